// Copyright (c) 2024, Jay Shah, Ganesh Bikshandi, Ying Zhang, Vijay Thakkar, Pradeep Ramani, Tri Dao.
// Splitting the different template instantiations to different files to speed up compilation.
// This file is auto-generated. See "generate_kernels.py"

#include "flash_fwd_launch_template.h"

#ifndef FLASHATTENTION_DISABLE_HDIM64
template void run_mha_fwd_<90, cutlass::half_t, 64, 64, false, false, true, true>(Flash_fwd_params &params, cudaStream_t stream);
#endif


// ===== COMPILED SASS (sm_90a) =====

	.target	sm_90a

	.elftype	@"ET_EXEC"


//--------------------- .note.nv.tkinfo           --------------------------
	.section	.note.nv.tkinfo,"",@"SHT_NOTE"
	.sectionflags	@"SHF_NOTE_NV_TKINFO"
	.tkinfo
        /*0018*/ 	.word	0x00000002
        /*0030*/ 	.string	""
        /*0030*/ 	.string	"ptxas"
        /*0030*/ 	.string	"Cuda compilation tools, release 13.0, V13.0.88"
        /*0030*/ 	.string	"Build cuda_13.0.r13.0/compiler.36424714_0"
        /*0030*/ 	.string	"-arch sm_90a -m 64 "



//--------------------- .note.nv.cuinfo           --------------------------
	.section	.note.nv.cuinfo,"",@"SHT_NOTE"
	.sectionflags	@"SHF_NOTE_NV_CUINFO"
        /*0018*/ 	.short	0x0002
        /*001a*/ 	.short	0x005a
        /*001c*/ 	.short	0x0082
	.zero		2


//--------------------- .nv.info                  --------------------------
	.section	.nv.info,"",@"SHT_CUDA_INFO"
	.align	4


	//----- nvinfo : EIATTR_REGCOUNT
	.align		4
        /*0000*/ 	.byte	0x04, 0x2f
        /*0002*/ 	.short	(.L_23 - .L_22)
	.align		4
.L_22:
        /*0004*/ 	.word	index@(_ZN7cutlass13device_kernelIN5flash11enable_sm90INS1_16FlashAttnFwdSm90INS1_25CollectiveMainloopFwdSm90ILi2EN4cute5tupleIJNS5_1CILi1EEES8_S8_EEENS6_IJNS7_ILi192EEENS7_ILi128EEENS7_ILi64EEEEEELi64ENS_6half_tEfNS_4arch4Sm90ELb1ELb0ELb1ELb1ELb0ELb1ELb0ELb1ELb1ELb1ELb0ELb0EEENS1_21CollectiveEpilogueFwdINS6_IJSA_SC_SB_EEES9_SE_SG_Li384ELb1ELb1ELb0ELb0EEENS1_36VarlenDynamicPersistentTileSchedulerILi192ELi128ELi384ELi128ELb0ELb1ELb1ELb1ELb1ELb1EEEEEEEEEvNT_6ParamsE)
        /*0008*/ 	.word	0x00000080


	//----- nvinfo : EIATTR_FRAME_SIZE
	.align		4
.L_23:
        /*000c*/ 	.byte	0x04, 0x11
        /*000e*/ 	.short	(.L_25 - .L_24)
	.align		4
.L_24:
        /*0010*/ 	.word	index@(_ZN7cutlass13device_kernelIN5flash11enable_sm90INS1_16FlashAttnFwdSm90INS1_25CollectiveMainloopFwdSm90ILi2EN4cute5tupleIJNS5_1CILi1EEES8_S8_EEENS6_IJNS7_ILi192EEENS7_ILi128EEENS7_ILi64EEEEEELi64ENS_6half_tEfNS_4arch4Sm90ELb1ELb0ELb1ELb1ELb0ELb1ELb0ELb1ELb1ELb1ELb0ELb0EEENS1_21CollectiveEpilogueFwdINS6_IJSA_SC_SB_EEES9_SE_SG_Li384ELb1ELb1ELb0ELb0EEENS1_36VarlenDynamicPersistentTileSchedulerILi192ELi128ELi384ELi128ELb0ELb1ELb1ELb1ELb1ELb1EEEEEEEEEvNT_6ParamsE)
        /*0014*/ 	.word	0x00000060


	//----- nvinfo : EIATTR_REGCOUNT
	.align		4
.L_25:
        /*0018*/ 	.byte	0x04, 0x2f
        /*001a*/ 	.short	(.L_27 - .L_26)
	.align		4
.L_26:
        /*001c*/ 	.word	index@(_ZN7cutlass13device_kernelIN5flash11enable_sm90INS1_16FlashAttnFwdSm90INS1_25CollectiveMainloopFwdSm90ILi2EN4cute5tupleIJNS5_1CILi1EEES8_S8_EEENS6_IJNS7_ILi192EEENS7_ILi128EEENS7_ILi64EEEEEELi64ENS_6half_tEfNS_4arch4Sm90ELb1ELb0ELb1ELb1ELb0ELb0ELb0ELb1ELb1ELb1ELb0ELb0EEENS1_21CollectiveEpilogueFwdINS6_IJSA_SC_SB_EEES9_SE_SG_Li384ELb1ELb1ELb0ELb0EEENS1_36VarlenDynamicPersistentTileSchedulerILi192ELi128ELi384ELi128ELb0ELb1ELb1ELb1ELb1ELb1EEEEEEEEEvNT_6ParamsE)
        /*0020*/ 	.word	0x00000080


	//----- nvinfo : EIATTR_FRAME_SIZE
	.align		4
.L_27:
        /*0024*/ 	.byte	0x04, 0x11
        /*0026*/ 	.short	(.L_29 - .L_28)
	.align		4
.L_28:
        /*0028*/ 	.word	index@(_ZN7cutlass13device_kernelIN5flash11enable_sm90INS1_16FlashAttnFwdSm90INS1_25CollectiveMainloopFwdSm90ILi2EN4cute5tupleIJNS5_1CILi1EEES8_S8_EEENS6_IJNS7_ILi192EEENS7_ILi128EEENS7_ILi64EEEEEELi64ENS_6half_tEfNS_4arch4Sm90ELb1ELb0ELb1ELb1ELb0ELb0ELb0ELb1ELb1ELb1ELb0ELb0EEENS1_21CollectiveEpilogueFwdINS6_IJSA_SC_SB_EEES9_SE_SG_Li384ELb1ELb1ELb0ELb0EEENS1_36VarlenDynamicPersistentTileSchedulerILi192ELi128ELi384ELi128ELb0ELb1ELb1ELb1ELb1ELb1EEEEEEEEEvNT_6ParamsE)
        /*002c*/ 	.word	0x00000038


	//----- nvinfo : EIATTR_REGCOUNT
	.align		4
.L_29:
        /*0030*/ 	.byte	0x04, 0x2f
        /*0032*/ 	.short	(.L_31 - .L_30)
	.align		4
.L_30:
        /*0034*/ 	.word	index@(_ZN7cutlass13device_kernelIN5flash11enable_sm90INS1_16FlashAttnFwdSm90INS1_25CollectiveMainloopFwdSm90ILi2EN4cute5tupleIJNS5_1CILi1EEES8_S8_EEENS6_IJNS7_ILi192EEENS7_ILi128EEENS7_ILi64EEEEEELi64ENS_6half_tEfNS_4arch4Sm90ELb1ELb0ELb1ELb0ELb0ELb0ELb0ELb1ELb1ELb1ELb0ELb0EEENS1_21CollectiveEpilogueFwdINS6_IJSA_SC_SB_EEES9_SE_SG_Li384ELb0ELb1ELb0ELb0EEENS1_30DynamicPersistentTileSchedulerILi384ELi128ELb0ELb1ELb1EEEEEEEEEvNT_6ParamsE)
        /*0038*/ 	.word	0x00000080


	//----- nvinfo : EIATTR_FRAME_SIZE
	.align		4
.L_31:
        /*003c*/ 	.byte	0x04, 0x11
        /*003e*/ 	.short	(.L_33 - .L_32)
	.align		4
.L_32:
        /*0040*/ 	.word	index@(_ZN7cutlass13device_kernelIN5flash11enable_sm90INS1_16FlashAttnFwdSm90INS1_25CollectiveMainloopFwdSm90ILi2EN4cute5tupleIJNS5_1CILi1EEES8_S8_EEENS6_IJNS7_ILi192EEENS7_ILi128EEENS7_ILi64EEEEEELi64ENS_6half_tEfNS_4arch4Sm90ELb1ELb0ELb1ELb0ELb0ELb0ELb0ELb1ELb1ELb1ELb0ELb0EEENS1_21CollectiveEpilogueFwdINS6_IJSA_SC_SB_EEES9_SE_SG_Li384ELb0ELb1ELb0ELb0EEENS1_30DynamicPersistentTileSchedulerILi384ELi128ELb0ELb1ELb1EEEEEEEEEvNT_6ParamsE)
        /*0044*/ 	.word	0x00000008


	//----- nvinfo : EIATTR_REGCOUNT
	.align		4
.L_33:
        /*0048*/ 	.byte	0x04, 0x2f
        /*004a*/ 	.short	(.L_35 - .L_34)
	.align		4
.L_34:
        /*004c*/ 	.word	index@(_ZN7cutlass13device_kernelIN5flash11enable_sm90INS1_16FlashAttnFwdSm90INS1_25CollectiveMainloopFwdSm90ILi2EN4cute5tupleIJNS5_1CILi1EEES8_S8_EEENS6_IJNS7_ILi192EEENS7_ILi128EEENS7_ILi64EEEEEELi64ENS_6half_tEfNS_4arch4Sm90ELb0ELb1ELb1ELb1ELb0ELb1ELb0ELb1ELb1ELb1ELb0ELb0EEENS1_21CollectiveEpilogueFwdINS6_IJSA_SC_SB_EEES9_SE_SG_Li384ELb1ELb1ELb0ELb0EEENS1_36VarlenDynamicPersistentTileSchedulerILi192ELi128ELi384ELi128ELb0ELb1ELb1ELb1ELb0ELb1EEEEEEEEEvNT_6ParamsE)
        /*0050*/ 	.word	0x00000080


	//----- nvinfo : EIATTR_FRAME_SIZE
	.align		4
.L_35:
        /*0054*/ 	.byte	0x04, 0x11
        /*0056*/ 	.short	(.L_37 - .L_36)
	.align		4
.L_36:
        /*0058*/ 	.word	index@(_ZN7cutlass13device_kernelIN5flash11enable_sm90INS1_16FlashAttnFwdSm90INS1_25CollectiveMainloopFwdSm90ILi2EN4cute5tupleIJNS5_1CILi1EEES8_S8_EEENS6_IJNS7_ILi192EEENS7_ILi128EEENS7_ILi64EEEEEELi64ENS_6half_tEfNS_4arch4Sm90ELb0ELb1ELb1ELb1ELb0ELb1ELb0ELb1ELb1ELb1ELb0ELb0EEENS1_21CollectiveEpilogueFwdINS6_IJSA_SC_SB_EEES9_SE_SG_Li384ELb1ELb1ELb0ELb0EEENS1_36VarlenDynamicPersistentTileSchedulerILi192ELi128ELi384ELi128ELb0ELb1ELb1ELb1ELb0ELb1EEEEEEEEEvNT_6ParamsE)
        /*005c*/ 	.word	0x00000068


	//----- nvinfo : EIATTR_REGCOUNT
	.align		4
.L_37:
        /*0060*/ 	.byte	0x04, 0x2f
        /*0062*/ 	.short	(.L_39 - .L_38)
	.align		4
.L_38:
        /*0064*/ 	.word	index@(_ZN7cutlass13device_kernelIN5flash11enable_sm90INS1_16FlashAttnFwdSm90INS1_25CollectiveMainloopFwdSm90ILi2EN4cute5tupleIJNS5_1CILi1EEES8_S8_EEENS6_IJNS7_ILi192EEENS7_ILi128EEENS7_ILi64EEEEEELi64ENS_6half_tEfNS_4arch4Sm90ELb0ELb1ELb1ELb1ELb0ELb0ELb0ELb1ELb1ELb1ELb0ELb0EEENS1_21CollectiveEpilogueFwdINS6_IJSA_SC_SB_EEES9_SE_SG_Li384ELb1ELb1ELb0ELb0EEENS1_36VarlenDynamicPersistentTileSchedulerILi192ELi128ELi384ELi128ELb0ELb1ELb1ELb1ELb0ELb1EEEEEEEEEvNT_6ParamsE)
        /*0068*/ 	.word	0x00000080


	//----- nvinfo : EIATTR_FRAME_SIZE
	.align		4
.L_39:
        /*006c*/ 	.byte	0x04, 0x11
        /*006e*/ 	.short	(.L_41 - .L_40)
	.align		4
.L_40:
        /*0070*/ 	.word	index@(_ZN7cutlass13device_kernelIN5flash11enable_sm90INS1_16FlashAttnFwdSm90INS1_25CollectiveMainloopFwdSm90ILi2EN4cute5tupleIJNS5_1CILi1EEES8_S8_EEENS6_IJNS7_ILi192EEENS7_ILi128EEENS7_ILi64EEEEEELi64ENS_6half_tEfNS_4arch4Sm90ELb0ELb1ELb1ELb1ELb0ELb0ELb0ELb1ELb1ELb1ELb0ELb0EEENS1_21CollectiveEpilogueFwdINS6_IJSA_SC_SB_EEES9_SE_SG_Li384ELb1ELb1ELb0ELb0EEENS1_36VarlenDynamicPersistentTileSchedulerILi192ELi128ELi384ELi128ELb0ELb1ELb1ELb1ELb0ELb1EEEEEEEEEvNT_6ParamsE)
        /*0074*/ 	.word	0x00000038


	//----- nvinfo : EIATTR_REGCOUNT
	.align		4
.L_41:
        /*0078*/ 	.byte	0x04, 0x2f
        /*007a*/ 	.short	(.L_43 - .L_42)
	.align		4
.L_42:
        /*007c*/ 	.word	index@(_ZN7cutlass13device_kernelIN5flash11enable_sm90INS1_16FlashAttnFwdSm90INS1_25CollectiveMainloopFwdSm90ILi2EN4cute5tupleIJNS5_1CILi1EEES8_S8_EEENS6_IJNS7_ILi192EEENS7_ILi128EEENS7_ILi64EEEEEELi64ENS_6half_tEfNS_4arch4Sm90ELb0ELb1ELb1ELb0ELb0ELb0ELb0ELb1ELb1ELb1ELb0ELb0EEENS1_21CollectiveEpilogueFwdINS6_IJSA_SC_SB_EEES9_SE_SG_Li384ELb0ELb1ELb0ELb0EEENS1_30DynamicPersistentTileSchedulerILi384ELi128ELb0ELb1ELb1EEEEEEEEEvNT_6ParamsE)
        /*0080*/ 	.word	0x00000080


	//----- nvinfo : EIATTR_FRAME_SIZE
	.align		4
.L_43:
        /*0084*/ 	.byte	0x04, 0x11
        /*0086*/ 	.short	(.L_45 - .L_44)
	.align		4
.L_44:
        /*0088*/ 	.word	index@(_ZN7cutlass13device_kernelIN5flash11enable_sm90INS1_16FlashAttnFwdSm90INS1_25CollectiveMainloopFwdSm90ILi2EN4cute5tupleIJNS5_1CILi1EEES8_S8_EEENS6_IJNS7_ILi192EEENS7_ILi128EEENS7_ILi64EEEEEELi64ENS_6half_tEfNS_4arch4Sm90ELb0ELb1ELb1ELb0ELb0ELb0ELb0ELb1ELb1ELb1ELb0ELb0EEENS1_21CollectiveEpilogueFwdINS6_IJSA_SC_SB_EEES9_SE_SG_Li384ELb0ELb1ELb0ELb0EEENS1_30DynamicPersistentTileSchedulerILi384ELi128ELb0ELb1ELb1EEEEEEEEEvNT_6ParamsE)
        /*008c*/ 	.word	0x00000000


	//----- nvinfo : EIATTR_REGCOUNT
	.align		4
.L_45:
        /*0090*/ 	.byte	0x04, 0x2f
        /*0092*/ 	.short	(.L_47 - .L_46)
	.align		4
.L_46:
        /*0094*/ 	.word	index@(_ZN7cutlass13device_kernelIN5flash11enable_sm90INS1_16FlashAttnFwdSm90INS1_25CollectiveMainloopFwdSm90ILi2EN4cute5tupleIJNS5_1CILi1EEES8_S8_EEENS6_IJNS7_ILi192EEESA_NS7_ILi64EEEEEELi64ENS_6half_tEfNS_4arch4Sm90ELb0ELb0ELb1ELb1ELb0ELb1ELb0ELb0ELb1ELb1ELb0ELb0EEENS1_21CollectiveEpilogueFwdINS6_IJSA_SB_SA_EEES9_SD_SF_Li384ELb1ELb1ELb0ELb0EEENS1_36VarlenDynamicPersistentTileSchedulerILi192ELi192ELi384ELi128ELb0ELb1ELb1ELb0ELb1ELb1EEEEEEEEEvNT_6ParamsE)
        /*0098*/ 	.word	0x00000080


	//----- nvinfo : EIATTR_FRAME_SIZE
	.align		4
.L_47:
        /*009c*/ 	.byte	0x04, 0x11
        /*009e*/ 	.short	(.L_49 - .L_48)
	.align		4
.L_48:
        /*00a0*/ 	.word	index@(_ZN7cutlass13device_kernelIN5flash11enable_sm90INS1_16FlashAttnFwdSm90INS1_25CollectiveMainloopFwdSm90ILi2EN4cute5tupleIJNS5_1CILi1EEES8_S8_EEENS6_IJNS7_ILi192EEESA_NS7_ILi64EEEEEELi64ENS_6half_tEfNS_4arch4Sm90ELb0ELb0ELb1ELb1ELb0ELb1ELb0ELb0ELb1ELb1ELb0ELb0EEENS1_21CollectiveEpilogueFwdINS6_IJSA_SB_SA_EEES9_SD_SF_Li384ELb1ELb1ELb0ELb0EEENS1_36VarlenDynamicPersistentTileSchedulerILi192ELi192ELi384ELi128ELb0ELb1ELb1ELb0ELb1ELb1EEEEEEEEEvNT_6ParamsE)
        /*00a4*/ 	.word	0x000000c8


	//----- nvinfo : EIATTR_REGCOUNT
	.align		4
.L_49:
        /*00a8*/ 	.byte	0x04, 0x2f
        /*00aa*/ 	.short	(.L_51 - .L_50)
	.align		4
.L_50:
        /*00ac*/ 	.word	index@(_ZN7cutlass13device_kernelIN5flash11enable_sm90INS1_16FlashAttnFwdSm90INS1_25CollectiveMainloopFwdSm90ILi2EN4cute5tupleIJNS5_1CILi1EEES8_S8_EEENS6_IJNS7_ILi192EEESA_NS7_ILi64EEEEEELi64ENS_6half_tEfNS_4arch4Sm90ELb0ELb0ELb1ELb1ELb0ELb0ELb0ELb0ELb1ELb1ELb0ELb0EEENS1_21CollectiveEpilogueFwdINS6_IJSA_SB_SA_EEES9_SD_SF_Li384ELb1ELb1ELb0ELb0EEENS1_36VarlenDynamicPersistentTileSchedulerILi192ELi192ELi384ELi128ELb0ELb1ELb1ELb0ELb1ELb1EEEEEEEEEvNT_6ParamsE)
        /*00b0*/ 	.word	0x00000080


	//----- nvinfo : EIATTR_FRAME_SIZE
	.align		4
.L_51:
        /*00b4*/ 	.byte	0x04, 0x11
        /*00b6*/ 	.short	(.L_53 - .L_52)
	.align		4
.L_52:
        /*00b8*/ 	.word	index@(_ZN7cutlass13device_kernelIN5flash11enable_sm90INS1_16FlashAttnFwdSm90INS1_25CollectiveMainloopFwdSm90ILi2EN4cute5tupleIJNS5_1CILi1EEES8_S8_EEENS6_IJNS7_ILi192EEESA_NS7_ILi64EEEEEELi64ENS_6half_tEfNS_4arch4Sm90ELb0ELb0ELb1ELb1ELb0ELb0ELb0ELb0ELb1ELb1ELb0ELb0EEENS1_21CollectiveEpilogueFwdINS6_IJSA_SB_SA_EEES9_SD_SF_Li384ELb1ELb1ELb0ELb0EEENS1_36VarlenDynamicPersistentTileSchedulerILi192ELi192ELi384ELi128ELb0ELb1ELb1ELb0ELb1ELb1EEEEEEEEEvNT_6ParamsE)
        /*00bc*/ 	.word	0x00000040


	//----- nvinfo : EIATTR_REGCOUNT
	.align		4
.L_53:
        /*00c0*/ 	.byte	0x04, 0x2f
        /*00c2*/ 	.short	(.L_55 - .L_54)
	.align		4
.L_54:
        /*00c4*/ 	.word	index@(_ZN7cutlass13device_kernelIN5flash11enable_sm90INS1_16FlashAttnFwdSm90INS1_25CollectiveMainloopFwdSm90ILi2EN4cute5tupleIJNS5_1CILi1EEES8_S8_EEENS6_IJNS7_ILi192EEESA_NS7_ILi64EEEEEELi64ENS_6half_tEfNS_4arch4Sm90ELb0ELb0ELb1ELb0ELb0ELb0ELb0ELb0ELb1ELb1ELb0ELb0EEENS1_21CollectiveEpilogueFwdINS6_IJSA_SB_SA_EEES9_SD_SF_Li384ELb0ELb1ELb0ELb0EEENS1_29StaticPersistentTileSchedulerILb0EEEEEEEEEvNT_6ParamsE)
        /*00c8*/ 	.word	0x00000080


	//----- nvinfo : EIATTR_FRAME_SIZE
	.align		4
.L_55:
        /*00cc*/ 	.byte	0x04, 0x11
        /*00ce*/ 	.short	(.L_57 - .L_56)
	.align		4
.L_56:
        /*00d0*/ 	.word	index@(_ZN7cutlass13device_kernelIN5flash11enable_sm90INS1_16FlashAttnFwdSm90INS1_25CollectiveMainloopFwdSm90ILi2EN4cute5tupleIJNS5_1CILi1EEES8_S8_EEENS6_IJNS7_ILi192EEESA_NS7_ILi64EEEEEELi64ENS_6half_tEfNS_4arch4Sm90ELb0ELb0ELb1ELb0ELb0ELb0ELb0ELb0ELb1ELb1ELb0ELb0EEENS1_21CollectiveEpilogueFwdINS6_IJSA_SB_SA_EEES9_SD_SF_Li384ELb0ELb1ELb0ELb0EEENS1_29StaticPersistentTileSchedulerILb0EEEEEEEEEvNT_6ParamsE)
        /*00d4*/ 	.word	0x00000030


	//----- nvinfo : EIATTR_MIN_STACK_SIZE
	.align		4
.L_57:
        /*00d8*/ 	.byte	0x04, 0x12
        /*00da*/ 	.short	(.L_59 - .L_58)
	.align		4
.L_58:
        /*00dc*/ 	.word	index@(_ZN7cutlass13device_kernelIN5flash11enable_sm90INS1_16FlashAttnFwdSm90INS1_25CollectiveMainloopFwdSm90ILi2EN4cute5tupleIJNS5_1CILi1EEES8_S8_EEENS6_IJNS7_ILi192EEESA_NS7_ILi64EEEEEELi64ENS_6half_tEfNS_4arch4Sm90ELb0ELb0ELb1ELb0ELb0ELb0ELb0ELb0ELb1ELb1ELb0ELb0EEENS1_21CollectiveEpilogueFwdINS6_IJSA_SB_SA_EEES9_SD_SF_Li384ELb0ELb1ELb0ELb0EEENS1_29StaticPersistentTileSchedulerILb0EEEEEEEEEvNT_6ParamsE)
        /*00e0*/ 	.word	0x00000030


	//----- nvinfo : EIATTR_MIN_STACK_SIZE
	.align		4
.L_59:
        /*00e4*/ 	.byte	0x04, 0x12
        /*00e6*/ 	.short	(.L_61 - .L_60)
	.align		4
.L_60:
        /*00e8*/ 	.word	index@(_ZN7cutlass13device_kernelIN5flash11enable_sm90INS1_16FlashAttnFwdSm90INS1_25CollectiveMainloopFwdSm90ILi2EN4cute5tupleIJNS5_1CILi1EEES8_S8_EEENS6_IJNS7_ILi192EEESA_NS7_ILi64EEEEEELi64ENS_6half_tEfNS_4arch4Sm90ELb0ELb0ELb1ELb1ELb0ELb0ELb0ELb0ELb1ELb1ELb0ELb0EEENS1_21CollectiveEpilogueFwdINS6_IJSA_SB_SA_EEES9_SD_SF_Li384ELb1ELb1ELb0ELb0EEENS1_36VarlenDynamicPersistentTileSchedulerILi192ELi192ELi384ELi128ELb0ELb1ELb1ELb0ELb1ELb1EEEEEEEEEvNT_6ParamsE)
        /*00ec*/ 	.word	0x00000040


	//----- nvinfo : EIATTR_MIN_STACK_SIZE
	.align		4
.L_61:
        /*00f0*/ 	.byte	0x04, 0x12
        /*00f2*/ 	.short	(.L_63 - .L_62)
	.align		4
.L_62:
        /*00f4*/ 	.word	index@(_ZN7cutlass13device_kernelIN5flash11enable_sm90INS1_16FlashAttnFwdSm90INS1_25CollectiveMainloopFwdSm90ILi2EN4cute5tupleIJNS5_1CILi1EEES8_S8_EEENS6_IJNS7_ILi192EEESA_NS7_ILi64EEEEEELi64ENS_6half_tEfNS_4arch4Sm90ELb0ELb0ELb1ELb1ELb0ELb1ELb0ELb0ELb1ELb1ELb0ELb0EEENS1_21CollectiveEpilogueFwdINS6_IJSA_SB_SA_EEES9_SD_SF_Li384ELb1ELb1ELb0ELb0EEENS1_36VarlenDynamicPersistentTileSchedulerILi192ELi192ELi384ELi128ELb0ELb1ELb1ELb0ELb1ELb1EEEEEEEEEvNT_6ParamsE)
        /*00f8*/ 	.word	0x000000c8


	//----- nvinfo : EIATTR_MIN_STACK_SIZE
	.align		4
.L_63:
        /*00fc*/ 	.byte	0x04, 0x12
        /*00fe*/ 	.short	(.L_65 - .L_64)
	.align		4
.L_64:
        /*0100*/ 	.word	index@(_ZN7cutlass13device_kernelIN5flash11enable_sm90INS1_16FlashAttnFwdSm90INS1_25CollectiveMainloopFwdSm90ILi2EN4cute5tupleIJNS5_1CILi1EEES8_S8_EEENS6_IJNS7_ILi192EEENS7_ILi128EEENS7_ILi64EEEEEELi64ENS_6half_tEfNS_4arch4Sm90ELb0ELb1ELb1ELb0ELb0ELb0ELb0ELb1ELb1ELb1ELb0ELb0EEENS1_21CollectiveEpilogueFwdINS6_IJSA_SC_SB_EEES9_SE_SG_Li384ELb0ELb1ELb0ELb0EEENS1_30DynamicPersistentTileSchedulerILi384ELi128ELb0ELb1ELb1EEEEEEEEEvNT_6ParamsE)
        /*0104*/ 	.word	0x00000000


	//----- nvinfo : EIATTR_MIN_STACK_SIZE
	.align		4
.L_65:
        /*0108*/ 	.byte	0x04, 0x12
        /*010a*/ 	.short	(.L_67 - .L_66)
	.align		4
.L_66:
        /*010c*/ 	.word	index@(_ZN7cutlass13device_kernelIN5flash11enable_sm90INS1_16FlashAttnFwdSm90INS1_25CollectiveMainloopFwdSm90ILi2EN4cute5tupleIJNS5_1CILi1EEES8_S8_EEENS6_IJNS7_ILi192EEENS7_ILi128EEENS7_ILi64EEEEEELi64ENS_6half_tEfNS_4arch4Sm90ELb0ELb1ELb1ELb1ELb0ELb0ELb0ELb1ELb1ELb1ELb0ELb0EEENS1_21CollectiveEpilogueFwdINS6_IJSA_SC_SB_EEES9_SE_SG_Li384ELb1ELb1ELb0ELb0EEENS1_36VarlenDynamicPersistentTileSchedulerILi192ELi128ELi384ELi128ELb0ELb1ELb1ELb1ELb0ELb1EEEEEEEEEvNT_6ParamsE)
        /*0110*/ 	.word	0x00000038


	//----- nvinfo : EIATTR_MIN_STACK_SIZE
	.align		4
.L_67:
        /*0114*/ 	.byte	0x04, 0x12
        /*0116*/ 	.short	(.L_69 - .L_68)
	.align		4
.L_68:
        /*0118*/ 	.word	index@(_ZN7cutlass13device_kernelIN5flash11enable_sm90INS1_16FlashAttnFwdSm90INS1_25CollectiveMainloopFwdSm90ILi2EN4cute5tupleIJNS5_1CILi1EEES8_S8_EEENS6_IJNS7_ILi192EEENS7_ILi128EEENS7_ILi64EEEEEELi64ENS_6half_tEfNS_4arch4Sm90ELb0ELb1ELb1ELb1ELb0ELb1ELb0ELb1ELb1ELb1ELb0ELb0EEENS1_21CollectiveEpilogueFwdINS6_IJSA_SC_SB_EEES9_SE_SG_Li384ELb1ELb1ELb0ELb0EEENS1_36VarlenDynamicPersistentTileSchedulerILi192ELi128ELi384ELi128ELb0ELb1ELb1ELb1ELb0ELb1EEEEEEEEEvNT_6ParamsE)
        /*011c*/ 	.word	0x00000068


	//----- nvinfo : EIATTR_MIN_STACK_SIZE
	.align		4
.L_69:
        /*0120*/ 	.byte	0x04, 0x12
        /*0122*/ 	.short	(.L_71 - .L_70)
	.align		4
.L_70:
        /*0124*/ 	.word	index@(_ZN7cutlass13device_kernelIN5flash11enable_sm90INS1_16FlashAttnFwdSm90INS1_25CollectiveMainloopFwdSm90ILi2EN4cute5tupleIJNS5_1CILi1EEES8_S8_EEENS6_IJNS7_ILi192EEENS7_ILi128EEENS7_ILi64EEEEEELi64ENS_6half_tEfNS_4arch4Sm90ELb1ELb0ELb1ELb0ELb0ELb0ELb0ELb1ELb1ELb1ELb0ELb0EEENS1_21CollectiveEpilogueFwdINS6_IJSA_SC_SB_EEES9_SE_SG_Li384ELb0ELb1ELb0ELb0EEENS1_30DynamicPersistentTileSchedulerILi384ELi128ELb0ELb1ELb1EEEEEEEEEvNT_6ParamsE)
        /*0128*/ 	.word	0x00000008


	//----- nvinfo : EIATTR_MIN_STACK_SIZE
	.align		4
.L_71:
        /*012c*/ 	.byte	0x04, 0x12
        /*012e*/ 	.short	(.L_73 - .L_72)
	.align		4
.L_72:
        /*0130*/ 	.word	index@(_ZN7cutlass13device_kernelIN5flash11enable_sm90INS1_16FlashAttnFwdSm90INS1_25CollectiveMainloopFwdSm90ILi2EN4cute5tupleIJNS5_1CILi1EEES8_S8_EEENS6_IJNS7_ILi192EEENS7_ILi128EEENS7_ILi64EEEEEELi64ENS_6half_tEfNS_4arch4Sm90ELb1ELb0ELb1ELb1ELb0ELb0ELb0ELb1ELb1ELb1ELb0ELb0EEENS1_21CollectiveEpilogueFwdINS6_IJSA_SC_SB_EEES9_SE_SG_Li384ELb1ELb1ELb0ELb0EEENS1_36VarlenDynamicPersistentTileSchedulerILi192ELi128ELi384ELi128ELb0ELb1ELb1ELb1ELb1ELb1EEEEEEEEEvNT_6ParamsE)
        /*0134*/ 	.word	0x00000038


	//----- nvinfo : EIATTR_MIN_STACK_SIZE
	.align		4
.L_73:
        /*0138*/ 	.byte	0x04, 0x12
        /*013a*/ 	.short	(.L_75 - .L_74)
	.align		4
.L_74:
        /*013c*/ 	.word	index@(_ZN7cutlass13device_kernelIN5flash11enable_sm90INS1_16FlashAttnFwdSm90INS1_25CollectiveMainloopFwdSm90ILi2EN4cute5tupleIJNS5_1CILi1EEES8_S8_EEENS6_IJNS7_ILi192EEENS7_ILi128EEENS7_ILi64EEEEEELi64ENS_6half_tEfNS_4arch4Sm90ELb1ELb0ELb1ELb1ELb0ELb1ELb0ELb1ELb1ELb1ELb0ELb0EEENS1_21CollectiveEpilogueFwdINS6_IJSA_SC_SB_EEES9_SE_SG_Li384ELb1ELb1ELb0ELb0EEENS1_36VarlenDynamicPersistentTileSchedulerILi192ELi128ELi384ELi128ELb0ELb1ELb1ELb1ELb1ELb1EEEEEEEEEvNT_6ParamsE)
        /*0140*/ 	.word	0x00000060
.L_75:


//--------------------- .nv.compat                --------------------------
	.section	.nv.compat,"",@"SHT_CUDA_COMPAT_INFO"
	.align	4
        /*0000*/ 	.byte	0x02, 0x09, 0x01, 0x00, 0x02, 0x02, 0x04, 0x00, 0x02, 0x05, 0x05, 0x00, 0x03, 0x07, 0x01, 0x01
        /*0010*/ 	.byte	0x02, 0x03, 0x01, 0x00, 0x02, 0x06, 0x01, 0x00, 0x04, 0x0b, 0x08, 0x00, 0x00, 0x00, 0x00, 0x00
        /*0020*/ 	.byte	0x00, 0x00, 0x00, 0x00


//--------------------- .nv.info._ZN7cutlass13device_kernelIN5flash11enable_sm90INS1_16FlashAttnFwdSm90INS1_25CollectiveMainloopFwdSm90ILi2EN4cute5tupleIJNS5_1CILi1EEES8_S8_EEENS6_IJNS7_ILi192EEESA_NS7_ILi64EEEEEELi64ENS_6half_tEfNS_4arch4Sm90ELb0ELb0ELb1ELb0ELb0ELb0ELb0ELb0ELb1ELb1ELb0ELb0EEENS1_21CollectiveEpilogueFwdINS6_IJSA_SB_SA_EEES9_SD_SF_Li384ELb0ELb1ELb0ELb0EEENS1_29StaticPersistentTileSchedulerILb0EEEEEEEEEvNT_6ParamsE --------------------------
	.section	.nv.info._ZN7cutlass13device_kernelIN5flash11enable_sm90INS1_16FlashAttnFwdSm90INS1_25CollectiveMainloopFwdSm90ILi2EN4cute5tupleIJNS5_1CILi1EEES8_S8_EEENS6_IJNS7_ILi192EEESA_NS7_ILi64EEEEEELi64ENS_6half_tEfNS_4arch4Sm90ELb0ELb0ELb1ELb0ELb0ELb0ELb0ELb0ELb1ELb1ELb0ELb0EEENS1_21CollectiveEpilogueFwdINS6_IJSA_SB_SA_EEES9_SD_SF_Li384ELb0ELb1ELb0ELb0EEENS1_29StaticPersistentTileSchedulerILb0EEEEEEEEEvNT_6ParamsE,"",@"SHT_CUDA_INFO"
	.sectionflags	@""
	.align	4


	//----- nvinfo : EIATTR_CUDA_API_VERSION
	.align		4
        /*0000*/ 	.byte	0x04, 0x37
        /*0002*/ 	.short	(.L_77 - .L_76)
.L_76:
        /*0004*/ 	.word	0x00000082


	//----- nvinfo : EIATTR_KPARAM_INFO
	.align		4
.L_77:
        /*0008*/ 	.byte	0x04, 0x17
        /*000a*/ 	.short	(.L_79 - .L_78)
.L_78:
        /*000c*/ 	.word	0x00000000
        /*0010*/ 	.short	0x0000
        /*0012*/ 	.short	0x0070
        /*0014*/ 	.byte	0x00, 0xf0, 0x01, 0x28


	//----- nvinfo : EIATTR_SPARSE_MMA_MASK
	.align		4
.L_79:
        /*0018*/ 	.byte	0x03, 0x50
        /*001a*/ 	.short	0x0000


	//----- nvinfo : EIATTR_MAXREG_COUNT
	.align		4
        /*001c*/ 	.byte	0x03, 0x1b
        /*001e*/ 	.short	0x0080


	//----- nvinfo : EIATTR_NUM_BARRIERS
	.align		4
        /*0020*/ 	.byte	0x02, 0x4c
        /*0022*/ 	.byte	0x10
	.zero		1


	//----- nvinfo : EIATTR_EXTERNS
	.align		4
        /*0024*/ 	.byte	0x04, 0x0f
        /*0026*/ 	.short	(.L_81 - .L_80)


	//   ....[0]....
	.align		4
.L_80:
        /*0028*/ 	.word	index@(__assertfail)


	//----- nvinfo : EIATTR_ANNOTATIONS
	.align		4
.L_81:
        /*002c*/ 	.byte	0x04, 0x55
        /*002e*/ 	.short	(.L_83 - .L_82)


	//   ....[0]....
.L_82:
        /*0030*/ 	.word	0x00000001
        /*0034*/ 	.byte	0xe0, 0x0b, 0x00, 0x00, 0x01, 0x00, 0x00, 0x00, 0xb0, 0x0c, 0x00, 0x00, 0x01, 0x00, 0x00, 0x00
        /* <DEDUP_REMOVED lines=17> */
        /*0154*/ 	.byte	0x70, 0xce, 0x00, 0x00


	//----- nvinfo : EIATTR_MERCURY_ISA_VERSION
	.align		4
.L_83:
        /*0158*/ 	.byte	0x03, 0x5f
        /*015a*/ 	.short	0x0101


	//----- nvinfo : EIATTR_INT_WARP_WIDE_INSTR_OFFSETS
	.align		4
        /*015c*/ 	.byte	0x04, 0x31
        /*015e*/ 	.short	(.L_85 - .L_84)


	//   ....[0]....
.L_84:
        /*0160*/ 	.word	0x00000130


	//   ....[1]....
        /*0164*/ 	.word	0x00000170


	//   ....[2]....
        /*0168*/ 	.word	0x000001e0


	//----- nvinfo : EIATTR_COOP_GROUP_MASK_REGIDS
	.align		4
.L_85:
        /*016c*/ 	.byte	0x04, 0x29
        /*016e*/ 	.short	(.L_87 - .L_86)


	//   ....[0]....
.L_86:
        /*0170*/ 	.word	0xffffffff


	//   ....[1]....
        /*0174*/ 	.word	0xffffffff


	//   ....[2]....
        /*0178*/ 	.word	0xffffffff


	//   ....[3]....
        /*017c*/ 	.word	0xffffffff


	//   ....[4]....
        /*0180*/ 	.word	0xffffffff


	//   ....[5]....
        /*0184*/ 	.word	0xffffffff


	//   ....[6]....
        /*0188*/ 	.word	0xffffffff


	//   ....[7]....
        /*018c*/ 	.word	0xffffffff


	//   ....[8]....
        /*0190*/ 	.word	0xffffffff


	//   ....[9]....
        /*0194*/ 	.word	0xffffffff


	//   ....[10]....
        /*0198*/ 	.word	0xffffffff


	//   ....[11]....
        /*019c*/ 	.word	0xffffffff


	//   ....[12]....
        /*01a0*/ 	.word	0xffffffff


	//   ....[13]....
        /*01a4*/ 	.word	0xffffffff


	//   ....[14]....
        /*01a8*/ 	.word	0xffffffff


	//   ....[15]....
        /*01ac*/ 	.word	0xffffffff


	//   ....[16]....
        /*01b0*/ 	.word	0xffffffff


	//   ....[17]....
        /*01b4*/ 	.word	0xffffffff


	//   ....[18]....
        /*01b8*/ 	.word	0xffffffff


	//   ....[19]....
        /*01bc*/ 	.word	0xffffffff


	//   ....[20]....
        /*01c0*/ 	.word	0xffffffff


	//   ....[21]....
        /*01c4*/ 	.word	0xffffffff


	//   ....[22]....
        /*01c8*/ 	.word	0xffffffff


	//   ....[23]....
        /*01cc*/ 	.word	0xffffffff


	//   ....[24]....
        /*01d0*/ 	.word	0xffffffff


	//   ....[25]....
        /*01d4*/ 	.word	0xffffffff


	//   ....[26]....
        /*01d8*/ 	.word	0xffffffff


	//   ....[27]....
        /*01dc*/ 	.word	0xffffffff


	//   ....[28]....
        /*01e0*/ 	.word	0xffffffff


	//   ....[29]....
        /*01e4*/ 	.word	0xffffffff


	//   ....[30]....
        /*01e8*/ 	.word	0xffffffff


	//   ....[31]....
        /*01ec*/ 	.word	0xffffffff


	//   ....[32]....
        /*01f0*/ 	.word	0xffffffff


	//   ....[33]....
        /*01f4*/ 	.word	0xffffffff


	//   ....[34]....
        /*01f8*/ 	.word	0xffffffff


	//   ....[35]....
        /*01fc*/ 	.word	0xffffffff


	//   ....[36]....
        /*0200*/ 	.word	0xffffffff


	//   ....[37]....
        /*0204*/ 	.word	0xffffffff


	//   ....[38]....
        /*0208*/ 	.word	0xffffffff


	//   ....[39]....
        /*020c*/ 	.word	0xffffffff


	//   ....[40]....
        /*0210*/ 	.word	0xffffffff


	//   ....[41]....
        /*0214*/ 	.word	0xffffffff


	//   ....[42]....
        /*0218*/ 	.word	0xffffffff


	//   ....[43]....
        /*021c*/ 	.word	0xffffffff


	//   ....[44]....
        /*0220*/ 	.word	0xffffffff


	//   ....[45]....
        /*0224*/ 	.word	0xffffffff


	//   ....[46]....
        /*0228*/ 	.word	0xffffffff


	//   ....[47]....
        /*022c*/ 	.word	0xffffffff


	//   ....[48]....
        /*0230*/ 	.word	0xffffffff


	//   ....[49]....
        /*0234*/ 	.word	0xffffffff


	//   ....[50]....
        /*0238*/ 	.word	0xffffffff


	//   ....[51]....
        /*023c*/ 	.word	0xffffffff


	//   ....[52]....
        /*0240*/ 	.word	0xffffffff


	//   ....[53]....
        /*0244*/ 	.word	0xffffffff


	//   ....[54]....
        /*0248*/ 	.word	0xffffffff


	//   ....[55]....
        /*024c*/ 	.word	0xffffffff


	//   ....[56]....
        /*0250*/ 	.word	0xffffffff


	//   ....[57]....
        /*0254*/ 	.word	0xffffffff


	//   ....[58]....
        /*0258*/ 	.word	0xffffffff


	//   ....[59]....
        /*025c*/ 	.word	0xffffffff


	//   ....[60]....
        /*0260*/ 	.word	0x0500000f


	//   ....[61]....
        /*0264*/ 	.word	0x0500000f


	//   ....[62]....
        /*0268*/ 	.word	0x0500000f


	//   ....[63]....
        /*026c*/ 	.word	0x0500000f


	//   ....[64]....
        /*0270*/ 	.word	0x0500000f


	//   ....[65]....
        /*0274*/ 	.word	0x0500000f


	//   ....[66]....
        /*0278*/ 	.word	0x0500000f


	//   ....[67]....
        /*027c*/ 	.word	0x0500000f


	//   ....[68]....
        /*0280*/ 	.word	0x0500000f


	//   ....[69]....
        /*0284*/ 	.word	0x0500000f


	//   ....[70]....
        /*0288*/ 	.word	0x0500000f


	//   ....[71]....
        /*028c*/ 	.word	0x0500000f


	//   ....[72]....
        /*0290*/ 	.word	0x0500000f


	//   ....[73]....
        /*0294*/ 	.word	0x0500000f


	//   ....[74]....
        /*0298*/ 	.word	0x0500000f


	//   ....[75]....
        /*029c*/ 	.word	0x0500000f


	//   ....[76]....
        /*02a0*/ 	.word	0x0500000f


	//   ....[77]....
        /*02a4*/ 	.word	0x0500000f


	//   ....[78]....
        /*02a8*/ 	.word	0x0500000f


	//   ....[79]....
        /*02ac*/ 	.word	0x0500000f


	//   ....[80]....
        /*02b0*/ 	.word	0x0500000f


	//   ....[81]....
        /*02b4*/ 	.word	0x0500000f


	//   ....[82]....
        /*02b8*/ 	.word	0x0500000f


	//   ....[83]....
        /*02bc*/ 	.word	0x0500000f


	//   ....[84]....
        /*02c0*/ 	.word	0x0500000f


	//   ....[85]....
        /*02c4*/ 	.word	0x0500000f


	//----- nvinfo : EIATTR_COOP_GROUP_INSTR_OFFSETS
	.align		4
.L_87:
        /*02c8*/ 	.byte	0x04, 0x28
        /*02ca*/ 	.short	(.L_89 - .L_88)


	//   ....[0]....
.L_88:
        /*02cc*/ 	.word	0x00000070


	//   ....[1]....
        /*02d0*/ 	.word	0x00000140


	//   ....[2]....
        /*02d4*/ 	.word	0x00000190


	//   ....[3]....
        /*02d8*/ 	.word	0x000003c0


	//   ....[4]....
        /*02dc*/ 	.word	0x00000520


	//   ....[5]....
        /*02e0*/ 	.word	0x00000640


	//   ....[6]....
        /*02e4*/ 	.word	0x000007a0


	//   ....[7]....
        /*02e8*/ 	.word	0x000011a0


	//   ....[8]....
        /*02ec*/ 	.word	0x00002e90


	//   ....[9]....
        /*02f0*/ 	.word	0x00002eb0


	//   ....[10]....
        /*02f4*/ 	.word	0x00003400


	//   ....[11]....
        /*02f8*/ 	.word	0x00003430


	//   ....[12]....
        /*02fc*/ 	.word	0x00004b60


	//   ....[13]....
        /*0300*/ 	.word	0x000068e0


	//   ....[14]....
        /*0304*/ 	.word	0x00006970


	//   ....[15]....
        /*0308*/ 	.word	0x00006980


	//   ....[16]....
        /*030c*/ 	.word	0x000069b0


	//   ....[17]....
        /*0310*/ 	.word	0x000082a0


	//   ....[18]....
        /*0314*/ 	.word	0x00008440


	//   ....[19]....
        /*0318*/ 	.word	0x00008460


	//   ....[20]....
        /*031c*/ 	.word	0x00008970


	//   ....[21]....
        /*0320*/ 	.word	0x00008990


	//   ....[22]....
        /*0324*/ 	.word	0x000094a0


	//   ....[23]....
        /*0328*/ 	.word	0x000094d0


	//   ....[24]....
        /*032c*/ 	.word	0x000094f0


	//   ....[25]....
        /*0330*/ 	.word	0x00009520


	//   ....[26]....
        /*0334*/ 	.word	0x00009880


	//   ....[27]....
        /*0338*/ 	.word	0x00009890


	//   ....[28]....
        /*033c*/ 	.word	0x000098a0


	//   ....[29]....
        /*0340*/ 	.word	0x000098b0


	//   ....[30]....
        /*0344*/ 	.word	0x000098c0


	//   ....[31]....
        /*0348*/ 	.word	0x000098d0


	//   ....[32]....
        /*034c*/ 	.word	0x000098e0


	//   ....[33]....
        /*0350*/ 	.word	0x000098f0


	//   ....[34]....
        /*0354*/ 	.word	0x0000a340


	//   ....[35]....
        /*0358*/ 	.word	0x0000adc0


	//   ....[36]....
        /*035c*/ 	.word	0x0000adf0


	//   ....[37]....
        /*0360*/ 	.word	0x0000ae10


	//   ....[38]....
        /*0364*/ 	.word	0x0000ae90


	//   ....[39]....
        /*0368*/ 	.word	0x0000aeb0


	//   ....[40]....
        /*036c*/ 	.word	0x0000af10


	//   ....[41]....
        /*0370*/ 	.word	0x0000af30


	//   ....[42]....
        /*0374*/ 	.word	0x0000af90


	//   ....[43]....
        /*0378*/ 	.word	0x0000afb0


	//   ....[44]....
        /*037c*/ 	.word	0x0000b010


	//   ....[45]....
        /*0380*/ 	.word	0x0000b030


	//   ....[46]....
        /*0384*/ 	.word	0x0000b090


	//   ....[47]....
        /*0388*/ 	.word	0x0000b0b0


	//   ....[48]....
        /*038c*/ 	.word	0x0000b110


	//   ....[49]....
        /*0390*/ 	.word	0x0000b130


	//   ....[50]....
        /*0394*/ 	.word	0x0000b140


	//   ....[51]....
        /*0398*/ 	.word	0x0000b1c0


	//   ....[52]....
        /*039c*/ 	.word	0x0000b1d0


	//   ....[53]....
        /*03a0*/ 	.word	0x0000b1e0


	//   ....[54]....
        /*03a4*/ 	.word	0x0000b250


	//   ....[55]....
        /*03a8*/ 	.word	0x0000b2a0


	//   ....[56]....
        /*03ac*/ 	.word	0x0000b2c0


	//   ....[57]....
        /*03b0*/ 	.word	0x0000b2f0


	//   ....[58]....
        /*03b4*/ 	.word	0x0000b330


	//   ....[59]....
        /*03b8*/ 	.word	0x0000cf90


	//   ....[60]....
        /*03bc*/ 	.word	0x0000d470


	//   ....[61]....
        /*03c0*/ 	.word	0x0000d5e0


	//   ....[62]....
        /*03c4*/ 	.word	0x0000d630


	//   ....[63]....
        /*03c8*/ 	.word	0x0000d6c0


	//   ....[64]....
        /*03cc*/ 	.word	0x0000d7a0


	//   ....[65]....
        /*03d0*/ 	.word	0x0000d800


	//   ....[66]....
        /*03d4*/ 	.word	0x0000d8d0


	//   ....[67]....
        /*03d8*/ 	.word	0x0000d930


	//   ....[68]....
        /*03dc*/ 	.word	0x0000da00


	//   ....[69]....
        /*03e0*/ 	.word	0x0000da60


	//   ....[70]....
        /*03e4*/ 	.word	0x0000db30


	//   ....[71]....
        /*03e8*/ 	.word	0x0000db90


	//   ....[72]....
        /*03ec*/ 	.word	0x0000dc60


	//   ....[73]....
        /*03f0*/ 	.word	0x0000dcc0


	//   ....[74]....
        /*03f4*/ 	.word	0x0000dd90


	//   ....[75]....
        /*03f8*/ 	.word	0x0000ddf0


	//   ....[76]....
        /*03fc*/ 	.word	0x0000ded0


	//   ....[77]....
        /*0400*/ 	.word	0x0000df40


	//   ....[78]....
        /*0404*/ 	.word	0x0000dff0


	//   ....[79]....
        /*0408*/ 	.word	0x0000e050


	//   ....[80]....
        /*040c*/ 	.word	0x0000e120


	//   ....[81]....
        /*0410*/ 	.word	0x0000e1a0


	//   ....[82]....
        /*0414*/ 	.word	0x0000e260


	//   ....[83]....
        /*0418*/ 	.word	0x0000e2c0


	//   ....[84]....
        /*041c*/ 	.word	0x0000e360


	//   ....[85]....
        /*0420*/ 	.word	0x0000e6f0


	//----- nvinfo : EIATTR_REG_RECONFIG
	.align		4
.L_89:
        /*0424*/ 	.byte	0x01, 0x54
	.zero		2


	//----- nvinfo : EIATTR_SYSCALL_OFFSETS
	.align		4
        /*0428*/ 	.byte	0x04, 0x46
        /*042a*/ 	.short	(.L_91 - .L_90)


	//   ....[0]....
.L_90:
        /*042c*/ 	.word	0x000012f0


	//   ....[1]....
        /*0430*/ 	.word	0x00009fd0


	//   ....[2]....
        /*0434*/ 	.word	0x0000a110


	//   ....[3]....
        /*0438*/ 	.word	0x0000a200


	//   ....[4]....
        /*043c*/ 	.word	0x0000a920


	//----- nvinfo : EIATTR_MBARRIER_INSTR_OFFSETS
	.align		4
.L_91:
        /*0440*/ 	.byte	0x04, 0x39
        /*0442*/ 	.short	(.L_93 - .L_92)


	//   ....[0]....
.L_92:
        /*0444*/ 	.word	0x00000270
        /*0448*/ 	.word	0x000000ff
        /*044c*/ 	.word	0x00030800
        /*0450*/ 	.short	0x0100
        /*0452*/ 	.byte	0x08
	.zero		1


	//   ....[1]....
        /*0454*/ 	.word	0x00000280
        /*0458*/ 	.word	0x000000ff
        /*045c*/ 	.word	0x00030820
        /*0460*/ 	.short	0x0100
        /*0462*/ 	.byte	0x08
	.zero		1


	//   ....[2]....
        /*0464*/ 	.word	0x00000370
        /*0468*/ 	.word	0x000000ff
        /*046c*/ 	.word	0x00030830
        /*0470*/ 	.short	0x0100
        /*0472*/ 	.byte	0x08
	.zero		1


	//   ....[3]....
        /*0474*/ 	.word	0x00000380
        /*0478*/ 	.word	0x000000ff
        /*047c*/ 	.word	0x00030840
        /*0480*/ 	.short	0x0100
        /*0482*/ 	.byte	0x08
	.zero		1


	//   ....[4]....
        /*0484*/ 	.word	0x00000390
        /*0488*/ 	.word	0x000000ff
        /*048c*/ 	.word	0x00030838
        /*0490*/ 	.short	0x0100
        /*0492*/ 	.byte	0x08
	.zero		1


	//   ....[5]....
        /*0494*/ 	.word	0x000003a0
        /*0498*/ 	.word	0x000000ff
        /*049c*/ 	.word	0x00030848
        /*04a0*/ 	.short	0x0100
        /*04a2*/ 	.byte	0x08
	.zero		1


	//   ....[6]....
        /*04a4*/ 	.word	0x000004d0
        /*04a8*/ 	.word	0x000000ff
        /*04ac*/ 	.word	0x00030850
        /*04b0*/ 	.short	0x0100
        /*04b2*/ 	.byte	0x08
	.zero		1


	//   ....[7]....
        /*04b4*/ 	.word	0x000004e0
        /*04b8*/ 	.word	0x000000ff
        /*04bc*/ 	.word	0x00030860
        /*04c0*/ 	.short	0x0100
        /*04c2*/ 	.byte	0x08
	.zero		1


	//   ....[8]....
        /*04c4*/ 	.word	0x000004f0
        /*04c8*/ 	.word	0x000000ff
        /*04cc*/ 	.word	0x00030858
        /*04d0*/ 	.short	0x0100
        /*04d2*/ 	.byte	0x08
	.zero		1


	//   ....[9]....
        /*04d4*/ 	.word	0x00000500
        /*04d8*/ 	.word	0x000000ff
        /*04dc*/ 	.word	0x00030868
        /*04e0*/ 	.short	0x0100
        /*04e2*/ 	.byte	0x08
	.zero		1


	//   ....[10]....
        /*04e4*/ 	.word	0x000005f0
        /*04e8*/ 	.word	0x000000ff
        /*04ec*/ 	.word	0x00030870
        /*04f0*/ 	.short	0x0100
        /*04f2*/ 	.byte	0x06
	.zero		1


	//   ....[11]....
        /*04f4*/ 	.word	0x00000600
        /*04f8*/ 	.word	0x000000ff
        /*04fc*/ 	.word	0x00030880
        /*0500*/ 	.short	0x0100
        /*0502*/ 	.byte	0x06
	.zero		1


	//   ....[12]....
        /*0504*/ 	.word	0x00000610
        /*0508*/ 	.word	0x000000ff
        /*050c*/ 	.word	0x00030878
        /*0510*/ 	.short	0x0100
        /*0512*/ 	.byte	0x06
	.zero		1


	//   ....[13]....
        /*0514*/ 	.word	0x00000620
        /*0518*/ 	.word	0x000000ff
        /*051c*/ 	.word	0x00030888
        /*0520*/ 	.short	0x0100
        /*0522*/ 	.byte	0x06
	.zero		1


	//   ....[14]....
        /*0524*/ 	.word	0x00000750
        /*0528*/ 	.word	0x000000ff
        /*052c*/ 	.word	0x00030890
        /*0530*/ 	.short	0x0100
        /*0532*/ 	.byte	0x08
	.zero		1


	//   ....[15]....
        /*0534*/ 	.word	0x00000760
        /*0538*/ 	.word	0x000000ff
        /*053c*/ 	.word	0x000308a0
        /*0540*/ 	.short	0x0100
        /*0542*/ 	.byte	0x08
	.zero		1


	//   ....[16]....
        /*0544*/ 	.word	0x00000770
        /*0548*/ 	.word	0x000000ff
        /*054c*/ 	.word	0x00030898
        /*0550*/ 	.short	0x0100
        /*0552*/ 	.byte	0x08
	.zero		1


	//   ....[17]....
        /*0554*/ 	.word	0x00000780
        /*0558*/ 	.word	0x000000ff
        /*055c*/ 	.word	0x000308a8
        /*0560*/ 	.short	0x0100
        /*0562*/ 	.byte	0x08
	.zero		1


	//   ....[18]....
        /*0564*/ 	.word	0x000008b0
        /*0568*/ 	.word	0x000000ff
        /*056c*/ 	.word	0x000308b0
        /*0570*/ 	.short	0x0100
        /*0572*/ 	.byte	0x08
	.zero		1


	//   ....[19]....
        /*0574*/ 	.word	0x000008c0
        /*0578*/ 	.word	0x000000ff
        /*057c*/ 	.word	0x000308c0
        /*0580*/ 	.short	0x0100
        /*0582*/ 	.byte	0x08
	.zero		1


	//   ....[20]....
        /*0584*/ 	.word	0x000008d0
        /*0588*/ 	.word	0x000000ff
        /*058c*/ 	.word	0x000308b8
        /*0590*/ 	.short	0x0100
        /*0592*/ 	.byte	0x08
	.zero		1


	//   ....[21]....
        /*0594*/ 	.word	0x000008e0
        /*0598*/ 	.word	0x000000ff
        /*059c*/ 	.word	0x000308c8
        /*05a0*/ 	.short	0x0100
        /*05a2*/ 	.byte	0x08
	.zero		1


	//   ....[22]....
        /*05a4*/ 	.word	0x00001350
        /*05a8*/ 	.word	0x000000ff
        /*05ac*/ 	.word	0x00030800
        /*05b0*/ 	.short	0x010a
        /*05b2*/ 	.byte	0x28
	.zero		1


	//   ....[23]....
        /*05b4*/ 	.word	0x000013d0
        /*05b8*/ 	.word	0x00000000
        /*05bc*/ 	.word	0x00030830
        /*05c0*/ 	.short	0x010a
        /*05c2*/ 	.byte	0x3f
	.zero		1


	//   ....[24]....
        /*05c4*/ 	.word	0x00001480
        /*05c8*/ 	.word	0x00000000
        /*05cc*/ 	.word	0x00030830
        /*05d0*/ 	.short	0x010a
        /*05d2*/ 	.byte	0x3f
	.zero		1


	//   ....[25]....
        /*05d4*/ 	.word	0x00003d90
        /*05d8*/ 	.word	0x00000008
        /*05dc*/ 	.word	0x00000000
        /*05e0*/ 	.short	0x0101
        /*05e2*/ 	.byte	0x3f
	.zero		1


	//   ....[26]....
        /*05e4*/ 	.word	0x00004db0
        /*05e8*/ 	.word	0x000000ff
        /*05ec*/ 	.word	0x00030830
        /*05f0*/ 	.short	0x010a
        /*05f2*/ 	.byte	0x06
	.zero		1


	//   ....[27]....
        /*05f4*/ 	.word	0x00004df0
        /*05f8*/ 	.word	0x000000ff
        /*05fc*/ 	.word	0x00030830
        /*0600*/ 	.short	0x010a
        /*0602*/ 	.byte	0x06
	.zero		1


	//   ....[28]....
        /*0604*/ 	.word	0x00005010
        /*0608*/ 	.word	0x000000ff
        /*060c*/ 	.word	0x00030850
        /*0610*/ 	.short	0x010a
        /*0612*/ 	.byte	0x06
	.zero		1


	//   ....[29]....
        /*0614*/ 	.word	0x00005050
        /*0618*/ 	.word	0x000000ff
        /*061c*/ 	.word	0x00030850
        /*0620*/ 	.short	0x010a
        /*0622*/ 	.byte	0x06
	.zero		1


	//   ....[30]....
        /*0624*/ 	.word	0x00006470
        /*0628*/ 	.word	0x0000004c
        /*062c*/ 	.word	0x00000000
        /*0630*/ 	.short	0x0101
        /*0632*/ 	.byte	0x3f
	.zero		1


	//   ....[31]....
        /*0634*/ 	.word	0x00006530
        /*0638*/ 	.word	0x0000004c
        /*063c*/ 	.word	0x00000000
        /*0640*/ 	.short	0x0101
        /*0642*/ 	.byte	0x3f
	.zero		1


	//   ....[32]....
        /*0644*/ 	.word	0x00008320
        /*0648*/ 	.word	0x000000ff
        /*064c*/ 	.word	0x00030850
        /*0650*/ 	.short	0x010a
        /*0652*/ 	.byte	0x0c
	.zero		1


	//   ....[33]....
        /*0654*/ 	.word	0x00008360
        /*0658*/ 	.word	0x000000ff
        /*065c*/ 	.word	0x00030850
        /*0660*/ 	.short	0x010a
        /*0662*/ 	.byte	0x0c
	.zero		1


	//   ....[34]....
        /*0664*/ 	.word	0x00009050
        /*0668*/ 	.word	0x00000016
        /*066c*/ 	.word	0x00000000
        /*0670*/ 	.short	0x0101
        /*0672*/ 	.byte	0x3f
	.zero		1


	//   ....[35]....
        /*0674*/ 	.word	0x000099b0
        /*0678*/ 	.word	0x000000ff
        /*067c*/ 	.word	0x00000000
        /*0680*/ 	.short	0x0101
        /*0682*/ 	.byte	0x04
	.zero		1


	//   ....[36]....
        /*0684*/ 	.word	0x0000a570
        /*0688*/ 	.word	0x00000003
        /*068c*/ 	.word	0x00030840
        /*0690*/ 	.short	0x010a
        /*0692*/ 	.byte	0x3f
	.zero		1


	//   ....[37]....
        /*0694*/ 	.word	0x0000b3f0
        /*0698*/ 	.word	0x000000ff
        /*069c*/ 	.word	0x00030800
        /*06a0*/ 	.short	0x0107
        /*06a2*/ 	.byte	0x25
	.zero		1


	//   ....[38]....
        /*06a4*/ 	.word	0x0000b460
        /*06a8*/ 	.word	0x000000ff
        /*06ac*/ 	.word	0x00030800
        /*06b0*/ 	.short	0x0101
        /*06b2*/ 	.byte	0x25
	.zero		1


	//   ....[39]....
        /*06b4*/ 	.word	0x0000b490
        /*06b8*/ 	.word	0x000000ff
        /*06bc*/ 	.word	0x00030820
        /*06c0*/ 	.short	0x010a
        /*06c2*/ 	.byte	0x25
	.zero		1


	//   ....[40]....
        /*06c4*/ 	.word	0x0000b780
        /*06c8*/ 	.word	0x00000002
        /*06cc*/ 	.word	0x00030840
        /*06d0*/ 	.short	0x010a
        /*06d2*/ 	.byte	0x3f
	.zero		1


	//   ....[41]....
        /*06d4*/ 	.word	0x0000ba00
        /*06d8*/ 	.word	0x00000002
        /*06dc*/ 	.word	0x00000060
        /*06e0*/ 	.short	0x010a
        /*06e2*/ 	.byte	0x3f
	.zero		1


	//   ....[42]....
        /*06e4*/ 	.word	0x0000bf40
        /*06e8*/ 	.word	0x00000002
        /*06ec*/ 	.word	0x00030840
        /*06f0*/ 	.short	0x010a
        /*06f2*/ 	.byte	0x3f
	.zero		1


	//   ....[43]....
        /*06f4*/ 	.word	0x0000c190
        /*06f8*/ 	.word	0x00000005
        /*06fc*/ 	.word	0x00000060
        /*0700*/ 	.short	0x010a
        /*0702*/ 	.byte	0x3f
	.zero		1


	//   ....[44]....
        /*0704*/ 	.word	0x0000c620
        /*0708*/ 	.word	0x00000002
        /*070c*/ 	.word	0x00030840
        /*0710*/ 	.short	0x010a
        /*0712*/ 	.byte	0x3f
	.zero		1


	//   ....[45]....
        /*0714*/ 	.word	0x0000c880
        /*0718*/ 	.word	0x00000005
        /*071c*/ 	.word	0x00000060
        /*0720*/ 	.short	0x010a
        /*0722*/ 	.byte	0x3f
	.zero		1


	//   ....[46]....
        /*0724*/ 	.word	0x0000cbb0
        /*0728*/ 	.word	0x00000003
        /*072c*/ 	.word	0x00030860
        /*0730*/ 	.short	0x010a
        /*0732*/ 	.byte	0x3f
	.zero		1


	//   ....[47]....
        /*0734*/ 	.word	0x0000cf10
        /*0738*/ 	.word	0x00000009
        /*073c*/ 	.word	0x00030820
        /*0740*/ 	.short	0x010a
        /*0742*/ 	.byte	0x3f
	.zero		1


	//   ....[48]....
        /*0744*/ 	.word	0x0000d0b0
        /*0748*/ 	.word	0x00000007
        /*074c*/ 	.word	0x00000000
        /*0750*/ 	.short	0x010a
        /*0752*/ 	.byte	0x3f
	.zero		1


	//   ....[49]....
        /*0754*/ 	.word	0x0000d120
        /*0758*/ 	.word	0x00000003
        /*075c*/ 	.word	0x00000000
        /*0760*/ 	.short	0x010a
        /*0762*/ 	.byte	0x3f
	.zero		1


	//   ....[50]....
        /*0764*/ 	.word	0x0000d180
        /*0768*/ 	.word	0x00000005
        /*076c*/ 	.word	0x00000000
        /*0770*/ 	.short	0x010a
        /*0772*/ 	.byte	0x3f
	.zero		1


	//   ....[51]....
        /*0774*/ 	.word	0x0000d1b0
        /*0778*/ 	.word	0x00000003
        /*077c*/ 	.word	0x00000000
        /*0780*/ 	.short	0x010a
        /*0782*/ 	.byte	0x3f
	.zero		1


	//   ....[52]....
        /*0784*/ 	.word	0x0000d220
        /*0788*/ 	.word	0x00000003
        /*078c*/ 	.word	0x00030800
        /*0790*/ 	.short	0x010a
        /*0792*/ 	.byte	0x3f
	.zero		1


	//   ....[53]....
        /*0794*/ 	.word	0x0000d270
        /*0798*/ 	.word	0x00000000
        /*079c*/ 	.word	0x00030830
        /*07a0*/ 	.short	0x010a
        /*07a2*/ 	.byte	0x3f
	.zero		1


	//   ....[54]....
        /*07a4*/ 	.word	0x0000d2d0
        /*07a8*/ 	.word	0x00000009
        /*07ac*/ 	.word	0x00030830
        /*07b0*/ 	.short	0x010a
        /*07b2*/ 	.byte	0x3f
	.zero		1


	//   ....[55]....
        /*07b4*/ 	.word	0x0000d330
        /*07b8*/ 	.word	0x00000009
        /*07bc*/ 	.word	0x00030850
        /*07c0*/ 	.short	0x010a
        /*07c2*/ 	.byte	0x3f
	.zero		1


	//   ....[56]....
        /*07c4*/ 	.word	0x0000d390
        /*07c8*/ 	.word	0x00000005
        /*07cc*/ 	.word	0x00030850
        /*07d0*/ 	.short	0x010a
        /*07d2*/ 	.byte	0x3f
	.zero		1


	//   ....[57]....
        /*07d4*/ 	.word	0x0000d530
        /*07d8*/ 	.word	0x00000003
        /*07dc*/ 	.word	0x00030840
        /*07e0*/ 	.short	0x010a
        /*07e2*/ 	.byte	0x3f
	.zero		1


	//   ....[58]....
        /*07e4*/ 	.word	0x0000e390
        /*07e8*/ 	.word	0x00000009
        /*07ec*/ 	.word	0x00030820
        /*07f0*/ 	.short	0x010a
        /*07f2*/ 	.byte	0x3f
	.zero		1


	//   ....[59]....
        /*07f4*/ 	.word	0x0000e3e0
        /*07f8*/ 	.word	0x00000002
        /*07fc*/ 	.word	0x00030840
        /*0800*/ 	.short	0x010a
        /*0802*/ 	.byte	0x3f
	.zero		1


	//   ....[60]....
        /*0804*/ 	.word	0x0000e430
        /*0808*/ 	.word	0x00000002
        /*080c*/ 	.word	0x00000060
        /*0810*/ 	.short	0x010a
        /*0812*/ 	.byte	0x3f
	.zero		1


	//   ....[61]....
        /*0814*/ 	.word	0x0000e480
        /*0818*/ 	.word	0x00000002
        /*081c*/ 	.word	0x00030840
        /*0820*/ 	.short	0x010a
        /*0822*/ 	.byte	0x3f
	.zero		1


	//   ....[62]....
        /*0824*/ 	.word	0x0000e4d0
        /*0828*/ 	.word	0x00000005
        /*082c*/ 	.word	0x00000060
        /*0830*/ 	.short	0x010a
        /*0832*/ 	.byte	0x3f
	.zero		1


	//   ....[63]....
        /*0834*/ 	.word	0x0000e520
        /*0838*/ 	.word	0x00000002
        /*083c*/ 	.word	0x00030840
        /*0840*/ 	.short	0x010a
        /*0842*/ 	.byte	0x3f
	.zero		1


	//   ....[64]....
        /*0844*/ 	.word	0x0000e570
        /*0848*/ 	.word	0x00000005
        /*084c*/ 	.word	0x00000060
        /*0850*/ 	.short	0x010a
        /*0852*/ 	.byte	0x3f
	.zero		1


	//   ....[65]....
        /*0854*/ 	.word	0x0000e5c0
        /*0858*/ 	.word	0x00000003
        /*085c*/ 	.word	0x00030860
        /*0860*/ 	.short	0x010a
        /*0862*/ 	.byte	0x3f
	.zero		1


	//   ....[66]....
        /*0864*/ 	.word	0x0000e610
        /*0868*/ 	.word	0x00000009
        /*086c*/ 	.word	0x00030820
        /*0870*/ 	.short	0x010a
        /*0872*/ 	.byte	0x3f
	.zero		1


	//   ....[67]....
        /*0874*/ 	.word	0x0000e7b0
        /*0878*/ 	.word	0x00000007
        /*087c*/ 	.word	0x00000000
        /*0880*/ 	.short	0x010a
        /*0882*/ 	.byte	0x3f
	.zero		1


	//   ....[68]....
        /*0884*/ 	.word	0x0000e800
        /*0888*/ 	.word	0x00000003
        /*088c*/ 	.word	0x00000000
        /*0890*/ 	.short	0x010a
        /*0892*/ 	.byte	0x3f
	.zero		1


	//   ....[69]....
        /*0894*/ 	.word	0x0000e850
        /*0898*/ 	.word	0x00000005
        /*089c*/ 	.word	0x00000000
        /*08a0*/ 	.short	0x010a
        /*08a2*/ 	.byte	0x3f
	.zero		1


	//----- nvinfo : EIATTR_NUM_MBARRIERS
	.align		4
.L_93:
        /*08a4*/ 	.byte	0x03, 0x38
        /*08a6*/ 	.short	0x0016


	//----- nvinfo : EIATTR_EXIT_INSTR_OFFSETS
	.align		4
        /*08a8*/ 	.byte	0x04, 0x1c
        /*08aa*/ 	.short	(.L_95 - .L_94)


	//   ....[0]....
.L_94:
        /*08ac*/ 	.word	0x00000a30


	//   ....[1]....
        /*08b0*/ 	.word	0x00009ad0


	//   ....[2]....
        /*08b4*/ 	.word	0x0000d200


	//----- nvinfo : EIATTR_MAX_THREADS
	.align		4
.L_95:
        /*08b8*/ 	.byte	0x04, 0x05
        /*08ba*/ 	.short	(.L_97 - .L_96)
.L_96:
        /*08bc*/ 	.word	0x00000200
        /*08c0*/ 	.word	0x00000001
        /*08c4*/ 	.word	0x00000001


	//----- nvinfo : EIATTR_CRS_STACK_SIZE
	.align		4
.L_97:
        /*08c8*/ 	.byte	0x04, 0x1e
        /*08ca*/ 	.short	(.L_99 - .L_98)
.L_98:
        /*08cc*/ 	.word	0x00000000


	//----- nvinfo : EIATTR_CBANK_PARAM_SIZE
	.align		4
.L_99:
        /*08d0*/ 	.byte	0x03, 0x19
        /*08d2*/ 	.short	0x0a70


	//----- nvinfo : EIATTR_PARAM_CBANK
	.align		4
        /*08d4*/ 	.byte	0x04, 0x0a
        /*08d6*/ 	.short	(.L_101 - .L_100)
	.align		4
.L_100:
        /*08d8*/ 	.word	index@(.nv.constant0._ZN7cutlass13device_kernelIN5flash11enable_sm90INS1_16FlashAttnFwdSm90INS1_25CollectiveMainloopFwdSm90ILi2EN4cute5tupleIJNS5_1CILi1EEES8_S8_EEENS6_IJNS7_ILi192EEESA_NS7_ILi64EEEEEELi64ENS_6half_tEfNS_4arch4Sm90ELb0ELb0ELb1ELb0ELb0ELb0ELb0ELb0ELb1ELb1ELb0ELb0EEENS1_21CollectiveEpilogueFwdINS6_IJSA_SB_SA_EEES9_SD_SF_Li384ELb0ELb1ELb0ELb0EEENS1_29StaticPersistentTileSchedulerILb0EEEEEEEEEvNT_6ParamsE)
        /*08dc*/ 	.short	0x0210
        /*08de*/ 	.short	0x0a70


	//----- nvinfo : EIATTR_SW_WAR
	.align		4
.L_101:
        /*08e0*/ 	.byte	0x04, 0x36
        /*08e2*/ 	.short	(.L_103 - .L_102)
.L_102:
        /*08e4*/ 	.word	0x00000008
.L_103:


//--------------------- .nv.info._ZN7cutlass13device_kernelIN5flash11enable_sm90INS1_16FlashAttnFwdSm90INS1_25CollectiveMainloopFwdSm90ILi2EN4cute5tupleIJNS5_1CILi1EEES8_S8_EEENS6_IJNS7_ILi192EEESA_NS7_ILi64EEEEEELi64ENS_6half_tEfNS_4arch4Sm90ELb0ELb0ELb1ELb1ELb0ELb0ELb0ELb0ELb1ELb1ELb0ELb0EEENS1_21CollectiveEpilogueFwdINS6_IJSA_SB_SA_EEES9_SD_SF_Li384ELb1ELb1ELb0ELb0EEENS1_36VarlenDynamicPersistentTileSchedulerILi192ELi192ELi384ELi128ELb0ELb1ELb1ELb0ELb1ELb1EEEEEEEEEvNT_6ParamsE --------------------------
	.section	.nv.info._ZN7cutlass13device_kernelIN5flash11enable_sm90INS1_16FlashAttnFwdSm90INS1_25CollectiveMainloopFwdSm90ILi2EN4cute5tupleIJNS5_1CILi1EEES8_S8_EEENS6_IJNS7_ILi192EEESA_NS7_ILi64EEEEEELi64ENS_6half_tEfNS_4arch4Sm90ELb0ELb0ELb1ELb1ELb0ELb0ELb0ELb0ELb1ELb1ELb0ELb0EEENS1_21CollectiveEpilogueFwdINS6_IJSA_SB_SA_EEES9_SD_SF_Li384ELb1ELb1ELb0ELb0EEENS1_36VarlenDynamicPersistentTileSchedulerILi192ELi192ELi384ELi128ELb0ELb1ELb1ELb0ELb1ELb1EEEEEEEEEvNT_6ParamsE,"",@"SHT_CUDA_INFO"
	.sectionflags	@""
	.align	4


	//----- nvinfo : EIATTR_CUDA_API_VERSION
	.align		4
        /*0000*/ 	.byte	0x04, 0x37
        /*0002*/ 	.short	(.L_105 - .L_104)
.L_104:
        /*0004*/ 	.word	0x00000082


	//----- nvinfo : EIATTR_KPARAM_INFO
	.align		4
.L_105:
        /*0008*/ 	.byte	0x04, 0x17
        /*000a*/ 	.short	(.L_107 - .L_106)
.L_106:
        /*000c*/ 	.word	0x00000000
        /*0010*/ 	.short	0x0000
        /*0012*/ 	.short	0x0070
        /*0014*/ 	.byte	0x00, 0xf0, 0x01, 0x2a


	//----- nvinfo : EIATTR_SPARSE_MMA_MASK
	.align		4
.L_107:
        /*0018*/ 	.byte	0x03, 0x50
        /*001a*/ 	.short	0x0000


	//----- nvinfo : EIATTR_MAXREG_COUNT
	.align		4
        /*001c*/ 	.byte	0x03, 0x1b
        /*001e*/ 	.short	0x0080


	//----- nvinfo : EIATTR_NUM_BARRIERS
	.align		4
        /*0020*/ 	.byte	0x02, 0x4c
        /*0022*/ 	.byte	0x10
	.zero		1


	//----- nvinfo : EIATTR_EXTERNS
	.align		4
        /*0024*/ 	.byte	0x04, 0x0f
        /*0026*/ 	.short	(.L_109 - .L_108)


	//   ....[0]....
	.align		4
.L_108:
        /*0028*/ 	.word	index@(__assertfail)


	//----- nvinfo : EIATTR_ANNOTATIONS
	.align		4
.L_109:
        /*002c*/ 	.byte	0x04, 0x55
        /*002e*/ 	.short	(.L_111 - .L_110)


	//   ....[0]....
.L_110:
        /* <DEDUP_REMOVED lines=27> */


	//----- nvinfo : EIATTR_MERCURY_ISA_VERSION
	.align		4
.L_111:
        /*01c8*/ 	.byte	0x03, 0x5f
        /*01ca*/ 	.short	0x0101


	//----- nvinfo : EIATTR_UNUSED_LOAD_BYTE_OFFSET
	.align		4
        /*01cc*/ 	.byte	0x04, 0x44
        /*01ce*/ 	.short	(.L_113 - .L_112)


	//   ....[0]....
.L_112:
        /*01d0*/ 	.word	0x00000a50
        /*01d4*/ 	.word	0x0000fff0


	//   ....[1]....
        /*01d8*/ 	.word	0x00009100
        /*01dc*/ 	.word	0x0000fff0


	//----- nvinfo : EIATTR_INT_WARP_WIDE_INSTR_OFFSETS
	.align		4
.L_113:
        /*01e0*/ 	.byte	0x04, 0x31
        /*01e2*/ 	.short	(.L_115 - .L_114)


	//   ....[0]....
.L_114:
        /*01e4*/ 	.word	0x00000130


	//   ....[1]....
        /*01e8*/ 	.word	0x00000170


	//   ....[2]....
        /*01ec*/ 	.word	0x000001e0


	//   ....[3]....
        /*01f0*/ 	.word	0x0000bb00


	//   ....[4]....
        /*01f4*/ 	.word	0x0000bb90


	//   ....[5]....
        /*01f8*/ 	.word	0x0000ec20


	//   ....[6]....
        /*01fc*/ 	.word	0x0000ecb0


	//----- nvinfo : EIATTR_COOP_GROUP_MASK_REGIDS
	.align		4
.L_115:
        /*0200*/ 	.byte	0x04, 0x29
        /*0202*/ 	.short	(.L_117 - .L_116)


	//   ....[0]....
.L_116:
        /*0204*/ 	.word	0xffffffff


	//   ....[1]....
        /*0208*/ 	.word	0xffffffff


	//   ....[2]....
        /*020c*/ 	.word	0xffffffff


	//   ....[3]....
        /*0210*/ 	.word	0xffffffff


	//   ....[4]....
        /*0214*/ 	.word	0xffffffff


	//   ....[5]....
        /*0218*/ 	.word	0xffffffff


	//   ....[6]....
        /*021c*/ 	.word	0xffffffff


	//   ....[7]....
        /*0220*/ 	.word	0xffffffff


	//   ....[8]....
        /*0224*/ 	.word	0xffffffff


	//   ....[9]....
        /*0228*/ 	.word	0xffffffff


	//   ....[10]....
        /*022c*/ 	.word	0xffffffff


	//   ....[11]....
        /*0230*/ 	.word	0xffffffff


	//   ....[12]....
        /*0234*/ 	.word	0xffffffff


	//   ....[13]....
        /*0238*/ 	.word	0xffffffff


	//   ....[14]....
        /*023c*/ 	.word	0xffffffff


	//   ....[15]....
        /*0240*/ 	.word	0xffffffff


	//   ....[16]....
        /*0244*/ 	.word	0xffffffff


	//   ....[17]....
        /*0248*/ 	.word	0xffffffff


	//   ....[18]....
        /*024c*/ 	.word	0xffffffff


	//   ....[19]....
        /*0250*/ 	.word	0xffffffff


	//   ....[20]....
        /*0254*/ 	.word	0xffffffff


	//   ....[21]....
        /*0258*/ 	.word	0xffffffff


	//   ....[22]....
        /*025c*/ 	.word	0xffffffff


	//   ....[23]....
        /*0260*/ 	.word	0xffffffff


	//   ....[24]....
        /*0264*/ 	.word	0xffffffff


	//   ....[25]....
        /*0268*/ 	.word	0xffffffff


	//   ....[26]....
        /*026c*/ 	.word	0xffffffff


	//   ....[27]....
        /*0270*/ 	.word	0xffffffff


	//   ....[28]....
        /*0274*/ 	.word	0xffffffff


	//   ....[29]....
        /*0278*/ 	.word	0xffffffff


	//   ....[30]....
        /*027c*/ 	.word	0xffffffff


	//   ....[31]....
        /*0280*/ 	.word	0xffffffff


	//   ....[32]....
        /*0284*/ 	.word	0xffffffff


	//   ....[33]....
        /*0288*/ 	.word	0xffffffff


	//   ....[34]....
        /*028c*/ 	.word	0xffffffff


	//   ....[35]....
        /*0290*/ 	.word	0xffffffff


	//   ....[36]....
        /*0294*/ 	.word	0xffffffff


	//   ....[37]....
        /*0298*/ 	.word	0xffffffff


	//   ....[38]....
        /*029c*/ 	.word	0xffffffff


	//   ....[39]....
        /*02a0*/ 	.word	0xffffffff


	//   ....[40]....
        /*02a4*/ 	.word	0xffffffff


	//   ....[41]....
        /*02a8*/ 	.word	0xffffffff


	//   ....[42]....
        /*02ac*/ 	.word	0xffffffff


	//   ....[43]....
        /*02b0*/ 	.word	0xffffffff


	//   ....[44]....
        /*02b4*/ 	.word	0xffffffff


	//   ....[45]....
        /*02b8*/ 	.word	0xffffffff


	//   ....[46]....
        /*02bc*/ 	.word	0xffffffff


	//   ....[47]....
        /*02c0*/ 	.word	0xffffffff


	//   ....[48]....
        /*02c4*/ 	.word	0xffffffff


	//   ....[49]....
        /*02c8*/ 	.word	0xffffffff


	//   ....[50]....
        /*02cc*/ 	.word	0xffffffff


	//   ....[51]....
        /*02d0*/ 	.word	0xffffffff


	//   ....[52]....
        /*02d4*/ 	.word	0xffffffff


	//   ....[53]....
        /*02d8*/ 	.word	0xffffffff


	//   ....[54]....
        /*02dc*/ 	.word	0xffffffff


	//   ....[55]....
        /*02e0*/ 	.word	0xffffffff


	//   ....[56]....
        /*02e4*/ 	.word	0xffffffff


	//   ....[57]....
        /*02e8*/ 	.word	0xffffffff


	//   ....[58]....
        /*02ec*/ 	.word	0xffffffff


	//   ....[59]....
        /*02f0*/ 	.word	0xffffffff


	//   ....[60]....
        /*02f4*/ 	.word	0xffffffff


	//   ....[61]....
        /*02f8*/ 	.word	0xffffffff


	//   ....[62]....
        /*02fc*/ 	.word	0xffffffff


	//   ....[63]....
        /*0300*/ 	.word	0xffffffff


	//   ....[64]....
        /*0304*/ 	.word	0xffffffff


	//   ....[65]....
        /*0308*/ 	.word	0xffffffff


	//   ....[66]....
        /*030c*/ 	.word	0xffffffff


	//   ....[67]....
        /*0310*/ 	.word	0xffffffff


	//   ....[68]....
        /*0314*/ 	.word	0xffffffff


	//   ....[69]....
        /*0318*/ 	.word	0xffffffff


	//   ....[70]....
        /*031c*/ 	.word	0xffffffff


	//   ....[71]....
        /*0320*/ 	.word	0xffffffff


	//   ....[72]....
        /*0324*/ 	.word	0xffffffff


	//   ....[73]....
        /*0328*/ 	.word	0xffffffff


	//   ....[74]....
        /*032c*/ 	.word	0xffffffff


	//   ....[75]....
        /*0330*/ 	.word	0xffffffff


	//   ....[76]....
        /*0334*/ 	.word	0xffffffff


	//   ....[77]....
        /*0338*/ 	.word	0xffffffff


	//   ....[78]....
        /*033c*/ 	.word	0xffffffff


	//   ....[79]....
        /*0340*/ 	.word	0xffffffff


	//   ....[80]....
        /*0344*/ 	.word	0xffffffff


	//   ....[81]....
        /*0348*/ 	.word	0xffffffff


	//   ....[82]....
        /*034c*/ 	.word	0xffffffff


	//   ....[83]....
        /*0350*/ 	.word	0xffffffff


	//   ....[84]....
        /*0354*/ 	.word	0xffffffff


	//   ....[85]....
        /*0358*/ 	.word	0xffffffff


	//   ....[86]....
        /*035c*/ 	.word	0xffffffff


	//   ....[87]....
        /*0360*/ 	.word	0xffffffff


	//   ....[88]....
        /*0364*/ 	.word	0xffffffff


	//   ....[89]....
        /*0368*/ 	.word	0xffffffff


	//   ....[90]....
        /*036c*/ 	.word	0xffffffff


	//   ....[91]....
        /*0370*/ 	.word	0xffffffff


	//   ....[92]....
        /*0374*/ 	.word	0xffffffff


	//   ....[93]....
        /*0378*/ 	.word	0xffffffff


	//   ....[94]....
        /*037c*/ 	.word	0xffffffff


	//   ....[95]....
        /*0380*/ 	.word	0xffffffff


	//   ....[96]....
        /*0384*/ 	.word	0xffffffff


	//   ....[97]....
        /*0388*/ 	.word	0xffffffff


	//   ....[98]....
        /*038c*/ 	.word	0xffffffff


	//   ....[99]....
        /*0390*/ 	.word	0xffffffff


	//   ....[100]....
        /*0394*/ 	.word	0xffffffff


	//   ....[101]....
        /*0398*/ 	.word	0x0500000f


	//   ....[102]....
        /*039c*/ 	.word	0x0500000f


	//   ....[103]....
        /*03a0*/ 	.word	0x0500000f


	//   ....[104]....
        /*03a4*/ 	.word	0x0500000f


	//   ....[105]....
        /*03a8*/ 	.word	0x0500000f


	//   ....[106]....
        /*03ac*/ 	.word	0x0500000f


	//   ....[107]....
        /*03b0*/ 	.word	0x0500000f


	//   ....[108]....
        /*03b4*/ 	.word	0x0500000f


	//   ....[109]....
        /*03b8*/ 	.word	0x0500000f


	//   ....[110]....
        /*03bc*/ 	.word	0x0500000f


	//   ....[111]....
        /*03c0*/ 	.word	0x0500000f


	//   ....[112]....
        /*03c4*/ 	.word	0x0500000f


	//   ....[113]....
        /*03c8*/ 	.word	0x0500000f


	//   ....[114]....
        /*03cc*/ 	.word	0x0500000f


	//   ....[115]....
        /*03d0*/ 	.word	0x0500000f


	//   ....[116]....
        /*03d4*/ 	.word	0x0500000f


	//   ....[117]....
        /*03d8*/ 	.word	0x0500000f


	//   ....[118]....
        /*03dc*/ 	.word	0x0500000f


	//   ....[119]....
        /*03e0*/ 	.word	0x0500000f


	//   ....[120]....
        /*03e4*/ 	.word	0x0500000f


	//   ....[121]....
        /*03e8*/ 	.word	0x0500000f


	//   ....[122]....
        /*03ec*/ 	.word	0x0500000f


	//   ....[123]....
        /*03f0*/ 	.word	0x0500000f


	//   ....[124]....
        /*03f4*/ 	.word	0x0500000f


	//   ....[125]....
        /*03f8*/ 	.word	0x0500000f


	//   ....[126]....
        /*03fc*/ 	.word	0x0500000f


	//   ....[127]....
        /*0400*/ 	.word	0x0500000f


	//   ....[128]....
        /*0404*/ 	.word	0x0500000f


	//   ....[129]....
        /*0408*/ 	.word	0x0500000f


	//   ....[130]....
        /*040c*/ 	.word	0x0500000f


	//   ....[131]....
        /*0410*/ 	.word	0x0500000f


	//   ....[132]....
        /*0414*/ 	.word	0x0500000f


	//   ....[133]....
        /*0418*/ 	.word	0x0500000f


	//   ....[134]....
        /*041c*/ 	.word	0x0500000f


	//   ....[135]....
        /*0420*/ 	.word	0x0500000f


	//   ....[136]....
        /*0424*/ 	.word	0x0500000f


	//   ....[137]....
        /*0428*/ 	.word	0x0500000f


	//   ....[138]....
        /*042c*/ 	.word	0x0500000f


	//   ....[139]....
        /*0430*/ 	.word	0x0500000f


	//   ....[140]....
        /*0434*/ 	.word	0x0500000f


	//   ....[141]....
        /*0438*/ 	.word	0x0500000f


	//   ....[142]....
        /*043c*/ 	.word	0x0500000f


	//   ....[143]....
        /*0440*/ 	.word	0x0500000f


	//----- nvinfo : EIATTR_COOP_GROUP_INSTR_OFFSETS
	.align		4
.L_117:
        /*0444*/ 	.byte	0x04, 0x28
        /*0446*/ 	.short	(.L_119 - .L_118)


	//   ....[0]....
.L_118:
        /*0448*/ 	.word	0x00000070


	//   ....[1]....
        /*044c*/ 	.word	0x00000140


	//   ....[2]....
        /*0450*/ 	.word	0x00000190


	//   ....[3]....
        /*0454*/ 	.word	0x000003c0


	//   ....[4]....
        /*0458*/ 	.word	0x00000520


	//   ....[5]....
        /*045c*/ 	.word	0x00000640


	//   ....[6]....
        /*0460*/ 	.word	0x000007a0


	//   ....[7]....
        /*0464*/ 	.word	0x00001530


	//   ....[8]....
        /*0468*/ 	.word	0x00003450


	//   ....[9]....
        /*046c*/ 	.word	0x000034c0


	//   ....[10]....
        /*0470*/ 	.word	0x00003c40


	//   ....[11]....
        /*0474*/ 	.word	0x00003cd0


	//   ....[12]....
        /*0478*/ 	.word	0x00004ea0


	//   ....[13]....
        /*047c*/ 	.word	0x00006990


	//   ....[14]....
        /*0480*/ 	.word	0x00006ad0


	//   ....[15]....
        /*0484*/ 	.word	0x00006b00


	//   ....[16]....
        /*0488*/ 	.word	0x00006b50


	//   ....[17]....
        /*048c*/ 	.word	0x000085e0


	//   ....[18]....
        /*0490*/ 	.word	0x000086f0


	//   ....[19]....
        /*0494*/ 	.word	0x00008730


	//   ....[20]....
        /*0498*/ 	.word	0x00008880


	//   ....[21]....
        /*049c*/ 	.word	0x000088a0


	//   ....[22]....
        /*04a0*/ 	.word	0x00009900


	//   ....[23]....
        /*04a4*/ 	.word	0x00009910


	//   ....[24]....
        /*04a8*/ 	.word	0x00009940


	//   ....[25]....
        /*04ac*/ 	.word	0x00009990


	//   ....[26]....
        /*04b0*/ 	.word	0x00009eb0


	//   ....[27]....
        /*04b4*/ 	.word	0x00009ee0


	//   ....[28]....
        /*04b8*/ 	.word	0x00009ef0


	//   ....[29]....
        /*04bc*/ 	.word	0x00009f10


	//   ....[30]....
        /*04c0*/ 	.word	0x00009f30


	//   ....[31]....
        /*04c4*/ 	.word	0x00009f50


	//   ....[32]....
        /*04c8*/ 	.word	0x0000a050


	//   ....[33]....
        /*04cc*/ 	.word	0x0000a060


	//   ....[34]....
        /*04d0*/ 	.word	0x0000a900


	//   ....[35]....
        /*04d4*/ 	.word	0x0000a930


	//   ....[36]....
        /*04d8*/ 	.word	0x0000a970


	//   ....[37]....
        /*04dc*/ 	.word	0x0000a9a0


	//   ....[38]....
        /*04e0*/ 	.word	0x0000a9c0


	//   ....[39]....
        /*04e4*/ 	.word	0x0000a9d0


	//   ....[40]....
        /*04e8*/ 	.word	0x0000a9e0


	//   ....[41]....
        /*04ec*/ 	.word	0x0000aa00


	//   ....[42]....
        /*04f0*/ 	.word	0x0000ab40


	//   ....[43]....
        /*04f4*/ 	.word	0x0000ad20


	//   ....[44]....
        /*04f8*/ 	.word	0x0000ad50


	//   ....[45]....
        /*04fc*/ 	.word	0x0000ad80


	//   ....[46]....
        /*0500*/ 	.word	0x0000adb0


	//   ....[47]....
        /*0504*/ 	.word	0x0000ade0


	//   ....[48]....
        /*0508*/ 	.word	0x0000ae10


	//   ....[49]....
        /*050c*/ 	.word	0x0000af80


	//   ....[50]....
        /*0510*/ 	.word	0x0000afb0


	//   ....[51]....
        /*0514*/ 	.word	0x0000afe0


	//   ....[52]....
        /*0518*/ 	.word	0x0000b010


	//   ....[53]....
        /*051c*/ 	.word	0x0000b040


	//   ....[54]....
        /*0520*/ 	.word	0x0000b070


	//   ....[55]....
        /*0524*/ 	.word	0x0000b100


	//   ....[56]....
        /*0528*/ 	.word	0x0000b130


	//   ....[57]....
        /*052c*/ 	.word	0x0000b1b0


	//   ....[58]....
        /*0530*/ 	.word	0x0000c0a0


	//   ....[59]....
        /*0534*/ 	.word	0x0000cc60


	//   ....[60]....
        /*0538*/ 	.word	0x0000cc70


	//   ....[61]....
        /*053c*/ 	.word	0x0000cc80


	//   ....[62]....
        /*0540*/ 	.word	0x0000cca0


	//   ....[63]....
        /*0544*/ 	.word	0x0000cd30


	//   ....[64]....
        /*0548*/ 	.word	0x0000cd50


	//   ....[65]....
        /*054c*/ 	.word	0x0000cdd0


	//   ....[66]....
        /*0550*/ 	.word	0x0000cdf0


	//   ....[67]....
        /*0554*/ 	.word	0x0000ce70


	//   ....[68]....
        /*0558*/ 	.word	0x0000ce90


	//   ....[69]....
        /*055c*/ 	.word	0x0000cf10


	//   ....[70]....
        /*0560*/ 	.word	0x0000cf30


	//   ....[71]....
        /*0564*/ 	.word	0x0000cfb0


	//   ....[72]....
        /*0568*/ 	.word	0x0000cfd0


	//   ....[73]....
        /*056c*/ 	.word	0x0000d050


	//   ....[74]....
        /*0570*/ 	.word	0x0000d070


	//   ....[75]....
        /*0574*/ 	.word	0x0000d080


	//   ....[76]....
        /*0578*/ 	.word	0x0000d0f0


	//   ....[77]....
        /*057c*/ 	.word	0x0000d140


	//   ....[78]....
        /*0580*/ 	.word	0x0000d1f0


	//   ....[79]....
        /*0584*/ 	.word	0x0000d200


	//   ....[80]....
        /*0588*/ 	.word	0x0000d270


	//   ....[81]....
        /*058c*/ 	.word	0x0000d280


	//   ....[82]....
        /*0590*/ 	.word	0x0000d2c0


	//   ....[83]....
        /*0594*/ 	.word	0x0000f180


	//   ....[84]....
        /*0598*/ 	.word	0x0000f1b0


	//   ....[85]....
        /*059c*/ 	.word	0x0000f1e0


	//   ....[86]....
        /*05a0*/ 	.word	0x0000f210


	//   ....[87]....
        /*05a4*/ 	.word	0x0000f240


	//   ....[88]....
        /*05a8*/ 	.word	0x0000f270


	//   ....[89]....
        /*05ac*/ 	.word	0x0000f2a0


	//   ....[90]....
        /*05b0*/ 	.word	0x0000f2d0


	//   ....[91]....
        /*05b4*/ 	.word	0x0000f450


	//   ....[92]....
        /*05b8*/ 	.word	0x0000f480


	//   ....[93]....
        /*05bc*/ 	.word	0x0000f4b0


	//   ....[94]....
        /*05c0*/ 	.word	0x0000f4e0


	//   ....[95]....
        /*05c4*/ 	.word	0x0000f510


	//   ....[96]....
        /*05c8*/ 	.word	0x0000f540


	//   ....[97]....
        /*05cc*/ 	.word	0x0000f600


	//   ....[98]....
        /*05d0*/ 	.word	0x0000f620


	//   ....[99]....
        /*05d4*/ 	.word	0x0000f690


	//   ....[100]....
        /*05d8*/ 	.word	0x0000fb00


	//   ....[101]....
        /*05dc*/ 	.word	0x0000ffe0


	//   ....[102]....
        /*05e0*/ 	.word	0x00010190


	//   ....[103]....
        /*05e4*/ 	.word	0x000101e0


	//   ....[104]....
        /*05e8*/ 	.word	0x00010240


	//   ....[105]....
        /*05ec*/ 	.word	0x00010330


	//   ....[106]....
        /*05f0*/ 	.word	0x00010390


	//   ....[107]....
        /*05f4*/ 	.word	0x00010490


	//   ....[108]....
        /*05f8*/ 	.word	0x000104f0


	//   ....[109]....
        /*05fc*/ 	.word	0x000105f0


	//   ....[110]....
        /*0600*/ 	.word	0x00010650


	//   ....[111]....
        /*0604*/ 	.word	0x00010750


	//   ....[112]....
        /*0608*/ 	.word	0x000107b0


	//   ....[113]....
        /*060c*/ 	.word	0x000108b0


	//   ....[114]....
        /*0610*/ 	.word	0x00010910


	//   ....[115]....
        /*0614*/ 	.word	0x00010a10


	//   ....[116]....
        /*0618*/ 	.word	0x00010a70


	//   ....[117]....
        /*061c*/ 	.word	0x00010b80


	//   ....[118]....
        /*0620*/ 	.word	0x00010bf0


	//   ....[119]....
        /*0624*/ 	.word	0x00010cc0


	//   ....[120]....
        /*0628*/ 	.word	0x00010d20


	//   ....[121]....
        /*062c*/ 	.word	0x00010e00


	//   ....[122]....
        /*0630*/ 	.word	0x00010e60


	//   ....[123]....
        /*0634*/ 	.word	0x00010f30


	//   ....[124]....
        /*0638*/ 	.word	0x00010f90


	//   ....[125]....
        /*063c*/ 	.word	0x00011050


	//   ....[126]....
        /*0640*/ 	.word	0x00011360


	//   ....[127]....
        /*0644*/ 	.word	0x00011400


	//   ....[128]....
        /*0648*/ 	.word	0x00011520


	//   ....[129]....
        /*064c*/ 	.word	0x00011590


	//   ....[130]....
        /*0650*/ 	.word	0x00011600


	//   ....[131]....
        /*0654*/ 	.word	0x00011670


	//   ....[132]....
        /*0658*/ 	.word	0x000116e0


	//   ....[133]....
        /*065c*/ 	.word	0x00011760


	//   ....[134]....
        /*0660*/ 	.word	0x000117f0


	//   ....[135]....
        /*0664*/ 	.word	0x00011880


	//   ....[136]....
        /*0668*/ 	.word	0x000118f0


	//   ....[137]....
        /*066c*/ 	.word	0x00011960


	//   ....[138]....
        /*0670*/ 	.word	0x000119d0


	//   ....[139]....
        /*0674*/ 	.word	0x00011a50


	//   ....[140]....
        /*0678*/ 	.word	0x00011ac0


	//   ....[141]....
        /*067c*/ 	.word	0x00011b60


	//   ....[142]....
        /*0680*/ 	.word	0x00011bf0


	//   ....[143]....
        /*0684*/ 	.word	0x00011d10


	//----- nvinfo : EIATTR_REG_RECONFIG
	.align		4
.L_119:
        /*0688*/ 	.byte	0x01, 0x54
	.zero		2


	//----- nvinfo : EIATTR_SYSCALL_OFFSETS
	.align		4
        /*068c*/ 	.byte	0x04, 0x46
        /*068e*/ 	.short	(.L_121 - .L_120)


	//   ....[0]....
.L_120:
        /*0690*/ 	.word	0x00001680


	//   ....[1]....
        /*0694*/ 	.word	0x0000bcf0


	//   ....[2]....
        /*0698*/ 	.word	0x0000be40


	//   ....[3]....
        /*069c*/ 	.word	0x0000bf40


	//   ....[4]....
        /*06a0*/ 	.word	0x0000c750


	//----- nvinfo : EIATTR_MBARRIER_INSTR_OFFSETS
	.align		4
.L_121:
        /*06a4*/ 	.byte	0x04, 0x39
        /*06a6*/ 	.short	(.L_123 - .L_122)


	//   ....[0]....
.L_122:
        /*06a8*/ 	.word	0x00000270
        /*06ac*/ 	.word	0x000000ff
        /*06b0*/ 	.word	0x00030800
        /*06b4*/ 	.short	0x0100
        /*06b6*/ 	.byte	0x08
	.zero		1


	//   ....[1]....
        /*06b8*/ 	.word	0x00000280
        /*06bc*/ 	.word	0x000000ff
        /*06c0*/ 	.word	0x00030820
        /*06c4*/ 	.short	0x0100
        /*06c6*/ 	.byte	0x08
	.zero		1


	//   ....[2]....
        /*06c8*/ 	.word	0x00000370
        /*06cc*/ 	.word	0x000000ff
        /*06d0*/ 	.word	0x00030830
        /*06d4*/ 	.short	0x0100
        /*06d6*/ 	.byte	0x08
	.zero		1


	//   ....[3]....
        /*06d8*/ 	.word	0x00000380
        /*06dc*/ 	.word	0x000000ff
        /*06e0*/ 	.word	0x00030840
        /*06e4*/ 	.short	0x0100
        /*06e6*/ 	.byte	0x08
	.zero		1


	//   ....[4]....
        /*06e8*/ 	.word	0x00000390
        /*06ec*/ 	.word	0x000000ff
        /*06f0*/ 	.word	0x00030838
        /*06f4*/ 	.short	0x0100
        /*06f6*/ 	.byte	0x08
	.zero		1


	//   ....[5]....
        /*06f8*/ 	.word	0x000003a0
        /*06fc*/ 	.word	0x000000ff
        /*0700*/ 	.word	0x00030848
        /*0704*/ 	.short	0x0100
        /*0706*/ 	.byte	0x08
	.zero		1


	//   ....[6]....
        /*0708*/ 	.word	0x000004d0
        /*070c*/ 	.word	0x000000ff
        /*0710*/ 	.word	0x00030850
        /*0714*/ 	.short	0x0100
        /*0716*/ 	.byte	0x08
	.zero		1


	//   ....[7]....
        /*0718*/ 	.word	0x000004e0
        /*071c*/ 	.word	0x000000ff
        /*0720*/ 	.word	0x00030860
        /*0724*/ 	.short	0x0100
        /*0726*/ 	.byte	0x08
	.zero		1


	//   ....[8]....
        /*0728*/ 	.word	0x000004f0
        /*072c*/ 	.word	0x000000ff
        /*0730*/ 	.word	0x00030858
        /*0734*/ 	.short	0x0100
        /*0736*/ 	.byte	0x08
	.zero		1


	//   ....[9]....
        /*0738*/ 	.word	0x00000500
        /*073c*/ 	.word	0x000000ff
        /*0740*/ 	.word	0x00030868
        /*0744*/ 	.short	0x0100
        /*0746*/ 	.byte	0x08
	.zero		1


	//   ....[10]....
        /*0748*/ 	.word	0x000005f0
        /*074c*/ 	.word	0x000000ff
        /*0750*/ 	.word	0x00030870
        /*0754*/ 	.short	0x0100
        /*0756*/ 	.byte	0x06
	.zero		1


	//   ....[11]....
        /*0758*/ 	.word	0x00000600
        /*075c*/ 	.word	0x000000ff
        /*0760*/ 	.word	0x00030880
        /*0764*/ 	.short	0x0100
        /*0766*/ 	.byte	0x06
	.zero		1


	//   ....[12]....
        /*0768*/ 	.word	0x00000610
        /*076c*/ 	.word	0x000000ff
        /*0770*/ 	.word	0x00030878
        /*0774*/ 	.short	0x0100
        /*0776*/ 	.byte	0x06
	.zero		1


	//   ....[13]....
        /*0778*/ 	.word	0x00000620
        /*077c*/ 	.word	0x000000ff
        /*0780*/ 	.word	0x00030888
        /*0784*/ 	.short	0x0100
        /*0786*/ 	.byte	0x06
	.zero		1


	//   ....[14]....
        /*0788*/ 	.word	0x00000750
        /*078c*/ 	.word	0x000000ff
        /*0790*/ 	.word	0x00030890
        /*0794*/ 	.short	0x0100
        /*0796*/ 	.byte	0x08
	.zero		1


	//   ....[15]....
        /*0798*/ 	.word	0x00000760
        /*079c*/ 	.word	0x000000ff
        /*07a0*/ 	.word	0x000308a0
        /*07a4*/ 	.short	0x0100
        /*07a6*/ 	.byte	0x08
	.zero		1


	//   ....[16]....
        /*07a8*/ 	.word	0x00000770
        /*07ac*/ 	.word	0x000000ff
        /*07b0*/ 	.word	0x00030898
        /*07b4*/ 	.short	0x0100
        /*07b6*/ 	.byte	0x08
	.zero		1


	//   ....[17]....
        /*07b8*/ 	.word	0x00000780
        /*07bc*/ 	.word	0x000000ff
        /*07c0*/ 	.word	0x000308a8
        /*07c4*/ 	.short	0x0100
        /*07c6*/ 	.byte	0x08
	.zero		1


	//   ....[18]....
        /*07c8*/ 	.word	0x000008b0
        /*07cc*/ 	.word	0x000000ff
        /*07d0*/ 	.word	0x000308b0
        /*07d4*/ 	.short	0x0100
        /*07d6*/ 	.byte	0x08
	.zero		1


	//   ....[19]....
        /*07d8*/ 	.word	0x000008c0
        /*07dc*/ 	.word	0x000000ff
        /*07e0*/ 	.word	0x000308c0
        /*07e4*/ 	.short	0x0100
        /*07e6*/ 	.byte	0x08
	.zero		1


	//   ....[20]....
        /*07e8*/ 	.word	0x000008d0
        /*07ec*/ 	.word	0x000000ff
        /*07f0*/ 	.word	0x000308b8
        /*07f4*/ 	.short	0x0100
        /*07f6*/ 	.byte	0x08
	.zero		1


	//   ....[21]....
        /*07f8*/ 	.word	0x000008e0
        /*07fc*/ 	.word	0x000000ff
        /*0800*/ 	.word	0x000308c8
        /*0804*/ 	.short	0x0100
        /*0806*/ 	.byte	0x08
	.zero		1


	//   ....[22]....
        /*0808*/ 	.word	0x00001700
        /*080c*/ 	.word	0x000000ff
        /*0810*/ 	.word	0x00030800
        /*0814*/ 	.short	0x010a
        /*0816*/ 	.byte	0x27
	.zero		1


	//   ....[23]....
        /*0818*/ 	.word	0x00001780
        /*081c*/ 	.word	0x00000000
        /*0820*/ 	.word	0x00030830
        /*0824*/ 	.short	0x010a
        /*0826*/ 	.byte	0x3f
	.zero		1


	//   ....[24]....
        /*0828*/ 	.word	0x000017f0
        /*082c*/ 	.word	0x00000000
        /*0830*/ 	.word	0x00030830
        /*0834*/ 	.short	0x010a
        /*0836*/ 	.byte	0x3f
	.zero		1


	//   ....[25]....
        /*0838*/ 	.word	0x00003f00
        /*083c*/ 	.word	0x00000006
        /*0840*/ 	.word	0x00000000
        /*0844*/ 	.short	0x0101
        /*0846*/ 	.byte	0x3f
	.zero		1


	//   ....[26]....
        /*0848*/ 	.word	0x000050f0
        /*084c*/ 	.word	0x000000ff
        /*0850*/ 	.word	0x00030830
        /*0854*/ 	.short	0x010a
        /*0856*/ 	.byte	0x06
	.zero		1


	//   ....[27]....
        /*0858*/ 	.word	0x00005130
        /*085c*/ 	.word	0x000000ff
        /*0860*/ 	.word	0x00030830
        /*0864*/ 	.short	0x010a
        /*0866*/ 	.byte	0x06
	.zero		1


	//   ....[28]....
        /*0868*/ 	.word	0x00005330
        /*086c*/ 	.word	0x000000ff
        /*0870*/ 	.word	0x00030850
        /*0874*/ 	.short	0x010a
        /*0876*/ 	.byte	0x06
	.zero		1


	//   ....[29]....
        /*0878*/ 	.word	0x00005370
        /*087c*/ 	.word	0x000000ff
        /*0880*/ 	.word	0x00030850
        /*0884*/ 	.short	0x010a
        /*0886*/ 	.byte	0x06
	.zero		1


	//   ....[30]....
        /*0888*/ 	.word	0x000072b0
        /*088c*/ 	.word	0x0000000c
        /*0890*/ 	.word	0x00000000
        /*0894*/ 	.short	0x0101
        /*0896*/ 	.byte	0x3f
	.zero		1


	//   ....[31]....
        /*0898*/ 	.word	0x00007340
        /*089c*/ 	.word	0x0000006d
        /*08a0*/ 	.word	0x00000000
        /*08a4*/ 	.short	0x0101
        /*08a6*/ 	.byte	0x3f
	.zero		1


	//   ....[32]....
        /*08a8*/ 	.word	0x00008660
        /*08ac*/ 	.word	0x000000ff
        /*08b0*/ 	.word	0x00030850
        /*08b4*/ 	.short	0x010a
        /*08b6*/ 	.byte	0x0c
	.zero		1


	//   ....[33]....
        /*08b8*/ 	.word	0x000086a0
        /*08bc*/ 	.word	0x000000ff
        /*08c0*/ 	.word	0x00030850
        /*08c4*/ 	.short	0x010a
        /*08c6*/ 	.byte	0x0c
	.zero		1


	//   ....[34]....
        /*08c8*/ 	.word	0x00008ea0
        /*08cc*/ 	.word	0x00000006
        /*08d0*/ 	.word	0x00000000
        /*08d4*/ 	.short	0x0101
        /*08d6*/ 	.byte	0x3f
	.zero		1


	//   ....[35]....
        /*08d8*/ 	.word	0x00009ff0
        /*08dc*/ 	.word	0x000000ff
        /*08e0*/ 	.word	0x00000000
        /*08e4*/ 	.short	0x0101
        /*08e6*/ 	.byte	0x04
	.zero		1


	//   ....[36]....
        /*08e8*/ 	.word	0x0000c2b0
        /*08ec*/ 	.word	0x00000000
        /*08f0*/ 	.word	0x00030840
        /*08f4*/ 	.short	0x010a
        /*08f6*/ 	.byte	0x3f
	.zero		1


	//   ....[37]....
        /*08f8*/ 	.word	0x0000d380
        /*08fc*/ 	.word	0x00000016
        /*0900*/ 	.word	0x00030800
        /*0904*/ 	.short	0x0107
        /*0906*/ 	.byte	0x3f
	.zero		1


	//   ....[38]....
        /*0908*/ 	.word	0x0000d480
        /*090c*/ 	.word	0x00000016
        /*0910*/ 	.word	0x00030800
        /*0914*/ 	.short	0x0101
        /*0916*/ 	.byte	0x3f
	.zero		1


	//   ....[39]....
        /*0918*/ 	.word	0x0000d4a0
        /*091c*/ 	.word	0x00000016
        /*0920*/ 	.word	0x00030820
        /*0924*/ 	.short	0x010a
        /*0926*/ 	.byte	0x3f
	.zero		1


	//   ....[40]....
        /*0928*/ 	.word	0x0000d7c0
        /*092c*/ 	.word	0x00000002
        /*0930*/ 	.word	0x00030840
        /*0934*/ 	.short	0x010a
        /*0936*/ 	.byte	0x3f
	.zero		1


	//   ....[41]....
        /*0938*/ 	.word	0x0000da40
        /*093c*/ 	.word	0x00000003
        /*0940*/ 	.word	0x00000060
        /*0944*/ 	.short	0x010a
        /*0946*/ 	.byte	0x3f
	.zero		1


	//   ....[42]....
        /*0948*/ 	.word	0x0000df90
        /*094c*/ 	.word	0x00000002
        /*0950*/ 	.word	0x00030840
        /*0954*/ 	.short	0x010a
        /*0956*/ 	.byte	0x3f
	.zero		1


	//   ....[43]....
        /*0958*/ 	.word	0x0000e210
        /*095c*/ 	.word	0x0000000a
        /*0960*/ 	.word	0x00000060
        /*0964*/ 	.short	0x010a
        /*0966*/ 	.byte	0x3f
	.zero		1


	//   ....[44]....
        /*0968*/ 	.word	0x0000e690
        /*096c*/ 	.word	0x00000002
        /*0970*/ 	.word	0x00030840
        /*0974*/ 	.short	0x010a
        /*0976*/ 	.byte	0x3f
	.zero		1


	//   ....[45]....
        /*0978*/ 	.word	0x0000e920
        /*097c*/ 	.word	0x00000008
        /*0980*/ 	.word	0x00000060
        /*0984*/ 	.short	0x010a
        /*0986*/ 	.byte	0x3f
	.zero		1


	//   ....[46]....
        /*0988*/ 	.word	0x0000ed60
        /*098c*/ 	.word	0x00000003
        /*0990*/ 	.word	0x00030860
        /*0994*/ 	.short	0x010a
        /*0996*/ 	.byte	0x3f
	.zero		1


	//   ....[47]....
        /*0998*/ 	.word	0x0000fa80
        /*099c*/ 	.word	0x00000009
        /*09a0*/ 	.word	0x00030820
        /*09a4*/ 	.short	0x010a
        /*09a6*/ 	.byte	0x3f
	.zero		1


	//   ....[48]....
        /*09a8*/ 	.word	0x0000fc20
        /*09ac*/ 	.word	0x00000005
        /*09b0*/ 	.word	0x00000000
        /*09b4*/ 	.short	0x010a
        /*09b6*/ 	.byte	0x3f
	.zero		1


	//   ....[49]....
        /*09b8*/ 	.word	0x0000fc90
        /*09bc*/ 	.word	0x00000003
        /*09c0*/ 	.word	0x00000000
        /*09c4*/ 	.short	0x010a
        /*09c6*/ 	.byte	0x3f
	.zero		1


	//   ....[50]....
        /*09c8*/ 	.word	0x0000fcf0
        /*09cc*/ 	.word	0x00000017
        /*09d0*/ 	.word	0x00000000
        /*09d4*/ 	.short	0x010a
        /*09d6*/ 	.byte	0x3f
	.zero		1


	//   ....[51]....
        /*09d8*/ 	.word	0x0000fd20
        /*09dc*/ 	.word	0x00000007
        /*09e0*/ 	.word	0x00000000
        /*09e4*/ 	.short	0x010a
        /*09e6*/ 	.byte	0x3f
	.zero		1


	//   ....[52]....
        /*09e8*/ 	.word	0x0000fd90
        /*09ec*/ 	.word	0x00000003
        /*09f0*/ 	.word	0x00030800
        /*09f4*/ 	.short	0x010a
        /*09f6*/ 	.byte	0x3f
	.zero		1


	//   ....[53]....
        /*09f8*/ 	.word	0x0000fde0
        /*09fc*/ 	.word	0x00000000
        /*0a00*/ 	.word	0x00030830
        /*0a04*/ 	.short	0x010a
        /*0a06*/ 	.byte	0x3f
	.zero		1


	//   ....[54]....
        /*0a08*/ 	.word	0x0000fe40
        /*0a0c*/ 	.word	0x00000007
        /*0a10*/ 	.word	0x00030830
        /*0a14*/ 	.short	0x010a
        /*0a16*/ 	.byte	0x3f
	.zero		1


	//   ....[55]....
        /*0a18*/ 	.word	0x0000fea0
        /*0a1c*/ 	.word	0x00000007
        /*0a20*/ 	.word	0x00030850
        /*0a24*/ 	.short	0x010a
        /*0a26*/ 	.byte	0x3f
	.zero		1


	//   ....[56]....
        /*0a28*/ 	.word	0x0000ff00
        /*0a2c*/ 	.word	0x00000005
        /*0a30*/ 	.word	0x00030850
        /*0a34*/ 	.short	0x010a
        /*0a36*/ 	.byte	0x3f
	.zero		1


	//   ....[57]....
        /*0a38*/ 	.word	0x000100a0
        /*0a3c*/ 	.word	0x00000000
        /*0a40*/ 	.word	0x00030840
        /*0a44*/ 	.short	0x010a
        /*0a46*/ 	.byte	0x3f
	.zero		1


	//   ....[58]....
        /*0a48*/ 	.word	0x00011080
        /*0a4c*/ 	.word	0x00000016
        /*0a50*/ 	.word	0x00030820
        /*0a54*/ 	.short	0x010a
        /*0a56*/ 	.byte	0x3f
	.zero		1


	//   ....[59]....
        /*0a58*/ 	.word	0x000110d0
        /*0a5c*/ 	.word	0x00000002
        /*0a60*/ 	.word	0x00030840
        /*0a64*/ 	.short	0x010a
        /*0a66*/ 	.byte	0x3f
	.zero		1


	//   ....[60]....
        /*0a68*/ 	.word	0x00011120
        /*0a6c*/ 	.word	0x00000003
        /*0a70*/ 	.word	0x00000060
        /*0a74*/ 	.short	0x010a
        /*0a76*/ 	.byte	0x3f
	.zero		1


	//   ....[61]....
        /*0a78*/ 	.word	0x00011170
        /*0a7c*/ 	.word	0x00000002
        /*0a80*/ 	.word	0x00030840
        /*0a84*/ 	.short	0x010a
        /*0a86*/ 	.byte	0x3f
	.zero		1


	//   ....[62]....
        /*0a88*/ 	.word	0x000111c0
        /*0a8c*/ 	.word	0x0000000a
        /*0a90*/ 	.word	0x00000060
        /*0a94*/ 	.short	0x010a
        /*0a96*/ 	.byte	0x3f
	.zero		1


	//   ....[63]....
        /*0a98*/ 	.word	0x00011210
        /*0a9c*/ 	.word	0x00000002
        /*0aa0*/ 	.word	0x00030840
        /*0aa4*/ 	.short	0x010a
        /*0aa6*/ 	.byte	0x3f
	.zero		1


	//   ....[64]....
        /*0aa8*/ 	.word	0x00011260
        /*0aac*/ 	.word	0x00000008
        /*0ab0*/ 	.word	0x00000060
        /*0ab4*/ 	.short	0x010a
        /*0ab6*/ 	.byte	0x3f
	.zero		1


	//   ....[65]....
        /*0ab8*/ 	.word	0x000112b0
        /*0abc*/ 	.word	0x00000003
        /*0ac0*/ 	.word	0x00030860
        /*0ac4*/ 	.short	0x010a
        /*0ac6*/ 	.byte	0x3f
	.zero		1


	//   ....[66]....
        /*0ac8*/ 	.word	0x00011c30
        /*0acc*/ 	.word	0x00000009
        /*0ad0*/ 	.word	0x00030820
        /*0ad4*/ 	.short	0x010a
        /*0ad6*/ 	.byte	0x3f
	.zero		1


	//   ....[67]....
        /*0ad8*/ 	.word	0x00011dd0
        /*0adc*/ 	.word	0x00000005
        /*0ae0*/ 	.word	0x00000000
        /*0ae4*/ 	.short	0x010a
        /*0ae6*/ 	.byte	0x3f
	.zero		1


	//   ....[68]....
        /*0ae8*/ 	.word	0x00011e20
        /*0aec*/ 	.word	0x00000003
        /*0af0*/ 	.word	0x00000000
        /*0af4*/ 	.short	0x010a
        /*0af6*/ 	.byte	0x3f
	.zero		1


	//   ....[69]....
        /*0af8*/ 	.word	0x00011e70
        /*0afc*/ 	.word	0x00000017
        /*0b00*/ 	.word	0x00000000
        /*0b04*/ 	.short	0x010a
        /*0b06*/ 	.byte	0x3f
	.zero		1


	//----- nvinfo : EIATTR_NUM_MBARRIERS
	.align		4
.L_123:
        /*0b08*/ 	.byte	0x03, 0x38
        /*0b0a*/ 	.short	0x0016


	//----- nvinfo : EIATTR_EXIT_INSTR_OFFSETS
	.align		4
        /*0b0c*/ 	.byte	0x04, 0x1c
        /*0b0e*/ 	.short	(.L_125 - .L_124)


	//   ....[0]....
.L_124:
        /*0b10*/ 	.word	0x00000a80


	//   ....[1]....
        /*0b14*/ 	.word	0x0000ab00


	//   ....[2]....
        /*0b18*/ 	.word	0x0000fd70


	//----- nvinfo : EIATTR_MAX_THREADS
	.align		4
.L_125:
        /*0b1c*/ 	.byte	0x04, 0x05
        /*0b1e*/ 	.short	(.L_127 - .L_126)
.L_126:
        /*0b20*/ 	.word	0x00000200
        /*0b24*/ 	.word	0x00000001
        /*0b28*/ 	.word	0x00000001


	//----- nvinfo : EIATTR_CRS_STACK_SIZE
	.align		4
.L_127:
        /*0b2c*/ 	.byte	0x04, 0x1e
        /*0b2e*/ 	.short	(.L_129 - .L_128)
.L_128:
        /*0b30*/ 	.word	0x00000000


	//----- nvinfo : EIATTR_CBANK_PARAM_SIZE
	.align		4
.L_129:
        /*0b34*/ 	.byte	0x03, 0x19
        /*0b36*/ 	.short	0x0af0


	//----- nvinfo : EIATTR_PARAM_CBANK
	.align		4
        /*0b38*/ 	.byte	0x04, 0x0a
        /*0b3a*/ 	.short	(.L_131 - .L_130)
	.align		4
.L_130:
        /*0b3c*/ 	.word	index@(.nv.constant0._ZN7cutlass13device_kernelIN5flash11enable_sm90INS1_16FlashAttnFwdSm90INS1_25CollectiveMainloopFwdSm90ILi2EN4cute5tupleIJNS5_1CILi1EEES8_S8_EEENS6_IJNS7_ILi192EEESA_NS7_ILi64EEEEEELi64ENS_6half_tEfNS_4arch4Sm90ELb0ELb0ELb1ELb1ELb0ELb0ELb0ELb0ELb1ELb1ELb0ELb0EEENS1_21CollectiveEpilogueFwdINS6_IJSA_SB_SA_EEES9_SD_SF_Li384ELb1ELb1ELb0ELb0EEENS1_36VarlenDynamicPersistentTileSchedulerILi192ELi192ELi384ELi128ELb0ELb1ELb1ELb0ELb1ELb1EEEEEEEEEvNT_6ParamsE)
        /*0b40*/ 	.short	0x0210
        /*0b42*/ 	.short	0x0af0


	//----- nvinfo : EIATTR_SW_WAR
	.align		4
.L_131:
        /*0b44*/ 	.byte	0x04, 0x36
        /*0b46*/ 	.short	(.L_133 - .L_132)
.L_132:
        /*0b48*/ 	.word	0x00000008
.L_133:


//--------------------- .nv.info._ZN7cutlass13device_kernelIN5flash11enable_sm90INS1_16FlashAttnFwdSm90INS1_25CollectiveMainloopFwdSm90ILi2EN4cute5tupleIJNS5_1CILi1EEES8_S8_EEENS6_IJNS7_ILi192EEESA_NS7_ILi64EEEEEELi64ENS_6half_tEfNS_4arch4Sm90ELb0ELb0ELb1ELb1ELb0ELb1ELb0ELb0ELb1ELb1ELb0ELb0EEENS1_21CollectiveEpilogueFwdINS6_IJSA_SB_SA_EEES9_SD_SF_Li384ELb1ELb1ELb0ELb0EEENS1_36VarlenDynamicPersistentTileSchedulerILi192ELi192ELi384ELi128ELb0ELb1ELb1ELb0ELb1ELb1EEEEEEEEEvNT_6ParamsE --------------------------
	.section	.nv.info._ZN7cutlass13device_kernelIN5flash11enable_sm90INS1_16FlashAttnFwdSm90INS1_25CollectiveMainloopFwdSm90ILi2EN4cute5tupleIJNS5_1CILi1EEES8_S8_EEENS6_IJNS7_ILi192EEESA_NS7_ILi64EEEEEELi64ENS_6half_tEfNS_4arch4Sm90ELb0ELb0ELb1ELb1ELb0ELb1ELb0ELb0ELb1ELb1ELb0ELb0EEENS1_21CollectiveEpilogueFwdINS6_IJSA_SB_SA_EEES9_SD_SF_Li384ELb1ELb1ELb0ELb0EEENS1_36VarlenDynamicPersistentTileSchedulerILi192ELi192ELi384ELi128ELb0ELb1ELb1ELb0ELb1ELb1EEEEEEEEEvNT_6ParamsE,"",@"SHT_CUDA_INFO"
	.sectionflags	@""
	.align	4


	//----- nvinfo : EIATTR_CUDA_API_VERSION
	.align		4
        /*0000*/ 	.byte	0x04, 0x37
        /*0002*/ 	.short	(.L_135 - .L_134)
.L_134:
        /*0004*/ 	.word	0x00000082


	//----- nvinfo : EIATTR_KPARAM_INFO
	.align		4
.L_135:
        /*0008*/ 	.byte	0x04, 0x17
        /*000a*/ 	.short	(.L_137 - .L_136)
.L_136:
        /*000c*/ 	.word	0x00000000
        /*0010*/ 	.short	0x0000
        /*0012*/ 	.short	0x0070
        /*0014*/ 	.byte	0x00, 0xf0, 0x01, 0x2a


	//----- nvinfo : EIATTR_SPARSE_MMA_MASK
	.align		4
.L_137:
        /*0018*/ 	.byte	0x03, 0x50
        /*001a*/ 	.short	0x0000


	//----- nvinfo : EIATTR_MAXREG_COUNT
	.align		4
        /*001c*/ 	.byte	0x03, 0x1b
        /*001e*/ 	.short	0x0080


	//----- nvinfo : EIATTR_NUM_BARRIERS
	.align		4
        /*0020*/ 	.byte	0x02, 0x4c
        /*0022*/ 	.byte	0x10
	.zero		1


	//----- nvinfo : EIATTR_EXTERNS
	.align		4
        /*0024*/ 	.byte	0x04, 0x0f
        /*0026*/ 	.short	(.L_139 - .L_138)


	//   ....[0]....
	.align		4
.L_138:
        /*0028*/ 	.word	index@(__assertfail)


	//----- nvinfo : EIATTR_ANNOTATIONS
	.align		4
.L_139:
        /*002c*/ 	.byte	0x04, 0x55
        /*002e*/ 	.short	(.L_141 - .L_140)


	//   ....[0]....
.L_140:
        /* <DEDUP_REMOVED lines=84> */
        /*0564*/ 	.byte	0x40, 0x83, 0x01, 0x00, 0x01, 0x00, 0x00, 0x00, 0x40, 0x91, 0x01, 0x00


	//----- nvinfo : EIATTR_MERCURY_ISA_VERSION
	.align		4
.L_141:
        /*0570*/ 	.byte	0x03, 0x5f
        /*0572*/ 	.short	0x0101


	//----- nvinfo : EIATTR_UNUSED_LOAD_BYTE_OFFSET
	.align		4
        /*0574*/ 	.byte	0x04, 0x44
        /*0576*/ 	.short	(.L_143 - .L_142)


	//   ....[0]....
.L_142:
        /*0578*/ 	.word	0x00000ad0
        /*057c*/ 	.word	0x0000fff0


	//   ....[1]....
        /*0580*/ 	.word	0x000106c0
        /*0584*/ 	.word	0x0000fff0


	//----- nvinfo : EIATTR_INT_WARP_WIDE_INSTR_OFFSETS
	.align		4
.L_143:
        /*0588*/ 	.byte	0x04, 0x31
        /*058a*/ 	.short	(.L_145 - .L_144)


	//   ....[0]....
.L_144:
        /*058c*/ 	.word	0x00000180


	//   ....[1]....
        /*0590*/ 	.word	0x00000220


	//   ....[2]....
        /*0594*/ 	.word	0x00000290


	//   ....[3]....
        /*0598*/ 	.word	0x00013e10


	//   ....[4]....
        /*059c*/ 	.word	0x00013ea0


	//   ....[5]....
        /*05a0*/ 	.word	0x00016fd0


	//   ....[6]....
        /*05a4*/ 	.word	0x00017060


	//----- nvinfo : EIATTR_COOP_GROUP_MASK_REGIDS
	.align		4
.L_145:
        /*05a8*/ 	.byte	0x04, 0x29
        /*05aa*/ 	.short	(.L_147 - .L_146)


	//   ....[0]....
.L_146:
        /*05ac*/ 	.word	0xffffffff


	//   ....[1]....
        /*05b0*/ 	.word	0xffffffff


	//   ....[2]....
        /*05b4*/ 	.word	0xffffffff


	//   ....[3]....
        /*05b8*/ 	.word	0xffffffff


	//   ....[4]....
        /*05bc*/ 	.word	0xffffffff


	//   ....[5]....
        /*05c0*/ 	.word	0xffffffff


	//   ....[6]....
        /*05c4*/ 	.word	0xffffffff


	//   ....[7]....
        /*05c8*/ 	.word	0xffffffff


	//   ....[8]....
        /*05cc*/ 	.word	0xffffffff


	//   ....[9]....
        /*05d0*/ 	.word	0xffffffff


	//   ....[10]....
        /*05d4*/ 	.word	0xffffffff


	//   ....[11]....
        /*05d8*/ 	.word	0xffffffff


	//   ....[12]....
        /*05dc*/ 	.word	0xffffffff


	//   ....[13]....
        /*05e0*/ 	.word	0xffffffff


	//   ....[14]....
        /*05e4*/ 	.word	0xffffffff


	//   ....[15]....
        /*05e8*/ 	.word	0xffffffff


	//   ....[16]....
        /*05ec*/ 	.word	0xffffffff


	//   ....[17]....
        /*05f0*/ 	.word	0xffffffff


	//   ....[18]....
        /*05f4*/ 	.word	0xffffffff


	//   ....[19]....
        /*05f8*/ 	.word	0xffffffff


	//   ....[20]....
        /*05fc*/ 	.word	0xffffffff


	//   ....[21]....
        /*0600*/ 	.word	0xffffffff


	//   ....[22]....
        /*0604*/ 	.word	0xffffffff


	//   ....[23]....
        /*0608*/ 	.word	0xffffffff


	//   ....[24]....
        /*060c*/ 	.word	0xffffffff


	//   ....[25]....
        /*0610*/ 	.word	0xffffffff


	//   ....[26]....
        /*0614*/ 	.word	0xffffffff


	//   ....[27]....
        /*0618*/ 	.word	0xffffffff


	//   ....[28]....
        /*061c*/ 	.word	0xffffffff


	//   ....[29]....
        /*0620*/ 	.word	0xffffffff


	//   ....[30]....
        /*0624*/ 	.word	0xffffffff


	//   ....[31]....
        /*0628*/ 	.word	0xffffffff


	//   ....[32]....
        /*062c*/ 	.word	0xffffffff


	//   ....[33]....
        /*0630*/ 	.word	0xffffffff


	//   ....[34]....
        /*0634*/ 	.word	0xffffffff


	//   ....[35]....
        /*0638*/ 	.word	0xffffffff


	//   ....[36]....
        /*063c*/ 	.word	0xffffffff


	//   ....[37]....
        /*0640*/ 	.word	0xffffffff


	//   ....[38]....
        /*0644*/ 	.word	0xffffffff


	//   ....[39]....
        /*0648*/ 	.word	0xffffffff


	//   ....[40]....
        /*064c*/ 	.word	0xffffffff


	//   ....[41]....
        /*0650*/ 	.word	0xffffffff


	//   ....[42]....
        /*0654*/ 	.word	0xffffffff


	//   ....[43]....
        /*0658*/ 	.word	0xffffffff


	//   ....[44]....
        /*065c*/ 	.word	0xffffffff


	//   ....[45]....
        /*0660*/ 	.word	0xffffffff


	//   ....[46]....
        /*0664*/ 	.word	0xffffffff


	//   ....[47]....
        /*0668*/ 	.word	0xffffffff


	//   ....[48]....
        /*066c*/ 	.word	0xffffffff


	//   ....[49]....
        /*0670*/ 	.word	0xffffffff


	//   ....[50]....
        /*0674*/ 	.word	0xffffffff


	//   ....[51]....
        /*0678*/ 	.word	0xffffffff


	//   ....[52]....
        /*067c*/ 	.word	0xffffffff


	//   ....[53]....
        /*0680*/ 	.word	0xffffffff


	//   ....[54]....
        /*0684*/ 	.word	0xffffffff


	//   ....[55]....
        /*0688*/ 	.word	0xffffffff


	//   ....[56]....
        /*068c*/ 	.word	0xffffffff


	//   ....[57]....
        /*0690*/ 	.word	0xffffffff


	//   ....[58]....
        /*0694*/ 	.word	0xffffffff


	//   ....[59]....
        /*0698*/ 	.word	0xffffffff


	//   ....[60]....
        /*069c*/ 	.word	0xffffffff


	//   ....[61]....
        /*06a0*/ 	.word	0xffffffff


	//   ....[62]....
        /*06a4*/ 	.word	0xffffffff


	//   ....[63]....
        /*06a8*/ 	.word	0xffffffff


	//   ....[64]....
        /*06ac*/ 	.word	0xffffffff


	//   ....[65]....
        /*06b0*/ 	.word	0xffffffff


	//   ....[66]....
        /*06b4*/ 	.word	0xffffffff


	//   ....[67]....
        /*06b8*/ 	.word	0xffffffff


	//   ....[68]....
        /*06bc*/ 	.word	0xffffffff


	//   ....[69]....
        /*06c0*/ 	.word	0xffffffff


	//   ....[70]....
        /*06c4*/ 	.word	0xffffffff


	//   ....[71]....
        /*06c8*/ 	.word	0xffffffff


	//   ....[72]....
        /*06cc*/ 	.word	0xffffffff


	//   ....[73]....
        /*06d0*/ 	.word	0xffffffff


	//   ....[74]....
        /*06d4*/ 	.word	0xffffffff


	//   ....[75]....
        /*06d8*/ 	.word	0xffffffff


	//   ....[76]....
        /*06dc*/ 	.word	0xffffffff


	//   ....[77]....
        /*06e0*/ 	.word	0xffffffff


	//   ....[78]....
        /*06e4*/ 	.word	0xffffffff


	//   ....[79]....
        /*06e8*/ 	.word	0xffffffff


	//   ....[80]....
        /*06ec*/ 	.word	0xffffffff


	//   ....[81]....
        /*06f0*/ 	.word	0xffffffff


	//   ....[82]....
        /*06f4*/ 	.word	0xffffffff


	//   ....[83]....
        /*06f8*/ 	.word	0xffffffff


	//   ....[84]....
        /*06fc*/ 	.word	0xffffffff


	//   ....[85]....
        /*0700*/ 	.word	0xffffffff


	//   ....[86]....
        /*0704*/ 	.word	0xffffffff


	//   ....[87]....
        /*0708*/ 	.word	0xffffffff


	//   ....[88]....
        /*070c*/ 	.word	0xffffffff


	//   ....[89]....
        /*0710*/ 	.word	0xffffffff


	//   ....[90]....
        /*0714*/ 	.word	0xffffffff


	//   ....[91]....
        /*0718*/ 	.word	0xffffffff


	//   ....[92]....
        /*071c*/ 	.word	0xffffffff


	//   ....[93]....
        /*0720*/ 	.word	0xffffffff


	//   ....[94]....
        /*0724*/ 	.word	0xffffffff


	//   ....[95]....
        /*0728*/ 	.word	0xffffffff


	//   ....[96]....
        /*072c*/ 	.word	0xffffffff


	//   ....[97]....
        /*0730*/ 	.word	0xffffffff


	//   ....[98]....
        /*0734*/ 	.word	0xffffffff


	//   ....[99]....
        /*0738*/ 	.word	0xffffffff


	//   ....[100]....
        /*073c*/ 	.word	0xffffffff


	//   ....[101]....
        /*0740*/ 	.word	0xffffffff


	//   ....[102]....
        /*0744*/ 	.word	0xffffffff


	//   ....[103]....
        /*0748*/ 	.word	0xffffffff


	//   ....[104]....
        /*074c*/ 	.word	0xffffffff


	//   ....[105]....
        /*0750*/ 	.word	0xffffffff


	//   ....[106]....
        /*0754*/ 	.word	0xffffffff


	//   ....[107]....
        /*0758*/ 	.word	0xffffffff


	//   ....[108]....
        /*075c*/ 	.word	0xffffffff


	//   ....[109]....
        /*0760*/ 	.word	0xffffffff


	//   ....[110]....
        /*0764*/ 	.word	0x0500000f


	//   ....[111]....
        /*0768*/ 	.word	0x0500000f


	//   ....[112]....
        /*076c*/ 	.word	0x0500000f


	//   ....[113]....
        /*0770*/ 	.word	0x0500000f


	//   ....[114]....
        /*0774*/ 	.word	0x0500000f


	//   ....[115]....
        /*0778*/ 	.word	0x0500000f


	//   ....[116]....
        /*077c*/ 	.word	0x0500000f


	//   ....[117]....
        /*0780*/ 	.word	0x0500000f


	//   ....[118]....
        /*0784*/ 	.word	0x0500000f


	//   ....[119]....
        /*0788*/ 	.word	0x0500000f


	//   ....[120]....
        /*078c*/ 	.word	0x0500000f


	//   ....[121]....
        /*0790*/ 	.word	0x0500000f


	//   ....[122]....
        /*0794*/ 	.word	0x0500000f


	//   ....[123]....
        /*0798*/ 	.word	0x0500000f


	//   ....[124]....
        /*079c*/ 	.word	0x0500000f


	//   ....[125]....
        /*07a0*/ 	.word	0x0500000f


	//   ....[126]....
        /*07a4*/ 	.word	0x0500000f


	//   ....[127]....
        /*07a8*/ 	.word	0x0500000f


	//   ....[128]....
        /*07ac*/ 	.word	0x0500000f


	//   ....[129]....
        /*07b0*/ 	.word	0x0500000f


	//   ....[130]....
        /*07b4*/ 	.word	0x0500000f


	//   ....[131]....
        /*07b8*/ 	.word	0x0500000f


	//   ....[132]....
        /*07bc*/ 	.word	0x0500000f


	//   ....[133]....
        /*07c0*/ 	.word	0x0500000f


	//   ....[134]....
        /*07c4*/ 	.word	0x0500000f


	//   ....[135]....
        /*07c8*/ 	.word	0x0500000f


	//   ....[136]....
        /*07cc*/ 	.word	0x0500000f


	//   ....[137]....
        /*07d0*/ 	.word	0x0500000f


	//   ....[138]....
        /*07d4*/ 	.word	0x0500000f


	//   ....[139]....
        /*07d8*/ 	.word	0x0500000f


	//   ....[140]....
        /*07dc*/ 	.word	0x0500000f


	//   ....[141]....
        /*07e0*/ 	.word	0x0500000f


	//   ....[142]....
        /*07e4*/ 	.word	0x0500000f


	//   ....[143]....
        /*07e8*/ 	.word	0x0500000f


	//   ....[144]....
        /*07ec*/ 	.word	0x0500000f


	//   ....[145]....
        /*07f0*/ 	.word	0x0500000f


	//   ....[146]....
        /*07f4*/ 	.word	0x0500000f


	//   ....[147]....
        /*07f8*/ 	.word	0x0500000f


	//   ....[148]....
        /*07fc*/ 	.word	0x0500000f


	//   ....[149]....
        /*0800*/ 	.word	0x0500000f


	//   ....[150]....
        /*0804*/ 	.word	0x0500000f


	//   ....[151]....
        /*0808*/ 	.word	0x0500000f


	//   ....[152]....
        /*080c*/ 	.word	0x0500000f


	//   ....[153]....
        /*0810*/ 	.word	0x0500000f


	//   ....[154]....
        /*0814*/ 	.word	0x0500000f


	//   ....[155]....
        /*0818*/ 	.word	0x0500000f


	//   ....[156]....
        /*081c*/ 	.word	0x0500000f


	//   ....[157]....
        /*0820*/ 	.word	0x0500000f


	//   ....[158]....
        /*0824*/ 	.word	0x0500000f


	//   ....[159]....
        /*0828*/ 	.word	0x0500000f


	//   ....[160]....
        /*082c*/ 	.word	0x0500000f


	//   ....[161]....
        /*0830*/ 	.word	0x0500000f


	//   ....[162]....
        /*0834*/ 	.word	0x0500000f


	//   ....[163]....
        /*0838*/ 	.word	0x0500000f


	//   ....[164]....
        /*083c*/ 	.word	0x0500000f


	//   ....[165]....
        /*0840*/ 	.word	0x0500000f


	//   ....[166]....
        /*0844*/ 	.word	0x0500000f


	//   ....[167]....
        /*0848*/ 	.word	0x0500000f


	//   ....[168]....
        /*084c*/ 	.word	0x0500000f


	//   ....[169]....
        /*0850*/ 	.word	0x0500000f


	//   ....[170]....
        /*0854*/ 	.word	0x0500000f


	//----- nvinfo : EIATTR_COOP_GROUP_INSTR_OFFSETS
	.align		4
.L_147:
        /*0858*/ 	.byte	0x04, 0x28
        /*085a*/ 	.short	(.L_149 - .L_148)


	//   ....[0]....
.L_148:
        /*085c*/ 	.word	0x00000060


	//   ....[1]....
        /*0860*/ 	.word	0x00000190


	//   ....[2]....
        /*0864*/ 	.word	0x00000240


	//   ....[3]....
        /*0868*/ 	.word	0x00000400


	//   ....[4]....
        /*086c*/ 	.word	0x00000560


	//   ....[5]....
        /*0870*/ 	.word	0x00000680


	//   ....[6]....
        /*0874*/ 	.word	0x000007e0


	//   ....[7]....
        /*0878*/ 	.word	0x000058c0


	//   ....[8]....
        /*087c*/ 	.word	0x00005e70


	//   ....[9]....
        /*0880*/ 	.word	0x00005e80


	//   ....[10]....
        /*0884*/ 	.word	0x00005e90


	//   ....[11]....
        /*0888*/ 	.word	0x00005ea0


	//   ....[12]....
        /*088c*/ 	.word	0x00006f20


	//   ....[13]....
        /*0890*/ 	.word	0x00006f30


	//   ....[14]....
        /*0894*/ 	.word	0x00006f40


	//   ....[15]....
        /*0898*/ 	.word	0x00006f50


	//   ....[16]....
        /*089c*/ 	.word	0x00009bb0


	//   ....[17]....
        /*08a0*/ 	.word	0x00009bd0


	//   ....[18]....
        /*08a4*/ 	.word	0x0000a1b0


	//   ....[19]....
        /*08a8*/ 	.word	0x0000a1e0


	//   ....[20]....
        /*08ac*/ 	.word	0x0000b8d0


	//   ....[21]....
        /*08b0*/ 	.word	0x0000cb40


	//   ....[22]....
        /*08b4*/ 	.word	0x0000cba0


	//   ....[23]....
        /*08b8*/ 	.word	0x0000d800


	//   ....[24]....
        /*08bc*/ 	.word	0x0000d820


	//   ....[25]....
        /*08c0*/ 	.word	0x0000f7a0


	//   ....[26]....
        /*08c4*/ 	.word	0x0000fa30


	//   ....[27]....
        /*08c8*/ 	.word	0x0000fd10


	//   ....[28]....
        /*08cc*/ 	.word	0x00010180


	//   ....[29]....
        /*08d0*/ 	.word	0x000101b0


	//   ....[30]....
        /*08d4*/ 	.word	0x00010e80


	//   ....[31]....
        /*08d8*/ 	.word	0x00010ec0


	//   ....[32]....
        /*08dc*/ 	.word	0x00010ee0


	//   ....[33]....
        /*08e0*/ 	.word	0x00010f10


	//   ....[34]....
        /*08e4*/ 	.word	0x000113b0


	//   ....[35]....
        /*08e8*/ 	.word	0x000113e0


	//   ....[36]....
        /*08ec*/ 	.word	0x00011410


	//   ....[37]....
        /*08f0*/ 	.word	0x00011450


	//   ....[38]....
        /*08f4*/ 	.word	0x00011480


	//   ....[39]....
        /*08f8*/ 	.word	0x000114a0


	//   ....[40]....
        /*08fc*/ 	.word	0x000114b0


	//   ....[41]....
        /*0900*/ 	.word	0x000114d0


	//   ....[42]....
        /*0904*/ 	.word	0x00011ce0


	//   ....[43]....
        /*0908*/ 	.word	0x00011d10


	//   ....[44]....
        /*090c*/ 	.word	0x00011d30


	//   ....[45]....
        /*0910*/ 	.word	0x00011d60


	//   ....[46]....
        /*0914*/ 	.word	0x00011d90


	//   ....[47]....
        /*0918*/ 	.word	0x00011da0


	//   ....[48]....
        /*091c*/ 	.word	0x00011dd0


	//   ....[49]....
        /*0920*/ 	.word	0x00011e10


	//   ....[50]....
        /*0924*/ 	.word	0x00011f60


	//   ....[51]....
        /*0928*/ 	.word	0x00012150


	//   ....[52]....
        /*092c*/ 	.word	0x00012180


	//   ....[53]....
        /*0930*/ 	.word	0x000121b0


	//   ....[54]....
        /*0934*/ 	.word	0x000121e0


	//   ....[55]....
        /*0938*/ 	.word	0x00012210


	//   ....[56]....
        /*093c*/ 	.word	0x00012240


	//   ....[57]....
        /*0940*/ 	.word	0x000123b0


	//   ....[58]....
        /*0944*/ 	.word	0x000123e0


	//   ....[59]....
        /*0948*/ 	.word	0x00012410


	//   ....[60]....
        /*094c*/ 	.word	0x00012440


	//   ....[61]....
        /*0950*/ 	.word	0x00012470


	//   ....[62]....
        /*0954*/ 	.word	0x000124a0


	//   ....[63]....
        /*0958*/ 	.word	0x00012530


	//   ....[64]....
        /*095c*/ 	.word	0x00012560


	//   ....[65]....
        /*0960*/ 	.word	0x000125e0


	//   ....[66]....
        /*0964*/ 	.word	0x00013110


	//   ....[67]....
        /*0968*/ 	.word	0x000143d0


	//   ....[68]....
        /*096c*/ 	.word	0x00014fe0


	//   ....[69]....
        /*0970*/ 	.word	0x00014ff0


	//   ....[70]....
        /*0974*/ 	.word	0x00015010


	//   ....[71]....
        /*0978*/ 	.word	0x000150a0


	//   ....[72]....
        /*097c*/ 	.word	0x000150c0


	//   ....[73]....
        /*0980*/ 	.word	0x00015140


	//   ....[74]....
        /*0984*/ 	.word	0x00015160


	//   ....[75]....
        /*0988*/ 	.word	0x000151e0


	//   ....[76]....
        /*098c*/ 	.word	0x00015200


	//   ....[77]....
        /*0990*/ 	.word	0x00015280


	//   ....[78]....
        /*0994*/ 	.word	0x000152a0


	//   ....[79]....
        /*0998*/ 	.word	0x00015320


	//   ....[80]....
        /*099c*/ 	.word	0x00015340


	//   ....[81]....
        /*09a0*/ 	.word	0x000153c0


	//   ....[82]....
        /*09a4*/ 	.word	0x000153e0


	//   ....[83]....
        /*09a8*/ 	.word	0x000153f0


	//   ....[84]....
        /*09ac*/ 	.word	0x00015460


	//   ....[85]....
        /*09b0*/ 	.word	0x000154b0


	//   ....[86]....
        /*09b4*/ 	.word	0x00015560


	//   ....[87]....
        /*09b8*/ 	.word	0x00015570


	//   ....[88]....
        /*09bc*/ 	.word	0x000155e0


	//   ....[89]....
        /*09c0*/ 	.word	0x000155f0


	//   ....[90]....
        /*09c4*/ 	.word	0x00015630


	//   ....[91]....
        /*09c8*/ 	.word	0x00015650


	//   ....[92]....
        /*09cc*/ 	.word	0x00017520


	//   ....[93]....
        /*09d0*/ 	.word	0x00017550


	//   ....[94]....
        /*09d4*/ 	.word	0x00017590


	//   ....[95]....
        /*09d8*/ 	.word	0x000175c0


	//   ....[96]....
        /*09dc*/ 	.word	0x000175f0


	//   ....[97]....
        /*09e0*/ 	.word	0x00017620


	//   ....[98]....
        /*09e4*/ 	.word	0x00017650


	//   ....[99]....
        /*09e8*/ 	.word	0x00017680


	//   ....[100]....
        /*09ec*/ 	.word	0x00017800


	//   ....[101]....
        /*09f0*/ 	.word	0x00017830


	//   ....[102]....
        /*09f4*/ 	.word	0x00017860


	//   ....[103]....
        /*09f8*/ 	.word	0x00017890


	//   ....[104]....
        /*09fc*/ 	.word	0x000178c0


	//   ....[105]....
        /*0a00*/ 	.word	0x000178f0


	//   ....[106]....
        /*0a04*/ 	.word	0x000179b0


	//   ....[107]....
        /*0a08*/ 	.word	0x000179d0


	//   ....[108]....
        /*0a0c*/ 	.word	0x00017a40


	//   ....[109]....
        /*0a10*/ 	.word	0x00017eb0


	//   ....[110]....
        /*0a14*/ 	.word	0x00018310


	//   ....[111]....
        /*0a18*/ 	.word	0x000183c0


	//   ....[112]....
        /*0a1c*/ 	.word	0x00018450


	//   ....[113]....
        /*0a20*/ 	.word	0x000184a0


	//   ....[114]....
        /*0a24*/ 	.word	0x000184f0


	//   ....[115]....
        /*0a28*/ 	.word	0x000185d0


	//   ....[116]....
        /*0a2c*/ 	.word	0x00018660


	//   ....[117]....
        /*0a30*/ 	.word	0x000186b0


	//   ....[118]....
        /*0a34*/ 	.word	0x00018700


	//   ....[119]....
        /*0a38*/ 	.word	0x00018930


	//   ....[120]....
        /*0a3c*/ 	.word	0x000189d0


	//   ....[121]....
        /*0a40*/ 	.word	0x00018a30


	//   ....[122]....
        /*0a44*/ 	.word	0x00018aa0


	//   ....[123]....
        /*0a48*/ 	.word	0x00018b00


	//   ....[124]....
        /*0a4c*/ 	.word	0x00018b70


	//   ....[125]....
        /*0a50*/ 	.word	0x00018c30


	//   ....[126]....
        /*0a54*/ 	.word	0x00018c90


	//   ....[127]....
        /*0a58*/ 	.word	0x00018d50


	//   ....[128]....
        /*0a5c*/ 	.word	0x00019030


	//   ....[129]....
        /*0a60*/ 	.word	0x000191e0


	//   ....[130]....
        /*0a64*/ 	.word	0x00019230


	//   ....[131]....
        /*0a68*/ 	.word	0x00019290


	//   ....[132]....
        /*0a6c*/ 	.word	0x00019380


	//   ....[133]....
        /*0a70*/ 	.word	0x000193e0


	//   ....[134]....
        /*0a74*/ 	.word	0x000194e0


	//   ....[135]....
        /*0a78*/ 	.word	0x00019540


	//   ....[136]....
        /*0a7c*/ 	.word	0x00019640


	//   ....[137]....
        /*0a80*/ 	.word	0x000196a0


	//   ....[138]....
        /*0a84*/ 	.word	0x000197a0


	//   ....[139]....
        /*0a88*/ 	.word	0x00019800


	//   ....[140]....
        /*0a8c*/ 	.word	0x00019900


	//   ....[141]....
        /*0a90*/ 	.word	0x00019960


	//   ....[142]....
        /*0a94*/ 	.word	0x00019a60


	//   ....[143]....
        /*0a98*/ 	.word	0x00019ac0


	//   ....[144]....
        /*0a9c*/ 	.word	0x00019b70


	//   ....[145]....
        /*0aa0*/ 	.word	0x00019c40


	//   ....[146]....
        /*0aa4*/ 	.word	0x00019d10


	//   ....[147]....
        /*0aa8*/ 	.word	0x00019d70


	//   ....[148]....
        /*0aac*/ 	.word	0x00019e50


	//   ....[149]....
        /*0ab0*/ 	.word	0x00019eb0


	//   ....[150]....
        /*0ab4*/ 	.word	0x00019f80


	//   ....[151]....
        /*0ab8*/ 	.word	0x00019fe0


	//   ....[152]....
        /*0abc*/ 	.word	0x0001a0a0


	//   ....[153]....
        /*0ac0*/ 	.word	0x0001a3c0


	//   ....[154]....
        /*0ac4*/ 	.word	0x0001a460


	//   ....[155]....
        /*0ac8*/ 	.word	0x0001a580


	//   ....[156]....
        /*0acc*/ 	.word	0x0001a5f0


	//   ....[157]....
        /*0ad0*/ 	.word	0x0001a660


	//   ....[158]....
        /*0ad4*/ 	.word	0x0001a6d0


	//   ....[159]....
        /*0ad8*/ 	.word	0x0001a740


	//   ....[160]....
        /*0adc*/ 	.word	0x0001a7c0


	//   ....[161]....
        /*0ae0*/ 	.word	0x0001a850


	//   ....[162]....
        /*0ae4*/ 	.word	0x0001a8e0


	//   ....[163]....
        /*0ae8*/ 	.word	0x0001a950


	//   ....[164]....
        /*0aec*/ 	.word	0x0001a9c0


	//   ....[165]....
        /*0af0*/ 	.word	0x0001aa30


	//   ....[166]....
        /*0af4*/ 	.word	0x0001aab0


	//   ....[167]....
        /*0af8*/ 	.word	0x0001ab20


	//   ....[168]....
        /*0afc*/ 	.word	0x0001abc0


	//   ....[169]....
        /*0b00*/ 	.word	0x0001ac50


	//   ....[170]....
        /*0b04*/ 	.word	0x0001ad70


	//----- nvinfo : EIATTR_REG_RECONFIG
	.align		4
.L_149:
        /*0b08*/ 	.byte	0x01, 0x54
	.zero		2


	//----- nvinfo : EIATTR_SYSCALL_OFFSETS
	.align		4
        /*0b0c*/ 	.byte	0x04, 0x46
        /*0b0e*/ 	.short	(.L_151 - .L_150)


	//   ....[0]....
.L_150:
        /*0b10*/ 	.word	0x00001980


	//   ....[1]....
        /*0b14*/ 	.word	0x00001ad0


	//   ....[2]....
        /*0b18*/ 	.word	0x00005a50


	//   ....[3]....
        /*0b1c*/ 	.word	0x00005de0


	//   ....[4]....
        /*0b20*/ 	.word	0x00014000


	//   ....[5]....
        /*0b24*/ 	.word	0x00014150


	//   ....[6]....
        /*0b28*/ 	.word	0x00014250


	//   ....[7]....
        /*0b2c*/ 	.word	0x00014ad0


	//----- nvinfo : EIATTR_MBARRIER_INSTR_OFFSETS
	.align		4
.L_151:
        /*0b30*/ 	.byte	0x04, 0x39
        /*0b32*/ 	.short	(.L_153 - .L_152)


	//   ....[0]....
.L_152:
        /*0b34*/ 	.word	0x000002b0
        /*0b38*/ 	.word	0x000000ff
        /*0b3c*/ 	.word	0x00030800
        /*0b40*/ 	.short	0x0100
        /*0b42*/ 	.byte	0x08
	.zero		1


	//   ....[1]....
        /*0b44*/ 	.word	0x000002c0
        /*0b48*/ 	.word	0x000000ff
        /*0b4c*/ 	.word	0x00030820
        /*0b50*/ 	.short	0x0100
        /*0b52*/ 	.byte	0x08
	.zero		1


	//   ....[2]....
        /*0b54*/ 	.word	0x000003b0
        /*0b58*/ 	.word	0x000000ff
        /*0b5c*/ 	.word	0x00030830
        /*0b60*/ 	.short	0x0100
        /*0b62*/ 	.byte	0x08
	.zero		1


	//   ....[3]....
        /*0b64*/ 	.word	0x000003c0
        /*0b68*/ 	.word	0x000000ff
        /*0b6c*/ 	.word	0x00030840
        /*0b70*/ 	.short	0x0100
        /*0b72*/ 	.byte	0x08
	.zero		1


	//   ....[4]....
        /*0b74*/ 	.word	0x000003d0
        /*0b78*/ 	.word	0x000000ff
        /*0b7c*/ 	.word	0x00030838
        /*0b80*/ 	.short	0x0100
        /*0b82*/ 	.byte	0x08
	.zero		1


	//   ....[5]....
        /*0b84*/ 	.word	0x000003e0
        /*0b88*/ 	.word	0x000000ff
        /*0b8c*/ 	.word	0x00030848
        /*0b90*/ 	.short	0x0100
        /*0b92*/ 	.byte	0x08
	.zero		1


	//   ....[6]....
        /*0b94*/ 	.word	0x00000510
        /*0b98*/ 	.word	0x000000ff
        /*0b9c*/ 	.word	0x00030850
        /*0ba0*/ 	.short	0x0100
        /*0ba2*/ 	.byte	0x08
	.zero		1


	//   ....[7]....
        /*0ba4*/ 	.word	0x00000520
        /*0ba8*/ 	.word	0x000000ff
        /*0bac*/ 	.word	0x00030860
        /*0bb0*/ 	.short	0x0100
        /*0bb2*/ 	.byte	0x08
	.zero		1


	//   ....[8]....
        /*0bb4*/ 	.word	0x00000530
        /*0bb8*/ 	.word	0x000000ff
        /*0bbc*/ 	.word	0x00030858
        /*0bc0*/ 	.short	0x0100
        /*0bc2*/ 	.byte	0x08
	.zero		1


	//   ....[9]....
        /*0bc4*/ 	.word	0x00000540
        /*0bc8*/ 	.word	0x000000ff
        /*0bcc*/ 	.word	0x00030868
        /*0bd0*/ 	.short	0x0100
        /*0bd2*/ 	.byte	0x08
	.zero		1


	//   ....[10]....
        /*0bd4*/ 	.word	0x00000630
        /*0bd8*/ 	.word	0x000000ff
        /*0bdc*/ 	.word	0x00030870
        /*0be0*/ 	.short	0x0100
        /*0be2*/ 	.byte	0x06
	.zero		1


	//   ....[11]....
        /*0be4*/ 	.word	0x00000640
        /*0be8*/ 	.word	0x000000ff
        /*0bec*/ 	.word	0x00030880
        /*0bf0*/ 	.short	0x0100
        /*0bf2*/ 	.byte	0x06
	.zero		1


	//   ....[12]....
        /*0bf4*/ 	.word	0x00000650
        /*0bf8*/ 	.word	0x000000ff
        /*0bfc*/ 	.word	0x00030878
        /*0c00*/ 	.short	0x0100
        /*0c02*/ 	.byte	0x06
	.zero		1


	//   ....[13]....
        /*0c04*/ 	.word	0x00000660
        /*0c08*/ 	.word	0x000000ff
        /*0c0c*/ 	.word	0x00030888
        /*0c10*/ 	.short	0x0100
        /*0c12*/ 	.byte	0x06
	.zero		1


	//   ....[14]....
        /*0c14*/ 	.word	0x00000790
        /*0c18*/ 	.word	0x000000ff
        /*0c1c*/ 	.word	0x00030890
        /*0c20*/ 	.short	0x0100
        /*0c22*/ 	.byte	0x08
	.zero		1


	//   ....[15]....
        /*0c24*/ 	.word	0x000007a0
        /*0c28*/ 	.word	0x000000ff
        /*0c2c*/ 	.word	0x000308a0
        /*0c30*/ 	.short	0x0100
        /*0c32*/ 	.byte	0x08
	.zero		1


	//   ....[16]....
        /*0c34*/ 	.word	0x000007b0
        /*0c38*/ 	.word	0x000000ff
        /*0c3c*/ 	.word	0x00030898
        /*0c40*/ 	.short	0x0100
        /*0c42*/ 	.byte	0x08
	.zero		1


	//   ....[17]....
        /*0c44*/ 	.word	0x000007c0
        /*0c48*/ 	.word	0x000000ff
        /*0c4c*/ 	.word	0x000308a8
        /*0c50*/ 	.short	0x0100
        /*0c52*/ 	.byte	0x08
	.zero		1


	//   ....[18]....
        /*0c54*/ 	.word	0x000008f0
        /*0c58*/ 	.word	0x000000ff
        /*0c5c*/ 	.word	0x000308b0
        /*0c60*/ 	.short	0x0100
        /*0c62*/ 	.byte	0x08
	.zero		1


	//   ....[19]....
        /*0c64*/ 	.word	0x00000900
        /*0c68*/ 	.word	0x000000ff
        /*0c6c*/ 	.word	0x000308c0
        /*0c70*/ 	.short	0x0100
        /*0c72*/ 	.byte	0x08
	.zero		1


	//   ....[20]....
        /*0c74*/ 	.word	0x00000910
        /*0c78*/ 	.word	0x000000ff
        /*0c7c*/ 	.word	0x000308b8
        /*0c80*/ 	.short	0x0100
        /*0c82*/ 	.byte	0x08
	.zero		1


	//   ....[21]....
        /*0c84*/ 	.word	0x00000920
        /*0c88*/ 	.word	0x000000ff
        /*0c8c*/ 	.word	0x000308c8
        /*0c90*/ 	.short	0x0100
        /*0c92*/ 	.byte	0x08
	.zero		1


	//   ....[22]....
        /*0c94*/ 	.word	0x00002cf0
        /*0c98*/ 	.word	0x00000052
        /*0c9c*/ 	.word	0x00030890
        /*0ca0*/ 	.short	0x010a
        /*0ca2*/ 	.byte	0x3f
	.zero		1


	//   ....[23]....
        /*0ca4*/ 	.word	0x00003ef0
        /*0ca8*/ 	.word	0x00000052
        /*0cac*/ 	.word	0x00030890
        /*0cb0*/ 	.short	0x010a
        /*0cb2*/ 	.byte	0x3f
	.zero		1


	//   ....[24]....
        /*0cb4*/ 	.word	0x00004fd0
        /*0cb8*/ 	.word	0x00000052
        /*0cbc*/ 	.word	0x00030890
        /*0cc0*/ 	.short	0x010a
        /*0cc2*/ 	.byte	0x3f
	.zero		1


	//   ....[25]....
        /*0cc4*/ 	.word	0x000051f0
        /*0cc8*/ 	.word	0x0000000c
        /*0ccc*/ 	.word	0x00000000
        /*0cd0*/ 	.short	0x0101
        /*0cd2*/ 	.byte	0x3f
	.zero		1


	//   ....[26]....
        /*0cd4*/ 	.word	0x00005230
        /*0cd8*/ 	.word	0x00000052
        /*0cdc*/ 	.word	0x000308b0
        /*0ce0*/ 	.short	0x010a
        /*0ce2*/ 	.byte	0x3f
	.zero		1


	//   ....[27]....
        /*0ce4*/ 	.word	0x000055f0
        /*0ce8*/ 	.word	0x00000052
        /*0cec*/ 	.word	0x00000000
        /*0cf0*/ 	.short	0x0101
        /*0cf2*/ 	.byte	0x3f
	.zero		1


	//   ....[28]....
        /*0cf4*/ 	.word	0x00005af0
        /*0cf8*/ 	.word	0x00000002
        /*0cfc*/ 	.word	0x00030800
        /*0d00*/ 	.short	0x010a
        /*0d02*/ 	.byte	0x3f
	.zero		1


	//   ....[29]....
        /*0d04*/ 	.word	0x00005b40
        /*0d08*/ 	.word	0x00000002
        /*0d0c*/ 	.word	0x00030800
        /*0d10*/ 	.short	0x010a
        /*0d12*/ 	.byte	0x3f
	.zero		1


	//   ....[30]....
        /*0d14*/ 	.word	0x000061c0
        /*0d18*/ 	.word	0x00000002
        /*0d1c*/ 	.word	0x00030800
        /*0d20*/ 	.short	0x010a
        /*0d22*/ 	.byte	0x3f
	.zero		1


	//   ....[31]....
        /*0d24*/ 	.word	0x00007130
        /*0d28*/ 	.word	0x00000002
        /*0d2c*/ 	.word	0x00030800
        /*0d30*/ 	.short	0x010a
        /*0d32*/ 	.byte	0x3f
	.zero		1


	//   ....[32]....
        /*0d34*/ 	.word	0x00007ff0
        /*0d38*/ 	.word	0x00000000
        /*0d3c*/ 	.word	0x00030830
        /*0d40*/ 	.short	0x010a
        /*0d42*/ 	.byte	0x3f
	.zero		1


	//   ....[33]....
        /*0d44*/ 	.word	0x000080d0
        /*0d48*/ 	.word	0x00000000
        /*0d4c*/ 	.word	0x00030830
        /*0d50*/ 	.short	0x010a
        /*0d52*/ 	.byte	0x3f
	.zero		1


	//   ....[34]....
        /*0d54*/ 	.word	0x0000a4f0
        /*0d58*/ 	.word	0x0000000c
        /*0d5c*/ 	.word	0x00000000
        /*0d60*/ 	.short	0x0101
        /*0d62*/ 	.byte	0x3f
	.zero		1


	//   ....[35]....
        /*0d64*/ 	.word	0x0000bb30
        /*0d68*/ 	.word	0x00000005
        /*0d6c*/ 	.word	0x00030830
        /*0d70*/ 	.short	0x010a
        /*0d72*/ 	.byte	0x3f
	.zero		1


	//   ....[36]....
        /*0d74*/ 	.word	0x0000bb80
        /*0d78*/ 	.word	0x00000005
        /*0d7c*/ 	.word	0x00030830
        /*0d80*/ 	.short	0x010a
        /*0d82*/ 	.byte	0x3f
	.zero		1


	//   ....[37]....
        /*0d84*/ 	.word	0x0000bed0
        /*0d88*/ 	.word	0x00000006
        /*0d8c*/ 	.word	0x00030850
        /*0d90*/ 	.short	0x010a
        /*0d92*/ 	.byte	0x3f
	.zero		1


	//   ....[38]....
        /*0d94*/ 	.word	0x0000bf10
        /*0d98*/ 	.word	0x00000006
        /*0d9c*/ 	.word	0x00030850
        /*0da0*/ 	.short	0x010a
        /*0da2*/ 	.byte	0x3f
	.zero		1


	//   ....[39]....
        /*0da4*/ 	.word	0x0000e590
        /*0da8*/ 	.word	0x00000040
        /*0dac*/ 	.word	0x00000000
        /*0db0*/ 	.short	0x0101
        /*0db2*/ 	.byte	0x3f
	.zero		1


	//   ....[40]....
        /*0db4*/ 	.word	0x0000e800
        /*0db8*/ 	.word	0x00000000
        /*0dbc*/ 	.word	0x00000000
        /*0dc0*/ 	.short	0x0101
        /*0dc2*/ 	.byte	0x3f
	.zero		1


	//   ....[41]....
        /*0dc4*/ 	.word	0x0000f830
        /*0dc8*/ 	.word	0x0000000b
        /*0dcc*/ 	.word	0x00030850
        /*0dd0*/ 	.short	0x010a
        /*0dd2*/ 	.byte	0x3f
	.zero		1


	//   ....[42]....
        /*0dd4*/ 	.word	0x0000f8e0
        /*0dd8*/ 	.word	0x0000000b
        /*0ddc*/ 	.word	0x00030850
        /*0de0*/ 	.short	0x010a
        /*0de2*/ 	.byte	0x3f
	.zero		1


	//   ....[43]....
        /*0de4*/ 	.word	0x00010380
        /*0de8*/ 	.word	0x00000009
        /*0dec*/ 	.word	0x00000000
        /*0df0*/ 	.short	0x0101
        /*0df2*/ 	.byte	0x3f
	.zero		1


	//   ....[44]....
        /*0df4*/ 	.word	0x00011490
        /*0df8*/ 	.word	0x00000000
        /*0dfc*/ 	.word	0x00000000
        /*0e00*/ 	.short	0x0101
        /*0e02*/ 	.byte	0x3f
	.zero		1


	//   ....[45]....
        /*0e04*/ 	.word	0x000131f0
        /*0e08*/ 	.word	0x00000016
        /*0e0c*/ 	.word	0x00030820
        /*0e10*/ 	.short	0x010a
        /*0e12*/ 	.byte	0x3f
	.zero		1


	//   ....[46]....
        /*0e14*/ 	.word	0x000132b0
        /*0e18*/ 	.word	0x00000006
        /*0e1c*/ 	.word	0x000308a0
        /*0e20*/ 	.short	0x010a
        /*0e22*/ 	.byte	0x3f
	.zero		1


	//   ....[47]....
        /*0e24*/ 	.word	0x000134e0
        /*0e28*/ 	.word	0x00000006
        /*0e2c*/ 	.word	0x000308c0
        /*0e30*/ 	.short	0x010a
        /*0e32*/ 	.byte	0x3f
	.zero		1


	//   ....[48]....
        /*0e34*/ 	.word	0x00013860
        /*0e38*/ 	.word	0x00000005
        /*0e3c*/ 	.word	0x000308a0
        /*0e40*/ 	.short	0x010a
        /*0e42*/ 	.byte	0x3f
	.zero		1


	//   ....[49]....
        /*0e44*/ 	.word	0x00013a80
        /*0e48*/ 	.word	0x00000005
        /*0e4c*/ 	.word	0x000308c0
        /*0e50*/ 	.short	0x010a
        /*0e52*/ 	.byte	0x3f
	.zero		1


	//   ....[50]....
        /*0e54*/ 	.word	0x00014610
        /*0e58*/ 	.word	0x00000000
        /*0e5c*/ 	.word	0x00030840
        /*0e60*/ 	.short	0x010a
        /*0e62*/ 	.byte	0x3f
	.zero		1


	//   ....[51]....
        /*0e64*/ 	.word	0x00015700
        /*0e68*/ 	.word	0x00000016
        /*0e6c*/ 	.word	0x00030800
        /*0e70*/ 	.short	0x0107
        /*0e72*/ 	.byte	0x3f
	.zero		1


	//   ....[52]....
        /*0e74*/ 	.word	0x00015800
        /*0e78*/ 	.word	0x00000016
        /*0e7c*/ 	.word	0x00030800
        /*0e80*/ 	.short	0x0101
        /*0e82*/ 	.byte	0x3f
	.zero		1


	//   ....[53]....
        /*0e84*/ 	.word	0x00015820
        /*0e88*/ 	.word	0x00000016
        /*0e8c*/ 	.word	0x00030820
        /*0e90*/ 	.short	0x010a
        /*0e92*/ 	.byte	0x3f
	.zero		1


	//   ....[54]....
        /*0e94*/ 	.word	0x00015b50
        /*0e98*/ 	.word	0x00000002
        /*0e9c*/ 	.word	0x00030840
        /*0ea0*/ 	.short	0x010a
        /*0ea2*/ 	.byte	0x3f
	.zero		1


	//   ....[55]....
        /*0ea4*/ 	.word	0x00015dd0
        /*0ea8*/ 	.word	0x00000003
        /*0eac*/ 	.word	0x00000060
        /*0eb0*/ 	.short	0x010a
        /*0eb2*/ 	.byte	0x3f
	.zero		1


	//   ....[56]....
        /*0eb4*/ 	.word	0x00016330
        /*0eb8*/ 	.word	0x00000002
        /*0ebc*/ 	.word	0x00030840
        /*0ec0*/ 	.short	0x010a
        /*0ec2*/ 	.byte	0x3f
	.zero		1


	//   ....[57]....
        /*0ec4*/ 	.word	0x000165b0
        /*0ec8*/ 	.word	0x0000000a
        /*0ecc*/ 	.word	0x00000060
        /*0ed0*/ 	.short	0x010a
        /*0ed2*/ 	.byte	0x3f
	.zero		1


	//   ....[58]....
        /*0ed4*/ 	.word	0x00016a40
        /*0ed8*/ 	.word	0x00000002
        /*0edc*/ 	.word	0x00030840
        /*0ee0*/ 	.short	0x010a
        /*0ee2*/ 	.byte	0x3f
	.zero		1


	//   ....[59]....
        /*0ee4*/ 	.word	0x00016cd0
        /*0ee8*/ 	.word	0x00000007
        /*0eec*/ 	.word	0x00000060
        /*0ef0*/ 	.short	0x010a
        /*0ef2*/ 	.byte	0x3f
	.zero		1


	//   ....[60]....
        /*0ef4*/ 	.word	0x00017110
        /*0ef8*/ 	.word	0x00000003
        /*0efc*/ 	.word	0x00030860
        /*0f00*/ 	.short	0x010a
        /*0f02*/ 	.byte	0x3f
	.zero		1


	//   ....[61]....
        /*0f04*/ 	.word	0x00017e30
        /*0f08*/ 	.word	0x00000009
        /*0f0c*/ 	.word	0x00030820
        /*0f10*/ 	.short	0x010a
        /*0f12*/ 	.byte	0x3f
	.zero		1


	//   ....[62]....
        /*0f14*/ 	.word	0x00017fc0
        /*0f18*/ 	.word	0x00000005
        /*0f1c*/ 	.word	0x00000000
        /*0f20*/ 	.short	0x010a
        /*0f22*/ 	.byte	0x3f
	.zero		1


	//   ....[63]....
        /*0f24*/ 	.word	0x00018030
        /*0f28*/ 	.word	0x00000003
        /*0f2c*/ 	.word	0x00000000
        /*0f30*/ 	.short	0x010a
        /*0f32*/ 	.byte	0x3f
	.zero		1


	//   ....[64]....
        /*0f34*/ 	.word	0x00018090
        /*0f38*/ 	.word	0x00000017
        /*0f3c*/ 	.word	0x00000000
        /*0f40*/ 	.short	0x010a
        /*0f42*/ 	.byte	0x3f
	.zero		1


	//   ....[65]....
        /*0f44*/ 	.word	0x000180c0
        /*0f48*/ 	.word	0x00000007
        /*0f4c*/ 	.word	0x00000000
        /*0f50*/ 	.short	0x010a
        /*0f52*/ 	.byte	0x3f
	.zero		1


	//   ....[66]....
        /*0f54*/ 	.word	0x00018120
        /*0f58*/ 	.word	0x00000052
        /*0f5c*/ 	.word	0x00030890
        /*0f60*/ 	.short	0x010a
        /*0f62*/ 	.byte	0x3f
	.zero		1


	//   ....[67]....
        /*0f64*/ 	.word	0x00018170
        /*0f68*/ 	.word	0x00000052
        /*0f6c*/ 	.word	0x00030890
        /*0f70*/ 	.short	0x010a
        /*0f72*/ 	.byte	0x3f
	.zero		1


	//   ....[68]....
        /*0f74*/ 	.word	0x000181c0
        /*0f78*/ 	.word	0x00000052
        /*0f7c*/ 	.word	0x00030890
        /*0f80*/ 	.short	0x010a
        /*0f82*/ 	.byte	0x3f
	.zero		1


	//   ....[69]....
        /*0f84*/ 	.word	0x00018210
        /*0f88*/ 	.word	0x00000052
        /*0f8c*/ 	.word	0x000308b0
        /*0f90*/ 	.short	0x010a
        /*0f92*/ 	.byte	0x3f
	.zero		1


	//   ....[70]....
        /*0f94*/ 	.word	0x00018520
        /*0f98*/ 	.word	0x00000002
        /*0f9c*/ 	.word	0x00030800
        /*0fa0*/ 	.short	0x010a
        /*0fa2*/ 	.byte	0x3f
	.zero		1


	//   ....[71]....
        /*0fa4*/ 	.word	0x00018730
        /*0fa8*/ 	.word	0x00000002
        /*0fac*/ 	.word	0x00030800
        /*0fb0*/ 	.short	0x010a
        /*0fb2*/ 	.byte	0x3f
	.zero		1


	//   ....[72]....
        /*0fb4*/ 	.word	0x00018780
        /*0fb8*/ 	.word	0x00000000
        /*0fbc*/ 	.word	0x00030830
        /*0fc0*/ 	.short	0x010a
        /*0fc2*/ 	.byte	0x3f
	.zero		1


	//   ....[73]....
        /*0fc4*/ 	.word	0x000187d0
        /*0fc8*/ 	.word	0x00000005
        /*0fcc*/ 	.word	0x00030830
        /*0fd0*/ 	.short	0x010a
        /*0fd2*/ 	.byte	0x3f
	.zero		1


	//   ....[74]....
        /*0fd4*/ 	.word	0x00018820
        /*0fd8*/ 	.word	0x00000006
        /*0fdc*/ 	.word	0x00030850
        /*0fe0*/ 	.short	0x010a
        /*0fe2*/ 	.byte	0x3f
	.zero		1


	//   ....[75]....
        /*0fe4*/ 	.word	0x00018870
        /*0fe8*/ 	.word	0x0000000b
        /*0fec*/ 	.word	0x00030850
        /*0ff0*/ 	.short	0x010a
        /*0ff2*/ 	.byte	0x3f
	.zero		1


	//   ....[76]....
        /*0ff4*/ 	.word	0x00018e10
        /*0ff8*/ 	.word	0x00000016
        /*0ffc*/ 	.word	0x00030820
        /*1000*/ 	.short	0x010a
        /*1002*/ 	.byte	0x3f
	.zero		1


	//   ....[77]....
        /*1004*/ 	.word	0x00018e60
        /*1008*/ 	.word	0x00000006
        /*100c*/ 	.word	0x000308a0
        /*1010*/ 	.short	0x010a
        /*1012*/ 	.byte	0x3f
	.zero		1


	//   ....[78]....
        /*1014*/ 	.word	0x00018eb0
        /*1018*/ 	.word	0x00000006
        /*101c*/ 	.word	0x000308c0
        /*1020*/ 	.short	0x010a
        /*1022*/ 	.byte	0x3f
	.zero		1


	//   ....[79]....
        /*1024*/ 	.word	0x00018f00
        /*1028*/ 	.word	0x00000005
        /*102c*/ 	.word	0x000308a0
        /*1030*/ 	.short	0x010a
        /*1032*/ 	.byte	0x3f
	.zero		1


	//   ....[80]....
        /*1034*/ 	.word	0x00018f50
        /*1038*/ 	.word	0x00000005
        /*103c*/ 	.word	0x000308c0
        /*1040*/ 	.short	0x010a
        /*1042*/ 	.byte	0x3f
	.zero		1


	//   ....[81]....
        /*1044*/ 	.word	0x000190f0
        /*1048*/ 	.word	0x00000000
        /*104c*/ 	.word	0x00030840
        /*1050*/ 	.short	0x010a
        /*1052*/ 	.byte	0x3f
	.zero		1


	//   ....[82]....
        /*1054*/ 	.word	0x0001a0e0
        /*1058*/ 	.word	0x00000016
        /*105c*/ 	.word	0x00030820
        /*1060*/ 	.short	0x010a
        /*1062*/ 	.byte	0x3f
	.zero		1


	//   ....[83]....
        /*1064*/ 	.word	0x0001a130
        /*1068*/ 	.word	0x00000002
        /*106c*/ 	.word	0x00030840
        /*1070*/ 	.short	0x010a
        /*1072*/ 	.byte	0x3f
	.zero		1


	//   ....[84]....
        /*1074*/ 	.word	0x0001a180
        /*1078*/ 	.word	0x00000003
        /*107c*/ 	.word	0x00000060
        /*1080*/ 	.short	0x010a
        /*1082*/ 	.byte	0x3f
	.zero		1


	//   ....[85]....
        /*1084*/ 	.word	0x0001a1d0
        /*1088*/ 	.word	0x00000002
        /*108c*/ 	.word	0x00030840
        /*1090*/ 	.short	0x010a
        /*1092*/ 	.byte	0x3f
	.zero		1


	//   ....[86]....
        /*1094*/ 	.word	0x0001a220
        /*1098*/ 	.word	0x0000000a
        /*109c*/ 	.word	0x00000060
        /*10a0*/ 	.short	0x010a
        /*10a2*/ 	.byte	0x3f
	.zero		1


	//   ....[87]....
        /*10a4*/ 	.word	0x0001a270
        /*10a8*/ 	.word	0x00000002
        /*10ac*/ 	.word	0x00030840
        /*10b0*/ 	.short	0x010a
        /*10b2*/ 	.byte	0x3f
	.zero		1


	//   ....[88]....
        /*10b4*/ 	.word	0x0001a2c0
        /*10b8*/ 	.word	0x00000007
        /*10bc*/ 	.word	0x00000060
        /*10c0*/ 	.short	0x010a
        /*10c2*/ 	.byte	0x3f
	.zero		1


	//   ....[89]....
        /*10c4*/ 	.word	0x0001a310
        /*10c8*/ 	.word	0x00000003
        /*10cc*/ 	.word	0x00030860
        /*10d0*/ 	.short	0x010a
        /*10d2*/ 	.byte	0x3f
	.zero		1


	//   ....[90]....
        /*10d4*/ 	.word	0x0001ac90
        /*10d8*/ 	.word	0x00000009
        /*10dc*/ 	.word	0x00030820
        /*10e0*/ 	.short	0x010a
        /*10e2*/ 	.byte	0x3f
	.zero		1


	//   ....[91]....
        /*10e4*/ 	.word	0x0001ae30
        /*10e8*/ 	.word	0x00000005
        /*10ec*/ 	.word	0x00000000
        /*10f0*/ 	.short	0x010a
        /*10f2*/ 	.byte	0x3f
	.zero		1


	//   ....[92]....
        /*10f4*/ 	.word	0x0001ae80
        /*10f8*/ 	.word	0x00000003
        /*10fc*/ 	.word	0x00000000
        /*1100*/ 	.short	0x010a
        /*1102*/ 	.byte	0x3f
	.zero		1


	//   ....[93]....
        /*1104*/ 	.word	0x0001aed0
        /*1108*/ 	.word	0x00000017
        /*110c*/ 	.word	0x00000000
        /*1110*/ 	.short	0x010a
        /*1112*/ 	.byte	0x3f
	.zero		1


	//----- nvinfo : EIATTR_NUM_MBARRIERS
	.align		4
.L_153:
        /*1114*/ 	.byte	0x03, 0x38
        /*1116*/ 	.short	0x0016


	//----- nvinfo : EIATTR_EXIT_INSTR_OFFSETS
	.align		4
        /*1118*/ 	.byte	0x04, 0x1c
        /*111a*/ 	.short	(.L_155 - .L_154)


	//   ....[0]....
.L_154:
        /*111c*/ 	.word	0x00018110


	//----- nvinfo : EIATTR_MAX_THREADS
	.align		4
.L_155:
        /*1120*/ 	.byte	0x04, 0x05
        /*1122*/ 	.short	(.L_157 - .L_156)
.L_156:
        /*1124*/ 	.word	0x00000200
        /*1128*/ 	.word	0x00000001
        /*112c*/ 	.word	0x00000001


	//----- nvinfo : EIATTR_CRS_STACK_SIZE
	.align		4
.L_157:
        /*1130*/ 	.byte	0x04, 0x1e
        /*1132*/ 	.short	(.L_159 - .L_158)
.L_158:
        /*1134*/ 	.word	0x00000000


	//----- nvinfo : EIATTR_CBANK_PARAM_SIZE
	.align		4
.L_159:
        /*1138*/ 	.byte	0x03, 0x19
        /*113a*/ 	.short	0x0af0


	//----- nvinfo : EIATTR_PARAM_CBANK
	.align		4
        /*113c*/ 	.byte	0x04, 0x0a
        /*113e*/ 	.short	(.L_161 - .L_160)
	.align		4
.L_160:
        /*1140*/ 	.word	index@(.nv.constant0._ZN7cutlass13device_kernelIN5flash11enable_sm90INS1_16FlashAttnFwdSm90INS1_25CollectiveMainloopFwdSm90ILi2EN4cute5tupleIJNS5_1CILi1EEES8_S8_EEENS6_IJNS7_ILi192EEESA_NS7_ILi64EEEEEELi64ENS_6half_tEfNS_4arch4Sm90ELb0ELb0ELb1ELb1ELb0ELb1ELb0ELb0ELb1ELb1ELb0ELb0EEENS1_21CollectiveEpilogueFwdINS6_IJSA_SB_SA_EEES9_SD_SF_Li384ELb1ELb1ELb0ELb0EEENS1_36VarlenDynamicPersistentTileSchedulerILi192ELi192ELi384ELi128ELb0ELb1ELb1ELb0ELb1ELb1EEEEEEEEEvNT_6ParamsE)
        /*1144*/ 	.short	0x0210
        /*1146*/ 	.short	0x0af0


	//----- nvinfo : EIATTR_SW_WAR
	.align		4
.L_161:
        /*1148*/ 	.byte	0x04, 0x36
        /*114a*/ 	.short	(.L_163 - .L_162)
.L_162:
        /*114c*/ 	.word	0x00000008
.L_163:


//--------------------- .nv.info._ZN7cutlass13device_kernelIN5flash11enable_sm90INS1_16FlashAttnFwdSm90INS1_25CollectiveMainloopFwdSm90ILi2EN4cute5tupleIJNS5_1CILi1EEES8_S8_EEENS6_IJNS7_ILi192EEENS7_ILi128EEENS7_ILi64EEEEEELi64ENS_6half_tEfNS_4arch4Sm90ELb0ELb1ELb1ELb0ELb0ELb0ELb0ELb1ELb1ELb1ELb0ELb0EEENS1_21CollectiveEpilogueFwdINS6_IJSA_SC_SB_EEES9_SE_SG_Li384ELb0ELb1ELb0ELb0EEENS1_30DynamicPersistentTileSchedulerILi384ELi128ELb0ELb1ELb1EEEEEEEEEvNT_6ParamsE --------------------------
	.section	.nv.info._ZN7cutlass13device_kernelIN5flash11enable_sm90INS1_16FlashAttnFwdSm90INS1_25CollectiveMainloopFwdSm90ILi2EN4cute5tupleIJNS5_1CILi1EEES8_S8_EEENS6_IJNS7_ILi192EEENS7_ILi128EEENS7_ILi64EEEEEELi64ENS_6half_tEfNS_4arch4Sm90ELb0ELb1ELb1ELb0ELb0ELb0ELb0ELb1ELb1ELb1ELb0ELb0EEENS1_21CollectiveEpilogueFwdINS6_IJSA_SC_SB_EEES9_SE_SG_Li384ELb0ELb1ELb0ELb0EEENS1_30DynamicPersistentTileSchedulerILi384ELi128ELb0ELb1ELb1EEEEEEEEEvNT_6ParamsE,"",@"SHT_CUDA_INFO"
	.sectionflags	@""
	.align	4


	//----- nvinfo : EIATTR_CUDA_API_VERSION
	.align		4
        /*0000*/ 	.byte	0x04, 0x37
        /*0002*/ 	.short	(.L_165 - .L_164)
.L_164:
        /*0004*/ 	.word	0x00000082


	//----- nvinfo : EIATTR_KPARAM_INFO
	.align		4
.L_165:
        /*0008*/ 	.byte	0x04, 0x17
        /*000a*/ 	.short	(.L_167 - .L_166)
.L_166:
        /*000c*/ 	.word	0x00000000
        /*0010*/ 	.short	0x0000
        /*0012*/ 	.short	0x0070
        /*0014*/ 	.byte	0x00, 0xf0, 0x01, 0x2a


	//----- nvinfo : EIATTR_SPARSE_MMA_MASK
	.align		4
.L_167:
        /*0018*/ 	.byte	0x03, 0x50
        /*001a*/ 	.short	0x0000


	//----- nvinfo : EIATTR_MAXREG_COUNT
	.align		4
        /*001c*/ 	.byte	0x03, 0x1b
        /*001e*/ 	.short	0x0080


	//----- nvinfo : EIATTR_NUM_BARRIERS
	.align		4
        /*0020*/ 	.byte	0x02, 0x4c
        /*0022*/ 	.byte	0x10
	.zero		1


	//----- nvinfo : EIATTR_EXTERNS
	.align		4
        /*0024*/ 	.byte	0x04, 0x0f
        /*0026*/ 	.short	(.L_169 - .L_168)


	//   ....[0]....
	.align		4
.L_168:
        /*0028*/ 	.word	index@(__assertfail)


	//----- nvinfo : EIATTR_MERCURY_ISA_VERSION
	.align		4
.L_169:
        /*002c*/ 	.byte	0x03, 0x5f
        /*002e*/ 	.short	0x0101


	//----- nvinfo : EIATTR_INT_WARP_WIDE_INSTR_OFFSETS
	.align		4
        /*0030*/ 	.byte	0x04, 0x31
        /*0032*/ 	.short	(.L_171 - .L_170)


	//   ....[0]....
.L_170:
        /*0034*/ 	.word	0x00000120


	//   ....[1]....
        /*0038*/ 	.word	0x00000160


	//   ....[2]....
        /*003c*/ 	.word	0x000001d0


	//   ....[3]....
        /*0040*/ 	.word	0x00010cd0


	//   ....[4]....
        /*0044*/ 	.word	0x00010d60


	//   ....[5]....
        /*0048*/ 	.word	0x00013a00


	//   ....[6]....
        /*004c*/ 	.word	0x00013a90


	//----- nvinfo : EIATTR_COOP_GROUP_MASK_REGIDS
	.align		4
.L_171:
        /*0050*/ 	.byte	0x04, 0x29
        /*0052*/ 	.short	(.L_173 - .L_172)


	//   ....[0]....
.L_172:
        /*0054*/ 	.word	0xffffffff


	//   ....[1]....
        /*0058*/ 	.word	0xffffffff


	//   ....[2]....
        /*005c*/ 	.word	0xffffffff


	//   ....[3]....
        /*0060*/ 	.word	0xffffffff


	//   ....[4]....
        /*0064*/ 	.word	0xffffffff


	//   ....[5]....
        /*0068*/ 	.word	0xffffffff


	//   ....[6]....
        /*006c*/ 	.word	0xffffffff


	//   ....[7]....
        /*0070*/ 	.word	0xffffffff


	//   ....[8]....
        /*0074*/ 	.word	0xffffffff


	//   ....[9]....
        /*0078*/ 	.word	0xffffffff


	//   ....[10]....
        /*007c*/ 	.word	0xffffffff


	//   ....[11]....
        /*0080*/ 	.word	0xffffffff


	//   ....[12]....
        /*0084*/ 	.word	0xffffffff


	//   ....[13]....
        /*0088*/ 	.word	0xffffffff


	//   ....[14]....
        /*008c*/ 	.word	0xffffffff


	//   ....[15]....
        /*0090*/ 	.word	0xffffffff


	//   ....[16]....
        /*0094*/ 	.word	0xffffffff


	//   ....[17]....
        /*0098*/ 	.word	0xffffffff


	//   ....[18]....
        /*009c*/ 	.word	0xffffffff


	//   ....[19]....
        /*00a0*/ 	.word	0xffffffff


	//   ....[20]....
        /*00a4*/ 	.word	0xffffffff


	//   ....[21]....
        /*00a8*/ 	.word	0xffffffff


	//   ....[22]....
        /*00ac*/ 	.word	0xffffffff


	//   ....[23]....
        /*00b0*/ 	.word	0xffffffff


	//   ....[24]....
        /*00b4*/ 	.word	0xffffffff


	//   ....[25]....
        /*00b8*/ 	.word	0xffffffff


	//   ....[26]....
        /*00bc*/ 	.word	0xffffffff


	//   ....[27]....
        /*00c0*/ 	.word	0xffffffff


	//   ....[28]....
        /*00c4*/ 	.word	0xffffffff


	//   ....[29]....
        /*00c8*/ 	.word	0xffffffff


	//   ....[30]....
        /*00cc*/ 	.word	0xffffffff


	//   ....[31]....
        /*00d0*/ 	.word	0xffffffff


	//   ....[32]....
        /*00d4*/ 	.word	0xffffffff


	//   ....[33]....
        /*00d8*/ 	.word	0xffffffff


	//   ....[34]....
        /*00dc*/ 	.word	0xffffffff


	//   ....[35]....
        /*00e0*/ 	.word	0xffffffff


	//   ....[36]....
        /*00e4*/ 	.word	0xffffffff


	//   ....[37]....
        /*00e8*/ 	.word	0xffffffff


	//   ....[38]....
        /*00ec*/ 	.word	0xffffffff


	//   ....[39]....
        /*00f0*/ 	.word	0xffffffff


	//   ....[40]....
        /*00f4*/ 	.word	0xffffffff


	//   ....[41]....
        /*00f8*/ 	.word	0xffffffff


	//   ....[42]....
        /*00fc*/ 	.word	0xffffffff


	//   ....[43]....
        /*0100*/ 	.word	0xffffffff


	//   ....[44]....
        /*0104*/ 	.word	0xffffffff


	//   ....[45]....
        /*0108*/ 	.word	0xffffffff


	//   ....[46]....
        /*010c*/ 	.word	0xffffffff


	//   ....[47]....
        /*0110*/ 	.word	0xffffffff


	//   ....[48]....
        /*0114*/ 	.word	0xffffffff


	//   ....[49]....
        /*0118*/ 	.word	0xffffffff


	//   ....[50]....
        /*011c*/ 	.word	0xffffffff


	//   ....[51]....
        /*0120*/ 	.word	0xffffffff


	//   ....[52]....
        /*0124*/ 	.word	0xffffffff


	//   ....[53]....
        /*0128*/ 	.word	0xffffffff


	//   ....[54]....
        /*012c*/ 	.word	0xffffffff


	//   ....[55]....
        /*0130*/ 	.word	0xffffffff


	//   ....[56]....
        /*0134*/ 	.word	0xffffffff


	//   ....[57]....
        /*0138*/ 	.word	0xffffffff


	//   ....[58]....
        /*013c*/ 	.word	0xffffffff


	//   ....[59]....
        /*0140*/ 	.word	0xffffffff


	//   ....[60]....
        /*0144*/ 	.word	0xffffffff


	//   ....[61]....
        /*0148*/ 	.word	0xffffffff


	//   ....[62]....
        /*014c*/ 	.word	0xffffffff


	//   ....[63]....
        /*0150*/ 	.word	0xffffffff


	//   ....[64]....
        /*0154*/ 	.word	0xffffffff


	//   ....[65]....
        /*0158*/ 	.word	0xffffffff


	//   ....[66]....
        /*015c*/ 	.word	0xffffffff


	//   ....[67]....
        /*0160*/ 	.word	0xffffffff


	//   ....[68]....
        /*0164*/ 	.word	0xffffffff


	//   ....[69]....
        /*0168*/ 	.word	0xffffffff


	//   ....[70]....
        /*016c*/ 	.word	0xffffffff


	//   ....[71]....
        /*0170*/ 	.word	0xffffffff


	//   ....[72]....
        /*0174*/ 	.word	0xffffffff


	//   ....[73]....
        /*0178*/ 	.word	0xffffffff


	//   ....[74]....
        /*017c*/ 	.word	0xffffffff


	//   ....[75]....
        /*0180*/ 	.word	0xffffffff


	//   ....[76]....
        /*0184*/ 	.word	0xffffffff


	//   ....[77]....
        /*0188*/ 	.word	0xffffffff


	//   ....[78]....
        /*018c*/ 	.word	0xffffffff


	//   ....[79]....
        /*0190*/ 	.word	0xffffffff


	//   ....[80]....
        /*0194*/ 	.word	0xffffffff


	//   ....[81]....
        /*0198*/ 	.word	0xffffffff


	//   ....[82]....
        /*019c*/ 	.word	0x0500000f


	//   ....[83]....
        /*01a0*/ 	.word	0x0500000f


	//   ....[84]....
        /*01a4*/ 	.word	0x0500000f


	//   ....[85]....
        /*01a8*/ 	.word	0x0500000f


	//   ....[86]....
        /*01ac*/ 	.word	0x0500000f


	//   ....[87]....
        /*01b0*/ 	.word	0x0500000f


	//   ....[88]....
        /*01b4*/ 	.word	0x0500000f


	//   ....[89]....
        /*01b8*/ 	.word	0x0500000f


	//   ....[90]....
        /*01bc*/ 	.word	0x0500000f


	//   ....[91]....
        /*01c0*/ 	.word	0x0500000f


	//   ....[92]....
        /*01c4*/ 	.word	0x0500000f


	//   ....[93]....
        /*01c8*/ 	.word	0x0500000f


	//   ....[94]....
        /*01cc*/ 	.word	0x0500000f


	//   ....[95]....
        /*01d0*/ 	.word	0x0500000f


	//   ....[96]....
        /*01d4*/ 	.word	0x0500000f


	//   ....[97]....
        /*01d8*/ 	.word	0x0500000f


	//   ....[98]....
        /*01dc*/ 	.word	0x0500000f


	//   ....[99]....
        /*01e0*/ 	.word	0x0500000f


	//   ....[100]....
        /*01e4*/ 	.word	0x0500000f


	//   ....[101]....
        /*01e8*/ 	.word	0x0500000f


	//   ....[102]....
        /*01ec*/ 	.word	0x0500000f


	//   ....[103]....
        /*01f0*/ 	.word	0x0500000f


	//   ....[104]....
        /*01f4*/ 	.word	0x0500000f


	//   ....[105]....
        /*01f8*/ 	.word	0x0500000f


	//   ....[106]....
        /*01fc*/ 	.word	0x0500000f


	//   ....[107]....
        /*0200*/ 	.word	0x0500000f


	//   ....[108]....
        /*0204*/ 	.word	0x0500000f


	//----- nvinfo : EIATTR_COOP_GROUP_INSTR_OFFSETS
	.align		4
.L_173:
        /*0208*/ 	.byte	0x04, 0x28
        /*020a*/ 	.short	(.L_175 - .L_174)


	//   ....[0]....
.L_174:
        /*020c*/ 	.word	0x00000060


	//   ....[1]....
        /*0210*/ 	.word	0x00000130


	//   ....[2]....
        /*0214*/ 	.word	0x00000180


	//   ....[3]....
        /*0218*/ 	.word	0x000003b0


	//   ....[4]....
        /*021c*/ 	.word	0x00000510


	//   ....[5]....
        /*0220*/ 	.word	0x00000630


	//   ....[6]....
        /*0224*/ 	.word	0x00000790


	//   ....[7]....
        /*0228*/ 	.word	0x000016c0


	//   ....[8]....
        /*022c*/ 	.word	0x00001ed0


	//   ....[9]....
        /*0230*/ 	.word	0x00002bb0


	//   ....[10]....
        /*0234*/ 	.word	0x00003b70


	//   ....[11]....
        /*0238*/ 	.word	0x00003c40


	//   ....[12]....
        /*023c*/ 	.word	0x000044d0


	//   ....[13]....
        /*0240*/ 	.word	0x00004520


	//   ....[14]....
        /*0244*/ 	.word	0x00006250


	//   ....[15]....
        /*0248*/ 	.word	0x00006490


	//   ....[16]....
        /*024c*/ 	.word	0x00007070


	//   ....[17]....
        /*0250*/ 	.word	0x00007110


	//   ....[18]....
        /*0254*/ 	.word	0x00007990


	//   ....[19]....
        /*0258*/ 	.word	0x00007a00


	//   ....[20]....
        /*025c*/ 	.word	0x00009880


	//   ....[21]....
        /*0260*/ 	.word	0x000098f0


	//   ....[22]....
        /*0264*/ 	.word	0x00009ff0


	//   ....[23]....
        /*0268*/ 	.word	0x0000a070


	//   ....[24]....
        /*026c*/ 	.word	0x0000ba60


	//   ....[25]....
        /*0270*/ 	.word	0x0000c210


	//   ....[26]....
        /*0274*/ 	.word	0x0000cd80


	//   ....[27]....
        /*0278*/ 	.word	0x0000ce80


	//   ....[28]....
        /*027c*/ 	.word	0x0000d720


	//   ....[29]....
        /*0280*/ 	.word	0x0000d780


	//   ....[30]....
        /*0284*/ 	.word	0x0000e670


	//   ....[31]....
        /*0288*/ 	.word	0x0000e6b0


	//   ....[32]....
        /*028c*/ 	.word	0x0000e7a0


	//   ....[33]....
        /*0290*/ 	.word	0x0000e7b0


	//   ....[34]....
        /*0294*/ 	.word	0x0000f380


	//   ....[35]....
        /*0298*/ 	.word	0x0000f3b0


	//   ....[36]....
        /*029c*/ 	.word	0x0000f3e0


	//   ....[37]....
        /*02a0*/ 	.word	0x0000f440


	//   ....[38]....
        /*02a4*/ 	.word	0x0000f860


	//   ....[39]....
        /*02a8*/ 	.word	0x0000f8a0


	//   ....[40]....
        /*02ac*/ 	.word	0x0000f8c0


	//   ....[41]....
        /*02b0*/ 	.word	0x0000f900


	//   ....[42]....
        /*02b4*/ 	.word	0x0000f920


	//   ....[43]....
        /*02b8*/ 	.word	0x0000f930


	//   ....[44]....
        /*02bc*/ 	.word	0x0000f950


	//   ....[45]....
        /*02c0*/ 	.word	0x0000f970


	//   ....[46]....
        /*02c4*/ 	.word	0x0000ffe0


	//   ....[47]....
        /*02c8*/ 	.word	0x00010020


	//   ....[48]....
        /*02cc*/ 	.word	0x00010060


	//   ....[49]....
        /*02d0*/ 	.word	0x00010090


	//   ....[50]....
        /*02d4*/ 	.word	0x000100b0


	//   ....[51]....
        /*02d8*/ 	.word	0x000100c0


	//   ....[52]....
        /*02dc*/ 	.word	0x000100d0


	//   ....[53]....
        /*02e0*/ 	.word	0x000100f0


	//   ....[54]....
        /*02e4*/ 	.word	0x00010270


	//   ....[55]....
        /*02e8*/ 	.word	0x000112a0


	//   ....[56]....
        /*02ec*/ 	.word	0x00011cb0


	//   ....[57]....
        /*02f0*/ 	.word	0x00011cc0


	//   ....[58]....
        /*02f4*/ 	.word	0x00011cd0


	//   ....[59]....
        /*02f8*/ 	.word	0x00011d00


	//   ....[60]....
        /*02fc*/ 	.word	0x00011d60


	//   ....[61]....
        /*0300*/ 	.word	0x00011da0


	//   ....[62]....
        /*0304*/ 	.word	0x00011df0


	//   ....[63]....
        /*0308*/ 	.word	0x00011e50


	//   ....[64]....
        /*030c*/ 	.word	0x00011e70


	//   ....[65]....
        /*0310*/ 	.word	0x00011e90


	//   ....[66]....
        /*0314*/ 	.word	0x00011ee0


	//   ....[67]....
        /*0318*/ 	.word	0x00011f40


	//   ....[68]....
        /*031c*/ 	.word	0x00011f60


	//   ....[69]....
        /*0320*/ 	.word	0x00011f80


	//   ....[70]....
        /*0324*/ 	.word	0x00011fe0


	//   ....[71]....
        /*0328*/ 	.word	0x00012010


	//   ....[72]....
        /*032c*/ 	.word	0x00012050


	//   ....[73]....
        /*0330*/ 	.word	0x00012070


	//   ....[74]....
        /*0334*/ 	.word	0x00012090


	//   ....[75]....
        /*0338*/ 	.word	0x00012110


	//   ....[76]....
        /*033c*/ 	.word	0x00012120


	//   ....[77]....
        /*0340*/ 	.word	0x00012140


	//   ....[78]....
        /*0344*/ 	.word	0x00012160


	//   ....[79]....
        /*0348*/ 	.word	0x000121d0


	//   ....[80]....
        /*034c*/ 	.word	0x00013e60


	//   ....[81]....
        /*0350*/ 	.word	0x00014030


	//   ....[82]....
        /*0354*/ 	.word	0x00014650


	//   ....[83]....
        /*0358*/ 	.word	0x000147d0


	//   ....[84]....
        /*035c*/ 	.word	0x00014830


	//   ....[85]....
        /*0360*/ 	.word	0x000148e0


	//   ....[86]....
        /*0364*/ 	.word	0x00014980


	//   ....[87]....
        /*0368*/ 	.word	0x000149e0


	//   ....[88]....
        /*036c*/ 	.word	0x00014ad0


	//   ....[89]....
        /*0370*/ 	.word	0x00014b30


	//   ....[90]....
        /*0374*/ 	.word	0x00014be0


	//   ....[91]....
        /*0378*/ 	.word	0x00014c40


	//   ....[92]....
        /*037c*/ 	.word	0x00014d30


	//   ....[93]....
        /*0380*/ 	.word	0x00014d90


	//   ....[94]....
        /*0384*/ 	.word	0x00014e40


	//   ....[95]....
        /*0388*/ 	.word	0x00014ea0


	//   ....[96]....
        /*038c*/ 	.word	0x00014f80


	//   ....[97]....
        /*0390*/ 	.word	0x00014fe0


	//   ....[98]....
        /*0394*/ 	.word	0x000150b0


	//   ....[99]....
        /*0398*/ 	.word	0x00015110


	//   ....[100]....
        /*039c*/ 	.word	0x000151e0


	//   ....[101]....
        /*03a0*/ 	.word	0x00015240


	//   ....[102]....
        /*03a4*/ 	.word	0x000152f0


	//   ....[103]....
        /*03a8*/ 	.word	0x00015350


	//   ....[104]....
        /*03ac*/ 	.word	0x00015400


	//   ....[105]....
        /*03b0*/ 	.word	0x00015480


	//   ....[106]....
        /*03b4*/ 	.word	0x00015520


	//   ....[107]....
        /*03b8*/ 	.word	0x00015830


	//   ....[108]....
        /*03bc*/ 	.word	0x00015950


	//----- nvinfo : EIATTR_REG_RECONFIG
	.align		4
.L_175:
        /*03c0*/ 	.byte	0x01, 0x54
	.zero		2


	//----- nvinfo : EIATTR_SYSCALL_OFFSETS
	.align		4
        /*03c4*/ 	.byte	0x04, 0x46
        /*03c6*/ 	.short	(.L_177 - .L_176)


	//   ....[0]....
.L_176:
        /*03c8*/ 	.word	0x000018a0


	//   ....[1]....
        /*03cc*/ 	.word	0x00010ec0


	//   ....[2]....
        /*03d0*/ 	.word	0x00011010


	//   ....[3]....
        /*03d4*/ 	.word	0x00011100


	//   ....[4]....
        /*03d8*/ 	.word	0x00011830


	//----- nvinfo : EIATTR_MBARRIER_INSTR_OFFSETS
	.align		4
.L_177:
        /*03dc*/ 	.byte	0x04, 0x39
        /*03de*/ 	.short	(.L_179 - .L_178)


	//   ....[0]....
.L_178:
        /*03e0*/ 	.word	0x00000260
        /*03e4*/ 	.word	0x000000ff
        /*03e8*/ 	.word	0x00016800
        /*03ec*/ 	.short	0x0100
        /*03ee*/ 	.byte	0x08
	.zero		1


	//   ....[1]....
        /*03f0*/ 	.word	0x00000270
        /*03f4*/ 	.word	0x000000ff
        /*03f8*/ 	.word	0x00016820
        /*03fc*/ 	.short	0x0100
        /*03fe*/ 	.byte	0x08
	.zero		1


	//   ....[2]....
        /*0400*/ 	.word	0x00000360
        /*0404*/ 	.word	0x000000ff
        /*0408*/ 	.word	0x00016830
        /*040c*/ 	.short	0x0100
        /*040e*/ 	.byte	0x08
	.zero		1


	//   ....[3]....
        /*0410*/ 	.word	0x00000370
        /*0414*/ 	.word	0x000000ff
        /*0418*/ 	.word	0x00016840
        /*041c*/ 	.short	0x0100
        /*041e*/ 	.byte	0x08
	.zero		1


	//   ....[4]....
        /*0420*/ 	.word	0x00000380
        /*0424*/ 	.word	0x000000ff
        /*0428*/ 	.word	0x00016838
        /*042c*/ 	.short	0x0100
        /*042e*/ 	.byte	0x08
	.zero		1


	//   ....[5]....
        /*0430*/ 	.word	0x00000390
        /*0434*/ 	.word	0x000000ff
        /*0438*/ 	.word	0x00016848
        /*043c*/ 	.short	0x0100
        /*043e*/ 	.byte	0x08
	.zero		1


	//   ....[6]....
        /*0440*/ 	.word	0x000004c0
        /*0444*/ 	.word	0x000000ff
        /*0448*/ 	.word	0x00016850
        /*044c*/ 	.short	0x0100
        /*044e*/ 	.byte	0x08
	.zero		1


	//   ....[7]....
        /*0450*/ 	.word	0x000004d0
        /*0454*/ 	.word	0x000000ff
        /*0458*/ 	.word	0x00016860
        /*045c*/ 	.short	0x0100
        /*045e*/ 	.byte	0x08
	.zero		1


	//   ....[8]....
        /*0460*/ 	.word	0x000004e0
        /*0464*/ 	.word	0x000000ff
        /*0468*/ 	.word	0x00016858
        /*046c*/ 	.short	0x0100
        /*046e*/ 	.byte	0x08
	.zero		1


	//   ....[9]....
        /*0470*/ 	.word	0x000004f0
        /*0474*/ 	.word	0x000000ff
        /*0478*/ 	.word	0x00016868
        /*047c*/ 	.short	0x0100
        /*047e*/ 	.byte	0x08
	.zero		1


	//   ....[10]....
        /*0480*/ 	.word	0x000005e0
        /*0484*/ 	.word	0x000000ff
        /*0488*/ 	.word	0x00016870
        /*048c*/ 	.short	0x0100
        /*048e*/ 	.byte	0x06
	.zero		1


	//   ....[11]....
        /*0490*/ 	.word	0x000005f0
        /*0494*/ 	.word	0x000000ff
        /*0498*/ 	.word	0x00016880
        /*049c*/ 	.short	0x0100
        /*049e*/ 	.byte	0x06
	.zero		1


	//   ....[12]....
        /*04a0*/ 	.word	0x00000600
        /*04a4*/ 	.word	0x000000ff
        /*04a8*/ 	.word	0x00016878
        /*04ac*/ 	.short	0x0100
        /*04ae*/ 	.byte	0x06
	.zero		1


	//   ....[13]....
        /*04b0*/ 	.word	0x00000610
        /*04b4*/ 	.word	0x000000ff
        /*04b8*/ 	.word	0x00016888
        /*04bc*/ 	.short	0x0100
        /*04be*/ 	.byte	0x06
	.zero		1


	//   ....[14]....
        /*04c0*/ 	.word	0x00000740
        /*04c4*/ 	.word	0x000000ff
        /*04c8*/ 	.word	0x00016890
        /*04cc*/ 	.short	0x0100
        /*04ce*/ 	.byte	0x08
	.zero		1


	//   ....[15]....
        /*04d0*/ 	.word	0x00000750
        /*04d4*/ 	.word	0x000000ff
        /*04d8*/ 	.word	0x000168a0
        /*04dc*/ 	.short	0x0100
        /*04de*/ 	.byte	0x08
	.zero		1


	//   ....[16]....
        /*04e0*/ 	.word	0x00000760
        /*04e4*/ 	.word	0x000000ff
        /*04e8*/ 	.word	0x00016898
        /*04ec*/ 	.short	0x0100
        /*04ee*/ 	.byte	0x08
	.zero		1


	//   ....[17]....
        /*04f0*/ 	.word	0x00000770
        /*04f4*/ 	.word	0x000000ff
        /*04f8*/ 	.word	0x000168a8
        /*04fc*/ 	.short	0x0100
        /*04fe*/ 	.byte	0x08
	.zero		1


	//   ....[18]....
        /*0500*/ 	.word	0x000008a0
        /*0504*/ 	.word	0x000000ff
        /*0508*/ 	.word	0x000168b0
        /*050c*/ 	.short	0x0100
        /*050e*/ 	.byte	0x08
	.zero		1


	//   ....[19]....
        /*0510*/ 	.word	0x000008b0
        /*0514*/ 	.word	0x000000ff
        /*0518*/ 	.word	0x000168c0
        /*051c*/ 	.short	0x0100
        /*051e*/ 	.byte	0x08
	.zero		1


	//   ....[20]....
        /*0520*/ 	.word	0x000008c0
        /*0524*/ 	.word	0x000000ff
        /*0528*/ 	.word	0x000168b8
        /*052c*/ 	.short	0x0100
        /*052e*/ 	.byte	0x08
	.zero		1


	//   ....[21]....
        /*0530*/ 	.word	0x000008d0
        /*0534*/ 	.word	0x000000ff
        /*0538*/ 	.word	0x000168c8
        /*053c*/ 	.short	0x0100
        /*053e*/ 	.byte	0x08
	.zero		1


	//   ....[22]....
        /*0540*/ 	.word	0x00001920
        /*0544*/ 	.word	0x000000ff
        /*0548*/ 	.word	0x00016800
        /*054c*/ 	.short	0x010a
        /*054e*/ 	.byte	0x2d
	.zero		1


	//   ....[23]....
        /*0550*/ 	.word	0x000019a0
        /*0554*/ 	.word	0x0000000f
        /*0558*/ 	.word	0x00016830
        /*055c*/ 	.short	0x010a
        /*055e*/ 	.byte	0x3f
	.zero		1


	//   ....[24]....
        /*0560*/ 	.word	0x00001a00
        /*0564*/ 	.word	0x0000000f
        /*0568*/ 	.word	0x00016830
        /*056c*/ 	.short	0x010a
        /*056e*/ 	.byte	0x3f
	.zero		1


	//   ....[25]....
        /*0570*/ 	.word	0x00002030
        /*0574*/ 	.word	0x0000000f
        /*0578*/ 	.word	0x00000000
        /*057c*/ 	.short	0x0101
        /*057e*/ 	.byte	0x3f
	.zero		1


	//   ....[26]....
        /*0580*/ 	.word	0x000053e0
        /*0584*/ 	.word	0x000000ff
        /*0588*/ 	.word	0x00016830
        /*058c*/ 	.short	0x010a
        /*058e*/ 	.byte	0x06
	.zero		1


	//   ....[27]....
        /*0590*/ 	.word	0x00005420
        /*0594*/ 	.word	0x000000ff
        /*0598*/ 	.word	0x00016830
        /*059c*/ 	.short	0x010a
        /*059e*/ 	.byte	0x06
	.zero		1


	//   ....[28]....
        /*05a0*/ 	.word	0x00005600
        /*05a4*/ 	.word	0x000000ff
        /*05a8*/ 	.word	0x00016850
        /*05ac*/ 	.short	0x010a
        /*05ae*/ 	.byte	0x06
	.zero		1


	//   ....[29]....
        /*05b0*/ 	.word	0x00005640
        /*05b4*/ 	.word	0x000000ff
        /*05b8*/ 	.word	0x00016850
        /*05bc*/ 	.short	0x010a
        /*05be*/ 	.byte	0x06
	.zero		1


	//   ....[30]....
        /*05c0*/ 	.word	0x00006290
        /*05c4*/ 	.word	0x00000021
        /*05c8*/ 	.word	0x00000000
        /*05cc*/ 	.short	0x0101
        /*05ce*/ 	.byte	0x3f
	.zero		1


	//   ....[31]....
        /*05d0*/ 	.word	0x00007de0
        /*05d4*/ 	.word	0x00000015
        /*05d8*/ 	.word	0x00000000
        /*05dc*/ 	.short	0x0101
        /*05de*/ 	.byte	0x3f
	.zero		1


	//   ....[32]....
        /*05e0*/ 	.word	0x00008c30
        /*05e4*/ 	.word	0x000000ff
        /*05e8*/ 	.word	0x00016830
        /*05ec*/ 	.short	0x010a
        /*05ee*/ 	.byte	0x06
	.zero		1


	//   ....[33]....
        /*05f0*/ 	.word	0x00008c70
        /*05f4*/ 	.word	0x000000ff
        /*05f8*/ 	.word	0x00016830
        /*05fc*/ 	.short	0x010a
        /*05fe*/ 	.byte	0x06
	.zero		1


	//   ....[34]....
        /*0600*/ 	.word	0x00008e50
        /*0604*/ 	.word	0x000000ff
        /*0608*/ 	.word	0x00016850
        /*060c*/ 	.short	0x010a
        /*060e*/ 	.byte	0x06
	.zero		1


	//   ....[35]....
        /*0610*/ 	.word	0x00008e90
        /*0614*/ 	.word	0x000000ff
        /*0618*/ 	.word	0x00016850
        /*061c*/ 	.short	0x010a
        /*061e*/ 	.byte	0x06
	.zero		1


	//   ....[36]....
        /*0620*/ 	.word	0x0000a510
        /*0624*/ 	.word	0x0000000d
        /*0628*/ 	.word	0x00000000
        /*062c*/ 	.short	0x0101
        /*062e*/ 	.byte	0x3f
	.zero		1


	//   ....[37]....
        /*0630*/ 	.word	0x0000a6c0
        /*0634*/ 	.word	0x0000000f
        /*0638*/ 	.word	0x00000000
        /*063c*/ 	.short	0x0101
        /*063e*/ 	.byte	0x3f
	.zero		1


	//   ....[38]....
        /*0640*/ 	.word	0x0000b140
        /*0644*/ 	.word	0x000000ff
        /*0648*/ 	.word	0x00016830
        /*064c*/ 	.short	0x010a
        /*064e*/ 	.byte	0x06
	.zero		1


	//   ....[39]....
        /*0650*/ 	.word	0x0000b180
        /*0654*/ 	.word	0x000000ff
        /*0658*/ 	.word	0x00016830
        /*065c*/ 	.short	0x010a
        /*065e*/ 	.byte	0x06
	.zero		1


	//   ....[40]....
        /*0660*/ 	.word	0x0000b360
        /*0664*/ 	.word	0x000000ff
        /*0668*/ 	.word	0x00016850
        /*066c*/ 	.short	0x010a
        /*066e*/ 	.byte	0x06
	.zero		1


	//   ....[41]....
        /*0670*/ 	.word	0x0000b3a0
        /*0674*/ 	.word	0x000000ff
        /*0678*/ 	.word	0x00016850
        /*067c*/ 	.short	0x010a
        /*067e*/ 	.byte	0x06
	.zero		1


	//   ....[42]....
        /*0680*/ 	.word	0x0000bff0
        /*0684*/ 	.word	0x00000049
        /*0688*/ 	.word	0x00000000
        /*068c*/ 	.short	0x0101
        /*068e*/ 	.byte	0x3f
	.zero		1


	//   ....[43]....
        /*0690*/ 	.word	0x0000db10
        /*0694*/ 	.word	0x0000000d
        /*0698*/ 	.word	0x00000000
        /*069c*/ 	.short	0x0101
        /*069e*/ 	.byte	0x3f
	.zero		1


	//   ....[44]....
        /*06a0*/ 	.word	0x0000e5e0
        /*06a4*/ 	.word	0x000000ff
        /*06a8*/ 	.word	0x00016850
        /*06ac*/ 	.short	0x010a
        /*06ae*/ 	.byte	0x05
	.zero		1


	//   ....[45]....
        /*06b0*/ 	.word	0x0000e620
        /*06b4*/ 	.word	0x000000ff
        /*06b8*/ 	.word	0x00016850
        /*06bc*/ 	.short	0x010a
        /*06be*/ 	.byte	0x05
	.zero		1


	//   ....[46]....
        /*06c0*/ 	.word	0x0000eb40
        /*06c4*/ 	.word	0x00000007
        /*06c8*/ 	.word	0x00000000
        /*06cc*/ 	.short	0x0101
        /*06ce*/ 	.byte	0x3f
	.zero		1


	//   ....[47]....
        /*06d0*/ 	.word	0x0000f850
        /*06d4*/ 	.word	0x0000001f
        /*06d8*/ 	.word	0x00000000
        /*06dc*/ 	.short	0x0101
        /*06de*/ 	.byte	0x3f
	.zero		1


	//   ....[48]....
        /*06e0*/ 	.word	0x000114d0
        /*06e4*/ 	.word	0x00000003
        /*06e8*/ 	.word	0x00016840
        /*06ec*/ 	.short	0x010a
        /*06ee*/ 	.byte	0x3f
	.zero		1


	//   ....[49]....
        /*06f0*/ 	.word	0x000122a0
        /*06f4*/ 	.word	0x00000011
        /*06f8*/ 	.word	0x00016800
        /*06fc*/ 	.short	0x0107
        /*06fe*/ 	.byte	0x3f
	.zero		1


	//   ....[50]....
        /*0700*/ 	.word	0x00012370
        /*0704*/ 	.word	0x00000011
        /*0708*/ 	.word	0x00016800
        /*070c*/ 	.short	0x0101
        /*070e*/ 	.byte	0x3f
	.zero		1


	//   ....[51]....
        /*0710*/ 	.word	0x00012390
        /*0714*/ 	.word	0x00000011
        /*0718*/ 	.word	0x00016820
        /*071c*/ 	.short	0x010a
        /*071e*/ 	.byte	0x3f
	.zero		1


	//   ....[52]....
        /*0720*/ 	.word	0x000126b0
        /*0724*/ 	.word	0x00000003
        /*0728*/ 	.word	0x00016840
        /*072c*/ 	.short	0x010a
        /*072e*/ 	.byte	0x3f
	.zero		1


	//   ....[53]....
        /*0730*/ 	.word	0x000128e0
        /*0734*/ 	.word	0x00000002
        /*0738*/ 	.word	0x00000060
        /*073c*/ 	.short	0x010a
        /*073e*/ 	.byte	0x3f
	.zero		1


	//   ....[54]....
        /*0740*/ 	.word	0x00012e30
        /*0744*/ 	.word	0x00000003
        /*0748*/ 	.word	0x00016840
        /*074c*/ 	.short	0x010a
        /*074e*/ 	.byte	0x3f
	.zero		1


	//   ....[55]....
        /*0750*/ 	.word	0x00013060
        /*0754*/ 	.word	0x00000005
        /*0758*/ 	.word	0x00000060
        /*075c*/ 	.short	0x010a
        /*075e*/ 	.byte	0x3f
	.zero		1


	//   ....[56]....
        /*0760*/ 	.word	0x000134e0
        /*0764*/ 	.word	0x00000002
        /*0768*/ 	.word	0x00016840
        /*076c*/ 	.short	0x010a
        /*076e*/ 	.byte	0x3f
	.zero		1


	//   ....[57]....
        /*0770*/ 	.word	0x00013720
        /*0774*/ 	.word	0x00000005
        /*0778*/ 	.word	0x00000060
        /*077c*/ 	.short	0x010a
        /*077e*/ 	.byte	0x3f
	.zero		1


	//   ....[58]....
        /*0780*/ 	.word	0x00013b30
        /*0784*/ 	.word	0x00000003
        /*0788*/ 	.word	0x00016860
        /*078c*/ 	.short	0x010a
        /*078e*/ 	.byte	0x3f
	.zero		1


	//   ....[59]....
        /*0790*/ 	.word	0x00013fb0
        /*0794*/ 	.word	0x00000009
        /*0798*/ 	.word	0x00016820
        /*079c*/ 	.short	0x010a
        /*079e*/ 	.byte	0x3f
	.zero		1


	//   ....[60]....
        /*07a0*/ 	.word	0x00014150
        /*07a4*/ 	.word	0x00000007
        /*07a8*/ 	.word	0x00000000
        /*07ac*/ 	.short	0x010a
        /*07ae*/ 	.byte	0x3f
	.zero		1


	//   ....[61]....
        /*07b0*/ 	.word	0x000141c0
        /*07b4*/ 	.word	0x00000003
        /*07b8*/ 	.word	0x00000000
        /*07bc*/ 	.short	0x010a
        /*07be*/ 	.byte	0x3f
	.zero		1


	//   ....[62]....
        /*07c0*/ 	.word	0x00014220
        /*07c4*/ 	.word	0x00000005
        /*07c8*/ 	.word	0x00000000
        /*07cc*/ 	.short	0x010a
        /*07ce*/ 	.byte	0x3f
	.zero		1


	//   ....[63]....
        /*07d0*/ 	.word	0x00014250
        /*07d4*/ 	.word	0x00000003
        /*07d8*/ 	.word	0x00000000
        /*07dc*/ 	.short	0x010a
        /*07de*/ 	.byte	0x3f
	.zero		1


	//   ....[64]....
        /*07e0*/ 	.word	0x000142c0
        /*07e4*/ 	.word	0x00000003
        /*07e8*/ 	.word	0x00016800
        /*07ec*/ 	.short	0x010a
        /*07ee*/ 	.byte	0x3f
	.zero		1


	//   ....[65]....
        /*07f0*/ 	.word	0x00014310
        /*07f4*/ 	.word	0x0000000f
        /*07f8*/ 	.word	0x00016830
        /*07fc*/ 	.short	0x010a
        /*07fe*/ 	.byte	0x3f
	.zero		1


	//   ....[66]....
        /*0800*/ 	.word	0x00014370
        /*0804*/ 	.word	0x00000008
        /*0808*/ 	.word	0x00016830
        /*080c*/ 	.short	0x010a
        /*080e*/ 	.byte	0x3f
	.zero		1


	//   ....[67]....
        /*0810*/ 	.word	0x000143d0
        /*0814*/ 	.word	0x00000008
        /*0818*/ 	.word	0x00016850
        /*081c*/ 	.short	0x010a
        /*081e*/ 	.byte	0x3f
	.zero		1


	//   ....[68]....
        /*0820*/ 	.word	0x00014430
        /*0824*/ 	.word	0x0000000b
        /*0828*/ 	.word	0x00016830
        /*082c*/ 	.short	0x010a
        /*082e*/ 	.byte	0x3f
	.zero		1


	//   ....[69]....
        /*0830*/ 	.word	0x00014490
        /*0834*/ 	.word	0x0000000b
        /*0838*/ 	.word	0x00016850
        /*083c*/ 	.short	0x010a
        /*083e*/ 	.byte	0x3f
	.zero		1


	//   ....[70]....
        /*0840*/ 	.word	0x000144f0
        /*0844*/ 	.word	0x00000009
        /*0848*/ 	.word	0x00016830
        /*084c*/ 	.short	0x010a
        /*084e*/ 	.byte	0x3f
	.zero		1


	//   ....[71]....
        /*0850*/ 	.word	0x00014550
        /*0854*/ 	.word	0x00000009
        /*0858*/ 	.word	0x00016850
        /*085c*/ 	.short	0x010a
        /*085e*/ 	.byte	0x3f
	.zero		1


	//   ....[72]....
        /*0860*/ 	.word	0x000145b0
        /*0864*/ 	.word	0x00000005
        /*0868*/ 	.word	0x00016850
        /*086c*/ 	.short	0x010a
        /*086e*/ 	.byte	0x3f
	.zero		1


	//   ....[73]....
        /*0870*/ 	.word	0x00014700
        /*0874*/ 	.word	0x00000003
        /*0878*/ 	.word	0x00016840
        /*087c*/ 	.short	0x010a
        /*087e*/ 	.byte	0x3f
	.zero		1


	//   ....[74]....
        /*0880*/ 	.word	0x00015550
        /*0884*/ 	.word	0x00000011
        /*0888*/ 	.word	0x00016820
        /*088c*/ 	.short	0x010a
        /*088e*/ 	.byte	0x3f
	.zero		1


	//   ....[75]....
        /*0890*/ 	.word	0x000155a0
        /*0894*/ 	.word	0x00000003
        /*0898*/ 	.word	0x00016840
        /*089c*/ 	.short	0x010a
        /*089e*/ 	.byte	0x3f
	.zero		1


	//   ....[76]....
        /*08a0*/ 	.word	0x000155f0
        /*08a4*/ 	.word	0x00000002
        /*08a8*/ 	.word	0x00000060
        /*08ac*/ 	.short	0x010a
        /*08ae*/ 	.byte	0x3f
	.zero		1


	//   ....[77]....
        /*08b0*/ 	.word	0x00015640
        /*08b4*/ 	.word	0x00000003
        /*08b8*/ 	.word	0x00016840
        /*08bc*/ 	.short	0x010a
        /*08be*/ 	.byte	0x3f
	.zero		1


	//   ....[78]....
        /*08c0*/ 	.word	0x00015690
        /*08c4*/ 	.word	0x00000005
        /*08c8*/ 	.word	0x00000060
        /*08cc*/ 	.short	0x010a
        /*08ce*/ 	.byte	0x3f
	.zero		1


	//   ....[79]....
        /*08d0*/ 	.word	0x000156e0
        /*08d4*/ 	.word	0x00000002
        /*08d8*/ 	.word	0x00016840
        /*08dc*/ 	.short	0x010a
        /*08de*/ 	.byte	0x3f
	.zero		1


	//   ....[80]....
        /*08e0*/ 	.word	0x00015730
        /*08e4*/ 	.word	0x00000005
        /*08e8*/ 	.word	0x00000060
        /*08ec*/ 	.short	0x010a
        /*08ee*/ 	.byte	0x3f
	.zero		1


	//   ....[81]....
        /*08f0*/ 	.word	0x00015780
        /*08f4*/ 	.word	0x00000003
        /*08f8*/ 	.word	0x00016860
        /*08fc*/ 	.short	0x010a
        /*08fe*/ 	.byte	0x3f
	.zero		1


	//   ....[82]....
        /*0900*/ 	.word	0x00015870
        /*0904*/ 	.word	0x00000009
        /*0908*/ 	.word	0x00016820
        /*090c*/ 	.short	0x010a
        /*090e*/ 	.byte	0x3f
	.zero		1


	//   ....[83]....
        /*0910*/ 	.word	0x00015a10
        /*0914*/ 	.word	0x00000007
        /*0918*/ 	.word	0x00000000
        /*091c*/ 	.short	0x010a
        /*091e*/ 	.byte	0x3f
	.zero		1


	//   ....[84]....
        /*0920*/ 	.word	0x00015a60
        /*0924*/ 	.word	0x00000003
        /*0928*/ 	.word	0x00000000
        /*092c*/ 	.short	0x010a
        /*092e*/ 	.byte	0x3f
	.zero		1


	//   ....[85]....
        /*0930*/ 	.word	0x00015ab0
        /*0934*/ 	.word	0x00000005
        /*0938*/ 	.word	0x00000000
        /*093c*/ 	.short	0x010a
        /*093e*/ 	.byte	0x3f
	.zero		1


	//----- nvinfo : EIATTR_NUM_MBARRIERS
	.align		4
.L_179:
        /*0940*/ 	.byte	0x03, 0x38
        /*0942*/ 	.short	0x0016


	//----- nvinfo : EIATTR_EXIT_INSTR_OFFSETS
	.align		4
        /*0944*/ 	.byte	0x04, 0x1c
        /*0946*/ 	.short	(.L_181 - .L_180)


	//   ....[0]....
.L_180:
        /*0948*/ 	.word	0x00000a30


	//   ....[1]....
        /*094c*/ 	.word	0x00010200


	//   ....[2]....
        /*0950*/ 	.word	0x000142a0


	//----- nvinfo : EIATTR_MAX_THREADS
	.align		4
.L_181:
        /*0954*/ 	.byte	0x04, 0x05
        /*0956*/ 	.short	(.L_183 - .L_182)
.L_182:
        /*0958*/ 	.word	0x00000200
        /*095c*/ 	.word	0x00000001
        /*0960*/ 	.word	0x00000001


	//----- nvinfo : EIATTR_CRS_STACK_SIZE
	.align		4
.L_183:
        /*0964*/ 	.byte	0x04, 0x1e
        /*0966*/ 	.short	(.L_185 - .L_184)
.L_184:
        /*0968*/ 	.word	0x00000000


	//----- nvinfo : EIATTR_CBANK_PARAM_SIZE
	.align		4
.L_185:
        /*096c*/ 	.byte	0x03, 0x19
        /*096e*/ 	.short	0x0af0


	//----- nvinfo : EIATTR_PARAM_CBANK
	.align		4
        /*0970*/ 	.byte	0x04, 0x0a
        /*0972*/ 	.short	(.L_187 - .L_186)
	.align		4
.L_186:
        /*0974*/ 	.word	index@(.nv.constant0._ZN7cutlass13device_kernelIN5flash11enable_sm90INS1_16FlashAttnFwdSm90INS1_25CollectiveMainloopFwdSm90ILi2EN4cute5tupleIJNS5_1CILi1EEES8_S8_EEENS6_IJNS7_ILi192EEENS7_ILi128EEENS7_ILi64EEEEEELi64ENS_6half_tEfNS_4arch4Sm90ELb0ELb1ELb1ELb0ELb0ELb0ELb0ELb1ELb1ELb1ELb0ELb0EEENS1_21CollectiveEpilogueFwdINS6_IJSA_SC_SB_EEES9_SE_SG_Li384ELb0ELb1ELb0ELb0EEENS1_30DynamicPersistentTileSchedulerILi384ELi128ELb0ELb1ELb1EEEEEEEEEvNT_6ParamsE)
        /*0978*/ 	.short	0x0210
        /*097a*/ 	.short	0x0af0


	//----- nvinfo : EIATTR_SW_WAR
	.align		4
.L_187:
        /*097c*/ 	.byte	0x04, 0x36
        /*097e*/ 	.short	(.L_189 - .L_188)
.L_188:
        /*0980*/ 	.word	0x00000008
.L_189:


//--------------------- .nv.info._ZN7cutlass13device_kernelIN5flash11enable_sm90INS1_16FlashAttnFwdSm90INS1_25CollectiveMainloopFwdSm90ILi2EN4cute5tupleIJNS5_1CILi1EEES8_S8_EEENS6_IJNS7_ILi192EEENS7_ILi128EEENS7_ILi64EEEEEELi64ENS_6half_tEfNS_4arch4Sm90ELb0ELb1ELb1ELb1ELb0ELb0ELb0ELb1ELb1ELb1ELb0ELb0EEENS1_21CollectiveEpilogueFwdINS6_IJSA_SC_SB_EEES9_SE_SG_Li384ELb1ELb1ELb0ELb0EEENS1_36VarlenDynamicPersistentTileSchedulerILi192ELi128ELi384ELi128ELb0ELb1ELb1ELb1ELb0ELb1EEEEEEEEEvNT_6ParamsE --------------------------
	.section	.nv.info._ZN7cutlass13device_kernelIN5flash11enable_sm90INS1_16FlashAttnFwdSm90INS1_25CollectiveMainloopFwdSm90ILi2EN4cute5tupleIJNS5_1CILi1EEES8_S8_EEENS6_IJNS7_ILi192EEENS7_ILi128EEENS7_ILi64EEEEEELi64ENS_6half_tEfNS_4arch4Sm90ELb0ELb1ELb1ELb1ELb0ELb0ELb0ELb1ELb1ELb1ELb0ELb0EEENS1_21CollectiveEpilogueFwdINS6_IJSA_SC_SB_EEES9_SE_SG_Li384ELb1ELb1ELb0ELb0EEENS1_36VarlenDynamicPersistentTileSchedulerILi192ELi128ELi384ELi128ELb0ELb1ELb1ELb1ELb0ELb1EEEEEEEEEvNT_6ParamsE,"",@"SHT_CUDA_INFO"
	.sectionflags	@""
	.align	4


	//----- nvinfo : EIATTR_CUDA_API_VERSION
	.align		4
        /*0000*/ 	.byte	0x04, 0x37
        /*0002*/ 	.short	(.L_191 - .L_190)
.L_190:
        /*0004*/ 	.word	0x00000082


	//----- nvinfo : EIATTR_KPARAM_INFO
	.align		4
.L_191:
        /*0008*/ 	.byte	0x04, 0x17
        /*000a*/ 	.short	(.L_193 - .L_192)
.L_192:
        /*000c*/ 	.word	0x00000000
        /*0010*/ 	.short	0x0000
        /*0012*/ 	.short	0x0070
        /*0014*/ 	.byte	0x00, 0xf0, 0x01, 0x2a


	//----- nvinfo : EIATTR_SPARSE_MMA_MASK
	.align		4
.L_193:
        /*0018*/ 	.byte	0x03, 0x50
        /*001a*/ 	.short	0x0000


	//----- nvinfo : EIATTR_MAXREG_COUNT
	.align		4
        /*001c*/ 	.byte	0x03, 0x1b
        /*001e*/ 	.short	0x0080


	//----- nvinfo : EIATTR_NUM_BARRIERS
	.align		4
        /*0020*/ 	.byte	0x02, 0x4c
        /*0022*/ 	.byte	0x10
	.zero		1


	//----- nvinfo : EIATTR_EXTERNS
	.align		4
        /*0024*/ 	.byte	0x04, 0x0f
        /*0026*/ 	.short	(.L_195 - .L_194)


	//   ....[0]....
	.align		4
.L_194:
        /*0028*/ 	.word	index@(__assertfail)


	//----- nvinfo : EIATTR_ANNOTATIONS
	.align		4
.L_195:
        /*002c*/ 	.byte	0x04, 0x55
        /*002e*/ 	.short	(.L_197 - .L_196)


	//   ....[0]....
.L_196:
        /* <DEDUP_REMOVED lines=23> */


	//----- nvinfo : EIATTR_MERCURY_ISA_VERSION
	.align		4
.L_197:
        /*0190*/ 	.byte	0x03, 0x5f
        /*0192*/ 	.short	0x0101


	//----- nvinfo : EIATTR_UNUSED_LOAD_BYTE_OFFSET
	.align		4
        /*0194*/ 	.byte	0x04, 0x44
        /*0196*/ 	.short	(.L_199 - .L_198)


	//   ....[0]....
.L_198:
        /*0198*/ 	.word	0x00000a40
        /*019c*/ 	.word	0x0000fff0


	//   ....[1]....
        /*01a0*/ 	.word	0x0000ef20
        /*01a4*/ 	.word	0x0000fff0


	//----- nvinfo : EIATTR_INT_WARP_WIDE_INSTR_OFFSETS
	.align		4
.L_199:
        /*01a8*/ 	.byte	0x04, 0x31
        /*01aa*/ 	.short	(.L_201 - .L_200)


	//   ....[0]....
.L_200:
        /*01ac*/ 	.word	0x00000130


	//   ....[1]....
        /*01b0*/ 	.word	0x00000170


	//   ....[2]....
        /*01b4*/ 	.word	0x000001e0


	//   ....[3]....
        /*01b8*/ 	.word	0x00011de0


	//   ....[4]....
        /*01bc*/ 	.word	0x00011e70


	//   ....[5]....
        /*01c0*/ 	.word	0x00014e50


	//   ....[6]....
        /*01c4*/ 	.word	0x00014ee0


	//----- nvinfo : EIATTR_COOP_GROUP_MASK_REGIDS
	.align		4
.L_201:
        /*01c8*/ 	.byte	0x04, 0x29
        /*01ca*/ 	.short	(.L_203 - .L_202)


	//   ....[0]....
.L_202:
        /*01cc*/ 	.word	0xffffffff


	//   ....[1]....
        /*01d0*/ 	.word	0xffffffff


	//   ....[2]....
        /*01d4*/ 	.word	0xffffffff


	//   ....[3]....
        /*01d8*/ 	.word	0xffffffff


	//   ....[4]....
        /*01dc*/ 	.word	0xffffffff


	//   ....[5]....
        /*01e0*/ 	.word	0xffffffff


	//   ....[6]....
        /*01e4*/ 	.word	0xffffffff


	//   ....[7]....
        /*01e8*/ 	.word	0xffffffff


	//   ....[8]....
        /*01ec*/ 	.word	0xffffffff


	//   ....[9]....
        /*01f0*/ 	.word	0xffffffff


	//   ....[10]....
        /*01f4*/ 	.word	0xffffffff


	//   ....[11]....
        /*01f8*/ 	.word	0xffffffff


	//   ....[12]....
        /*01fc*/ 	.word	0xffffffff


	//   ....[13]....
        /*0200*/ 	.word	0xffffffff


	//   ....[14]....
        /*0204*/ 	.word	0xffffffff


	//   ....[15]....
        /*0208*/ 	.word	0xffffffff


	//   ....[16]....
        /*020c*/ 	.word	0xffffffff


	//   ....[17]....
        /*0210*/ 	.word	0xffffffff


	//   ....[18]....
        /*0214*/ 	.word	0xffffffff


	//   ....[19]....
        /*0218*/ 	.word	0xffffffff


	//   ....[20]....
        /*021c*/ 	.word	0xffffffff


	//   ....[21]....
        /*0220*/ 	.word	0xffffffff


	//   ....[22]....
        /*0224*/ 	.word	0xffffffff


	//   ....[23]....
        /*0228*/ 	.word	0xffffffff


	//   ....[24]....
        /*022c*/ 	.word	0xffffffff


	//   ....[25]....
        /*0230*/ 	.word	0xffffffff


	//   ....[26]....
        /*0234*/ 	.word	0xffffffff


	//   ....[27]....
        /*0238*/ 	.word	0xffffffff


	//   ....[28]....
        /*023c*/ 	.word	0xffffffff


	//   ....[29]....
        /*0240*/ 	.word	0xffffffff


	//   ....[30]....
        /*0244*/ 	.word	0xffffffff


	//   ....[31]....
        /*0248*/ 	.word	0xffffffff


	//   ....[32]....
        /*024c*/ 	.word	0xffffffff


	//   ....[33]....
        /*0250*/ 	.word	0xffffffff


	//   ....[34]....
        /*0254*/ 	.word	0xffffffff


	//   ....[35]....
        /*0258*/ 	.word	0xffffffff


	//   ....[36]....
        /*025c*/ 	.word	0xffffffff


	//   ....[37]....
        /*0260*/ 	.word	0xffffffff


	//   ....[38]....
        /*0264*/ 	.word	0xffffffff


	//   ....[39]....
        /*0268*/ 	.word	0xffffffff


	//   ....[40]....
        /*026c*/ 	.word	0xffffffff


	//   ....[41]....
        /*0270*/ 	.word	0xffffffff


	//   ....[42]....
        /*0274*/ 	.word	0xffffffff


	//   ....[43]....
        /*0278*/ 	.word	0xffffffff


	//   ....[44]....
        /*027c*/ 	.word	0xffffffff


	//   ....[45]....
        /*0280*/ 	.word	0xffffffff


	//   ....[46]....
        /*0284*/ 	.word	0xffffffff


	//   ....[47]....
        /*0288*/ 	.word	0xffffffff


	//   ....[48]....
        /*028c*/ 	.word	0xffffffff


	//   ....[49]....
        /*0290*/ 	.word	0xffffffff


	//   ....[50]....
        /*0294*/ 	.word	0xffffffff


	//   ....[51]....
        /*0298*/ 	.word	0xffffffff


	//   ....[52]....
        /*029c*/ 	.word	0xffffffff


	//   ....[53]....
        /*02a0*/ 	.word	0xffffffff


	//   ....[54]....
        /*02a4*/ 	.word	0xffffffff


	//   ....[55]....
        /*02a8*/ 	.word	0xffffffff


	//   ....[56]....
        /*02ac*/ 	.word	0xffffffff


	//   ....[57]....
        /*02b0*/ 	.word	0xffffffff


	//   ....[58]....
        /*02b4*/ 	.word	0xffffffff


	//   ....[59]....
        /*02b8*/ 	.word	0xffffffff


	//   ....[60]....
        /*02bc*/ 	.word	0xffffffff


	//   ....[61]....
        /*02c0*/ 	.word	0xffffffff


	//   ....[62]....
        /*02c4*/ 	.word	0xffffffff


	//   ....[63]....
        /*02c8*/ 	.word	0xffffffff


	//   ....[64]....
        /*02cc*/ 	.word	0xffffffff


	//   ....[65]....
        /*02d0*/ 	.word	0xffffffff


	//   ....[66]....
        /*02d4*/ 	.word	0xffffffff


	//   ....[67]....
        /*02d8*/ 	.word	0xffffffff


	//   ....[68]....
        /*02dc*/ 	.word	0xffffffff


	//   ....[69]....
        /*02e0*/ 	.word	0xffffffff


	//   ....[70]....
        /*02e4*/ 	.word	0xffffffff


	//   ....[71]....
        /*02e8*/ 	.word	0xffffffff


	//   ....[72]....
        /*02ec*/ 	.word	0xffffffff


	//   ....[73]....
        /*02f0*/ 	.word	0xffffffff


	//   ....[74]....
        /*02f4*/ 	.word	0xffffffff


	//   ....[75]....
        /*02f8*/ 	.word	0xffffffff


	//   ....[76]....
        /*02fc*/ 	.word	0xffffffff


	//   ....[77]....
        /*0300*/ 	.word	0xffffffff


	//   ....[78]....
        /*0304*/ 	.word	0xffffffff


	//   ....[79]....
        /*0308*/ 	.word	0xffffffff


	//   ....[80]....
        /*030c*/ 	.word	0xffffffff


	//   ....[81]....
        /*0310*/ 	.word	0xffffffff


	//   ....[82]....
        /*0314*/ 	.word	0xffffffff


	//   ....[83]....
        /*0318*/ 	.word	0xffffffff


	//   ....[84]....
        /*031c*/ 	.word	0xffffffff


	//   ....[85]....
        /*0320*/ 	.word	0xffffffff


	//   ....[86]....
        /*0324*/ 	.word	0xffffffff


	//   ....[87]....
        /*0328*/ 	.word	0xffffffff


	//   ....[88]....
        /*032c*/ 	.word	0xffffffff


	//   ....[89]....
        /*0330*/ 	.word	0xffffffff


	//   ....[90]....
        /*0334*/ 	.word	0xffffffff


	//   ....[91]....
        /*0338*/ 	.word	0xffffffff


	//   ....[92]....
        /*033c*/ 	.word	0xffffffff


	//   ....[93]....
        /*0340*/ 	.word	0xffffffff


	//   ....[94]....
        /*0344*/ 	.word	0xffffffff


	//   ....[95]....
        /*0348*/ 	.word	0xffffffff


	//   ....[96]....
        /*034c*/ 	.word	0xffffffff


	//   ....[97]....
        /*0350*/ 	.word	0xffffffff


	//   ....[98]....
        /*0354*/ 	.word	0xffffffff


	//   ....[99]....
        /*0358*/ 	.word	0xffffffff


	//   ....[100]....
        /*035c*/ 	.word	0xffffffff


	//   ....[101]....
        /*0360*/ 	.word	0xffffffff


	//   ....[102]....
        /*0364*/ 	.word	0xffffffff


	//   ....[103]....
        /*0368*/ 	.word	0xffffffff


	//   ....[104]....
        /*036c*/ 	.word	0xffffffff


	//   ....[105]....
        /*0370*/ 	.word	0xffffffff


	//   ....[106]....
        /*0374*/ 	.word	0xffffffff


	//   ....[107]....
        /*0378*/ 	.word	0xffffffff


	//   ....[108]....
        /*037c*/ 	.word	0xffffffff


	//   ....[109]....
        /*0380*/ 	.word	0xffffffff


	//   ....[110]....
        /*0384*/ 	.word	0xffffffff


	//   ....[111]....
        /*0388*/ 	.word	0xffffffff


	//   ....[112]....
        /*038c*/ 	.word	0xffffffff


	//   ....[113]....
        /*0390*/ 	.word	0x0500000f


	//   ....[114]....
        /*0394*/ 	.word	0x0500000f


	//   ....[115]....
        /*0398*/ 	.word	0x0500000f


	//   ....[116]....
        /*039c*/ 	.word	0x0500000f


	//   ....[117]....
        /*03a0*/ 	.word	0x0500000f


	//   ....[118]....
        /*03a4*/ 	.word	0x0500000f


	//   ....[119]....
        /*03a8*/ 	.word	0x0500000f


	//   ....[120]....
        /*03ac*/ 	.word	0x0500000f


	//   ....[121]....
        /*03b0*/ 	.word	0x0500000f


	//   ....[122]....
        /*03b4*/ 	.word	0x0500000f


	//   ....[123]....
        /*03b8*/ 	.word	0x0500000f


	//   ....[124]....
        /*03bc*/ 	.word	0x0500000f


	//   ....[125]....
        /*03c0*/ 	.word	0x0500000f


	//   ....[126]....
        /*03c4*/ 	.word	0x0500000f


	//   ....[127]....
        /*03c8*/ 	.word	0x0500000f


	//   ....[128]....
        /*03cc*/ 	.word	0x0500000f


	//   ....[129]....
        /*03d0*/ 	.word	0x0500000f


	//   ....[130]....
        /*03d4*/ 	.word	0x0500000f


	//   ....[131]....
        /*03d8*/ 	.word	0x0500000f


	//   ....[132]....
        /*03dc*/ 	.word	0x0500000f


	//   ....[133]....
        /*03e0*/ 	.word	0x0500000f


	//   ....[134]....
        /*03e4*/ 	.word	0x0500000f


	//   ....[135]....
        /*03e8*/ 	.word	0x0500000f


	//   ....[136]....
        /*03ec*/ 	.word	0x0500000f


	//   ....[137]....
        /*03f0*/ 	.word	0x0500000f


	//   ....[138]....
        /*03f4*/ 	.word	0x0500000f


	//   ....[139]....
        /*03f8*/ 	.word	0x0500000f


	//   ....[140]....
        /*03fc*/ 	.word	0x0500000f


	//   ....[141]....
        /*0400*/ 	.word	0x0500000f


	//   ....[142]....
        /*0404*/ 	.word	0x0500000f


	//   ....[143]....
        /*0408*/ 	.word	0x0500000f


	//   ....[144]....
        /*040c*/ 	.word	0x0500000f


	//   ....[145]....
        /*0410*/ 	.word	0x0500000f


	//   ....[146]....
        /*0414*/ 	.word	0x0500000f


	//   ....[147]....
        /*0418*/ 	.word	0x0500000f


	//   ....[148]....
        /*041c*/ 	.word	0x0500000f


	//   ....[149]....
        /*0420*/ 	.word	0x0500000f


	//   ....[150]....
        /*0424*/ 	.word	0x0500000f


	//   ....[151]....
        /*0428*/ 	.word	0x0500000f


	//   ....[152]....
        /*042c*/ 	.word	0x0500000f


	//   ....[153]....
        /*0430*/ 	.word	0x0500000f


	//   ....[154]....
        /*0434*/ 	.word	0x0500000f


	//   ....[155]....
        /*0438*/ 	.word	0x0500000f


	//----- nvinfo : EIATTR_COOP_GROUP_INSTR_OFFSETS
	.align		4
.L_203:
        /*043c*/ 	.byte	0x04, 0x28
        /*043e*/ 	.short	(.L_205 - .L_204)


	//   ....[0]....
.L_204:
        /*0440*/ 	.word	0x00000070


	//   ....[1]....
        /*0444*/ 	.word	0x00000140


	//   ....[2]....
        /*0448*/ 	.word	0x00000190


	//   ....[3]....
        /*044c*/ 	.word	0x000003c0


	//   ....[4]....
        /*0450*/ 	.word	0x00000520


	//   ....[5]....
        /*0454*/ 	.word	0x00000640


	//   ....[6]....
        /*0458*/ 	.word	0x000007a0


	//   ....[7]....
        /*045c*/ 	.word	0x00001850


	//   ....[8]....
        /*0460*/ 	.word	0x00002030


	//   ....[9]....
        /*0464*/ 	.word	0x000034c0


	//   ....[10]....
        /*0468*/ 	.word	0x00003c70


	//   ....[11]....
        /*046c*/ 	.word	0x00003d90


	//   ....[12]....
        /*0470*/ 	.word	0x00004670


	//   ....[13]....
        /*0474*/ 	.word	0x000046e0


	//   ....[14]....
        /*0478*/ 	.word	0x000063f0


	//   ....[15]....
        /*047c*/ 	.word	0x00006600


	//   ....[16]....
        /*0480*/ 	.word	0x000071f0


	//   ....[17]....
        /*0484*/ 	.word	0x000072c0


	//   ....[18]....
        /*0488*/ 	.word	0x00007b80


	//   ....[19]....
        /*048c*/ 	.word	0x00007c00


	//   ....[20]....
        /*0490*/ 	.word	0x00009a20


	//   ....[21]....
        /*0494*/ 	.word	0x00009a90


	//   ....[22]....
        /*0498*/ 	.word	0x0000a180


	//   ....[23]....
        /*049c*/ 	.word	0x0000a1f0


	//   ....[24]....
        /*04a0*/ 	.word	0x0000c110


	//   ....[25]....
        /*04a4*/ 	.word	0x0000c390


	//   ....[26]....
        /*04a8*/ 	.word	0x0000cf10


	//   ....[27]....
        /*04ac*/ 	.word	0x0000cf40


	//   ....[28]....
        /*04b0*/ 	.word	0x0000d910


	//   ....[29]....
        /*04b4*/ 	.word	0x0000da20


	//   ....[30]....
        /*04b8*/ 	.word	0x0000e800


	//   ....[31]....
        /*04bc*/ 	.word	0x0000e840


	//   ....[32]....
        /*04c0*/ 	.word	0x0000e920


	//   ....[33]....
        /*04c4*/ 	.word	0x0000e930


	//   ....[34]....
        /*04c8*/ 	.word	0x0000f6a0


	//   ....[35]....
        /*04cc*/ 	.word	0x0000f6e0


	//   ....[36]....
        /*04d0*/ 	.word	0x0000f720


	//   ....[37]....
        /*04d4*/ 	.word	0x0000f760


	//   ....[38]....
        /*04d8*/ 	.word	0x0000fc30


	//   ....[39]....
        /*04dc*/ 	.word	0x0000fc70


	//   ....[40]....
        /*04e0*/ 	.word	0x0000fc90


	//   ....[41]....
        /*04e4*/ 	.word	0x0000fcd0


	//   ....[42]....
        /*04e8*/ 	.word	0x0000fcf0


	//   ....[43]....
        /*04ec*/ 	.word	0x0000fd00


	//   ....[44]....
        /*04f0*/ 	.word	0x0000fd20


	//   ....[45]....
        /*04f4*/ 	.word	0x0000fd40


	//   ....[46]....
        /*04f8*/ 	.word	0x000105e0


	//   ....[47]....
        /*04fc*/ 	.word	0x00010610


	//   ....[48]....
        /*0500*/ 	.word	0x00010650


	//   ....[49]....
        /*0504*/ 	.word	0x00010680


	//   ....[50]....
        /*0508*/ 	.word	0x00010690


	//   ....[51]....
        /*050c*/ 	.word	0x000106a0


	//   ....[52]....
        /*0510*/ 	.word	0x000106b0


	//   ....[53]....
        /*0514*/ 	.word	0x000106d0


	//   ....[54]....
        /*0518*/ 	.word	0x00010830


	//   ....[55]....
        /*051c*/ 	.word	0x00010a20


	//   ....[56]....
        /*0520*/ 	.word	0x00010a50


	//   ....[57]....
        /*0524*/ 	.word	0x00010a80


	//   ....[58]....
        /*0528*/ 	.word	0x00010ab0


	//   ....[59]....
        /*052c*/ 	.word	0x00010ae0


	//   ....[60]....
        /*0530*/ 	.word	0x00010b10


	//   ....[61]....
        /*0534*/ 	.word	0x00010c80


	//   ....[62]....
        /*0538*/ 	.word	0x00010cb0


	//   ....[63]....
        /*053c*/ 	.word	0x00010ce0


	//   ....[64]....
        /*0540*/ 	.word	0x00010d10


	//   ....[65]....
        /*0544*/ 	.word	0x00010d40


	//   ....[66]....
        /*0548*/ 	.word	0x00010d70


	//   ....[67]....
        /*054c*/ 	.word	0x00010e10


	//   ....[68]....
        /*0550*/ 	.word	0x00010e70


	//   ....[69]....
        /*0554*/ 	.word	0x00010f10


	//   ....[70]....
        /*0558*/ 	.word	0x00012360


	//   ....[71]....
        /*055c*/ 	.word	0x00012f50


	//   ....[72]....
        /*0560*/ 	.word	0x00012f60


	//   ....[73]....
        /*0564*/ 	.word	0x00012f80


	//   ....[74]....
        /*0568*/ 	.word	0x00013010


	//   ....[75]....
        /*056c*/ 	.word	0x00013020


	//   ....[76]....
        /*0570*/ 	.word	0x00013090


	//   ....[77]....
        /*0574*/ 	.word	0x000130a0


	//   ....[78]....
        /*0578*/ 	.word	0x00013110


	//   ....[79]....
        /*057c*/ 	.word	0x00013120


	//   ....[80]....
        /*0580*/ 	.word	0x00013190


	//   ....[81]....
        /*0584*/ 	.word	0x000131a0


	//   ....[82]....
        /*0588*/ 	.word	0x00013210


	//   ....[83]....
        /*058c*/ 	.word	0x00013220


	//   ....[84]....
        /*0590*/ 	.word	0x00013290


	//   ....[85]....
        /*0594*/ 	.word	0x000132a0


	//   ....[86]....
        /*0598*/ 	.word	0x000132b0


	//   ....[87]....
        /*059c*/ 	.word	0x00013340


	//   ....[88]....
        /*05a0*/ 	.word	0x00013350


	//   ....[89]....
        /*05a4*/ 	.word	0x00013360


	//   ....[90]....
        /*05a8*/ 	.word	0x000133f0


	//   ....[91]....
        /*05ac*/ 	.word	0x00013430


	//   ....[92]....
        /*05b0*/ 	.word	0x00013450


	//   ....[93]....
        /*05b4*/ 	.word	0x000134b0


	//   ....[94]....
        /*05b8*/ 	.word	0x000134d0


	//   ....[95]....
        /*05bc*/ 	.word	0x000153b0


	//   ....[96]....
        /*05c0*/ 	.word	0x00015400


	//   ....[97]....
        /*05c4*/ 	.word	0x00015430


	//   ....[98]....
        /*05c8*/ 	.word	0x00015460


	//   ....[99]....
        /*05cc*/ 	.word	0x00015470


	//   ....[100]....
        /*05d0*/ 	.word	0x000154a0


	//   ....[101]....
        /*05d4*/ 	.word	0x000154d0


	//   ....[102]....
        /*05d8*/ 	.word	0x00015500


	//   ....[103]....
        /*05dc*/ 	.word	0x00015680


	//   ....[104]....
        /*05e0*/ 	.word	0x000156b0


	//   ....[105]....
        /*05e4*/ 	.word	0x000156e0


	//   ....[106]....
        /*05e8*/ 	.word	0x00015710


	//   ....[107]....
        /*05ec*/ 	.word	0x00015740


	//   ....[108]....
        /*05f0*/ 	.word	0x00015770


	//   ....[109]....
        /*05f4*/ 	.word	0x00015830


	//   ....[110]....
        /*05f8*/ 	.word	0x00015850


	//   ....[111]....
        /*05fc*/ 	.word	0x000158c0


	//   ....[112]....
        /*0600*/ 	.word	0x00015f60


	//   ....[113]....
        /*0604*/ 	.word	0x000165c0


	//   ....[114]....
        /*0608*/ 	.word	0x00016770


	//   ....[115]....
        /*060c*/ 	.word	0x000167c0


	//   ....[116]....
        /*0610*/ 	.word	0x00016820


	//   ....[117]....
        /*0614*/ 	.word	0x00016900


	//   ....[118]....
        /*0618*/ 	.word	0x00016960


	//   ....[119]....
        /*061c*/ 	.word	0x00016a40


	//   ....[120]....
        /*0620*/ 	.word	0x00016aa0


	//   ....[121]....
        /*0624*/ 	.word	0x00016b80


	//   ....[122]....
        /*0628*/ 	.word	0x00016be0


	//   ....[123]....
        /*062c*/ 	.word	0x00016cc0


	//   ....[124]....
        /*0630*/ 	.word	0x00016d20


	//   ....[125]....
        /*0634*/ 	.word	0x00016e00


	//   ....[126]....
        /*0638*/ 	.word	0x00016e60


	//   ....[127]....
        /*063c*/ 	.word	0x00016f40


	//   ....[128]....
        /*0640*/ 	.word	0x00016fa0


	//   ....[129]....
        /*0644*/ 	.word	0x00017090


	//   ....[130]....
        /*0648*/ 	.word	0x00017100


	//   ....[131]....
        /*064c*/ 	.word	0x000171c0


	//   ....[132]....
        /*0650*/ 	.word	0x00017220


	//   ....[133]....
        /*0654*/ 	.word	0x000172f0


	//   ....[134]....
        /*0658*/ 	.word	0x00017360


	//   ....[135]....
        /*065c*/ 	.word	0x00017430


	//   ....[136]....
        /*0660*/ 	.word	0x00017490


	//   ....[137]....
        /*0664*/ 	.word	0x00017530


	//   ....[138]....
        /*0668*/ 	.word	0x00017840


	//   ....[139]....
        /*066c*/ 	.word	0x000178e0


	//   ....[140]....
        /*0670*/ 	.word	0x00017a00


	//   ....[141]....
        /*0674*/ 	.word	0x00017a70


	//   ....[142]....
        /*0678*/ 	.word	0x00017ae0


	//   ....[143]....
        /*067c*/ 	.word	0x00017b50


	//   ....[144]....
        /*0680*/ 	.word	0x00017bc0


	//   ....[145]....
        /*0684*/ 	.word	0x00017c40


	//   ....[146]....
        /*0688*/ 	.word	0x00017cd0


	//   ....[147]....
        /*068c*/ 	.word	0x00017d60


	//   ....[148]....
        /*0690*/ 	.word	0x00017dd0


	//   ....[149]....
        /*0694*/ 	.word	0x00017e40


	//   ....[150]....
        /*0698*/ 	.word	0x00017eb0


	//   ....[151]....
        /*069c*/ 	.word	0x00017f30


	//   ....[152]....
        /*06a0*/ 	.word	0x00017fa0


	//   ....[153]....
        /*06a4*/ 	.word	0x00018040


	//   ....[154]....
        /*06a8*/ 	.word	0x000180d0


	//   ....[155]....
        /*06ac*/ 	.word	0x000181f0


	//----- nvinfo : EIATTR_REG_RECONFIG
	.align		4
.L_205:
        /*06b0*/ 	.byte	0x01, 0x54
	.zero		2


	//----- nvinfo : EIATTR_SYSCALL_OFFSETS
	.align		4
        /*06b4*/ 	.byte	0x04, 0x46
        /*06b6*/ 	.short	(.L_207 - .L_206)


	//   ....[0]....
.L_206:
        /*06b8*/ 	.word	0x00001a30


	//   ....[1]....
        /*06bc*/ 	.word	0x00011fd0


	//   ....[2]....
        /*06c0*/ 	.word	0x00012120


	//   ....[3]....
        /*06c4*/ 	.word	0x00012210


	//   ....[4]....
        /*06c8*/ 	.word	0x00012a30


	//----- nvinfo : EIATTR_MBARRIER_INSTR_OFFSETS
	.align		4
.L_207:
        /*06cc*/ 	.byte	0x04, 0x39
        /*06ce*/ 	.short	(.L_209 - .L_208)


	//   ....[0]....
.L_208:
        /*06d0*/ 	.word	0x00000270
        /*06d4*/ 	.word	0x000000ff
        /*06d8*/ 	.word	0x00016800
        /*06dc*/ 	.short	0x0100
        /*06de*/ 	.byte	0x08
	.zero		1


	//   ....[1]....
        /*06e0*/ 	.word	0x00000280
        /*06e4*/ 	.word	0x000000ff
        /*06e8*/ 	.word	0x00016820
        /*06ec*/ 	.short	0x0100
        /*06ee*/ 	.byte	0x08
	.zero		1


	//   ....[2]....
        /*06f0*/ 	.word	0x00000370
        /*06f4*/ 	.word	0x000000ff
        /*06f8*/ 	.word	0x00016830
        /*06fc*/ 	.short	0x0100
        /*06fe*/ 	.byte	0x08
	.zero		1


	//   ....[3]....
        /*0700*/ 	.word	0x00000380
        /*0704*/ 	.word	0x000000ff
        /*0708*/ 	.word	0x00016840
        /*070c*/ 	.short	0x0100
        /*070e*/ 	.byte	0x08
	.zero		1


	//   ....[4]....
        /*0710*/ 	.word	0x00000390
        /*0714*/ 	.word	0x000000ff
        /*0718*/ 	.word	0x00016838
        /*071c*/ 	.short	0x0100
        /*071e*/ 	.byte	0x08
	.zero		1


	//   ....[5]....
        /*0720*/ 	.word	0x000003a0
        /*0724*/ 	.word	0x000000ff
        /*0728*/ 	.word	0x00016848
        /*072c*/ 	.short	0x0100
        /*072e*/ 	.byte	0x08
	.zero		1


	//   ....[6]....
        /*0730*/ 	.word	0x000004d0
        /*0734*/ 	.word	0x000000ff
        /*0738*/ 	.word	0x00016850
        /*073c*/ 	.short	0x0100
        /*073e*/ 	.byte	0x08
	.zero		1


	//   ....[7]....
        /*0740*/ 	.word	0x000004e0
        /*0744*/ 	.word	0x000000ff
        /*0748*/ 	.word	0x00016860
        /*074c*/ 	.short	0x0100
        /*074e*/ 	.byte	0x08
	.zero		1


	//   ....[8]....
        /*0750*/ 	.word	0x000004f0
        /*0754*/ 	.word	0x000000ff
        /*0758*/ 	.word	0x00016858
        /*075c*/ 	.short	0x0100
        /*075e*/ 	.byte	0x08
	.zero		1


	//   ....[9]....
        /*0760*/ 	.word	0x00000500
        /*0764*/ 	.word	0x000000ff
        /*0768*/ 	.word	0x00016868
        /*076c*/ 	.short	0x0100
        /*076e*/ 	.byte	0x08
	.zero		1


	//   ....[10]....
        /*0770*/ 	.word	0x000005f0
        /*0774*/ 	.word	0x000000ff
        /*0778*/ 	.word	0x00016870
        /*077c*/ 	.short	0x0100
        /*077e*/ 	.byte	0x06
	.zero		1


	//   ....[11]....
        /*0780*/ 	.word	0x00000600
        /*0784*/ 	.word	0x000000ff
        /*0788*/ 	.word	0x00016880
        /*078c*/ 	.short	0x0100
        /*078e*/ 	.byte	0x06
	.zero		1


	//   ....[12]....
        /*0790*/ 	.word	0x00000610
        /*0794*/ 	.word	0x000000ff
        /*0798*/ 	.word	0x00016878
        /*079c*/ 	.short	0x0100
        /*079e*/ 	.byte	0x06
	.zero		1


	//   ....[13]....
        /*07a0*/ 	.word	0x00000620
        /*07a4*/ 	.word	0x000000ff
        /*07a8*/ 	.word	0x00016888
        /*07ac*/ 	.short	0x0100
        /*07ae*/ 	.byte	0x06
	.zero		1


	//   ....[14]....
        /*07b0*/ 	.word	0x00000750
        /*07b4*/ 	.word	0x000000ff
        /*07b8*/ 	.word	0x00016890
        /*07bc*/ 	.short	0x0100
        /*07be*/ 	.byte	0x08
	.zero		1


	//   ....[15]....
        /*07c0*/ 	.word	0x00000760
        /*07c4*/ 	.word	0x000000ff
        /*07c8*/ 	.word	0x000168a0
        /*07cc*/ 	.short	0x0100
        /*07ce*/ 	.byte	0x08
	.zero		1


	//   ....[16]....
        /*07d0*/ 	.word	0x00000770
        /*07d4*/ 	.word	0x000000ff
        /*07d8*/ 	.word	0x00016898
        /*07dc*/ 	.short	0x0100
        /*07de*/ 	.byte	0x08
	.zero		1


	//   ....[17]....
        /*07e0*/ 	.word	0x00000780
        /*07e4*/ 	.word	0x000000ff
        /*07e8*/ 	.word	0x000168a8
        /*07ec*/ 	.short	0x0100
        /*07ee*/ 	.byte	0x08
	.zero		1


	//   ....[18]....
        /*07f0*/ 	.word	0x000008b0
        /*07f4*/ 	.word	0x000000ff
        /*07f8*/ 	.word	0x000168b0
        /*07fc*/ 	.short	0x0100
        /*07fe*/ 	.byte	0x08
	.zero		1


	//   ....[19]....
        /*0800*/ 	.word	0x000008c0
        /*0804*/ 	.word	0x000000ff
        /*0808*/ 	.word	0x000168c0
        /*080c*/ 	.short	0x0100
        /*080e*/ 	.byte	0x08
	.zero		1


	//   ....[20]....
        /*0810*/ 	.word	0x000008d0
        /*0814*/ 	.word	0x000000ff
        /*0818*/ 	.word	0x000168b8
        /*081c*/ 	.short	0x0100
        /*081e*/ 	.byte	0x08
	.zero		1


	//   ....[21]....
        /*0820*/ 	.word	0x000008e0
        /*0824*/ 	.word	0x000000ff
        /*0828*/ 	.word	0x000168c8
        /*082c*/ 	.short	0x0100
        /*082e*/ 	.byte	0x08
	.zero		1


	//   ....[22]....
        /*0830*/ 	.word	0x00001ab0
        /*0834*/ 	.word	0x000000ff
        /*0838*/ 	.word	0x00016800
        /*083c*/ 	.short	0x010a
        /*083e*/ 	.byte	0x2d
	.zero		1


	//   ....[23]....
        /*0840*/ 	.word	0x00001b30
        /*0844*/ 	.word	0x0000000f
        /*0848*/ 	.word	0x00016830
        /*084c*/ 	.short	0x010a
        /*084e*/ 	.byte	0x3f
	.zero		1


	//   ....[24]....
        /*0850*/ 	.word	0x00001b90
        /*0854*/ 	.word	0x0000000f
        /*0858*/ 	.word	0x00016830
        /*085c*/ 	.short	0x010a
        /*085e*/ 	.byte	0x3f
	.zero		1


	//   ....[25]....
        /*0860*/ 	.word	0x00002190
        /*0864*/ 	.word	0x0000000f
        /*0868*/ 	.word	0x00000000
        /*086c*/ 	.short	0x0101
        /*086e*/ 	.byte	0x3f
	.zero		1


	//   ....[26]....
        /*0870*/ 	.word	0x00005570
        /*0874*/ 	.word	0x000000ff
        /*0878*/ 	.word	0x00016830
        /*087c*/ 	.short	0x010a
        /*087e*/ 	.byte	0x06
	.zero		1


	//   ....[27]....
        /*0880*/ 	.word	0x000055b0
        /*0884*/ 	.word	0x000000ff
        /*0888*/ 	.word	0x00016830
        /*088c*/ 	.short	0x010a
        /*088e*/ 	.byte	0x06
	.zero		1


	//   ....[28]....
        /*0890*/ 	.word	0x00005790
        /*0894*/ 	.word	0x000000ff
        /*0898*/ 	.word	0x00016850
        /*089c*/ 	.short	0x010a
        /*089e*/ 	.byte	0x06
	.zero		1


	//   ....[29]....
        /*08a0*/ 	.word	0x000057d0
        /*08a4*/ 	.word	0x000000ff
        /*08a8*/ 	.word	0x00016850
        /*08ac*/ 	.short	0x010a
        /*08ae*/ 	.byte	0x06
	.zero		1


	//   ....[30]....
        /*08b0*/ 	.word	0x00006460
        /*08b4*/ 	.word	0x00000021
        /*08b8*/ 	.word	0x00000000
        /*08bc*/ 	.short	0x0101
        /*08be*/ 	.byte	0x3f
	.zero		1


	//   ....[31]....
        /*08c0*/ 	.word	0x00007ed0
        /*08c4*/ 	.word	0x0000001d
        /*08c8*/ 	.word	0x00000000
        /*08cc*/ 	.short	0x0101
        /*08ce*/ 	.byte	0x3f
	.zero		1


	//   ....[32]....
        /*08d0*/ 	.word	0x00008dc0
        /*08d4*/ 	.word	0x000000ff
        /*08d8*/ 	.word	0x00016830
        /*08dc*/ 	.short	0x010a
        /*08de*/ 	.byte	0x06
	.zero		1


	//   ....[33]....
        /*08e0*/ 	.word	0x00008e00
        /*08e4*/ 	.word	0x000000ff
        /*08e8*/ 	.word	0x00016830
        /*08ec*/ 	.short	0x010a
        /*08ee*/ 	.byte	0x06
	.zero		1


	//   ....[34]....
        /*08f0*/ 	.word	0x00008fe0
        /*08f4*/ 	.word	0x000000ff
        /*08f8*/ 	.word	0x00016850
        /*08fc*/ 	.short	0x010a
        /*08fe*/ 	.byte	0x06
	.zero		1


	//   ....[35]....
        /*0900*/ 	.word	0x00009020
        /*0904*/ 	.word	0x000000ff
        /*0908*/ 	.word	0x00016850
        /*090c*/ 	.short	0x010a
        /*090e*/ 	.byte	0x06
	.zero		1


	//   ....[36]....
        /*0910*/ 	.word	0x0000a690
        /*0914*/ 	.word	0x00000015
        /*0918*/ 	.word	0x00000000
        /*091c*/ 	.short	0x0101
        /*091e*/ 	.byte	0x3f
	.zero		1


	//   ....[37]....
        /*0920*/ 	.word	0x0000a840
        /*0924*/ 	.word	0x00000015
        /*0928*/ 	.word	0x00000000
        /*092c*/ 	.short	0x0101
        /*092e*/ 	.byte	0x3f
	.zero		1


	//   ....[38]....
        /*0930*/ 	.word	0x0000b2c0
        /*0934*/ 	.word	0x000000ff
        /*0938*/ 	.word	0x00016830
        /*093c*/ 	.short	0x010a
        /*093e*/ 	.byte	0x06
	.zero		1


	//   ....[39]....
        /*0940*/ 	.word	0x0000b300
        /*0944*/ 	.word	0x000000ff
        /*0948*/ 	.word	0x00016830
        /*094c*/ 	.short	0x010a
        /*094e*/ 	.byte	0x06
	.zero		1


	//   ....[40]....
        /*0950*/ 	.word	0x0000b4e0
        /*0954*/ 	.word	0x000000ff
        /*0958*/ 	.word	0x00016850
        /*095c*/ 	.short	0x010a
        /*095e*/ 	.byte	0x06
	.zero		1


	//   ....[41]....
        /*0960*/ 	.word	0x0000b520
        /*0964*/ 	.word	0x000000ff
        /*0968*/ 	.word	0x00016850
        /*096c*/ 	.short	0x010a
        /*096e*/ 	.byte	0x06
	.zero		1


	//   ....[42]....
        /*0970*/ 	.word	0x0000c140
        /*0974*/ 	.word	0x00000047
        /*0978*/ 	.word	0x00000000
        /*097c*/ 	.short	0x0101
        /*097e*/ 	.byte	0x3f
	.zero		1


	//   ....[43]....
        /*0980*/ 	.word	0x0000d960
        /*0984*/ 	.word	0x0000001b
        /*0988*/ 	.word	0x00000000
        /*098c*/ 	.short	0x0101
        /*098e*/ 	.byte	0x3f
	.zero		1


	//   ....[44]....
        /*0990*/ 	.word	0x0000e770
        /*0994*/ 	.word	0x000000ff
        /*0998*/ 	.word	0x00016850
        /*099c*/ 	.short	0x010a
        /*099e*/ 	.byte	0x05
	.zero		1


	//   ....[45]....
        /*09a0*/ 	.word	0x0000e7b0
        /*09a4*/ 	.word	0x000000ff
        /*09a8*/ 	.word	0x00016850
        /*09ac*/ 	.short	0x010a
        /*09ae*/ 	.byte	0x05
	.zero		1


	//   ....[46]....
        /*09b0*/ 	.word	0x0000ecc0
        /*09b4*/ 	.word	0x00000005
        /*09b8*/ 	.word	0x00000000
        /*09bc*/ 	.short	0x0101
        /*09be*/ 	.byte	0x3f
	.zero		1


	//   ....[47]....
        /*09c0*/ 	.word	0x0000fbb0
        /*09c4*/ 	.word	0x00000015
        /*09c8*/ 	.word	0x00000000
        /*09cc*/ 	.short	0x0101
        /*09ce*/ 	.byte	0x3f
	.zero		1


	//   ....[48]....
        /*09d0*/ 	.word	0x000125b0
        /*09d4*/ 	.word	0x00000003
        /*09d8*/ 	.word	0x00016840
        /*09dc*/ 	.short	0x010a
        /*09de*/ 	.byte	0x3f
	.zero		1


	//   ....[49]....
        /*09e0*/ 	.word	0x00013590
        /*09e4*/ 	.word	0x00000016
        /*09e8*/ 	.word	0x00016800
        /*09ec*/ 	.short	0x0107
        /*09ee*/ 	.byte	0x3f
	.zero		1


	//   ....[50]....
        /*09f0*/ 	.word	0x00013690
        /*09f4*/ 	.word	0x00000016
        /*09f8*/ 	.word	0x00016800
        /*09fc*/ 	.short	0x0101
        /*09fe*/ 	.byte	0x3f
	.zero		1


	//   ....[51]....
        /*0a00*/ 	.word	0x000136b0
        /*0a04*/ 	.word	0x00000016
        /*0a08*/ 	.word	0x00016820
        /*0a0c*/ 	.short	0x010a
        /*0a0e*/ 	.byte	0x3f
	.zero		1


	//   ....[52]....
        /*0a10*/ 	.word	0x000139d0
        /*0a14*/ 	.word	0x00000002
        /*0a18*/ 	.word	0x00016840
        /*0a1c*/ 	.short	0x010a
        /*0a1e*/ 	.byte	0x3f
	.zero		1


	//   ....[53]....
        /*0a20*/ 	.word	0x00013c50
        /*0a24*/ 	.word	0x00000003
        /*0a28*/ 	.word	0x00000060
        /*0a2c*/ 	.short	0x010a
        /*0a2e*/ 	.byte	0x3f
	.zero		1


	//   ....[54]....
        /*0a30*/ 	.word	0x000141b0
        /*0a34*/ 	.word	0x00000002
        /*0a38*/ 	.word	0x00016840
        /*0a3c*/ 	.short	0x010a
        /*0a3e*/ 	.byte	0x3f
	.zero		1


	//   ....[55]....
        /*0a40*/ 	.word	0x00014430
        /*0a44*/ 	.word	0x0000000a
        /*0a48*/ 	.word	0x00000060
        /*0a4c*/ 	.short	0x010a
        /*0a4e*/ 	.byte	0x3f
	.zero		1


	//   ....[56]....
        /*0a50*/ 	.word	0x000148c0
        /*0a54*/ 	.word	0x00000002
        /*0a58*/ 	.word	0x00016840
        /*0a5c*/ 	.short	0x010a
        /*0a5e*/ 	.byte	0x3f
	.zero		1


	//   ....[57]....
        /*0a60*/ 	.word	0x00014b50
        /*0a64*/ 	.word	0x00000007
        /*0a68*/ 	.word	0x00000060
        /*0a6c*/ 	.short	0x010a
        /*0a6e*/ 	.byte	0x3f
	.zero		1


	//   ....[58]....
        /*0a70*/ 	.word	0x00014f90
        /*0a74*/ 	.word	0x00000003
        /*0a78*/ 	.word	0x00016860
        /*0a7c*/ 	.short	0x010a
        /*0a7e*/ 	.byte	0x3f
	.zero		1


	//   ....[59]....
        /*0a80*/ 	.word	0x00015ee0
        /*0a84*/ 	.word	0x00000009
        /*0a88*/ 	.word	0x00016820
        /*0a8c*/ 	.short	0x010a
        /*0a8e*/ 	.byte	0x3f
	.zero		1


	//   ....[60]....
        /*0a90*/ 	.word	0x00016080
        /*0a94*/ 	.word	0x00000005
        /*0a98*/ 	.word	0x00000000
        /*0a9c*/ 	.short	0x010a
        /*0a9e*/ 	.byte	0x3f
	.zero		1


	//   ....[61]....
        /*0aa0*/ 	.word	0x000160f0
        /*0aa4*/ 	.word	0x00000003
        /*0aa8*/ 	.word	0x00000000
        /*0aac*/ 	.short	0x010a
        /*0aae*/ 	.byte	0x3f
	.zero		1


	//   ....[62]....
        /*0ab0*/ 	.word	0x00016150
        /*0ab4*/ 	.word	0x00000017
        /*0ab8*/ 	.word	0x00000000
        /*0abc*/ 	.short	0x010a
        /*0abe*/ 	.byte	0x3f
	.zero		1


	//   ....[63]....
        /*0ac0*/ 	.word	0x00016180
        /*0ac4*/ 	.word	0x00000007
        /*0ac8*/ 	.word	0x00000000
        /*0acc*/ 	.short	0x010a
        /*0ace*/ 	.byte	0x3f
	.zero		1


	//   ....[64]....
        /*0ad0*/ 	.word	0x000161f0
        /*0ad4*/ 	.word	0x00000003
        /*0ad8*/ 	.word	0x00016800
        /*0adc*/ 	.short	0x010a
        /*0ade*/ 	.byte	0x3f
	.zero		1


	//   ....[65]....
        /*0ae0*/ 	.word	0x00016240
        /*0ae4*/ 	.word	0x0000000f
        /*0ae8*/ 	.word	0x00016830
        /*0aec*/ 	.short	0x010a
        /*0aee*/ 	.byte	0x3f
	.zero		1


	//   ....[66]....
        /*0af0*/ 	.word	0x000162a0
        /*0af4*/ 	.word	0x00000008
        /*0af8*/ 	.word	0x00016830
        /*0afc*/ 	.short	0x010a
        /*0afe*/ 	.byte	0x3f
	.zero		1


	//   ....[67]....
        /*0b00*/ 	.word	0x00016300
        /*0b04*/ 	.word	0x00000008
        /*0b08*/ 	.word	0x00016850
        /*0b0c*/ 	.short	0x010a
        /*0b0e*/ 	.byte	0x3f
	.zero		1


	//   ....[68]....
        /*0b10*/ 	.word	0x00016360
        /*0b14*/ 	.word	0x00000009
        /*0b18*/ 	.word	0x00016830
        /*0b1c*/ 	.short	0x010a
        /*0b1e*/ 	.byte	0x3f
	.zero		1


	//   ....[69]....
        /*0b20*/ 	.word	0x000163c0
        /*0b24*/ 	.word	0x00000009
        /*0b28*/ 	.word	0x00016850
        /*0b2c*/ 	.short	0x010a
        /*0b2e*/ 	.byte	0x3f
	.zero		1


	//   ....[70]....
        /*0b30*/ 	.word	0x00016420
        /*0b34*/ 	.word	0x00000009
        /*0b38*/ 	.word	0x00016830
        /*0b3c*/ 	.short	0x010a
        /*0b3e*/ 	.byte	0x3f
	.zero		1


	//   ....[71]....
        /*0b40*/ 	.word	0x00016480
        /*0b44*/ 	.word	0x00000009
        /*0b48*/ 	.word	0x00016850
        /*0b4c*/ 	.short	0x010a
        /*0b4e*/ 	.byte	0x3f
	.zero		1


	//   ....[72]....
        /*0b50*/ 	.word	0x000164e0
        /*0b54*/ 	.word	0x00000005
        /*0b58*/ 	.word	0x00016850
        /*0b5c*/ 	.short	0x010a
        /*0b5e*/ 	.byte	0x3f
	.zero		1


	//   ....[73]....
        /*0b60*/ 	.word	0x00016680
        /*0b64*/ 	.word	0x00000003
        /*0b68*/ 	.word	0x00016840
        /*0b6c*/ 	.short	0x010a
        /*0b6e*/ 	.byte	0x3f
	.zero		1


	//   ....[74]....
        /*0b70*/ 	.word	0x00017560
        /*0b74*/ 	.word	0x00000016
        /*0b78*/ 	.word	0x00016820
        /*0b7c*/ 	.short	0x010a
        /*0b7e*/ 	.byte	0x3f
	.zero		1


	//   ....[75]....
        /*0b80*/ 	.word	0x000175b0
        /*0b84*/ 	.word	0x00000002
        /*0b88*/ 	.word	0x00016840
        /*0b8c*/ 	.short	0x010a
        /*0b8e*/ 	.byte	0x3f
	.zero		1


	//   ....[76]....
        /*0b90*/ 	.word	0x00017600
        /*0b94*/ 	.word	0x00000003
        /*0b98*/ 	.word	0x00000060
        /*0b9c*/ 	.short	0x010a
        /*0b9e*/ 	.byte	0x3f
	.zero		1


	//   ....[77]....
        /*0ba0*/ 	.word	0x00017650
        /*0ba4*/ 	.word	0x00000002
        /*0ba8*/ 	.word	0x00016840
        /*0bac*/ 	.short	0x010a
        /*0bae*/ 	.byte	0x3f
	.zero		1


	//   ....[78]....
        /*0bb0*/ 	.word	0x000176a0
        /*0bb4*/ 	.word	0x0000000a
        /*0bb8*/ 	.word	0x00000060
        /*0bbc*/ 	.short	0x010a
        /*0bbe*/ 	.byte	0x3f
	.zero		1


	//   ....[79]....
        /*0bc0*/ 	.word	0x000176f0
        /*0bc4*/ 	.word	0x00000002
        /*0bc8*/ 	.word	0x00016840
        /*0bcc*/ 	.short	0x010a
        /*0bce*/ 	.byte	0x3f
	.zero		1


	//   ....[80]....
        /*0bd0*/ 	.word	0x00017740
        /*0bd4*/ 	.word	0x00000007
        /*0bd8*/ 	.word	0x00000060
        /*0bdc*/ 	.short	0x010a
        /*0bde*/ 	.byte	0x3f
	.zero		1


	//   ....[81]....
        /*0be0*/ 	.word	0x00017790
        /*0be4*/ 	.word	0x00000003
        /*0be8*/ 	.word	0x00016860
        /*0bec*/ 	.short	0x010a
        /*0bee*/ 	.byte	0x3f
	.zero		1


	//   ....[82]....
        /*0bf0*/ 	.word	0x00018110
        /*0bf4*/ 	.word	0x00000009
        /*0bf8*/ 	.word	0x00016820
        /*0bfc*/ 	.short	0x010a
        /*0bfe*/ 	.byte	0x3f
	.zero		1


	//   ....[83]....
        /*0c00*/ 	.word	0x000182b0
        /*0c04*/ 	.word	0x00000005
        /*0c08*/ 	.word	0x00000000
        /*0c0c*/ 	.short	0x010a
        /*0c0e*/ 	.byte	0x3f
	.zero		1


	//   ....[84]....
        /*0c10*/ 	.word	0x00018300
        /*0c14*/ 	.word	0x00000003
        /*0c18*/ 	.word	0x00000000
        /*0c1c*/ 	.short	0x010a
        /*0c1e*/ 	.byte	0x3f
	.zero		1


	//   ....[85]....
        /*0c20*/ 	.word	0x00018350
        /*0c24*/ 	.word	0x00000017
        /*0c28*/ 	.word	0x00000000
        /*0c2c*/ 	.short	0x010a
        /*0c2e*/ 	.byte	0x3f
	.zero		1


	//----- nvinfo : EIATTR_NUM_MBARRIERS
	.align		4
.L_209:
        /*0c30*/ 	.byte	0x03, 0x38
        /*0c32*/ 	.short	0x0016


	//----- nvinfo : EIATTR_EXIT_INSTR_OFFSETS
	.align		4
        /*0c34*/ 	.byte	0x04, 0x1c
        /*0c36*/ 	.short	(.L_211 - .L_210)


	//   ....[0]....
.L_210:
        /*0c38*/ 	.word	0x00000a80


	//   ....[1]....
        /*0c3c*/ 	.word	0x000107e0


	//   ....[2]....
        /*0c40*/ 	.word	0x000161d0


	//----- nvinfo : EIATTR_MAX_THREADS
	.align		4
.L_211:
        /*0c44*/ 	.byte	0x04, 0x05
        /*0c46*/ 	.short	(.L_213 - .L_212)
.L_212:
        /*0c48*/ 	.word	0x00000200
        /*0c4c*/ 	.word	0x00000001
        /*0c50*/ 	.word	0x00000001


	//----- nvinfo : EIATTR_CRS_STACK_SIZE
	.align		4
.L_213:
        /*0c54*/ 	.byte	0x04, 0x1e
        /*0c56*/ 	.short	(.L_215 - .L_214)
.L_214:
        /*0c58*/ 	.word	0x00000000


	//----- nvinfo : EIATTR_CBANK_PARAM_SIZE
	.align		4
.L_215:
        /*0c5c*/ 	.byte	0x03, 0x19
        /*0c5e*/ 	.short	0x0af0


	//----- nvinfo : EIATTR_PARAM_CBANK
	.align		4
        /*0c60*/ 	.byte	0x04, 0x0a
        /*0c62*/ 	.short	(.L_217 - .L_216)
	.align		4
.L_216:
        /*0c64*/ 	.word	index@(.nv.constant0._ZN7cutlass13device_kernelIN5flash11enable_sm90INS1_16FlashAttnFwdSm90INS1_25CollectiveMainloopFwdSm90ILi2EN4cute5tupleIJNS5_1CILi1EEES8_S8_EEENS6_IJNS7_ILi192EEENS7_ILi128EEENS7_ILi64EEEEEELi64ENS_6half_tEfNS_4arch4Sm90ELb0ELb1ELb1ELb1ELb0ELb0ELb0ELb1ELb1ELb1ELb0ELb0EEENS1_21CollectiveEpilogueFwdINS6_IJSA_SC_SB_EEES9_SE_SG_Li384ELb1ELb1ELb0ELb0EEENS1_36VarlenDynamicPersistentTileSchedulerILi192ELi128ELi384ELi128ELb0ELb1ELb1ELb1ELb0ELb1EEEEEEEEEvNT_6ParamsE)
        /*0c68*/ 	.short	0x0210
        /*0c6a*/ 	.short	0x0af0


	//----- nvinfo : EIATTR_SW_WAR
	.align		4
.L_217:
        /*0c6c*/ 	.byte	0x04, 0x36
        /*0c6e*/ 	.short	(.L_219 - .L_218)
.L_218:
        /*0c70*/ 	.word	0x00000008
.L_219:


//--------------------- .nv.info._ZN7cutlass13device_kernelIN5flash11enable_sm90INS1_16FlashAttnFwdSm90INS1_25CollectiveMainloopFwdSm90ILi2EN4cute5tupleIJNS5_1CILi1EEES8_S8_EEENS6_IJNS7_ILi192EEENS7_ILi128EEENS7_ILi64EEEEEELi64ENS_6half_tEfNS_4arch4Sm90ELb0ELb1ELb1ELb1ELb0ELb1ELb0ELb1ELb1ELb1ELb0ELb0EEENS1_21CollectiveEpilogueFwdINS6_IJSA_SC_SB_EEES9_SE_SG_Li384ELb1ELb1ELb0ELb0EEENS1_36VarlenDynamicPersistentTileSchedulerILi192ELi128ELi384ELi128ELb0ELb1ELb1ELb1ELb0ELb1EEEEEEEEEvNT_6ParamsE --------------------------
	.section	.nv.info._ZN7cutlass13device_kernelIN5flash11enable_sm90INS1_16FlashAttnFwdSm90INS1_25CollectiveMainloopFwdSm90ILi2EN4cute5tupleIJNS5_1CILi1EEES8_S8_EEENS6_IJNS7_ILi192EEENS7_ILi128EEENS7_ILi64EEEEEELi64ENS_6half_tEfNS_4arch4Sm90ELb0ELb1ELb1ELb1ELb0ELb1ELb0ELb1ELb1ELb1ELb0ELb0EEENS1_21CollectiveEpilogueFwdINS6_IJSA_SC_SB_EEES9_SE_SG_Li384ELb1ELb1ELb0ELb0EEENS1_36VarlenDynamicPersistentTileSchedulerILi192ELi128ELi384ELi128ELb0ELb1ELb1ELb1ELb0ELb1EEEEEEEEEvNT_6ParamsE,"",@"SHT_CUDA_INFO"
	.sectionflags	@""
	.align	4


	//----- nvinfo : EIATTR_CUDA_API_VERSION
	.align		4
        /*0000*/ 	.byte	0x04, 0x37
        /*0002*/ 	.short	(.L_221 - .L_220)
.L_220:
        /*0004*/ 	.word	0x00000082


	//----- nvinfo : EIATTR_KPARAM_INFO
	.align		4
.L_221:
        /*0008*/ 	.byte	0x04, 0x17
        /*000a*/ 	.short	(.L_223 - .L_222)
.L_222:
        /*000c*/ 	.word	0x00000000
        /*0010*/ 	.short	0x0000
        /*0012*/ 	.short	0x0070
        /*0014*/ 	.byte	0x00, 0xf0, 0x01, 0x2a


	//----- nvinfo : EIATTR_SPARSE_MMA_MASK
	.align		4
.L_223:
        /*0018*/ 	.byte	0x03, 0x50
        /*001a*/ 	.short	0x0000


	//----- nvinfo : EIATTR_MAXREG_COUNT
	.align		4
        /*001c*/ 	.byte	0x03, 0x1b
        /*001e*/ 	.short	0x0080


	//----- nvinfo : EIATTR_NUM_BARRIERS
	.align		4
        /*0020*/ 	.byte	0x02, 0x4c
        /*0022*/ 	.byte	0x10
	.zero		1


	//----- nvinfo : EIATTR_EXTERNS
	.align		4
        /*0024*/ 	.byte	0x04, 0x0f
        /*0026*/ 	.short	(.L_225 - .L_224)


	//   ....[0]....
	.align		4
.L_224:
        /*0028*/ 	.word	index@(__assertfail)


	//----- nvinfo : EIATTR_ANNOTATIONS
	.align		4
.L_225:
        /*002c*/ 	.byte	0x04, 0x55
        /*002e*/ 	.short	(.L_227 - .L_226)


	//   ....[0]....
.L_226:
        /* <DEDUP_REMOVED lines=75> */


	//----- nvinfo : EIATTR_MERCURY_ISA_VERSION
	.align		4
.L_227:
        /*04d0*/ 	.byte	0x03, 0x5f
        /*04d2*/ 	.short	0x0101


	//----- nvinfo : EIATTR_UNUSED_LOAD_BYTE_OFFSET
	.align		4
        /*04d4*/ 	.byte	0x04, 0x44
        /*04d6*/ 	.short	(.L_229 - .L_228)


	//   ....[0]....
.L_228:
        /*04d8*/ 	.word	0x00000ae0
        /*04dc*/ 	.word	0x0000fff0


	//   ....[1]....
        /*04e0*/ 	.word	0x00016f70
        /*04e4*/ 	.word	0x0000fff0


	//----- nvinfo : EIATTR_INT_WARP_WIDE_INSTR_OFFSETS
	.align		4
.L_229:
        /*04e8*/ 	.byte	0x04, 0x31
        /*04ea*/ 	.short	(.L_231 - .L_230)


	//   ....[0]....
.L_230:
        /*04ec*/ 	.word	0x00000190


	//   ....[1]....
        /*04f0*/ 	.word	0x000001d0


	//   ....[2]....
        /*04f4*/ 	.word	0x00000240


	//   ....[3]....
        /*04f8*/ 	.word	0x0001b180


	//   ....[4]....
        /*04fc*/ 	.word	0x0001b210


	//   ....[5]....
        /*0500*/ 	.word	0x0001e290


	//   ....[6]....
        /*0504*/ 	.word	0x0001e320


	//----- nvinfo : EIATTR_COOP_GROUP_MASK_REGIDS
	.align		4
.L_231:
        /*0508*/ 	.byte	0x04, 0x29
        /*050a*/ 	.short	(.L_233 - .L_232)


	//   ....[0]....
.L_232:
        /*050c*/ 	.word	0xffffffff


	//   ....[1]....
        /*0510*/ 	.word	0xffffffff


	//   ....[2]....
        /*0514*/ 	.word	0xffffffff


	//   ....[3]....
        /*0518*/ 	.word	0xffffffff


	//   ....[4]....
        /*051c*/ 	.word	0xffffffff


	//   ....[5]....
        /*0520*/ 	.word	0xffffffff


	//   ....[6]....
        /*0524*/ 	.word	0xffffffff


	//   ....[7]....
        /*0528*/ 	.word	0xffffffff


	//   ....[8]....
        /*052c*/ 	.word	0xffffffff


	//   ....[9]....
        /*0530*/ 	.word	0xffffffff


	//   ....[10]....
        /*0534*/ 	.word	0xffffffff


	//   ....[11]....
        /*0538*/ 	.word	0xffffffff


	//   ....[12]....
        /*053c*/ 	.word	0xffffffff


	//   ....[13]....
        /*0540*/ 	.word	0xffffffff


	//   ....[14]....
        /*0544*/ 	.word	0xffffffff


	//   ....[15]....
        /*0548*/ 	.word	0xffffffff


	//   ....[16]....
        /*054c*/ 	.word	0xffffffff


	//   ....[17]....
        /*0550*/ 	.word	0xffffffff


	//   ....[18]....
        /*0554*/ 	.word	0xffffffff


	//   ....[19]....
        /*0558*/ 	.word	0xffffffff


	//   ....[20]....
        /*055c*/ 	.word	0xffffffff


	//   ....[21]....
        /*0560*/ 	.word	0xffffffff


	//   ....[22]....
        /*0564*/ 	.word	0xffffffff


	//   ....[23]....
        /*0568*/ 	.word	0xffffffff


	//   ....[24]....
        /*056c*/ 	.word	0xffffffff


	//   ....[25]....
        /*0570*/ 	.word	0xffffffff


	//   ....[26]....
        /*0574*/ 	.word	0xffffffff


	//   ....[27]....
        /*0578*/ 	.word	0xffffffff


	//   ....[28]....
        /*057c*/ 	.word	0xffffffff


	//   ....[29]....
        /*0580*/ 	.word	0xffffffff


	//   ....[30]....
        /*0584*/ 	.word	0xffffffff


	//   ....[31]....
        /*0588*/ 	.word	0xffffffff


	//   ....[32]....
        /*058c*/ 	.word	0xffffffff


	//   ....[33]....
        /*0590*/ 	.word	0xffffffff


	//   ....[34]....
        /*0594*/ 	.word	0xffffffff


	//   ....[35]....
        /*0598*/ 	.word	0xffffffff


	//   ....[36]....
        /*059c*/ 	.word	0xffffffff


	//   ....[37]....
        /*05a0*/ 	.word	0xffffffff


	//   ....[38]....
        /*05a4*/ 	.word	0xffffffff


	//   ....[39]....
        /*05a8*/ 	.word	0xffffffff


	//   ....[40]....
        /*05ac*/ 	.word	0xffffffff


	//   ....[41]....
        /*05b0*/ 	.word	0xffffffff


	//   ....[42]....
        /*05b4*/ 	.word	0xffffffff


	//   ....[43]....
        /*05b8*/ 	.word	0xffffffff


	//   ....[44]....
        /*05bc*/ 	.word	0xffffffff


	//   ....[45]....
        /*05c0*/ 	.word	0xffffffff


	//   ....[46]....
        /*05c4*/ 	.word	0xffffffff


	//   ....[47]....
        /*05c8*/ 	.word	0xffffffff


	//   ....[48]....
        /*05cc*/ 	.word	0xffffffff


	//   ....[49]....
        /*05d0*/ 	.word	0xffffffff


	//   ....[50]....
        /*05d4*/ 	.word	0xffffffff


	//   ....[51]....
        /*05d8*/ 	.word	0xffffffff


	//   ....[52]....
        /*05dc*/ 	.word	0xffffffff


	//   ....[53]....
        /*05e0*/ 	.word	0xffffffff


	//   ....[54]....
        /*05e4*/ 	.word	0xffffffff


	//   ....[55]....
        /*05e8*/ 	.word	0xffffffff


	//   ....[56]....
        /*05ec*/ 	.word	0xffffffff


	//   ....[57]....
        /*05f0*/ 	.word	0xffffffff


	//   ....[58]....
        /*05f4*/ 	.word	0xffffffff


	//   ....[59]....
        /*05f8*/ 	.word	0xffffffff


	//   ....[60]....
        /*05fc*/ 	.word	0xffffffff


	//   ....[61]....
        /*0600*/ 	.word	0xffffffff


	//   ....[62]....
        /*0604*/ 	.word	0xffffffff


	//   ....[63]....
        /*0608*/ 	.word	0xffffffff


	//   ....[64]....
        /*060c*/ 	.word	0xffffffff


	//   ....[65]....
        /*0610*/ 	.word	0xffffffff


	//   ....[66]....
        /*0614*/ 	.word	0xffffffff


	//   ....[67]....
        /*0618*/ 	.word	0xffffffff


	//   ....[68]....
        /*061c*/ 	.word	0xffffffff


	//   ....[69]....
        /*0620*/ 	.word	0xffffffff


	//   ....[70]....
        /*0624*/ 	.word	0xffffffff


	//   ....[71]....
        /*0628*/ 	.word	0xffffffff


	//   ....[72]....
        /*062c*/ 	.word	0xffffffff


	//   ....[73]....
        /*0630*/ 	.word	0xffffffff


	//   ....[74]....
        /*0634*/ 	.word	0xffffffff


	//   ....[75]....
        /*0638*/ 	.word	0xffffffff


	//   ....[76]....
        /*063c*/ 	.word	0xffffffff


	//   ....[77]....
        /*0640*/ 	.word	0xffffffff


	//   ....[78]....
        /*0644*/ 	.word	0xffffffff


	//   ....[79]....
        /*0648*/ 	.word	0xffffffff


	//   ....[80]....
        /*064c*/ 	.word	0xffffffff


	//   ....[81]....
        /*0650*/ 	.word	0xffffffff


	//   ....[82]....
        /*0654*/ 	.word	0xffffffff


	//   ....[83]....
        /*0658*/ 	.word	0xffffffff


	//   ....[84]....
        /*065c*/ 	.word	0xffffffff


	//   ....[85]....
        /*0660*/ 	.word	0xffffffff


	//   ....[86]....
        /*0664*/ 	.word	0xffffffff


	//   ....[87]....
        /*0668*/ 	.word	0xffffffff


	//   ....[88]....
        /*066c*/ 	.word	0xffffffff


	//   ....[89]....
        /*0670*/ 	.word	0xffffffff


	//   ....[90]....
        /*0674*/ 	.word	0xffffffff


	//   ....[91]....
        /*0678*/ 	.word	0xffffffff


	//   ....[92]....
        /*067c*/ 	.word	0xffffffff


	//   ....[93]....
        /*0680*/ 	.word	0xffffffff


	//   ....[94]....
        /*0684*/ 	.word	0xffffffff


	//   ....[95]....
        /*0688*/ 	.word	0xffffffff


	//   ....[96]....
        /*068c*/ 	.word	0xffffffff


	//   ....[97]....
        /*0690*/ 	.word	0xffffffff


	//   ....[98]....
        /*0694*/ 	.word	0xffffffff


	//   ....[99]....
        /*0698*/ 	.word	0xffffffff


	//   ....[100]....
        /*069c*/ 	.word	0xffffffff


	//   ....[101]....
        /*06a0*/ 	.word	0xffffffff


	//   ....[102]....
        /*06a4*/ 	.word	0xffffffff


	//   ....[103]....
        /*06a8*/ 	.word	0xffffffff


	//   ....[104]....
        /*06ac*/ 	.word	0xffffffff


	//   ....[105]....
        /*06b0*/ 	.word	0xffffffff


	//   ....[106]....
        /*06b4*/ 	.word	0xffffffff


	//   ....[107]....
        /*06b8*/ 	.word	0xffffffff


	//   ....[108]....
        /*06bc*/ 	.word	0xffffffff


	//   ....[109]....
        /*06c0*/ 	.word	0xffffffff


	//   ....[110]....
        /*06c4*/ 	.word	0xffffffff


	//   ....[111]....
        /*06c8*/ 	.word	0xffffffff


	//   ....[112]....
        /*06cc*/ 	.word	0xffffffff


	//   ....[113]....
        /*06d0*/ 	.word	0xffffffff


	//   ....[114]....
        /*06d4*/ 	.word	0xffffffff


	//   ....[115]....
        /*06d8*/ 	.word	0xffffffff


	//   ....[116]....
        /*06dc*/ 	.word	0xffffffff


	//   ....[117]....
        /*06e0*/ 	.word	0xffffffff


	//   ....[118]....
        /*06e4*/ 	.word	0xffffffff


	//   ....[119]....
        /*06e8*/ 	.word	0xffffffff


	//   ....[120]....
        /*06ec*/ 	.word	0xffffffff


	//   ....[121]....
        /*06f0*/ 	.word	0xffffffff


	//   ....[122]....
        /*06f4*/ 	.word	0xffffffff


	//   ....[123]....
        /*06f8*/ 	.word	0xffffffff


	//   ....[124]....
        /*06fc*/ 	.word	0xffffffff


	//   ....[125]....
        /*0700*/ 	.word	0xffffffff


	//   ....[126]....
        /*0704*/ 	.word	0xffffffff


	//   ....[127]....
        /*0708*/ 	.word	0xffffffff


	//   ....[128]....
        /*070c*/ 	.word	0xffffffff


	//   ....[129]....
        /*0710*/ 	.word	0xffffffff


	//   ....[130]....
        /*0714*/ 	.word	0x0500000f


	//   ....[131]....
        /*0718*/ 	.word	0x0500000f


	//   ....[132]....
        /*071c*/ 	.word	0x0500000f


	//   ....[133]....
        /*0720*/ 	.word	0x0500000f


	//   ....[134]....
        /*0724*/ 	.word	0x0500000f


	//   ....[135]....
        /*0728*/ 	.word	0x0500000f


	//   ....[136]....
        /*072c*/ 	.word	0x0500000f


	//   ....[137]....
        /*0730*/ 	.word	0x0500000f


	//   ....[138]....
        /*0734*/ 	.word	0x0500000f


	//   ....[139]....
        /*0738*/ 	.word	0x0500000f


	//   ....[140]....
        /*073c*/ 	.word	0x0500000f


	//   ....[141]....
        /*0740*/ 	.word	0x0500000f


	//   ....[142]....
        /*0744*/ 	.word	0x0500000f


	//   ....[143]....
        /*0748*/ 	.word	0x0500000f


	//   ....[144]....
        /*074c*/ 	.word	0x0500000f


	//   ....[145]....
        /*0750*/ 	.word	0x0500000f


	//   ....[146]....
        /*0754*/ 	.word	0x0500000f


	//   ....[147]....
        /*0758*/ 	.word	0x0500000f


	//   ....[148]....
        /*075c*/ 	.word	0x0500000f


	//   ....[149]....
        /*0760*/ 	.word	0x0500000f


	//   ....[150]....
        /*0764*/ 	.word	0x0500000f


	//   ....[151]....
        /*0768*/ 	.word	0x0500000f


	//   ....[152]....
        /*076c*/ 	.word	0x0500000f


	//   ....[153]....
        /*0770*/ 	.word	0x0500000f


	//   ....[154]....
        /*0774*/ 	.word	0x0500000f


	//   ....[155]....
        /*0778*/ 	.word	0x0500000f


	//   ....[156]....
        /*077c*/ 	.word	0x0500000f


	//   ....[157]....
        /*0780*/ 	.word	0x0500000f


	//   ....[158]....
        /*0784*/ 	.word	0x0500000f


	//   ....[159]....
        /*0788*/ 	.word	0x0500000f


	//   ....[160]....
        /*078c*/ 	.word	0x0500000f


	//   ....[161]....
        /*0790*/ 	.word	0x0500000f


	//   ....[162]....
        /*0794*/ 	.word	0x0500000f


	//   ....[163]....
        /*0798*/ 	.word	0x0500000f


	//   ....[164]....
        /*079c*/ 	.word	0x0500000f


	//   ....[165]....
        /*07a0*/ 	.word	0x0500000f


	//   ....[166]....
        /*07a4*/ 	.word	0x0500000f


	//   ....[167]....
        /*07a8*/ 	.word	0x0500000f


	//   ....[168]....
        /*07ac*/ 	.word	0x0500000f


	//   ....[169]....
        /*07b0*/ 	.word	0x0500000f


	//   ....[170]....
        /*07b4*/ 	.word	0x0500000f


	//   ....[171]....
        /*07b8*/ 	.word	0x0500000f


	//   ....[172]....
        /*07bc*/ 	.word	0x0500000f


	//   ....[173]....
        /*07c0*/ 	.word	0x0500000f


	//   ....[174]....
        /*07c4*/ 	.word	0x0500000f


	//   ....[175]....
        /*07c8*/ 	.word	0x0500000f


	//   ....[176]....
        /*07cc*/ 	.word	0x0500000f


	//   ....[177]....
        /*07d0*/ 	.word	0x0500000f


	//   ....[178]....
        /*07d4*/ 	.word	0x0500000f


	//   ....[179]....
        /*07d8*/ 	.word	0x0500000f


	//   ....[180]....
        /*07dc*/ 	.word	0x0500000f


	//   ....[181]....
        /*07e0*/ 	.word	0x0500000f


	//   ....[182]....
        /*07e4*/ 	.word	0x0500000f


	//   ....[183]....
        /*07e8*/ 	.word	0x0500000f


	//   ....[184]....
        /*07ec*/ 	.word	0x0500000f


	//   ....[185]....
        /*07f0*/ 	.word	0x0500000f


	//   ....[186]....
        /*07f4*/ 	.word	0x0500000f


	//   ....[187]....
        /*07f8*/ 	.word	0x0500000f


	//   ....[188]....
        /*07fc*/ 	.word	0x0500000f


	//   ....[189]....
        /*0800*/ 	.word	0x0500000f


	//   ....[190]....
        /*0804*/ 	.word	0x0500000f


	//   ....[191]....
        /*0808*/ 	.word	0x0500000f


	//   ....[192]....
        /*080c*/ 	.word	0x0500000f


	//   ....[193]....
        /*0810*/ 	.word	0x0500000f


	//   ....[194]....
        /*0814*/ 	.word	0x0500000f


	//   ....[195]....
        /*0818*/ 	.word	0x0500000f


	//   ....[196]....
        /*081c*/ 	.word	0x0500000f


	//   ....[197]....
        /*0820*/ 	.word	0x0500000f


	//   ....[198]....
        /*0824*/ 	.word	0x0500000f


	//----- nvinfo : EIATTR_COOP_GROUP_INSTR_OFFSETS
	.align		4
.L_233:
        /*0828*/ 	.byte	0x04, 0x28
        /*082a*/ 	.short	(.L_235 - .L_234)


	//   ....[0]....
.L_234:
        /*082c*/ 	.word	0x00000070


	//   ....[1]....
        /*0830*/ 	.word	0x000001a0


	//   ....[2]....
        /*0834*/ 	.word	0x000001f0


	//   ....[3]....
        /*0838*/ 	.word	0x00000420


	//   ....[4]....
        /*083c*/ 	.word	0x00000580


	//   ....[5]....
        /*0840*/ 	.word	0x000006a0


	//   ....[6]....
        /*0844*/ 	.word	0x00000800


	//   ....[7]....
        /*0848*/ 	.word	0x00005eb0


	//   ....[8]....
        /*084c*/ 	.word	0x00006680


	//   ....[9]....
        /*0850*/ 	.word	0x00006690


	//   ....[10]....
        /*0854*/ 	.word	0x000066a0


	//   ....[11]....
        /*0858*/ 	.word	0x000066b0


	//   ....[12]....
        /*085c*/ 	.word	0x000069d0


	//   ....[13]....
        /*0860*/ 	.word	0x000069e0


	//   ....[14]....
        /*0864*/ 	.word	0x000069f0


	//   ....[15]....
        /*0868*/ 	.word	0x00006a00


	//   ....[16]....
        /*086c*/ 	.word	0x00007d00


	//   ....[17]....
        /*0870*/ 	.word	0x00007d10


	//   ....[18]....
        /*0874*/ 	.word	0x00007d20


	//   ....[19]....
        /*0878*/ 	.word	0x00007d30


	//   ....[20]....
        /*087c*/ 	.word	0x00007e30


	//   ....[21]....
        /*0880*/ 	.word	0x00007e50


	//   ....[22]....
        /*0884*/ 	.word	0x00007ee0


	//   ....[23]....
        /*0888*/ 	.word	0x00007f10


	//   ....[24]....
        /*088c*/ 	.word	0x00009670


	//   ....[25]....
        /*0890*/ 	.word	0x00009ff0


	//   ....[26]....
        /*0894*/ 	.word	0x0000b380


	//   ....[27]....
        /*0898*/ 	.word	0x0000b440


	//   ....[28]....
        /*089c*/ 	.word	0x0000bc80


	//   ....[29]....
        /*08a0*/ 	.word	0x0000bcf0


	//   ....[30]....
        /*08a4*/ 	.word	0x0000d850


	//   ....[31]....
        /*08a8*/ 	.word	0x0000df90


	//   ....[32]....
        /*08ac*/ 	.word	0x0000ec40


	//   ....[33]....
        /*08b0*/ 	.word	0x0000eda0


	//   ....[34]....
        /*08b4*/ 	.word	0x0000f5d0


	//   ....[35]....
        /*08b8*/ 	.word	0x0000f650


	//   ....[36]....
        /*08bc*/ 	.word	0x00011770


	//   ....[37]....
        /*08c0*/ 	.word	0x000117e0


	//   ....[38]....
        /*08c4*/ 	.word	0x00011e30


	//   ....[39]....
        /*08c8*/ 	.word	0x00011e90


	//   ....[40]....
        /*08cc*/ 	.word	0x00013c40


	//   ....[41]....
        /*08d0*/ 	.word	0x00014210


	//   ....[42]....
        /*08d4*/ 	.word	0x00014ee0


	//   ....[43]....
        /*08d8*/ 	.word	0x00014f90


	//   ....[44]....
        /*08dc*/ 	.word	0x000156f0


	//   ....[45]....
        /*08e0*/ 	.word	0x00015750


	//   ....[46]....
        /*08e4*/ 	.word	0x00016750


	//   ....[47]....
        /*08e8*/ 	.word	0x00016a80


	//   ....[48]....
        /*08ec*/ 	.word	0x00016aa0


	//   ....[49]....
        /*08f0*/ 	.word	0x00016b80


	//   ....[50]....
        /*08f4*/ 	.word	0x00017850


	//   ....[51]....
        /*08f8*/ 	.word	0x00017890


	//   ....[52]....
        /*08fc*/ 	.word	0x000178b0


	//   ....[53]....
        /*0900*/ 	.word	0x000178e0


	//   ....[54]....
        /*0904*/ 	.word	0x00017d50


	//   ....[55]....
        /*0908*/ 	.word	0x00017d90


	//   ....[56]....
        /*090c*/ 	.word	0x00017db0


	//   ....[57]....
        /*0910*/ 	.word	0x00017df0


	//   ....[58]....
        /*0914*/ 	.word	0x00017e10


	//   ....[59]....
        /*0918*/ 	.word	0x00017e30


	//   ....[60]....
        /*091c*/ 	.word	0x00017e50


	//   ....[61]....
        /*0920*/ 	.word	0x00017e80


	//   ....[62]....
        /*0924*/ 	.word	0x000186a0


	//   ....[63]....
        /*0928*/ 	.word	0x000186d0


	//   ....[64]....
        /*092c*/ 	.word	0x000186f0


	//   ....[65]....
        /*0930*/ 	.word	0x00018720


	//   ....[66]....
        /*0934*/ 	.word	0x00018750


	//   ....[67]....
        /*0938*/ 	.word	0x00018760


	//   ....[68]....
        /*093c*/ 	.word	0x00018790


	//   ....[69]....
        /*0940*/ 	.word	0x00018800


	//   ....[70]....
        /*0944*/ 	.word	0x00018920


	//   ....[71]....
        /*0948*/ 	.word	0x00018b10


	//   ....[72]....
        /*094c*/ 	.word	0x00018b40


	//   ....[73]....
        /*0950*/ 	.word	0x00018b70


	//   ....[74]....
        /*0954*/ 	.word	0x00018ba0


	//   ....[75]....
        /*0958*/ 	.word	0x00018bd0


	//   ....[76]....
        /*095c*/ 	.word	0x00018c00


	//   ....[77]....
        /*0960*/ 	.word	0x00018d70


	//   ....[78]....
        /*0964*/ 	.word	0x00018da0


	//   ....[79]....
        /*0968*/ 	.word	0x00018dd0


	//   ....[80]....
        /*096c*/ 	.word	0x00018e00


	//   ....[81]....
        /*0970*/ 	.word	0x00018e30


	//   ....[82]....
        /*0974*/ 	.word	0x00018e60


	//   ....[83]....
        /*0978*/ 	.word	0x00018f00


	//   ....[84]....
        /*097c*/ 	.word	0x00018f60


	//   ....[85]....
        /*0980*/ 	.word	0x00019000


	//   ....[86]....
        /*0984*/ 	.word	0x0001a090


	//   ....[87]....
        /*0988*/ 	.word	0x0001b710


	//   ....[88]....
        /*098c*/ 	.word	0x0001c310


	//   ....[89]....
        /*0990*/ 	.word	0x0001c320


	//   ....[90]....
        /*0994*/ 	.word	0x0001c340


	//   ....[91]....
        /*0998*/ 	.word	0x0001c3d0


	//   ....[92]....
        /*099c*/ 	.word	0x0001c3e0


	//   ....[93]....
        /*09a0*/ 	.word	0x0001c450


	//   ....[94]....
        /*09a4*/ 	.word	0x0001c460


	//   ....[95]....
        /*09a8*/ 	.word	0x0001c4d0


	//   ....[96]....
        /*09ac*/ 	.word	0x0001c4e0


	//   ....[97]....
        /*09b0*/ 	.word	0x0001c550


	//   ....[98]....
        /*09b4*/ 	.word	0x0001c560


	//   ....[99]....
        /*09b8*/ 	.word	0x0001c5d0


	//   ....[100]....
        /*09bc*/ 	.word	0x0001c5e0


	//   ....[101]....
        /*09c0*/ 	.word	0x0001c650


	//   ....[102]....
        /*09c4*/ 	.word	0x0001c660


	//   ....[103]....
        /*09c8*/ 	.word	0x0001c670


	//   ....[104]....
        /*09cc*/ 	.word	0x0001c6b0


	//   ....[105]....
        /*09d0*/ 	.word	0x0001c6d0


	//   ....[106]....
        /*09d4*/ 	.word	0x0001c720


	//   ....[107]....
        /*09d8*/ 	.word	0x0001c7e0


	//   ....[108]....
        /*09dc*/ 	.word	0x0001c7f0


	//   ....[109]....
        /*09e0*/ 	.word	0x0001c860


	//   ....[110]....
        /*09e4*/ 	.word	0x0001c870


	//   ....[111]....
        /*09e8*/ 	.word	0x0001c880


	//   ....[112]....
        /*09ec*/ 	.word	0x0001e7f0


	//   ....[113]....
        /*09f0*/ 	.word	0x0001e840


	//   ....[114]....
        /*09f4*/ 	.word	0x0001e870


	//   ....[115]....
        /*09f8*/ 	.word	0x0001e8a0


	//   ....[116]....
        /*09fc*/ 	.word	0x0001e8b0


	//   ....[117]....
        /*0a00*/ 	.word	0x0001e8e0


	//   ....[118]....
        /*0a04*/ 	.word	0x0001e910


	//   ....[119]....
        /*0a08*/ 	.word	0x0001e940


	//   ....[120]....
        /*0a0c*/ 	.word	0x0001eac0


	//   ....[121]....
        /*0a10*/ 	.word	0x0001eaf0


	//   ....[122]....
        /*0a14*/ 	.word	0x0001eb20


	//   ....[123]....
        /*0a18*/ 	.word	0x0001eb50


	//   ....[124]....
        /*0a1c*/ 	.word	0x0001eb80


	//   ....[125]....
        /*0a20*/ 	.word	0x0001ebb0


	//   ....[126]....
        /*0a24*/ 	.word	0x0001ec70


	//   ....[127]....
        /*0a28*/ 	.word	0x0001ec90


	//   ....[128]....
        /*0a2c*/ 	.word	0x0001ed00


	//   ....[129]....
        /*0a30*/ 	.word	0x0001f3a0


	//   ....[130]....
        /*0a34*/ 	.word	0x0001f800


	//   ....[131]....
        /*0a38*/ 	.word	0x0001f8b0


	//   ....[132]....
        /*0a3c*/ 	.word	0x0001f940


	//   ....[133]....
        /*0a40*/ 	.word	0x0001f990


	//   ....[134]....
        /*0a44*/ 	.word	0x0001f9e0


	//   ....[135]....
        /*0a48*/ 	.word	0x0001fa70


	//   ....[136]....
        /*0a4c*/ 	.word	0x0001fb00


	//   ....[137]....
        /*0a50*/ 	.word	0x0001fb50


	//   ....[138]....
        /*0a54*/ 	.word	0x0001fba0


	//   ....[139]....
        /*0a58*/ 	.word	0x0001fc90


	//   ....[140]....
        /*0a5c*/ 	.word	0x0001fd40


	//   ....[141]....
        /*0a60*/ 	.word	0x0001fd90


	//   ....[142]....
        /*0a64*/ 	.word	0x0001fde0


	//   ....[143]....
        /*0a68*/ 	.word	0x0001ff70


	//   ....[144]....
        /*0a6c*/ 	.word	0x000200b0


	//   ....[145]....
        /*0a70*/ 	.word	0x00020150


	//   ....[146]....
        /*0a74*/ 	.word	0x000201a0


	//   ....[147]....
        /*0a78*/ 	.word	0x00020510


	//   ....[148]....
        /*0a7c*/ 	.word	0x000205b0


	//   ....[149]....
        /*0a80*/ 	.word	0x00020610


	//   ....[150]....
        /*0a84*/ 	.word	0x00020680


	//   ....[151]....
        /*0a88*/ 	.word	0x000206e0


	//   ....[152]....
        /*0a8c*/ 	.word	0x00020750


	//   ....[153]....
        /*0a90*/ 	.word	0x00020810


	//   ....[154]....
        /*0a94*/ 	.word	0x00020870


	//   ....[155]....
        /*0a98*/ 	.word	0x00020930


	//   ....[156]....
        /*0a9c*/ 	.word	0x00020c10


	//   ....[157]....
        /*0aa0*/ 	.word	0x00020df0


	//   ....[158]....
        /*0aa4*/ 	.word	0x00020e40


	//   ....[159]....
        /*0aa8*/ 	.word	0x00020ea0


	//   ....[160]....
        /*0aac*/ 	.word	0x00020f70


	//   ....[161]....
        /*0ab0*/ 	.word	0x00020fd0


	//   ....[162]....
        /*0ab4*/ 	.word	0x000210b0


	//   ....[163]....
        /*0ab8*/ 	.word	0x00021110


	//   ....[164]....
        /*0abc*/ 	.word	0x000211f0


	//   ....[165]....
        /*0ac0*/ 	.word	0x00021250


	//   ....[166]....
        /*0ac4*/ 	.word	0x00021330


	//   ....[167]....
        /*0ac8*/ 	.word	0x00021390


	//   ....[168]....
        /*0acc*/ 	.word	0x00021470


	//   ....[169]....
        /*0ad0*/ 	.word	0x000214d0


	//   ....[170]....
        /*0ad4*/ 	.word	0x000215b0


	//   ....[171]....
        /*0ad8*/ 	.word	0x00021610


	//   ....[172]....
        /*0adc*/ 	.word	0x00021700


	//   ....[173]....
        /*0ae0*/ 	.word	0x00021770


	//   ....[174]....
        /*0ae4*/ 	.word	0x00021840


	//   ....[175]....
        /*0ae8*/ 	.word	0x000218a0


	//   ....[176]....
        /*0aec*/ 	.word	0x00021990


	//   ....[177]....
        /*0af0*/ 	.word	0x000219f0


	//   ....[178]....
        /*0af4*/ 	.word	0x00021ac0


	//   ....[179]....
        /*0af8*/ 	.word	0x00021b20


	//   ....[180]....
        /*0afc*/ 	.word	0x00021be0


	//   ....[181]....
        /*0b00*/ 	.word	0x00021ef0


	//   ....[182]....
        /*0b04*/ 	.word	0x00021f90


	//   ....[183]....
        /*0b08*/ 	.word	0x000220b0


	//   ....[184]....
        /*0b0c*/ 	.word	0x00022120


	//   ....[185]....
        /*0b10*/ 	.word	0x00022190


	//   ....[186]....
        /*0b14*/ 	.word	0x00022200


	//   ....[187]....
        /*0b18*/ 	.word	0x00022270


	//   ....[188]....
        /*0b1c*/ 	.word	0x000222f0


	//   ....[189]....
        /*0b20*/ 	.word	0x00022380


	//   ....[190]....
        /*0b24*/ 	.word	0x00022410


	//   ....[191]....
        /*0b28*/ 	.word	0x00022480


	//   ....[192]....
        /*0b2c*/ 	.word	0x000224f0


	//   ....[193]....
        /*0b30*/ 	.word	0x00022560


	//   ....[194]....
        /*0b34*/ 	.word	0x000225e0


	//   ....[195]....
        /*0b38*/ 	.word	0x00022650


	//   ....[196]....
        /*0b3c*/ 	.word	0x000226f0


	//   ....[197]....
        /*0b40*/ 	.word	0x00022780


	//   ....[198]....
        /*0b44*/ 	.word	0x000228a0


	//----- nvinfo : EIATTR_REG_RECONFIG
	.align		4
.L_235:
        /*0b48*/ 	.byte	0x01, 0x54
	.zero		2


	//----- nvinfo : EIATTR_SYSCALL_OFFSETS
	.align		4
        /*0b4c*/ 	.byte	0x04, 0x46
        /*0b4e*/ 	.short	(.L_237 - .L_236)


	//   ....[0]....
.L_236:
        /*0b50*/ 	.word	0x00001ae0


	//   ....[1]....
        /*0b54*/ 	.word	0x00001c30


	//   ....[2]....
        /*0b58*/ 	.word	0x00006080


	//   ....[3]....
        /*0b5c*/ 	.word	0x000063a0


	//   ....[4]....
        /*0b60*/ 	.word	0x0001b370


	//   ....[5]....
        /*0b64*/ 	.word	0x0001b4c0


	//   ....[6]....
        /*0b68*/ 	.word	0x0001b5b0


	//   ....[7]....
        /*0b6c*/ 	.word	0x0001bde0


	//----- nvinfo : EIATTR_MBARRIER_INSTR_OFFSETS
	.align		4
.L_237:
        /*0b70*/ 	.byte	0x04, 0x39
        /*0b72*/ 	.short	(.L_239 - .L_238)


	//   ....[0]....
.L_238:
        /*0b74*/ 	.word	0x000002d0
        /*0b78*/ 	.word	0x000000ff
        /*0b7c*/ 	.word	0x00016800
        /*0b80*/ 	.short	0x0100
        /*0b82*/ 	.byte	0x08
	.zero		1


	//   ....[1]....
        /*0b84*/ 	.word	0x000002e0
        /*0b88*/ 	.word	0x000000ff
        /*0b8c*/ 	.word	0x00016820
        /*0b90*/ 	.short	0x0100
        /*0b92*/ 	.byte	0x08
	.zero		1


	//   ....[2]....
        /*0b94*/ 	.word	0x000003d0
        /*0b98*/ 	.word	0x000000ff
        /*0b9c*/ 	.word	0x00016830
        /*0ba0*/ 	.short	0x0100
        /*0ba2*/ 	.byte	0x08
	.zero		1


	//   ....[3]....
        /*0ba4*/ 	.word	0x000003e0
        /*0ba8*/ 	.word	0x000000ff
        /*0bac*/ 	.word	0x00016840
        /*0bb0*/ 	.short	0x0100
        /*0bb2*/ 	.byte	0x08
	.zero		1


	//   ....[4]....
        /*0bb4*/ 	.word	0x000003f0
        /*0bb8*/ 	.word	0x000000ff
        /*0bbc*/ 	.word	0x00016838
        /*0bc0*/ 	.short	0x0100
        /*0bc2*/ 	.byte	0x08
	.zero		1


	//   ....[5]....
        /*0bc4*/ 	.word	0x00000400
        /*0bc8*/ 	.word	0x000000ff
        /*0bcc*/ 	.word	0x00016848
        /*0bd0*/ 	.short	0x0100
        /*0bd2*/ 	.byte	0x08
	.zero		1


	//   ....[6]....
        /*0bd4*/ 	.word	0x00000530
        /*0bd8*/ 	.word	0x000000ff
        /*0bdc*/ 	.word	0x00016850
        /*0be0*/ 	.short	0x0100
        /*0be2*/ 	.byte	0x08
	.zero		1


	//   ....[7]....
        /*0be4*/ 	.word	0x00000540
        /*0be8*/ 	.word	0x000000ff
        /*0bec*/ 	.word	0x00016860
        /*0bf0*/ 	.short	0x0100
        /*0bf2*/ 	.byte	0x08
	.zero		1


	//   ....[8]....
        /*0bf4*/ 	.word	0x00000550
        /*0bf8*/ 	.word	0x000000ff
        /*0bfc*/ 	.word	0x00016858
        /*0c00*/ 	.short	0x0100
        /*0c02*/ 	.byte	0x08
	.zero		1


	//   ....[9]....
        /*0c04*/ 	.word	0x00000560
        /*0c08*/ 	.word	0x000000ff
        /*0c0c*/ 	.word	0x00016868
        /*0c10*/ 	.short	0x0100
        /*0c12*/ 	.byte	0x08
	.zero		1


	//   ....[10]....
        /*0c14*/ 	.word	0x00000650
        /*0c18*/ 	.word	0x000000ff
        /*0c1c*/ 	.word	0x00016870
        /*0c20*/ 	.short	0x0100
        /*0c22*/ 	.byte	0x06
	.zero		1


	//   ....[11]....
        /*0c24*/ 	.word	0x00000660
        /*0c28*/ 	.word	0x000000ff
        /*0c2c*/ 	.word	0x00016880
        /*0c30*/ 	.short	0x0100
        /*0c32*/ 	.byte	0x06
	.zero		1


	//   ....[12]....
        /*0c34*/ 	.word	0x00000670
        /*0c38*/ 	.word	0x000000ff
        /*0c3c*/ 	.word	0x00016878
        /*0c40*/ 	.short	0x0100
        /*0c42*/ 	.byte	0x06
	.zero		1


	//   ....[13]....
        /*0c44*/ 	.word	0x00000680
        /*0c48*/ 	.word	0x000000ff
        /*0c4c*/ 	.word	0x00016888
        /*0c50*/ 	.short	0x0100
        /*0c52*/ 	.byte	0x06
	.zero		1


	//   ....[14]....
        /*0c54*/ 	.word	0x000007b0
        /*0c58*/ 	.word	0x000000ff
        /*0c5c*/ 	.word	0x00016890
        /*0c60*/ 	.short	0x0100
        /*0c62*/ 	.byte	0x08
	.zero		1


	//   ....[15]....
        /*0c64*/ 	.word	0x000007c0
        /*0c68*/ 	.word	0x000000ff
        /*0c6c*/ 	.word	0x000168a0
        /*0c70*/ 	.short	0x0100
        /*0c72*/ 	.byte	0x08
	.zero		1


	//   ....[16]....
        /*0c74*/ 	.word	0x000007d0
        /*0c78*/ 	.word	0x000000ff
        /*0c7c*/ 	.word	0x00016898
        /*0c80*/ 	.short	0x0100
        /*0c82*/ 	.byte	0x08
	.zero		1


	//   ....[17]....
        /*0c84*/ 	.word	0x000007e0
        /*0c88*/ 	.word	0x000000ff
        /*0c8c*/ 	.word	0x000168a8
        /*0c90*/ 	.short	0x0100
        /*0c92*/ 	.byte	0x08
	.zero		1


	//   ....[18]....
        /*0c94*/ 	.word	0x00000910
        /*0c98*/ 	.word	0x000000ff
        /*0c9c*/ 	.word	0x000168b0
        /*0ca0*/ 	.short	0x0100
        /*0ca2*/ 	.byte	0x08
	.zero		1


	//   ....[19]....
        /*0ca4*/ 	.word	0x00000920
        /*0ca8*/ 	.word	0x000000ff
        /*0cac*/ 	.word	0x000168c0
        /*0cb0*/ 	.short	0x0100
        /*0cb2*/ 	.byte	0x08
	.zero		1


	//   ....[20]....
        /*0cb4*/ 	.word	0x00000930
        /*0cb8*/ 	.word	0x000000ff
        /*0cbc*/ 	.word	0x000168b8
        /*0cc0*/ 	.short	0x0100
        /*0cc2*/ 	.byte	0x08
	.zero		1


	//   ....[21]....
        /*0cc4*/ 	.word	0x00000940
        /*0cc8*/ 	.word	0x000000ff
        /*0ccc*/ 	.word	0x000168c8
        /*0cd0*/ 	.short	0x0100
        /*0cd2*/ 	.byte	0x08
	.zero		1


	//   ....[22]....
        /*0cd4*/ 	.word	0x00002e20
        /*0cd8*/ 	.word	0x0000004f
        /*0cdc*/ 	.word	0x00016890
        /*0ce0*/ 	.short	0x010a
        /*0ce2*/ 	.byte	0x3f
	.zero		1


	//   ....[23]....
        /*0ce4*/ 	.word	0x00004070
        /*0ce8*/ 	.word	0x0000004f
        /*0cec*/ 	.word	0x00016890
        /*0cf0*/ 	.short	0x010a
        /*0cf2*/ 	.byte	0x3f
	.zero		1


	//   ....[24]....
        /*0cf4*/ 	.word	0x00005190
        /*0cf8*/ 	.word	0x0000004f
        /*0cfc*/ 	.word	0x00016890
        /*0d00*/ 	.short	0x010a
        /*0d02*/ 	.byte	0x3f
	.zero		1


	//   ....[25]....
        /*0d04*/ 	.word	0x000053a0
        /*0d08*/ 	.word	0x0000000c
        /*0d0c*/ 	.word	0x00000000
        /*0d10*/ 	.short	0x0101
        /*0d12*/ 	.byte	0x3f
	.zero		1


	//   ....[26]....
        /*0d14*/ 	.word	0x000053e0
        /*0d18*/ 	.word	0x0000004f
        /*0d1c*/ 	.word	0x000168b0
        /*0d20*/ 	.short	0x010a
        /*0d22*/ 	.byte	0x3f
	.zero		1


	//   ....[27]....
        /*0d24*/ 	.word	0x000057b0
        /*0d28*/ 	.word	0x0000004f
        /*0d2c*/ 	.word	0x00000000
        /*0d30*/ 	.short	0x0101
        /*0d32*/ 	.byte	0x3f
	.zero		1


	//   ....[28]....
        /*0d34*/ 	.word	0x00006120
        /*0d38*/ 	.word	0x00000002
        /*0d3c*/ 	.word	0x00016800
        /*0d40*/ 	.short	0x010a
        /*0d42*/ 	.byte	0x3f
	.zero		1


	//   ....[29]....
        /*0d44*/ 	.word	0x00006170
        /*0d48*/ 	.word	0x00000002
        /*0d4c*/ 	.word	0x00016800
        /*0d50*/ 	.short	0x010a
        /*0d52*/ 	.byte	0x3f
	.zero		1


	//   ....[30]....
        /*0d54*/ 	.word	0x00006c70
        /*0d58*/ 	.word	0x00000002
        /*0d5c*/ 	.word	0x00016800
        /*0d60*/ 	.short	0x010a
        /*0d62*/ 	.byte	0x3f
	.zero		1


	//   ....[31]....
        /*0d64*/ 	.word	0x00008180
        /*0d68*/ 	.word	0x00000002
        /*0d6c*/ 	.word	0x00016800
        /*0d70*/ 	.short	0x010a
        /*0d72*/ 	.byte	0x3f
	.zero		1


	//   ....[32]....
        /*0d74*/ 	.word	0x00009080
        /*0d78*/ 	.word	0x0000000f
        /*0d7c*/ 	.word	0x00016830
        /*0d80*/ 	.short	0x010a
        /*0d82*/ 	.byte	0x3f
	.zero		1


	//   ....[33]....
        /*0d84*/ 	.word	0x000090f0
        /*0d88*/ 	.word	0x0000000f
        /*0d8c*/ 	.word	0x00016830
        /*0d90*/ 	.short	0x010a
        /*0d92*/ 	.byte	0x3f
	.zero		1


	//   ....[34]....
        /*0d94*/ 	.word	0x00009510
        /*0d98*/ 	.word	0x0000000f
        /*0d9c*/ 	.word	0x00000000
        /*0da0*/ 	.short	0x0101
        /*0da2*/ 	.byte	0x3f
	.zero		1


	//   ....[35]....
        /*0da4*/ 	.word	0x0000ccb0
        /*0da8*/ 	.word	0x0000000b
        /*0dac*/ 	.word	0x00016830
        /*0db0*/ 	.short	0x010a
        /*0db2*/ 	.byte	0x3f
	.zero		1


	//   ....[36]....
        /*0db4*/ 	.word	0x0000cd00
        /*0db8*/ 	.word	0x0000000b
        /*0dbc*/ 	.word	0x00016830
        /*0dc0*/ 	.short	0x010a
        /*0dc2*/ 	.byte	0x3f
	.zero		1


	//   ....[37]....
        /*0dc4*/ 	.word	0x0000d010
        /*0dc8*/ 	.word	0x0000000b
        /*0dcc*/ 	.word	0x00016850
        /*0dd0*/ 	.short	0x010a
        /*0dd2*/ 	.byte	0x3f
	.zero		1


	//   ....[38]....
        /*0dd4*/ 	.word	0x0000d050
        /*0dd8*/ 	.word	0x0000000b
        /*0ddc*/ 	.word	0x00016850
        /*0de0*/ 	.short	0x010a
        /*0de2*/ 	.byte	0x3f
	.zero		1


	//   ....[39]....
        /*0de4*/ 	.word	0x0000dde0
        /*0de8*/ 	.word	0x0000000f
        /*0dec*/ 	.word	0x00000000
        /*0df0*/ 	.short	0x0101
        /*0df2*/ 	.byte	0x3f
	.zero		1


	//   ....[40]....
        /*0df4*/ 	.word	0x0000f8b0
        /*0df8*/ 	.word	0x00000020
        /*0dfc*/ 	.word	0x00000000
        /*0e00*/ 	.short	0x0101
        /*0e02*/ 	.byte	0x3f
	.zero		1


	//   ....[41]....
        /*0e04*/ 	.word	0x00010770
        /*0e08*/ 	.word	0x00000005
        /*0e0c*/ 	.word	0x00016830
        /*0e10*/ 	.short	0x010a
        /*0e12*/ 	.byte	0x3f
	.zero		1


	//   ....[42]....
        /*0e14*/ 	.word	0x000107c0
        /*0e18*/ 	.word	0x00000005
        /*0e1c*/ 	.word	0x00016830
        /*0e20*/ 	.short	0x010a
        /*0e22*/ 	.byte	0x3f
	.zero		1


	//   ....[43]....
        /*0e24*/ 	.word	0x00010ad0
        /*0e28*/ 	.word	0x0000000a
        /*0e2c*/ 	.word	0x00016850
        /*0e30*/ 	.short	0x010a
        /*0e32*/ 	.byte	0x3f
	.zero		1


	//   ....[44]....
        /*0e34*/ 	.word	0x00010b10
        /*0e38*/ 	.word	0x0000000a
        /*0e3c*/ 	.word	0x00016850
        /*0e40*/ 	.short	0x010a
        /*0e42*/ 	.byte	0x3f
	.zero		1


	//   ....[45]....
        /*0e44*/ 	.word	0x00012360
        /*0e48*/ 	.word	0x00000015
        /*0e4c*/ 	.word	0x00000000
        /*0e50*/ 	.short	0x0101
        /*0e52*/ 	.byte	0x3f
	.zero		1


	//   ....[46]....
        /*0e54*/ 	.word	0x00012420
        /*0e58*/ 	.word	0x00000024
        /*0e5c*/ 	.word	0x00000000
        /*0e60*/ 	.short	0x0101
        /*0e62*/ 	.byte	0x3f
	.zero		1


	//   ....[47]....
        /*0e64*/ 	.word	0x00012f30
        /*0e68*/ 	.word	0x00000005
        /*0e6c*/ 	.word	0x00016830
        /*0e70*/ 	.short	0x010a
        /*0e72*/ 	.byte	0x3f
	.zero		1


	//   ....[48]....
        /*0e74*/ 	.word	0x00012f80
        /*0e78*/ 	.word	0x00000005
        /*0e7c*/ 	.word	0x00016830
        /*0e80*/ 	.short	0x010a
        /*0e82*/ 	.byte	0x3f
	.zero		1


	//   ....[49]....
        /*0e84*/ 	.word	0x00013290
        /*0e88*/ 	.word	0x0000000a
        /*0e8c*/ 	.word	0x00016850
        /*0e90*/ 	.short	0x010a
        /*0e92*/ 	.byte	0x3f
	.zero		1


	//   ....[50]....
        /*0e94*/ 	.word	0x000132d0
        /*0e98*/ 	.word	0x0000000a
        /*0e9c*/ 	.word	0x00016850
        /*0ea0*/ 	.short	0x010a
        /*0ea2*/ 	.byte	0x3f
	.zero		1


	//   ....[51]....
        /*0ea4*/ 	.word	0x00014050
        /*0ea8*/ 	.word	0x00000056
        /*0eac*/ 	.word	0x00000000
        /*0eb0*/ 	.short	0x0101
        /*0eb2*/ 	.byte	0x3f
	.zero		1


	//   ....[52]....
        /*0eb4*/ 	.word	0x00015990
        /*0eb8*/ 	.word	0x0000001f
        /*0ebc*/ 	.word	0x00000000
        /*0ec0*/ 	.short	0x0101
        /*0ec2*/ 	.byte	0x3f
	.zero		1


	//   ....[53]....
        /*0ec4*/ 	.word	0x00016640
        /*0ec8*/ 	.word	0x0000000b
        /*0ecc*/ 	.word	0x00016850
        /*0ed0*/ 	.short	0x010a
        /*0ed2*/ 	.byte	0x3f
	.zero		1


	//   ....[54]....
        /*0ed4*/ 	.word	0x000166b0
        /*0ed8*/ 	.word	0x0000000b
        /*0edc*/ 	.word	0x00016850
        /*0ee0*/ 	.short	0x010a
        /*0ee2*/ 	.byte	0x3f
	.zero		1


	//   ....[55]....
        /*0ee4*/ 	.word	0x00016cb0
        /*0ee8*/ 	.word	0x00000002
        /*0eec*/ 	.word	0x00000000
        /*0ef0*/ 	.short	0x0101
        /*0ef2*/ 	.byte	0x3f
	.zero		1


	//   ....[56]....
        /*0ef4*/ 	.word	0x00017e20
        /*0ef8*/ 	.word	0x00000000
        /*0efc*/ 	.word	0x00000000
        /*0f00*/ 	.short	0x0101
        /*0f02*/ 	.byte	0x3f
	.zero		1


	//   ....[57]....
        /*0f04*/ 	.word	0x0001a170
        /*0f08*/ 	.word	0x00000016
        /*0f0c*/ 	.word	0x00016820
        /*0f10*/ 	.short	0x010a
        /*0f12*/ 	.byte	0x3f
	.zero		1


	//   ....[58]....
        /*0f14*/ 	.word	0x0001a220
        /*0f18*/ 	.word	0x00000005
        /*0f1c*/ 	.word	0x000168a0
        /*0f20*/ 	.short	0x010a
        /*0f22*/ 	.byte	0x3f
	.zero		1


	//   ....[59]....
        /*0f24*/ 	.word	0x0001a460
        /*0f28*/ 	.word	0x00000005
        /*0f2c*/ 	.word	0x000168c0
        /*0f30*/ 	.short	0x010a
        /*0f32*/ 	.byte	0x3f
	.zero		1


	//   ....[60]....
        /*0f34*/ 	.word	0x0001a7c0
        /*0f38*/ 	.word	0x00000005
        /*0f3c*/ 	.word	0x000168a0
        /*0f40*/ 	.short	0x010a
        /*0f42*/ 	.byte	0x3f
	.zero		1


	//   ....[61]....
        /*0f44*/ 	.word	0x0001a9e0
        /*0f48*/ 	.word	0x00000005
        /*0f4c*/ 	.word	0x000168c0
        /*0f50*/ 	.short	0x010a
        /*0f52*/ 	.byte	0x3f
	.zero		1


	//   ....[62]....
        /*0f54*/ 	.word	0x0001b930
        /*0f58*/ 	.word	0x00000000
        /*0f5c*/ 	.word	0x00016840
        /*0f60*/ 	.short	0x010a
        /*0f62*/ 	.byte	0x3f
	.zero		1


	//   ....[63]....
        /*0f64*/ 	.word	0x0001c970
        /*0f68*/ 	.word	0x00000016
        /*0f6c*/ 	.word	0x00016800
        /*0f70*/ 	.short	0x0107
        /*0f72*/ 	.byte	0x3f
	.zero		1


	//   ....[64]....
        /*0f74*/ 	.word	0x0001ca70
        /*0f78*/ 	.word	0x00000016
        /*0f7c*/ 	.word	0x00016800
        /*0f80*/ 	.short	0x0101
        /*0f82*/ 	.byte	0x3f
	.zero		1


	//   ....[65]....
        /*0f84*/ 	.word	0x0001caa0
        /*0f88*/ 	.word	0x00000016
        /*0f8c*/ 	.word	0x00016820
        /*0f90*/ 	.short	0x010a
        /*0f92*/ 	.byte	0x3f
	.zero		1


	//   ....[66]....
        /*0f94*/ 	.word	0x0001cde0
        /*0f98*/ 	.word	0x00000002
        /*0f9c*/ 	.word	0x00016840
        /*0fa0*/ 	.short	0x010a
        /*0fa2*/ 	.byte	0x3f
	.zero		1


	//   ....[67]....
        /*0fa4*/ 	.word	0x0001d060
        /*0fa8*/ 	.word	0x00000003
        /*0fac*/ 	.word	0x00000060
        /*0fb0*/ 	.short	0x010a
        /*0fb2*/ 	.byte	0x3f
	.zero		1


	//   ....[68]....
        /*0fb4*/ 	.word	0x0001d5d0
        /*0fb8*/ 	.word	0x00000002
        /*0fbc*/ 	.word	0x00016840
        /*0fc0*/ 	.short	0x010a
        /*0fc2*/ 	.byte	0x3f
	.zero		1


	//   ....[69]....
        /*0fc4*/ 	.word	0x0001d850
        /*0fc8*/ 	.word	0x0000000a
        /*0fcc*/ 	.word	0x00000060
        /*0fd0*/ 	.short	0x010a
        /*0fd2*/ 	.byte	0x3f
	.zero		1


	//   ....[70]....
        /*0fd4*/ 	.word	0x0001dcf0
        /*0fd8*/ 	.word	0x00000002
        /*0fdc*/ 	.word	0x00016840
        /*0fe0*/ 	.short	0x010a
        /*0fe2*/ 	.byte	0x3f
	.zero		1


	//   ....[71]....
        /*0fe4*/ 	.word	0x0001df80
        /*0fe8*/ 	.word	0x00000005
        /*0fec*/ 	.word	0x00000060
        /*0ff0*/ 	.short	0x010a
        /*0ff2*/ 	.byte	0x3f
	.zero		1


	//   ....[72]....
        /*0ff4*/ 	.word	0x0001e3d0
        /*0ff8*/ 	.word	0x00000003
        /*0ffc*/ 	.word	0x00016860
        /*1000*/ 	.short	0x010a
        /*1002*/ 	.byte	0x3f
	.zero		1


	//   ....[73]....
        /*1004*/ 	.word	0x0001f320
        /*1008*/ 	.word	0x00000009
        /*100c*/ 	.word	0x00016820
        /*1010*/ 	.short	0x010a
        /*1012*/ 	.byte	0x3f
	.zero		1


	//   ....[74]....
        /*1014*/ 	.word	0x0001f4b0
        /*1018*/ 	.word	0x00000005
        /*101c*/ 	.word	0x00000000
        /*1020*/ 	.short	0x010a
        /*1022*/ 	.byte	0x3f
	.zero		1


	//   ....[75]....
        /*1024*/ 	.word	0x0001f520
        /*1028*/ 	.word	0x00000003
        /*102c*/ 	.word	0x00000000
        /*1030*/ 	.short	0x010a
        /*1032*/ 	.byte	0x3f
	.zero		1


	//   ....[76]....
        /*1034*/ 	.word	0x0001f580
        /*1038*/ 	.word	0x00000017
        /*103c*/ 	.word	0x00000000
        /*1040*/ 	.short	0x010a
        /*1042*/ 	.byte	0x3f
	.zero		1


	//   ....[77]....
        /*1044*/ 	.word	0x0001f5b0
        /*1048*/ 	.word	0x00000007
        /*104c*/ 	.word	0x00000000
        /*1050*/ 	.short	0x010a
        /*1052*/ 	.byte	0x3f
	.zero		1


	//   ....[78]....
        /*1054*/ 	.word	0x0001f610
        /*1058*/ 	.word	0x0000004f
        /*105c*/ 	.word	0x00016890
        /*1060*/ 	.short	0x010a
        /*1062*/ 	.byte	0x3f
	.zero		1


	//   ....[79]....
        /*1064*/ 	.word	0x0001f660
        /*1068*/ 	.word	0x0000004f
        /*106c*/ 	.word	0x00016890
        /*1070*/ 	.short	0x010a
        /*1072*/ 	.byte	0x3f
	.zero		1


	//   ....[80]....
        /*1074*/ 	.word	0x0001f6b0
        /*1078*/ 	.word	0x0000004f
        /*107c*/ 	.word	0x00016890
        /*1080*/ 	.short	0x010a
        /*1082*/ 	.byte	0x3f
	.zero		1


	//   ....[81]....
        /*1084*/ 	.word	0x0001f700
        /*1088*/ 	.word	0x0000004f
        /*108c*/ 	.word	0x000168b0
        /*1090*/ 	.short	0x010a
        /*1092*/ 	.byte	0x3f
	.zero		1


	//   ....[82]....
        /*1094*/ 	.word	0x0001fbd0
        /*1098*/ 	.word	0x00000002
        /*109c*/ 	.word	0x00016800
        /*10a0*/ 	.short	0x010a
        /*10a2*/ 	.byte	0x3f
	.zero		1


	//   ....[83]....
        /*10a4*/ 	.word	0x000201d0
        /*10a8*/ 	.word	0x00000002
        /*10ac*/ 	.word	0x00016800
        /*10b0*/ 	.short	0x010a
        /*10b2*/ 	.byte	0x3f
	.zero		1


	//   ....[84]....
        /*10b4*/ 	.word	0x00020220
        /*10b8*/ 	.word	0x0000000f
        /*10bc*/ 	.word	0x00016830
        /*10c0*/ 	.short	0x010a
        /*10c2*/ 	.byte	0x3f
	.zero		1


	//   ....[85]....
        /*10c4*/ 	.word	0x00020270
        /*10c8*/ 	.word	0x0000000b
        /*10cc*/ 	.word	0x00016830
        /*10d0*/ 	.short	0x010a
        /*10d2*/ 	.byte	0x3f
	.zero		1


	//   ....[86]....
        /*10d4*/ 	.word	0x000202c0
        /*10d8*/ 	.word	0x0000000b
        /*10dc*/ 	.word	0x00016850
        /*10e0*/ 	.short	0x010a
        /*10e2*/ 	.byte	0x3f
	.zero		1


	//   ....[87]....
        /*10e4*/ 	.word	0x00020310
        /*10e8*/ 	.word	0x00000005
        /*10ec*/ 	.word	0x00016830
        /*10f0*/ 	.short	0x010a
        /*10f2*/ 	.byte	0x3f
	.zero		1


	//   ....[88]....
        /*10f4*/ 	.word	0x00020360
        /*10f8*/ 	.word	0x0000000a
        /*10fc*/ 	.word	0x00016850
        /*1100*/ 	.short	0x010a
        /*1102*/ 	.byte	0x3f
	.zero		1


	//   ....[89]....
        /*1104*/ 	.word	0x000203b0
        /*1108*/ 	.word	0x00000005
        /*110c*/ 	.word	0x00016830
        /*1110*/ 	.short	0x010a
        /*1112*/ 	.byte	0x3f
	.zero		1


	//   ....[90]....
        /*1114*/ 	.word	0x00020400
        /*1118*/ 	.word	0x0000000a
        /*111c*/ 	.word	0x00016850
        /*1120*/ 	.short	0x010a
        /*1122*/ 	.byte	0x3f
	.zero		1


	//   ....[91]....
        /*1124*/ 	.word	0x00020450
        /*1128*/ 	.word	0x0000000b
        /*112c*/ 	.word	0x00016850
        /*1130*/ 	.short	0x010a
        /*1132*/ 	.byte	0x3f
	.zero		1


	//   ....[92]....
        /*1134*/ 	.word	0x000209f0
        /*1138*/ 	.word	0x00000016
        /*113c*/ 	.word	0x00016820
        /*1140*/ 	.short	0x010a
        /*1142*/ 	.byte	0x3f
	.zero		1


	//   ....[93]....
        /*1144*/ 	.word	0x00020a40
        /*1148*/ 	.word	0x00000005
        /*114c*/ 	.word	0x000168a0
        /*1150*/ 	.short	0x010a
        /*1152*/ 	.byte	0x3f
	.zero		1


	//   ....[94]....
        /*1154*/ 	.word	0x00020a90
        /*1158*/ 	.word	0x00000005
        /*115c*/ 	.word	0x000168c0
        /*1160*/ 	.short	0x010a
        /*1162*/ 	.byte	0x3f
	.zero		1


	//   ....[95]....
        /*1164*/ 	.word	0x00020ae0
        /*1168*/ 	.word	0x00000005
        /*116c*/ 	.word	0x000168a0
        /*1170*/ 	.short	0x010a
        /*1172*/ 	.byte	0x3f
	.zero		1


	//   ....[96]....
        /*1174*/ 	.word	0x00020b30
        /*1178*/ 	.word	0x00000005
        /*117c*/ 	.word	0x000168c0
        /*1180*/ 	.short	0x010a
        /*1182*/ 	.byte	0x3f
	.zero		1


	//   ....[97]....
        /*1184*/ 	.word	0x00020cd0
        /*1188*/ 	.word	0x00000000
        /*118c*/ 	.word	0x00016840
        /*1190*/ 	.short	0x010a
        /*1192*/ 	.byte	0x3f
	.zero		1


	//   ....[98]....
        /*1194*/ 	.word	0x00021c10
        /*1198*/ 	.word	0x00000016
        /*119c*/ 	.word	0x00016820
        /*11a0*/ 	.short	0x010a
        /*11a2*/ 	.byte	0x3f
	.zero		1


	//   ....[99]....
        /*11a4*/ 	.word	0x00021c60
        /*11a8*/ 	.word	0x00000002
        /*11ac*/ 	.word	0x00016840
        /*11b0*/ 	.short	0x010a
        /*11b2*/ 	.byte	0x3f
	.zero		1


	//   ....[100]....
        /*11b4*/ 	.word	0x00021cb0
        /*11b8*/ 	.word	0x00000003
        /*11bc*/ 	.word	0x00000060
        /*11c0*/ 	.short	0x010a
        /*11c2*/ 	.byte	0x3f
	.zero		1


	//   ....[101]....
        /*11c4*/ 	.word	0x00021d00
        /*11c8*/ 	.word	0x00000002
        /*11cc*/ 	.word	0x00016840
        /*11d0*/ 	.short	0x010a
        /*11d2*/ 	.byte	0x3f
	.zero		1


	//   ....[102]....
        /*11d4*/ 	.word	0x00021d50
        /*11d8*/ 	.word	0x0000000a
        /*11dc*/ 	.word	0x00000060
        /*11e0*/ 	.short	0x010a
        /*11e2*/ 	.byte	0x3f
	.zero		1


	//   ....[103]....
        /*11e4*/ 	.word	0x00021da0
        /*11e8*/ 	.word	0x00000002
        /*11ec*/ 	.word	0x00016840
        /*11f0*/ 	.short	0x010a
        /*11f2*/ 	.byte	0x3f
	.zero		1


	//   ....[104]....
        /*11f4*/ 	.word	0x00021df0
        /*11f8*/ 	.word	0x00000005
        /*11fc*/ 	.word	0x00000060
        /*1200*/ 	.short	0x010a
        /*1202*/ 	.byte	0x3f
	.zero		1


	//   ....[105]....
        /*1204*/ 	.word	0x00021e40
        /*1208*/ 	.word	0x00000003
        /*120c*/ 	.word	0x00016860
        /*1210*/ 	.short	0x010a
        /*1212*/ 	.byte	0x3f
	.zero		1


	//   ....[106]....
        /*1214*/ 	.word	0x000227c0
        /*1218*/ 	.word	0x00000009
        /*121c*/ 	.word	0x00016820
        /*1220*/ 	.short	0x010a
        /*1222*/ 	.byte	0x3f
	.zero		1


	//   ....[107]....
        /*1224*/ 	.word	0x00022960
        /*1228*/ 	.word	0x00000005
        /*122c*/ 	.word	0x00000000
        /*1230*/ 	.short	0x010a
        /*1232*/ 	.byte	0x3f
	.zero		1


	//   ....[108]....
        /*1234*/ 	.word	0x000229b0
        /*1238*/ 	.word	0x00000003
        /*123c*/ 	.word	0x00000000
        /*1240*/ 	.short	0x010a
        /*1242*/ 	.byte	0x3f
	.zero		1


	//   ....[109]....
        /*1244*/ 	.word	0x00022a00
        /*1248*/ 	.word	0x00000017
        /*124c*/ 	.word	0x00000000
        /*1250*/ 	.short	0x010a
        /*1252*/ 	.byte	0x3f
	.zero		1


	//----- nvinfo : EIATTR_NUM_MBARRIERS
	.align		4
.L_239:
        /*1254*/ 	.byte	0x03, 0x38
        /*1256*/ 	.short	0x0016


	//----- nvinfo : EIATTR_EXIT_INSTR_OFFSETS
	.align		4
        /*1258*/ 	.byte	0x04, 0x1c
        /*125a*/ 	.short	(.L_241 - .L_240)


	//   ....[0]....
.L_240:
        /*125c*/ 	.word	0x0001f600


	//----- nvinfo : EIATTR_MAX_THREADS
	.align		4
.L_241:
        /*1260*/ 	.byte	0x04, 0x05
        /*1262*/ 	.short	(.L_243 - .L_242)
.L_242:
        /*1264*/ 	.word	0x00000200
        /*1268*/ 	.word	0x00000001
        /*126c*/ 	.word	0x00000001


	//----- nvinfo : EIATTR_CRS_STACK_SIZE
	.align		4
.L_243:
        /*1270*/ 	.byte	0x04, 0x1e
        /*1272*/ 	.short	(.L_245 - .L_244)
.L_244:
        /*1274*/ 	.word	0x00000000


	//----- nvinfo : EIATTR_CBANK_PARAM_SIZE
	.align		4
.L_245:
        /*1278*/ 	.byte	0x03, 0x19
        /*127a*/ 	.short	0x0af0


	//----- nvinfo : EIATTR_PARAM_CBANK
	.align		4
        /*127c*/ 	.byte	0x04, 0x0a
        /*127e*/ 	.short	(.L_247 - .L_246)
	.align		4
.L_246:
        /*1280*/ 	.word	index@(.nv.constant0._ZN7cutlass13device_kernelIN5flash11enable_sm90INS1_16FlashAttnFwdSm90INS1_25CollectiveMainloopFwdSm90ILi2EN4cute5tupleIJNS5_1CILi1EEES8_S8_EEENS6_IJNS7_ILi192EEENS7_ILi128EEENS7_ILi64EEEEEELi64ENS_6half_tEfNS_4arch4Sm90ELb0ELb1ELb1ELb1ELb0ELb1ELb0ELb1ELb1ELb1ELb0ELb0EEENS1_21CollectiveEpilogueFwdINS6_IJSA_SC_SB_EEES9_SE_SG_Li384ELb1ELb1ELb0ELb0EEENS1_36VarlenDynamicPersistentTileSchedulerILi192ELi128ELi384ELi128ELb0ELb1ELb1ELb1ELb0ELb1EEEEEEEEEvNT_6ParamsE)
        /*1284*/ 	.short	0x0210
        /*1286*/ 	.short	0x0af0


	//----- nvinfo : EIATTR_SW_WAR
	.align		4
.L_247:
        /*1288*/ 	.byte	0x04, 0x36
        /*128a*/ 	.short	(.L_249 - .L_248)
.L_248:
        /*128c*/ 	.word	0x00000008
.L_249:


//--------------------- .nv.info._ZN7cutlass13device_kernelIN5flash11enable_sm90INS1_16FlashAttnFwdSm90INS1_25CollectiveMainloopFwdSm90ILi2EN4cute5tupleIJNS5_1CILi1EEES8_S8_EEENS6_IJNS7_ILi192EEENS7_ILi128EEENS7_ILi64EEEEEELi64ENS_6half_tEfNS_4arch4Sm90ELb1ELb0ELb1ELb0ELb0ELb0ELb0ELb1ELb1ELb1ELb0ELb0EEENS1_21CollectiveEpilogueFwdINS6_IJSA_SC_SB_EEES9_SE_SG_Li384ELb0ELb1ELb0ELb0EEENS1_30DynamicPersistentTileSchedulerILi384ELi128ELb0ELb1ELb1EEEEEEEEEvNT_6ParamsE --------------------------
	.section	.nv.info._ZN7cutlass13device_kernelIN5flash11enable_sm90INS1_16FlashAttnFwdSm90INS1_25CollectiveMainloopFwdSm90ILi2EN4cute5tupleIJNS5_1CILi1EEES8_S8_EEENS6_IJNS7_ILi192EEENS7_ILi128EEENS7_ILi64EEEEEELi64ENS_6half_tEfNS_4arch4Sm90ELb1ELb0ELb1ELb0ELb0ELb0ELb0ELb1ELb1ELb1ELb0ELb0EEENS1_21CollectiveEpilogueFwdINS6_IJSA_SC_SB_EEES9_SE_SG_Li384ELb0ELb1ELb0ELb0EEENS1_30DynamicPersistentTileSchedulerILi384ELi128ELb0ELb1ELb1EEEEEEEEEvNT_6ParamsE,"",@"SHT_CUDA_INFO"
	.sectionflags	@""
	.align	4


	//----- nvinfo : EIATTR_CUDA_API_VERSION
	.align		4
        /*0000*/ 	.byte	0x04, 0x37
        /*0002*/ 	.short	(.L_251 - .L_250)
.L_250:
        /*0004*/ 	.word	0x00000082


	//----- nvinfo : EIATTR_KPARAM_INFO
	.align		4
.L_251:
        /*0008*/ 	.byte	0x04, 0x17
        /*000a*/ 	.short	(.L_253 - .L_252)
.L_252:
        /*000c*/ 	.word	0x00000000
        /*0010*/ 	.short	0x0000
        /*0012*/ 	.short	0x0070
        /*0014*/ 	.byte	0x00, 0xf0, 0x01, 0x2a


	//----- nvinfo : EIATTR_SPARSE_MMA_MASK
	.align		4
.L_253:
        /*0018*/ 	.byte	0x03, 0x50
        /*001a*/ 	.short	0x0000


	//----- nvinfo : EIATTR_MAXREG_COUNT
	.align		4
        /*001c*/ 	.byte	0x03, 0x1b
        /*001e*/ 	.short	0x0080


	//----- nvinfo : EIATTR_NUM_BARRIERS
	.align		4
        /*0020*/ 	.byte	0x02, 0x4c
        /*0022*/ 	.byte	0x10
	.zero		1


	//----- nvinfo : EIATTR_EXTERNS
	.align		4
        /*0024*/ 	.byte	0x04, 0x0f
        /*0026*/ 	.short	(.L_255 - .L_254)


	//   ....[0]....
	.align		4
.L_254:
        /*0028*/ 	.word	index@(__assertfail)


	//----- nvinfo : EIATTR_ANNOTATIONS
	.align		4
.L_255:
        /*002c*/ 	.byte	0x04, 0x55
        /*002e*/ 	.short	(.L_257 - .L_256)


	//   ....[0]....
.L_256:
        /*0030*/ 	.word	0x00000001
        /*0034*/ 	.byte	0xb0, 0xaf, 0x00, 0x00, 0x01, 0x00, 0x00, 0x00, 0xc0, 0xaf, 0x00, 0x00, 0x01, 0x00, 0x00, 0x00
        /*0044*/ 	.byte	0x40, 0xb0, 0x00, 0x00, 0x01, 0x00, 0x00, 0x00, 0x90, 0xcc, 0x00, 0x00, 0x01, 0x00, 0x00, 0x00
        /*0054*/ 	.byte	0xb0, 0xcc, 0x00, 0x00, 0x01, 0x00, 0x00, 0x00, 0xf0, 0xe6, 0x00, 0x00, 0x01, 0x00, 0x00, 0x00
        /*0064*/ 	.byte	0x90, 0xe8, 0x00, 0x00


	//----- nvinfo : EIATTR_MERCURY_ISA_VERSION
	.align		4
.L_257:
        /*0068*/ 	.byte	0x03, 0x5f
        /*006a*/ 	.short	0x0101


	//----- nvinfo : EIATTR_INT_WARP_WIDE_INSTR_OFFSETS
	.align		4
        /*006c*/ 	.byte	0x04, 0x31
        /*006e*/ 	.short	(.L_259 - .L_258)


	//   ....[0]....
.L_258:
        /*0070*/ 	.word	0x00000130


	//   ....[1]....
        /*0074*/ 	.word	0x00000170


	//   ....[2]....
        /*0078*/ 	.word	0x000001e0


	//   ....[3]....
        /*007c*/ 	.word	0x0000b650


	//   ....[4]....
        /*0080*/ 	.word	0x0000b6e0


	//   ....[5]....
        /*0084*/ 	.word	0x0000e360


	//   ....[6]....
        /*0088*/ 	.word	0x0000e3f0


	//----- nvinfo : EIATTR_COOP_GROUP_MASK_REGIDS
	.align		4
.L_259:
        /*008c*/ 	.byte	0x04, 0x29
        /*008e*/ 	.short	(.L_261 - .L_260)


	//   ....[0]....
.L_260:
        /*0090*/ 	.word	0xffffffff


	//   ....[1]....
        /*0094*/ 	.word	0xffffffff


	//   ....[2]....
        /*0098*/ 	.word	0xffffffff


	//   ....[3]....
        /*009c*/ 	.word	0xffffffff


	//   ....[4]....
        /*00a0*/ 	.word	0xffffffff


	//   ....[5]....
        /*00a4*/ 	.word	0xffffffff


	//   ....[6]....
        /*00a8*/ 	.word	0xffffffff


	//   ....[7]....
        /*00ac*/ 	.word	0xffffffff


	//   ....[8]....
        /*00b0*/ 	.word	0xffffffff


	//   ....[9]....
        /*00b4*/ 	.word	0xffffffff


	//   ....[10]....
        /*00b8*/ 	.word	0xffffffff


	//   ....[11]....
        /*00bc*/ 	.word	0xffffffff


	//   ....[12]....
        /*00c0*/ 	.word	0xffffffff


	//   ....[13]....
        /*00c4*/ 	.word	0xffffffff


	//   ....[14]....
        /*00c8*/ 	.word	0xffffffff


	//   ....[15]....
        /*00cc*/ 	.word	0xffffffff


	//   ....[16]....
        /*00d0*/ 	.word	0xffffffff


	//   ....[17]....
        /*00d4*/ 	.word	0xffffffff


	//   ....[18]....
        /*00d8*/ 	.word	0xffffffff


	//   ....[19]....
        /*00dc*/ 	.word	0xffffffff


	//   ....[20]....
        /*00e0*/ 	.word	0xffffffff


	//   ....[21]....
        /*00e4*/ 	.word	0xffffffff


	//   ....[22]....
        /*00e8*/ 	.word	0xffffffff


	//   ....[23]....
        /*00ec*/ 	.word	0xffffffff


	//   ....[24]....
        /*00f0*/ 	.word	0xffffffff


	//   ....[25]....
        /*00f4*/ 	.word	0xffffffff


	//   ....[26]....
        /*00f8*/ 	.word	0xffffffff


	//   ....[27]....
        /*00fc*/ 	.word	0xffffffff


	//   ....[28]....
        /*0100*/ 	.word	0xffffffff


	//   ....[29]....
        /*0104*/ 	.word	0xffffffff


	//   ....[30]....
        /*0108*/ 	.word	0xffffffff


	//   ....[31]....
        /*010c*/ 	.word	0xffffffff


	//   ....[32]....
        /*0110*/ 	.word	0xffffffff


	//   ....[33]....
        /*0114*/ 	.word	0xffffffff


	//   ....[34]....
        /*0118*/ 	.word	0xffffffff


	//   ....[35]....
        /*011c*/ 	.word	0xffffffff


	//   ....[36]....
        /*0120*/ 	.word	0xffffffff


	//   ....[37]....
        /*0124*/ 	.word	0xffffffff


	//   ....[38]....
        /*0128*/ 	.word	0xffffffff


	//   ....[39]....
        /*012c*/ 	.word	0xffffffff


	//   ....[40]....
        /*0130*/ 	.word	0xffffffff


	//   ....[41]....
        /*0134*/ 	.word	0xffffffff


	//   ....[42]....
        /*0138*/ 	.word	0xffffffff


	//   ....[43]....
        /*013c*/ 	.word	0xffffffff


	//   ....[44]....
        /*0140*/ 	.word	0xffffffff


	//   ....[45]....
        /*0144*/ 	.word	0xffffffff


	//   ....[46]....
        /*0148*/ 	.word	0xffffffff


	//   ....[47]....
        /*014c*/ 	.word	0xffffffff


	//   ....[48]....
        /*0150*/ 	.word	0xffffffff


	//   ....[49]....
        /*0154*/ 	.word	0xffffffff


	//   ....[50]....
        /*0158*/ 	.word	0xffffffff


	//   ....[51]....
        /*015c*/ 	.word	0xffffffff


	//   ....[52]....
        /*0160*/ 	.word	0xffffffff


	//   ....[53]....
        /*0164*/ 	.word	0xffffffff


	//   ....[54]....
        /*0168*/ 	.word	0xffffffff


	//   ....[55]....
        /*016c*/ 	.word	0xffffffff


	//   ....[56]....
        /*0170*/ 	.word	0xffffffff


	//   ....[57]....
        /*0174*/ 	.word	0xffffffff


	//   ....[58]....
        /*0178*/ 	.word	0xffffffff


	//   ....[59]....
        /*017c*/ 	.word	0xffffffff


	//   ....[60]....
        /*0180*/ 	.word	0xffffffff


	//   ....[61]....
        /*0184*/ 	.word	0xffffffff


	//   ....[62]....
        /*0188*/ 	.word	0xffffffff


	//   ....[63]....
        /*018c*/ 	.word	0xffffffff


	//   ....[64]....
        /*0190*/ 	.word	0xffffffff


	//   ....[65]....
        /*0194*/ 	.word	0xffffffff


	//   ....[66]....
        /*0198*/ 	.word	0xffffffff


	//   ....[67]....
        /*019c*/ 	.word	0xffffffff


	//   ....[68]....
        /*01a0*/ 	.word	0xffffffff


	//   ....[69]....
        /*01a4*/ 	.word	0xffffffff


	//   ....[70]....
        /*01a8*/ 	.word	0xffffffff


	//   ....[71]....
        /*01ac*/ 	.word	0xffffffff


	//   ....[72]....
        /*01b0*/ 	.word	0xffffffff


	//   ....[73]....
        /*01b4*/ 	.word	0xffffffff


	//   ....[74]....
        /*01b8*/ 	.word	0xffffffff


	//   ....[75]....
        /*01bc*/ 	.word	0xffffffff


	//   ....[76]....
        /*01c0*/ 	.word	0x0500000f


	//   ....[77]....
        /*01c4*/ 	.word	0x0500000f


	//   ....[78]....
        /*01c8*/ 	.word	0x0500000f


	//   ....[79]....
        /*01cc*/ 	.word	0x0500000f


	//   ....[80]....
        /*01d0*/ 	.word	0x0500000f


	//   ....[81]....
        /*01d4*/ 	.word	0x0500000f


	//   ....[82]....
        /*01d8*/ 	.word	0x0500000f


	//   ....[83]....
        /*01dc*/ 	.word	0x0500000f


	//   ....[84]....
        /*01e0*/ 	.word	0x0500000f


	//   ....[85]....
        /*01e4*/ 	.word	0x0500000f


	//   ....[86]....
        /*01e8*/ 	.word	0x0500000f


	//   ....[87]....
        /*01ec*/ 	.word	0x0500000f


	//   ....[88]....
        /*01f0*/ 	.word	0x0500000f


	//   ....[89]....
        /*01f4*/ 	.word	0x0500000f


	//   ....[90]....
        /*01f8*/ 	.word	0x0500000f


	//   ....[91]....
        /*01fc*/ 	.word	0x0500000f


	//   ....[92]....
        /*0200*/ 	.word	0x0500000f


	//   ....[93]....
        /*0204*/ 	.word	0x0500000f


	//   ....[94]....
        /*0208*/ 	.word	0x0500000f


	//   ....[95]....
        /*020c*/ 	.word	0x0500000f


	//   ....[96]....
        /*0210*/ 	.word	0x0500000f


	//   ....[97]....
        /*0214*/ 	.word	0x0500000f


	//   ....[98]....
        /*0218*/ 	.word	0x0500000f


	//   ....[99]....
        /*021c*/ 	.word	0x0500000f


	//   ....[100]....
        /*0220*/ 	.word	0x0500000f


	//   ....[101]....
        /*0224*/ 	.word	0x0500000f


	//   ....[102]....
        /*0228*/ 	.word	0x0500000f


	//----- nvinfo : EIATTR_COOP_GROUP_INSTR_OFFSETS
	.align		4
.L_261:
        /*022c*/ 	.byte	0x04, 0x28
        /*022e*/ 	.short	(.L_263 - .L_262)


	//   ....[0]....
.L_262:
        /*0230*/ 	.word	0x00000070


	//   ....[1]....
        /*0234*/ 	.word	0x00000140


	//   ....[2]....
        /*0238*/ 	.word	0x00000190


	//   ....[3]....
        /*023c*/ 	.word	0x000003c0


	//   ....[4]....
        /*0240*/ 	.word	0x00000520


	//   ....[5]....
        /*0244*/ 	.word	0x00000640


	//   ....[6]....
        /*0248*/ 	.word	0x000007a0


	//   ....[7]....
        /*024c*/ 	.word	0x00001360


	//   ....[8]....
        /*0250*/ 	.word	0x00001a10


	//   ....[9]....
        /*0254*/ 	.word	0x00001a30


	//   ....[10]....
        /*0258*/ 	.word	0x000027e0


	//   ....[11]....
        /*025c*/ 	.word	0x000028b0


	//   ....[12]....
        /*0260*/ 	.word	0x00003330


	//   ....[13]....
        /*0264*/ 	.word	0x00003380


	//   ....[14]....
        /*0268*/ 	.word	0x00004840


	//   ....[15]....
        /*026c*/ 	.word	0x00004890


	//   ....[16]....
        /*0270*/ 	.word	0x00005240


	//   ....[17]....
        /*0274*/ 	.word	0x000052f0


	//   ....[18]....
        /*0278*/ 	.word	0x00005d90


	//   ....[19]....
        /*027c*/ 	.word	0x00005e30


	//   ....[20]....
        /*0280*/ 	.word	0x00007b30


	//   ....[21]....
        /*0284*/ 	.word	0x00007ba0


	//   ....[22]....
        /*0288*/ 	.word	0x00008270


	//   ....[23]....
        /*028c*/ 	.word	0x000082f0


	//   ....[24]....
        /*0290*/ 	.word	0x00009380


	//   ....[25]....
        /*0294*/ 	.word	0x000093c0


	//   ....[26]....
        /*0298*/ 	.word	0x000094a0


	//   ....[27]....
        /*029c*/ 	.word	0x000094c0


	//   ....[28]....
        /*02a0*/ 	.word	0x0000a080


	//   ....[29]....
        /*02a4*/ 	.word	0x0000a0b0


	//   ....[30]....
        /*02a8*/ 	.word	0x0000a0e0


	//   ....[31]....
        /*02ac*/ 	.word	0x0000a110


	//   ....[32]....
        /*02b0*/ 	.word	0x0000a580


	//   ....[33]....
        /*02b4*/ 	.word	0x0000a5c0


	//   ....[34]....
        /*02b8*/ 	.word	0x0000a5e0


	//   ....[35]....
        /*02bc*/ 	.word	0x0000a610


	//   ....[36]....
        /*02c0*/ 	.word	0x0000a630


	//   ....[37]....
        /*02c4*/ 	.word	0x0000a650


	//   ....[38]....
        /*02c8*/ 	.word	0x0000a670


	//   ....[39]....
        /*02cc*/ 	.word	0x0000a690


	//   ....[40]....
        /*02d0*/ 	.word	0x0000acf0


	//   ....[41]....
        /*02d4*/ 	.word	0x0000ad30


	//   ....[42]....
        /*02d8*/ 	.word	0x0000ad60


	//   ....[43]....
        /*02dc*/ 	.word	0x0000ad90


	//   ....[44]....
        /*02e0*/ 	.word	0x0000adb0


	//   ....[45]....
        /*02e4*/ 	.word	0x0000adc0


	//   ....[46]....
        /*02e8*/ 	.word	0x0000add0


	//   ....[47]....
        /*02ec*/ 	.word	0x0000adf0


	//   ....[48]....
        /*02f0*/ 	.word	0x0000af70


	//   ....[49]....
        /*02f4*/ 	.word	0x0000bc10


	//   ....[50]....
        /*02f8*/ 	.word	0x0000c610


	//   ....[51]....
        /*02fc*/ 	.word	0x0000c640


	//   ....[52]....
        /*0300*/ 	.word	0x0000c670


	//   ....[53]....
        /*0304*/ 	.word	0x0000c700


	//   ....[54]....
        /*0308*/ 	.word	0x0000c730


	//   ....[55]....
        /*030c*/ 	.word	0x0000c740


	//   ....[56]....
        /*0310*/ 	.word	0x0000c780


	//   ....[57]....
        /*0314*/ 	.word	0x0000c7b0


	//   ....[58]....
        /*0318*/ 	.word	0x0000c820


	//   ....[59]....
        /*031c*/ 	.word	0x0000c830


	//   ....[60]....
        /*0320*/ 	.word	0x0000c870


	//   ....[61]....
        /*0324*/ 	.word	0x0000c8a0


	//   ....[62]....
        /*0328*/ 	.word	0x0000c910


	//   ....[63]....
        /*032c*/ 	.word	0x0000c920


	//   ....[64]....
        /*0330*/ 	.word	0x0000c940


	//   ....[65]....
        /*0334*/ 	.word	0x0000c970


	//   ....[66]....
        /*0338*/ 	.word	0x0000c9d0


	//   ....[67]....
        /*033c*/ 	.word	0x0000c9e0


	//   ....[68]....
        /*0340*/ 	.word	0x0000ca40


	//   ....[69]....
        /*0344*/ 	.word	0x0000ca90


	//   ....[70]....
        /*0348*/ 	.word	0x0000cab0


	//   ....[71]....
        /*034c*/ 	.word	0x0000caf0


	//   ....[72]....
        /*0350*/ 	.word	0x0000cb00


	//   ....[73]....
        /*0354*/ 	.word	0x0000cb50


	//   ....[74]....
        /*0358*/ 	.word	0x0000e7d0


	//   ....[75]....
        /*035c*/ 	.word	0x0000e9b0


	//   ....[76]....
        /*0360*/ 	.word	0x0000ef10


	//   ....[77]....
        /*0364*/ 	.word	0x0000f070


	//   ....[78]....
        /*0368*/ 	.word	0x0000f0d0


	//   ....[79]....
        /*036c*/ 	.word	0x0000f190


	//   ....[80]....
        /*0370*/ 	.word	0x0000f240


	//   ....[81]....
        /*0374*/ 	.word	0x0000f2c0


	//   ....[82]....
        /*0378*/ 	.word	0x0000f360


	//   ....[83]....
        /*037c*/ 	.word	0x0000f3c0


	//   ....[84]....
        /*0380*/ 	.word	0x0000f4a0


	//   ....[85]....
        /*0384*/ 	.word	0x0000f520


	//   ....[86]....
        /*0388*/ 	.word	0x0000f5c0


	//   ....[87]....
        /*038c*/ 	.word	0x0000f620


	//   ....[88]....
        /*0390*/ 	.word	0x0000f700


	//   ....[89]....
        /*0394*/ 	.word	0x0000f780


	//   ....[90]....
        /*0398*/ 	.word	0x0000f820


	//   ....[91]....
        /*039c*/ 	.word	0x0000f880


	//   ....[92]....
        /*03a0*/ 	.word	0x0000f930


	//   ....[93]....
        /*03a4*/ 	.word	0x0000f9b0


	//   ....[94]....
        /*03a8*/ 	.word	0x0000fa90


	//   ....[95]....
        /*03ac*/ 	.word	0x0000faf0


	//   ....[96]....
        /*03b0*/ 	.word	0x0000fba0


	//   ....[97]....
        /*03b4*/ 	.word	0x0000fc00


	//   ....[98]....
        /*03b8*/ 	.word	0x0000fcc0


	//   ....[99]....
        /*03bc*/ 	.word	0x0000fd40


	//   ....[100]....
        /*03c0*/ 	.word	0x0000fde0


	//   ....[101]....
        /*03c4*/ 	.word	0x000100f0


	//   ....[102]....
        /*03c8*/ 	.word	0x00010210


	//----- nvinfo : EIATTR_REG_RECONFIG
	.align		4
.L_263:
        /*03cc*/ 	.byte	0x01, 0x54
	.zero		2


	//----- nvinfo : EIATTR_SYSCALL_OFFSETS
	.align		4
        /*03d0*/ 	.byte	0x04, 0x46
        /*03d2*/ 	.short	(.L_265 - .L_264)


	//   ....[0]....
.L_264:
        /*03d4*/ 	.word	0x00001540


	//   ....[1]....
        /*03d8*/ 	.word	0x0000b840


	//   ....[2]....
        /*03dc*/ 	.word	0x0000b990


	//   ....[3]....
        /*03e0*/ 	.word	0x0000ba80


	//   ....[4]....
        /*03e4*/ 	.word	0x0000c180


	//----- nvinfo : EIATTR_MBARRIER_INSTR_OFFSETS
	.align		4
.L_265:
        /*03e8*/ 	.byte	0x04, 0x39
        /*03ea*/ 	.short	(.L_267 - .L_266)


	//   ....[0]....
.L_266:
        /*03ec*/ 	.word	0x00000270
        /*03f0*/ 	.word	0x000000ff
        /*03f4*/ 	.word	0x00016800
        /*03f8*/ 	.short	0x0100
        /*03fa*/ 	.byte	0x08
	.zero		1


	//   ....[1]....
        /*03fc*/ 	.word	0x00000280
        /*0400*/ 	.word	0x000000ff
        /*0404*/ 	.word	0x00016820
        /*0408*/ 	.short	0x0100
        /*040a*/ 	.byte	0x08
	.zero		1


	//   ....[2]....
        /*040c*/ 	.word	0x00000370
        /*0410*/ 	.word	0x000000ff
        /*0414*/ 	.word	0x00016830
        /*0418*/ 	.short	0x0100
        /*041a*/ 	.byte	0x08
	.zero		1


	//   ....[3]....
        /*041c*/ 	.word	0x00000380
        /*0420*/ 	.word	0x000000ff
        /*0424*/ 	.word	0x00016840
        /*0428*/ 	.short	0x0100
        /*042a*/ 	.byte	0x08
	.zero		1


	//   ....[4]....
        /*042c*/ 	.word	0x00000390
        /*0430*/ 	.word	0x000000ff
        /*0434*/ 	.word	0x00016838
        /*0438*/ 	.short	0x0100
        /*043a*/ 	.byte	0x08
	.zero		1


	//   ....[5]....
        /*043c*/ 	.word	0x000003a0
        /*0440*/ 	.word	0x000000ff
        /*0444*/ 	.word	0x00016848
        /*0448*/ 	.short	0x0100
        /*044a*/ 	.byte	0x08
	.zero		1


	//   ....[6]....
        /*044c*/ 	.word	0x000004d0
        /*0450*/ 	.word	0x000000ff
        /*0454*/ 	.word	0x00016850
        /*0458*/ 	.short	0x0100
        /*045a*/ 	.byte	0x08
	.zero		1


	//   ....[7]....
        /*045c*/ 	.word	0x000004e0
        /*0460*/ 	.word	0x000000ff
        /*0464*/ 	.word	0x00016860
        /*0468*/ 	.short	0x0100
        /*046a*/ 	.byte	0x08
	.zero		1


	//   ....[8]....
        /*046c*/ 	.word	0x000004f0
        /*0470*/ 	.word	0x000000ff
        /*0474*/ 	.word	0x00016858
        /*0478*/ 	.short	0x0100
        /*047a*/ 	.byte	0x08
	.zero		1


	//   ....[9]....
        /*047c*/ 	.word	0x00000500
        /*0480*/ 	.word	0x000000ff
        /*0484*/ 	.word	0x00016868
        /*0488*/ 	.short	0x0100
        /*048a*/ 	.byte	0x08
	.zero		1


	//   ....[10]....
        /*048c*/ 	.word	0x000005f0
        /*0490*/ 	.word	0x000000ff
        /*0494*/ 	.word	0x00016870
        /*0498*/ 	.short	0x0100
        /*049a*/ 	.byte	0x06
	.zero		1


	//   ....[11]....
        /*049c*/ 	.word	0x00000600
        /*04a0*/ 	.word	0x000000ff
        /*04a4*/ 	.word	0x00016880
        /*04a8*/ 	.short	0x0100
        /*04aa*/ 	.byte	0x06
	.zero		1


	//   ....[12]....
        /*04ac*/ 	.word	0x00000610
        /*04b0*/ 	.word	0x000000ff
        /*04b4*/ 	.word	0x00016878
        /*04b8*/ 	.short	0x0100
        /*04ba*/ 	.byte	0x06
	.zero		1


	//   ....[13]....
        /*04bc*/ 	.word	0x00000620
        /*04c0*/ 	.word	0x000000ff
        /*04c4*/ 	.word	0x00016888
        /*04c8*/ 	.short	0x0100
        /*04ca*/ 	.byte	0x06
	.zero		1


	//   ....[14]....
        /*04cc*/ 	.word	0x00000750
        /*04d0*/ 	.word	0x000000ff
        /*04d4*/ 	.word	0x00016890
        /*04d8*/ 	.short	0x0100
        /*04da*/ 	.byte	0x08
	.zero		1


	//   ....[15]....
        /*04dc*/ 	.word	0x00000760
        /*04e0*/ 	.word	0x000000ff
        /*04e4*/ 	.word	0x000168a0
        /*04e8*/ 	.short	0x0100
        /*04ea*/ 	.byte	0x08
	.zero		1


	//   ....[16]....
        /*04ec*/ 	.word	0x00000770
        /*04f0*/ 	.word	0x000000ff
        /*04f4*/ 	.word	0x00016898
        /*04f8*/ 	.short	0x0100
        /*04fa*/ 	.byte	0x08
	.zero		1


	//   ....[17]....
        /*04fc*/ 	.word	0x00000780
        /*0500*/ 	.word	0x000000ff
        /*0504*/ 	.word	0x000168a8
        /*0508*/ 	.short	0x0100
        /*050a*/ 	.byte	0x08
	.zero		1


	//   ....[18]....
        /*050c*/ 	.word	0x000008b0
        /*0510*/ 	.word	0x000000ff
        /*0514*/ 	.word	0x000168b0
        /*0518*/ 	.short	0x0100
        /*051a*/ 	.byte	0x08
	.zero		1


	//   ....[19]....
        /*051c*/ 	.word	0x000008c0
        /*0520*/ 	.word	0x000000ff
        /*0524*/ 	.word	0x000168c0
        /*0528*/ 	.short	0x0100
        /*052a*/ 	.byte	0x08
	.zero		1


	//   ....[20]....
        /*052c*/ 	.word	0x000008d0
        /*0530*/ 	.word	0x000000ff
        /*0534*/ 	.word	0x000168b8
        /*0538*/ 	.short	0x0100
        /*053a*/ 	.byte	0x08
	.zero		1


	//   ....[21]....
        /*053c*/ 	.word	0x000008e0
        /*0540*/ 	.word	0x000000ff
        /*0544*/ 	.word	0x000168c8
        /*0548*/ 	.short	0x0100
        /*054a*/ 	.byte	0x08
	.zero		1


	//   ....[22]....
        /*054c*/ 	.word	0x000015c0
        /*0550*/ 	.word	0x000000ff
        /*0554*/ 	.word	0x00016800
        /*0558*/ 	.short	0x010a
        /*055a*/ 	.byte	0x2d
	.zero		1


	//   ....[23]....
        /*055c*/ 	.word	0x00001640
        /*0560*/ 	.word	0x00000000
        /*0564*/ 	.word	0x00016830
        /*0568*/ 	.short	0x010a
        /*056a*/ 	.byte	0x3f
	.zero		1


	//   ....[24]....
        /*056c*/ 	.word	0x000016a0
        /*0570*/ 	.word	0x00000000
        /*0574*/ 	.word	0x00016830
        /*0578*/ 	.short	0x010a
        /*057a*/ 	.byte	0x3f
	.zero		1


	//   ....[25]....
        /*057c*/ 	.word	0x00001fa0
        /*0580*/ 	.word	0x00000000
        /*0584*/ 	.word	0x00000000
        /*0588*/ 	.short	0x0101
        /*058a*/ 	.byte	0x3f
	.zero		1


	//   ....[26]....
        /*058c*/ 	.word	0x000040a0
        /*0590*/ 	.word	0x000000ff
        /*0594*/ 	.word	0x00016830
        /*0598*/ 	.short	0x010a
        /*059a*/ 	.byte	0x06
	.zero		1


	//   ....[27]....
        /*059c*/ 	.word	0x000040e0
        /*05a0*/ 	.word	0x000000ff
        /*05a4*/ 	.word	0x00016830
        /*05a8*/ 	.short	0x010a
        /*05aa*/ 	.byte	0x06
	.zero		1


	//   ....[28]....
        /*05ac*/ 	.word	0x000042c0
        /*05b0*/ 	.word	0x000000ff
        /*05b4*/ 	.word	0x00016850
        /*05b8*/ 	.short	0x010a
        /*05ba*/ 	.byte	0x06
	.zero		1


	//   ....[29]....
        /*05bc*/ 	.word	0x00004300
        /*05c0*/ 	.word	0x000000ff
        /*05c4*/ 	.word	0x00016850
        /*05c8*/ 	.short	0x010a
        /*05ca*/ 	.byte	0x06
	.zero		1


	//   ....[30]....
        /*05cc*/ 	.word	0x000062b0
        /*05d0*/ 	.word	0x0000000a
        /*05d4*/ 	.word	0x00000000
        /*05d8*/ 	.short	0x0101
        /*05da*/ 	.byte	0x3f
	.zero		1


	//   ....[31]....
        /*05dc*/ 	.word	0x00006540
        /*05e0*/ 	.word	0x00000008
        /*05e4*/ 	.word	0x00000000
        /*05e8*/ 	.short	0x0101
        /*05ea*/ 	.byte	0x3f
	.zero		1


	//   ....[32]....
        /*05ec*/ 	.word	0x00006ee0
        /*05f0*/ 	.word	0x000000ff
        /*05f4*/ 	.word	0x00016830
        /*05f8*/ 	.short	0x010a
        /*05fa*/ 	.byte	0x06
	.zero		1


	//   ....[33]....
        /*05fc*/ 	.word	0x00006f20
        /*0600*/ 	.word	0x000000ff
        /*0604*/ 	.word	0x00016830
        /*0608*/ 	.short	0x010a
        /*060a*/ 	.byte	0x06
	.zero		1


	//   ....[34]....
        /*060c*/ 	.word	0x00007100
        /*0610*/ 	.word	0x000000ff
        /*0614*/ 	.word	0x00016850
        /*0618*/ 	.short	0x010a
        /*061a*/ 	.byte	0x06
	.zero		1


	//   ....[35]....
        /*061c*/ 	.word	0x00007140
        /*0620*/ 	.word	0x000000ff
        /*0624*/ 	.word	0x00016850
        /*0628*/ 	.short	0x010a
        /*062a*/ 	.byte	0x06
	.zero		1


	//   ....[36]....
        /*062c*/ 	.word	0x000087d0
        /*0630*/ 	.word	0x0000000f
        /*0634*/ 	.word	0x00000000
        /*0638*/ 	.short	0x0101
        /*063a*/ 	.byte	0x3f
	.zero		1


	//   ....[37]....
        /*063c*/ 	.word	0x00008980
        /*0640*/ 	.word	0x0000000f
        /*0644*/ 	.word	0x00000000
        /*0648*/ 	.short	0x0101
        /*064a*/ 	.byte	0x3f
	.zero		1


	//   ....[38]....
        /*064c*/ 	.word	0x000092f0
        /*0650*/ 	.word	0x000000ff
        /*0654*/ 	.word	0x00016850
        /*0658*/ 	.short	0x010a
        /*065a*/ 	.byte	0x05
	.zero		1


	//   ....[39]....
        /*065c*/ 	.word	0x00009330
        /*0660*/ 	.word	0x000000ff
        /*0664*/ 	.word	0x00016850
        /*0668*/ 	.short	0x010a
        /*066a*/ 	.byte	0x05
	.zero		1


	//   ....[40]....
        /*066c*/ 	.word	0x00009860
        /*0670*/ 	.word	0x00000006
        /*0674*/ 	.word	0x00000000
        /*0678*/ 	.short	0x0101
        /*067a*/ 	.byte	0x3f
	.zero		1


	//   ....[41]....
        /*067c*/ 	.word	0x0000a4c0
        /*0680*/ 	.word	0x0000001b
        /*0684*/ 	.word	0x00000000
        /*0688*/ 	.short	0x0101
        /*068a*/ 	.byte	0x3f
	.zero		1


	//   ....[42]....
        /*068c*/ 	.word	0x0000be30
        /*0690*/ 	.word	0x00000003
        /*0694*/ 	.word	0x00016840
        /*0698*/ 	.short	0x010a
        /*069a*/ 	.byte	0x3f
	.zero		1


	//   ....[43]....
        /*069c*/ 	.word	0x0000cc20
        /*06a0*/ 	.word	0x00000011
        /*06a4*/ 	.word	0x00016800
        /*06a8*/ 	.short	0x0107
        /*06aa*/ 	.byte	0x3f
	.zero		1


	//   ....[44]....
        /*06ac*/ 	.word	0x0000cd10
        /*06b0*/ 	.word	0x00000011
        /*06b4*/ 	.word	0x00016800
        /*06b8*/ 	.short	0x0101
        /*06ba*/ 	.byte	0x3f
	.zero		1


	//   ....[45]....
        /*06bc*/ 	.word	0x0000cd30
        /*06c0*/ 	.word	0x00000011
        /*06c4*/ 	.word	0x00016820
        /*06c8*/ 	.short	0x010a
        /*06ca*/ 	.byte	0x3f
	.zero		1


	//   ....[46]....
        /*06cc*/ 	.word	0x0000d040
        /*06d0*/ 	.word	0x00000002
        /*06d4*/ 	.word	0x00016840
        /*06d8*/ 	.short	0x010a
        /*06da*/ 	.byte	0x3f
	.zero		1


	//   ....[47]....
        /*06dc*/ 	.word	0x0000d270
        /*06e0*/ 	.word	0x00000002
        /*06e4*/ 	.word	0x00000060
        /*06e8*/ 	.short	0x010a
        /*06ea*/ 	.byte	0x3f
	.zero		1


	//   ....[48]....
        /*06ec*/ 	.word	0x0000d7a0
        /*06f0*/ 	.word	0x00000002
        /*06f4*/ 	.word	0x00016840
        /*06f8*/ 	.short	0x010a
        /*06fa*/ 	.byte	0x3f
	.zero		1


	//   ....[49]....
        /*06fc*/ 	.word	0x0000d9d0
        /*0700*/ 	.word	0x00000005
        /*0704*/ 	.word	0x00000060
        /*0708*/ 	.short	0x010a
        /*070a*/ 	.byte	0x3f
	.zero		1


	//   ....[50]....
        /*070c*/ 	.word	0x0000de40
        /*0710*/ 	.word	0x00000002
        /*0714*/ 	.word	0x00016840
        /*0718*/ 	.short	0x010a
        /*071a*/ 	.byte	0x3f
	.zero		1


	//   ....[51]....
        /*071c*/ 	.word	0x0000e080
        /*0720*/ 	.word	0x00000005
        /*0724*/ 	.word	0x00000060
        /*0728*/ 	.short	0x010a
        /*072a*/ 	.byte	0x3f
	.zero		1


	//   ....[52]....
        /*072c*/ 	.word	0x0000e490
        /*0730*/ 	.word	0x00000003
        /*0734*/ 	.word	0x00016860
        /*0738*/ 	.short	0x010a
        /*073a*/ 	.byte	0x3f
	.zero		1


	//   ....[53]....
        /*073c*/ 	.word	0x0000e930
        /*0740*/ 	.word	0x00000007
        /*0744*/ 	.word	0x00016820
        /*0748*/ 	.short	0x010a
        /*074a*/ 	.byte	0x3f
	.zero		1


	//   ....[54]....
        /*074c*/ 	.word	0x0000ead0
        /*0750*/ 	.word	0x00000005
        /*0754*/ 	.word	0x00000000
        /*0758*/ 	.short	0x010a
        /*075a*/ 	.byte	0x3f
	.zero		1


	//   ....[55]....
        /*075c*/ 	.word	0x0000eb40
        /*0760*/ 	.word	0x00000003
        /*0764*/ 	.word	0x00000000
        /*0768*/ 	.short	0x010a
        /*076a*/ 	.byte	0x3f
	.zero		1


	//   ....[56]....
        /*076c*/ 	.word	0x0000eba0
        /*0770*/ 	.word	0x00000005
        /*0774*/ 	.word	0x00000000
        /*0778*/ 	.short	0x010a
        /*077a*/ 	.byte	0x3f
	.zero		1


	//   ....[57]....
        /*077c*/ 	.word	0x0000ebd0
        /*0780*/ 	.word	0x00000003
        /*0784*/ 	.word	0x00000000
        /*0788*/ 	.short	0x010a
        /*078a*/ 	.byte	0x3f
	.zero		1


	//   ....[58]....
        /*078c*/ 	.word	0x0000ec40
        /*0790*/ 	.word	0x00000003
        /*0794*/ 	.word	0x00016800
        /*0798*/ 	.short	0x010a
        /*079a*/ 	.byte	0x3f
	.zero		1


	//   ....[59]....
        /*079c*/ 	.word	0x0000ec90
        /*07a0*/ 	.word	0x00000000
        /*07a4*/ 	.word	0x00016830
        /*07a8*/ 	.short	0x010a
        /*07aa*/ 	.byte	0x3f
	.zero		1


	//   ....[60]....
        /*07ac*/ 	.word	0x0000ecf0
        /*07b0*/ 	.word	0x00000006
        /*07b4*/ 	.word	0x00016830
        /*07b8*/ 	.short	0x010a
        /*07ba*/ 	.byte	0x3f
	.zero		1


	//   ....[61]....
        /*07bc*/ 	.word	0x0000ed50
        /*07c0*/ 	.word	0x00000006
        /*07c4*/ 	.word	0x00016850
        /*07c8*/ 	.short	0x010a
        /*07ca*/ 	.byte	0x3f
	.zero		1


	//   ....[62]....
        /*07cc*/ 	.word	0x0000edb0
        /*07d0*/ 	.word	0x00000006
        /*07d4*/ 	.word	0x00016830
        /*07d8*/ 	.short	0x010a
        /*07da*/ 	.byte	0x3f
	.zero		1


	//   ....[63]....
        /*07dc*/ 	.word	0x0000ee10
        /*07e0*/ 	.word	0x00000006
        /*07e4*/ 	.word	0x00016850
        /*07e8*/ 	.short	0x010a
        /*07ea*/ 	.byte	0x3f
	.zero		1


	//   ....[64]....
        /*07ec*/ 	.word	0x0000ee70
        /*07f0*/ 	.word	0x00000004
        /*07f4*/ 	.word	0x00016850
        /*07f8*/ 	.short	0x010a
        /*07fa*/ 	.byte	0x3f
	.zero		1


	//   ....[65]....
        /*07fc*/ 	.word	0x0000efc0
        /*0800*/ 	.word	0x00000003
        /*0804*/ 	.word	0x00016840
        /*0808*/ 	.short	0x010a
        /*080a*/ 	.byte	0x3f
	.zero		1


	//   ....[66]....
        /*080c*/ 	.word	0x0000fe10
        /*0810*/ 	.word	0x00000011
        /*0814*/ 	.word	0x00016820
        /*0818*/ 	.short	0x010a
        /*081a*/ 	.byte	0x3f
	.zero		1


	//   ....[67]....
        /*081c*/ 	.word	0x0000fe60
        /*0820*/ 	.word	0x00000002
        /*0824*/ 	.word	0x00016840
        /*0828*/ 	.short	0x010a
        /*082a*/ 	.byte	0x3f
	.zero		1


	//   ....[68]....
        /*082c*/ 	.word	0x0000feb0
        /*0830*/ 	.word	0x00000002
        /*0834*/ 	.word	0x00000060
        /*0838*/ 	.short	0x010a
        /*083a*/ 	.byte	0x3f
	.zero		1


	//   ....[69]....
        /*083c*/ 	.word	0x0000ff00
        /*0840*/ 	.word	0x00000002
        /*0844*/ 	.word	0x00016840
        /*0848*/ 	.short	0x010a
        /*084a*/ 	.byte	0x3f
	.zero		1


	//   ....[70]....
        /*084c*/ 	.word	0x0000ff50
        /*0850*/ 	.word	0x00000005
        /*0854*/ 	.word	0x00000060
        /*0858*/ 	.short	0x010a
        /*085a*/ 	.byte	0x3f
	.zero		1


	//   ....[71]....
        /*085c*/ 	.word	0x0000ffa0
        /*0860*/ 	.word	0x00000002
        /*0864*/ 	.word	0x00016840
        /*0868*/ 	.short	0x010a
        /*086a*/ 	.byte	0x3f
	.zero		1


	//   ....[72]....
        /*086c*/ 	.word	0x0000fff0
        /*0870*/ 	.word	0x00000005
        /*0874*/ 	.word	0x00000060
        /*0878*/ 	.short	0x010a
        /*087a*/ 	.byte	0x3f
	.zero		1


	//   ....[73]....
        /*087c*/ 	.word	0x00010040
        /*0880*/ 	.word	0x00000003
        /*0884*/ 	.word	0x00016860
        /*0888*/ 	.short	0x010a
        /*088a*/ 	.byte	0x3f
	.zero		1


	//   ....[74]....
        /*088c*/ 	.word	0x00010130
        /*0890*/ 	.word	0x00000007
        /*0894*/ 	.word	0x00016820
        /*0898*/ 	.short	0x010a
        /*089a*/ 	.byte	0x3f
	.zero		1


	//   ....[75]....
        /*089c*/ 	.word	0x000102d0
        /*08a0*/ 	.word	0x00000005
        /*08a4*/ 	.word	0x00000000
        /*08a8*/ 	.short	0x010a
        /*08aa*/ 	.byte	0x3f
	.zero		1


	//   ....[76]....
        /*08ac*/ 	.word	0x00010320
        /*08b0*/ 	.word	0x00000003
        /*08b4*/ 	.word	0x00000000
        /*08b8*/ 	.short	0x010a
        /*08ba*/ 	.byte	0x3f
	.zero		1


	//   ....[77]....
        /*08bc*/ 	.word	0x00010370
        /*08c0*/ 	.word	0x00000005
        /*08c4*/ 	.word	0x00000000
        /*08c8*/ 	.short	0x010a
        /*08ca*/ 	.byte	0x3f
	.zero		1


	//----- nvinfo : EIATTR_NUM_MBARRIERS
	.align		4
.L_267:
        /*08cc*/ 	.byte	0x03, 0x38
        /*08ce*/ 	.short	0x0016


	//----- nvinfo : EIATTR_EXIT_INSTR_OFFSETS
	.align		4
        /*08d0*/ 	.byte	0x04, 0x1c
        /*08d2*/ 	.short	(.L_269 - .L_268)


	//   ....[0]....
.L_268:
        /*08d4*/ 	.word	0x00000a40


	//   ....[1]....
        /*08d8*/ 	.word	0x0000af00


	//   ....[2]....
        /*08dc*/ 	.word	0x0000ec20


	//----- nvinfo : EIATTR_MAX_THREADS
	.align		4
.L_269:
        /*08e0*/ 	.byte	0x04, 0x05
        /*08e2*/ 	.short	(.L_271 - .L_270)
.L_270:
        /*08e4*/ 	.word	0x00000200
        /*08e8*/ 	.word	0x00000001
        /*08ec*/ 	.word	0x00000001


	//----- nvinfo : EIATTR_CRS_STACK_SIZE
	.align		4
.L_271:
        /*08f0*/ 	.byte	0x04, 0x1e
        /*08f2*/ 	.short	(.L_273 - .L_272)
.L_272:
        /*08f4*/ 	.word	0x00000000


	//----- nvinfo : EIATTR_CBANK_PARAM_SIZE
	.align		4
.L_273:
        /*08f8*/ 	.byte	0x03, 0x19
        /*08fa*/ 	.short	0x0af0


	//----- nvinfo : EIATTR_PARAM_CBANK
	.align		4
        /*08fc*/ 	.byte	0x04, 0x0a
        /*08fe*/ 	.short	(.L_275 - .L_274)
	.align		4
.L_274:
        /*0900*/ 	.word	index@(.nv.constant0._ZN7cutlass13device_kernelIN5flash11enable_sm90INS1_16FlashAttnFwdSm90INS1_25CollectiveMainloopFwdSm90ILi2EN4cute5tupleIJNS5_1CILi1EEES8_S8_EEENS6_IJNS7_ILi192EEENS7_ILi128EEENS7_ILi64EEEEEELi64ENS_6half_tEfNS_4arch4Sm90ELb1ELb0ELb1ELb0ELb0ELb0ELb0ELb1ELb1ELb1ELb0ELb0EEENS1_21CollectiveEpilogueFwdINS6_IJSA_SC_SB_EEES9_SE_SG_Li384ELb0ELb1ELb0ELb0EEENS1_30DynamicPersistentTileSchedulerILi384ELi128ELb0ELb1ELb1EEEEEEEEEvNT_6ParamsE)
        /*0904*/ 	.short	0x0210
        /*0906*/ 	.short	0x0af0


	//----- nvinfo : EIATTR_SW_WAR
	.align		4
.L_275:
        /*0908*/ 	.byte	0x04, 0x36
        /*090a*/ 	.short	(.L_277 - .L_276)
.L_276:
        /*090c*/ 	.word	0x00000008
.L_277:


//--------------------- .nv.info._ZN7cutlass13device_kernelIN5flash11enable_sm90INS1_16FlashAttnFwdSm90INS1_25CollectiveMainloopFwdSm90ILi2EN4cute5tupleIJNS5_1CILi1EEES8_S8_EEENS6_IJNS7_ILi192EEENS7_ILi128EEENS7_ILi64EEEEEELi64ENS_6half_tEfNS_4arch4Sm90ELb1ELb0ELb1ELb1ELb0ELb0ELb0ELb1ELb1ELb1ELb0ELb0EEENS1_21CollectiveEpilogueFwdINS6_IJSA_SC_SB_EEES9_SE_SG_Li384ELb1ELb1ELb0ELb0EEENS1_36VarlenDynamicPersistentTileSchedulerILi192ELi128ELi384ELi128ELb0ELb1ELb1ELb1ELb1ELb1EEEEEEEEEvNT_6ParamsE --------------------------
	.section	.nv.info._ZN7cutlass13device_kernelIN5flash11enable_sm90INS1_16FlashAttnFwdSm90INS1_25CollectiveMainloopFwdSm90ILi2EN4cute5tupleIJNS5_1CILi1EEES8_S8_EEENS6_IJNS7_ILi192EEENS7_ILi128EEENS7_ILi64EEEEEELi64ENS_6half_tEfNS_4arch4Sm90ELb1ELb0ELb1ELb1ELb0ELb0ELb0ELb1ELb1ELb1ELb0ELb0EEENS1_21CollectiveEpilogueFwdINS6_IJSA_SC_SB_EEES9_SE_SG_Li384ELb1ELb1ELb0ELb0EEENS1_36VarlenDynamicPersistentTileSchedulerILi192ELi128ELi384ELi128ELb0ELb1ELb1ELb1ELb1ELb1EEEEEEEEEvNT_6ParamsE,"",@"SHT_CUDA_INFO"
	.sectionflags	@""
	.align	4


	//----- nvinfo : EIATTR_CUDA_API_VERSION
	.align		4
        /*0000*/ 	.byte	0x04, 0x37
        /*0002*/ 	.short	(.L_279 - .L_278)
.L_278:
        /*0004*/ 	.word	0x00000082


	//----- nvinfo : EIATTR_KPARAM_INFO
	.align		4
.L_279:
        /*0008*/ 	.byte	0x04, 0x17
        /*000a*/ 	.short	(.L_281 - .L_280)
.L_280:
        /*000c*/ 	.word	0x00000000
        /*0010*/ 	.short	0x0000
        /*0012*/ 	.short	0x0070
        /*0014*/ 	.byte	0x00, 0xf0, 0x01, 0x2a


	//----- nvinfo : EIATTR_SPARSE_MMA_MASK
	.align		4
.L_281:
        /*0018*/ 	.byte	0x03, 0x50
        /*001a*/ 	.short	0x0000


	//----- nvinfo : EIATTR_MAXREG_COUNT
	.align		4
        /*001c*/ 	.byte	0x03, 0x1b
        /*001e*/ 	.short	0x0080


	//----- nvinfo : EIATTR_NUM_BARRIERS
	.align		4
        /*0020*/ 	.byte	0x02, 0x4c
        /*0022*/ 	.byte	0x10
	.zero		1


	//----- nvinfo : EIATTR_EXTERNS
	.align		4
        /*0024*/ 	.byte	0x04, 0x0f
        /*0026*/ 	.short	(.L_283 - .L_282)


	//   ....[0]....
	.align		4
.L_282:
        /*0028*/ 	.word	index@(__assertfail)


	//----- nvinfo : EIATTR_ANNOTATIONS
	.align		4
.L_283:
        /*002c*/ 	.byte	0x04, 0x55
        /*002e*/ 	.short	(.L_285 - .L_284)


	//   ....[0]....
.L_284:
        /* <DEDUP_REMOVED lines=21> */


	//----- nvinfo : EIATTR_MERCURY_ISA_VERSION
	.align		4
.L_285:
        /*0170*/ 	.byte	0x03, 0x5f
        /*0172*/ 	.short	0x0101


	//----- nvinfo : EIATTR_UNUSED_LOAD_BYTE_OFFSET
	.align		4
        /*0174*/ 	.byte	0x04, 0x44
        /*0176*/ 	.short	(.L_287 - .L_286)


	//   ....[0]....
.L_286:
        /*0178*/ 	.word	0x00000a40
        /*017c*/ 	.word	0x0000fff0


	//   ....[1]....
        /*0180*/ 	.word	0x00009c30
        /*0184*/ 	.word	0x0000fff0


	//----- nvinfo : EIATTR_INT_WARP_WIDE_INSTR_OFFSETS
	.align		4
.L_287:
        /*0188*/ 	.byte	0x04, 0x31
        /*018a*/ 	.short	(.L_289 - .L_288)


	//   ....[0]....
.L_288:
        /*018c*/ 	.word	0x00000130


	//   ....[1]....
        /*0190*/ 	.word	0x00000170


	//   ....[2]....
        /*0194*/ 	.word	0x000001e0


	//   ....[3]....
        /*0198*/ 	.word	0x0000c7f0


	//   ....[4]....
        /*019c*/ 	.word	0x0000c880


	//   ....[5]....
        /*01a0*/ 	.word	0x0000f880


	//   ....[6]....
        /*01a4*/ 	.word	0x0000f910


	//----- nvinfo : EIATTR_COOP_GROUP_MASK_REGIDS
	.align		4
.L_289:
        /*01a8*/ 	.byte	0x04, 0x29
        /*01aa*/ 	.short	(.L_291 - .L_290)


	//   ....[0]....
.L_290:
        /*01ac*/ 	.word	0xffffffff


	//   ....[1]....
        /*01b0*/ 	.word	0xffffffff


	//   ....[2]....
        /*01b4*/ 	.word	0xffffffff


	//   ....[3]....
        /*01b8*/ 	.word	0xffffffff


	//   ....[4]....
        /*01bc*/ 	.word	0xffffffff


	//   ....[5]....
        /*01c0*/ 	.word	0xffffffff


	//   ....[6]....
        /*01c4*/ 	.word	0xffffffff


	//   ....[7]....
        /*01c8*/ 	.word	0xffffffff


	//   ....[8]....
        /*01cc*/ 	.word	0xffffffff


	//   ....[9]....
        /*01d0*/ 	.word	0xffffffff


	//   ....[10]....
        /*01d4*/ 	.word	0xffffffff


	//   ....[11]....
        /*01d8*/ 	.word	0xffffffff


	//   ....[12]....
        /*01dc*/ 	.word	0xffffffff


	//   ....[13]....
        /*01e0*/ 	.word	0xffffffff


	//   ....[14]....
        /*01e4*/ 	.word	0xffffffff


	//   ....[15]....
        /*01e8*/ 	.word	0xffffffff


	//   ....[16]....
        /*01ec*/ 	.word	0xffffffff


	//   ....[17]....
        /*01f0*/ 	.word	0xffffffff


	//   ....[18]....
        /*01f4*/ 	.word	0xffffffff


	//   ....[19]....
        /*01f8*/ 	.word	0xffffffff


	//   ....[20]....
        /*01fc*/ 	.word	0xffffffff


	//   ....[21]....
        /*0200*/ 	.word	0xffffffff


	//   ....[22]....
        /*0204*/ 	.word	0xffffffff


	//   ....[23]....
        /*0208*/ 	.word	0xffffffff


	//   ....[24]....
        /*020c*/ 	.word	0xffffffff


	//   ....[25]....
        /*0210*/ 	.word	0xffffffff


	//   ....[26]....
        /*0214*/ 	.word	0xffffffff


	//   ....[27]....
        /*0218*/ 	.word	0xffffffff


	//   ....[28]....
        /*021c*/ 	.word	0xffffffff


	//   ....[29]....
        /*0220*/ 	.word	0xffffffff


	//   ....[30]....
        /*0224*/ 	.word	0xffffffff


	//   ....[31]....
        /*0228*/ 	.word	0xffffffff


	//   ....[32]....
        /*022c*/ 	.word	0xffffffff


	//   ....[33]....
        /*0230*/ 	.word	0xffffffff


	//   ....[34]....
        /*0234*/ 	.word	0xffffffff


	//   ....[35]....
        /*0238*/ 	.word	0xffffffff


	//   ....[36]....
        /*023c*/ 	.word	0xffffffff


	//   ....[37]....
        /*0240*/ 	.word	0xffffffff


	//   ....[38]....
        /*0244*/ 	.word	0xffffffff


	//   ....[39]....
        /*0248*/ 	.word	0xffffffff


	//   ....[40]....
        /*024c*/ 	.word	0xffffffff


	//   ....[41]....
        /*0250*/ 	.word	0xffffffff


	//   ....[42]....
        /*0254*/ 	.word	0xffffffff


	//   ....[43]....
        /*0258*/ 	.word	0xffffffff


	//   ....[44]....
        /*025c*/ 	.word	0xffffffff


	//   ....[45]....
        /*0260*/ 	.word	0xffffffff


	//   ....[46]....
        /*0264*/ 	.word	0xffffffff


	//   ....[47]....
        /*0268*/ 	.word	0xffffffff


	//   ....[48]....
        /*026c*/ 	.word	0xffffffff


	//   ....[49]....
        /*0270*/ 	.word	0xffffffff


	//   ....[50]....
        /*0274*/ 	.word	0xffffffff


	//   ....[51]....
        /*0278*/ 	.word	0xffffffff


	//   ....[52]....
        /*027c*/ 	.word	0xffffffff


	//   ....[53]....
        /*0280*/ 	.word	0xffffffff


	//   ....[54]....
        /*0284*/ 	.word	0xffffffff


	//   ....[55]....
        /*0288*/ 	.word	0xffffffff


	//   ....[56]....
        /*028c*/ 	.word	0xffffffff


	//   ....[57]....
        /*0290*/ 	.word	0xffffffff


	//   ....[58]....
        /*0294*/ 	.word	0xffffffff


	//   ....[59]....
        /*0298*/ 	.word	0xffffffff


	//   ....[60]....
        /*029c*/ 	.word	0xffffffff


	//   ....[61]....
        /*02a0*/ 	.word	0xffffffff


	//   ....[62]....
        /*02a4*/ 	.word	0xffffffff


	//   ....[63]....
        /*02a8*/ 	.word	0xffffffff


	//   ....[64]....
        /*02ac*/ 	.word	0xffffffff


	//   ....[65]....
        /*02b0*/ 	.word	0xffffffff


	//   ....[66]....
        /*02b4*/ 	.word	0xffffffff


	//   ....[67]....
        /*02b8*/ 	.word	0xffffffff


	//   ....[68]....
        /*02bc*/ 	.word	0xffffffff


	//   ....[69]....
        /*02c0*/ 	.word	0xffffffff


	//   ....[70]....
        /*02c4*/ 	.word	0xffffffff


	//   ....[71]....
        /*02c8*/ 	.word	0xffffffff


	//   ....[72]....
        /*02cc*/ 	.word	0xffffffff


	//   ....[73]....
        /*02d0*/ 	.word	0xffffffff


	//   ....[74]....
        /*02d4*/ 	.word	0xffffffff


	//   ....[75]....
        /*02d8*/ 	.word	0xffffffff


	//   ....[76]....
        /*02dc*/ 	.word	0xffffffff


	//   ....[77]....
        /*02e0*/ 	.word	0xffffffff


	//   ....[78]....
        /*02e4*/ 	.word	0xffffffff


	//   ....[79]....
        /*02e8*/ 	.word	0xffffffff


	//   ....[80]....
        /*02ec*/ 	.word	0xffffffff


	//   ....[81]....
        /*02f0*/ 	.word	0xffffffff


	//   ....[82]....
        /*02f4*/ 	.word	0xffffffff


	//   ....[83]....
        /*02f8*/ 	.word	0xffffffff


	//   ....[84]....
        /*02fc*/ 	.word	0xffffffff


	//   ....[85]....
        /*0300*/ 	.word	0xffffffff


	//   ....[86]....
        /*0304*/ 	.word	0xffffffff


	//   ....[87]....
        /*0308*/ 	.word	0xffffffff


	//   ....[88]....
        /*030c*/ 	.word	0xffffffff


	//   ....[89]....
        /*0310*/ 	.word	0xffffffff


	//   ....[90]....
        /*0314*/ 	.word	0xffffffff


	//   ....[91]....
        /*0318*/ 	.word	0xffffffff


	//   ....[92]....
        /*031c*/ 	.word	0xffffffff


	//   ....[93]....
        /*0320*/ 	.word	0xffffffff


	//   ....[94]....
        /*0324*/ 	.word	0xffffffff


	//   ....[95]....
        /*0328*/ 	.word	0xffffffff


	//   ....[96]....
        /*032c*/ 	.word	0xffffffff


	//   ....[97]....
        /*0330*/ 	.word	0xffffffff


	//   ....[98]....
        /*0334*/ 	.word	0xffffffff


	//   ....[99]....
        /*0338*/ 	.word	0xffffffff


	//   ....[100]....
        /*033c*/ 	.word	0xffffffff


	//   ....[101]....
        /*0340*/ 	.word	0xffffffff


	//   ....[102]....
        /*0344*/ 	.word	0xffffffff


	//   ....[103]....
        /*0348*/ 	.word	0xffffffff


	//   ....[104]....
        /*034c*/ 	.word	0xffffffff


	//   ....[105]....
        /*0350*/ 	.word	0xffffffff


	//   ....[106]....
        /*0354*/ 	.word	0xffffffff


	//   ....[107]....
        /*0358*/ 	.word	0x0500000f


	//   ....[108]....
        /*035c*/ 	.word	0x0500000f


	//   ....[109]....
        /*0360*/ 	.word	0x0500000f


	//   ....[110]....
        /*0364*/ 	.word	0x0500000f


	//   ....[111]....
        /*0368*/ 	.word	0x0500000f


	//   ....[112]....
        /*036c*/ 	.word	0x0500000f


	//   ....[113]....
        /*0370*/ 	.word	0x0500000f


	//   ....[114]....
        /*0374*/ 	.word	0x0500000f


	//   ....[115]....
        /*0378*/ 	.word	0x0500000f


	//   ....[116]....
        /*037c*/ 	.word	0x0500000f


	//   ....[117]....
        /*0380*/ 	.word	0x0500000f


	//   ....[118]....
        /*0384*/ 	.word	0x0500000f


	//   ....[119]....
        /*0388*/ 	.word	0x0500000f


	//   ....[120]....
        /*038c*/ 	.word	0x0500000f


	//   ....[121]....
        /*0390*/ 	.word	0x0500000f


	//   ....[122]....
        /*0394*/ 	.word	0x0500000f


	//   ....[123]....
        /*0398*/ 	.word	0x0500000f


	//   ....[124]....
        /*039c*/ 	.word	0x0500000f


	//   ....[125]....
        /*03a0*/ 	.word	0x0500000f


	//   ....[126]....
        /*03a4*/ 	.word	0x0500000f


	//   ....[127]....
        /*03a8*/ 	.word	0x0500000f


	//   ....[128]....
        /*03ac*/ 	.word	0x0500000f


	//   ....[129]....
        /*03b0*/ 	.word	0x0500000f


	//   ....[130]....
        /*03b4*/ 	.word	0x0500000f


	//   ....[131]....
        /*03b8*/ 	.word	0x0500000f


	//   ....[132]....
        /*03bc*/ 	.word	0x0500000f


	//   ....[133]....
        /*03c0*/ 	.word	0x0500000f


	//   ....[134]....
        /*03c4*/ 	.word	0x0500000f


	//   ....[135]....
        /*03c8*/ 	.word	0x0500000f


	//   ....[136]....
        /*03cc*/ 	.word	0x0500000f


	//   ....[137]....
        /*03d0*/ 	.word	0x0500000f


	//   ....[138]....
        /*03d4*/ 	.word	0x0500000f


	//   ....[139]....
        /*03d8*/ 	.word	0x0500000f


	//   ....[140]....
        /*03dc*/ 	.word	0x0500000f


	//   ....[141]....
        /*03e0*/ 	.word	0x0500000f


	//   ....[142]....
        /*03e4*/ 	.word	0x0500000f


	//   ....[143]....
        /*03e8*/ 	.word	0x0500000f


	//   ....[144]....
        /*03ec*/ 	.word	0x0500000f


	//   ....[145]....
        /*03f0*/ 	.word	0x0500000f


	//   ....[146]....
        /*03f4*/ 	.word	0x0500000f


	//   ....[147]....
        /*03f8*/ 	.word	0x0500000f


	//   ....[148]....
        /*03fc*/ 	.word	0x0500000f


	//   ....[149]....
        /*0400*/ 	.word	0x0500000f


	//----- nvinfo : EIATTR_COOP_GROUP_INSTR_OFFSETS
	.align		4
.L_291:
        /*0404*/ 	.byte	0x04, 0x28
        /*0406*/ 	.short	(.L_293 - .L_292)


	//   ....[0]....
.L_292:
        /*0408*/ 	.word	0x00000070


	//   ....[1]....
        /*040c*/ 	.word	0x00000140


	//   ....[2]....
        /*0410*/ 	.word	0x00000190


	//   ....[3]....
        /*0414*/ 	.word	0x000003c0


	//   ....[4]....
        /*0418*/ 	.word	0x00000520


	//   ....[5]....
        /*041c*/ 	.word	0x00000640


	//   ....[6]....
        /*0420*/ 	.word	0x000007a0


	//   ....[7]....
        /*0424*/ 	.word	0x00001530


	//   ....[8]....
        /*0428*/ 	.word	0x00001d10


	//   ....[9]....
        /*042c*/ 	.word	0x00002930


	//   ....[10]....
        /*0430*/ 	.word	0x00002950


	//   ....[11]....
        /*0434*/ 	.word	0x000029e0


	//   ....[12]....
        /*0438*/ 	.word	0x000034a0


	//   ....[13]....
        /*043c*/ 	.word	0x00003500


	//   ....[14]....
        /*0440*/ 	.word	0x00004a00


	//   ....[15]....
        /*0444*/ 	.word	0x00004a50


	//   ....[16]....
        /*0448*/ 	.word	0x000053d0


	//   ....[17]....
        /*044c*/ 	.word	0x00005480


	//   ....[18]....
        /*0450*/ 	.word	0x00005f40


	//   ....[19]....
        /*0454*/ 	.word	0x00005fd0


	//   ....[20]....
        /*0458*/ 	.word	0x00007ca0


	//   ....[21]....
        /*045c*/ 	.word	0x00007d10


	//   ....[22]....
        /*0460*/ 	.word	0x000083e0


	//   ....[23]....
        /*0464*/ 	.word	0x00008460


	//   ....[24]....
        /*0468*/ 	.word	0x000094f0


	//   ....[25]....
        /*046c*/ 	.word	0x00009530


	//   ....[26]....
        /*0470*/ 	.word	0x00009610


	//   ....[27]....
        /*0474*/ 	.word	0x00009630


	//   ....[28]....
        /*0478*/ 	.word	0x0000a3b0


	//   ....[29]....
        /*047c*/ 	.word	0x0000a3f0


	//   ....[30]....
        /*0480*/ 	.word	0x0000a430


	//   ....[31]....
        /*0484*/ 	.word	0x0000a470


	//   ....[32]....
        /*0488*/ 	.word	0x0000a920


	//   ....[33]....
        /*048c*/ 	.word	0x0000a950


	//   ....[34]....
        /*0490*/ 	.word	0x0000a980


	//   ....[35]....
        /*0494*/ 	.word	0x0000a9c0


	//   ....[36]....
        /*0498*/ 	.word	0x0000a9f0


	//   ....[37]....
        /*049c*/ 	.word	0x0000aa10


	//   ....[38]....
        /*04a0*/ 	.word	0x0000aa30


	//   ....[39]....
        /*04a4*/ 	.word	0x0000aa50


	//   ....[40]....
        /*04a8*/ 	.word	0x0000b2e0


	//   ....[41]....
        /*04ac*/ 	.word	0x0000b310


	//   ....[42]....
        /*04b0*/ 	.word	0x0000b350


	//   ....[43]....
        /*04b4*/ 	.word	0x0000b380


	//   ....[44]....
        /*04b8*/ 	.word	0x0000b390


	//   ....[45]....
        /*04bc*/ 	.word	0x0000b3a0


	//   ....[46]....
        /*04c0*/ 	.word	0x0000b3b0


	//   ....[47]....
        /*04c4*/ 	.word	0x0000b3d0


	//   ....[48]....
        /*04c8*/ 	.word	0x0000b510


	//   ....[49]....
        /*04cc*/ 	.word	0x0000b6f0


	//   ....[50]....
        /*04d0*/ 	.word	0x0000b720


	//   ....[51]....
        /*04d4*/ 	.word	0x0000b750


	//   ....[52]....
        /*04d8*/ 	.word	0x0000b780


	//   ....[53]....
        /*04dc*/ 	.word	0x0000b7b0


	//   ....[54]....
        /*04e0*/ 	.word	0x0000b7e0


	//   ....[55]....
        /*04e4*/ 	.word	0x0000b950


	//   ....[56]....
        /*04e8*/ 	.word	0x0000b980


	//   ....[57]....
        /*04ec*/ 	.word	0x0000b9b0


	//   ....[58]....
        /*04f0*/ 	.word	0x0000b9e0


	//   ....[59]....
        /*04f4*/ 	.word	0x0000ba10


	//   ....[60]....
        /*04f8*/ 	.word	0x0000ba40


	//   ....[61]....
        /*04fc*/ 	.word	0x0000bae0


	//   ....[62]....
        /*0500*/ 	.word	0x0000bb40


	//   ....[63]....
        /*0504*/ 	.word	0x0000bbe0


	//   ....[64]....
        /*0508*/ 	.word	0x0000cd70


	//   ....[65]....
        /*050c*/ 	.word	0x0000d920


	//   ....[66]....
        /*0510*/ 	.word	0x0000d940


	//   ....[67]....
        /*0514*/ 	.word	0x0000d960


	//   ....[68]....
        /*0518*/ 	.word	0x0000da00


	//   ....[69]....
        /*051c*/ 	.word	0x0000da10


	//   ....[70]....
        /*0520*/ 	.word	0x0000daa0


	//   ....[71]....
        /*0524*/ 	.word	0x0000dab0


	//   ....[72]....
        /*0528*/ 	.word	0x0000db40


	//   ....[73]....
        /*052c*/ 	.word	0x0000db50


	//   ....[74]....
        /*0530*/ 	.word	0x0000dbe0


	//   ....[75]....
        /*0534*/ 	.word	0x0000dbf0


	//   ....[76]....
        /*0538*/ 	.word	0x0000dc80


	//   ....[77]....
        /*053c*/ 	.word	0x0000dc90


	//   ....[78]....
        /*0540*/ 	.word	0x0000dd20


	//   ....[79]....
        /*0544*/ 	.word	0x0000dd30


	//   ....[80]....
        /*0548*/ 	.word	0x0000dd40


	//   ....[81]....
        /*054c*/ 	.word	0x0000dde0


	//   ....[82]....
        /*0550*/ 	.word	0x0000ddf0


	//   ....[83]....
        /*0554*/ 	.word	0x0000de00


	//   ....[84]....
        /*0558*/ 	.word	0x0000de90


	//   ....[85]....
        /*055c*/ 	.word	0x0000dec0


	//   ....[86]....
        /*0560*/ 	.word	0x0000df20


	//   ....[87]....
        /*0564*/ 	.word	0x0000df30


	//   ....[88]....
        /*0568*/ 	.word	0x0000df50


	//   ....[89]....
        /*056c*/ 	.word	0x0000fdd0


	//   ....[90]....
        /*0570*/ 	.word	0x0000fe30


	//   ....[91]....
        /*0574*/ 	.word	0x0000fe60


	//   ....[92]....
        /*0578*/ 	.word	0x0000fe90


	//   ....[93]....
        /*057c*/ 	.word	0x0000fea0


	//   ....[94]....
        /*0580*/ 	.word	0x0000fed0


	//   ....[95]....
        /*0584*/ 	.word	0x0000ff00


	//   ....[96]....
        /*0588*/ 	.word	0x0000ff30


	//   ....[97]....
        /*058c*/ 	.word	0x000100b0


	//   ....[98]....
        /*0590*/ 	.word	0x000100e0


	//   ....[99]....
        /*0594*/ 	.word	0x00010110


	//   ....[100]....
        /*0598*/ 	.word	0x00010140


	//   ....[101]....
        /*059c*/ 	.word	0x00010170


	//   ....[102]....
        /*05a0*/ 	.word	0x000101a0


	//   ....[103]....
        /*05a4*/ 	.word	0x00010260


	//   ....[104]....
        /*05a8*/ 	.word	0x00010280


	//   ....[105]....
        /*05ac*/ 	.word	0x000102f0


	//   ....[106]....
        /*05b0*/ 	.word	0x00010990


	//   ....[107]....
        /*05b4*/ 	.word	0x00010f30


	//   ....[108]....
        /*05b8*/ 	.word	0x000110e0


	//   ....[109]....
        /*05bc*/ 	.word	0x00011130


	//   ....[110]....
        /*05c0*/ 	.word	0x00011190


	//   ....[111]....
        /*05c4*/ 	.word	0x00011290


	//   ....[112]....
        /*05c8*/ 	.word	0x000112f0


	//   ....[113]....
        /*05cc*/ 	.word	0x000113f0


	//   ....[114]....
        /*05d0*/ 	.word	0x00011450


	//   ....[115]....
        /*05d4*/ 	.word	0x00011550


	//   ....[116]....
        /*05d8*/ 	.word	0x000115b0


	//   ....[117]....
        /*05dc*/ 	.word	0x000116b0


	//   ....[118]....
        /*05e0*/ 	.word	0x00011710


	//   ....[119]....
        /*05e4*/ 	.word	0x00011810


	//   ....[120]....
        /*05e8*/ 	.word	0x00011870


	//   ....[121]....
        /*05ec*/ 	.word	0x00011960


	//   ....[122]....
        /*05f0*/ 	.word	0x000119c0


	//   ....[123]....
        /*05f4*/ 	.word	0x00011a70


	//   ....[124]....
        /*05f8*/ 	.word	0x00011b40


	//   ....[125]....
        /*05fc*/ 	.word	0x00011bf0


	//   ....[126]....
        /*0600*/ 	.word	0x00011c50


	//   ....[127]....
        /*0604*/ 	.word	0x00011d20


	//   ....[128]....
        /*0608*/ 	.word	0x00011d90


	//   ....[129]....
        /*060c*/ 	.word	0x00011e50


	//   ....[130]....
        /*0610*/ 	.word	0x00011ec0


	//   ....[131]....
        /*0614*/ 	.word	0x00011f60


	//   ....[132]....
        /*0618*/ 	.word	0x00012270


	//   ....[133]....
        /*061c*/ 	.word	0x00012310


	//   ....[134]....
        /*0620*/ 	.word	0x00012430


	//   ....[135]....
        /*0624*/ 	.word	0x000124a0


	//   ....[136]....
        /*0628*/ 	.word	0x00012510


	//   ....[137]....
        /*062c*/ 	.word	0x00012580


	//   ....[138]....
        /*0630*/ 	.word	0x000125f0


	//   ....[139]....
        /*0634*/ 	.word	0x00012670


	//   ....[140]....
        /*0638*/ 	.word	0x00012700


	//   ....[141]....
        /*063c*/ 	.word	0x00012790


	//   ....[142]....
        /*0640*/ 	.word	0x00012800


	//   ....[143]....
        /*0644*/ 	.word	0x00012870


	//   ....[144]....
        /*0648*/ 	.word	0x000128e0


	//   ....[145]....
        /*064c*/ 	.word	0x00012960


	//   ....[146]....
        /*0650*/ 	.word	0x000129d0


	//   ....[147]....
        /*0654*/ 	.word	0x00012a70


	//   ....[148]....
        /*0658*/ 	.word	0x00012b00


	//   ....[149]....
        /*065c*/ 	.word	0x00012c20


	//----- nvinfo : EIATTR_REG_RECONFIG
	.align		4
.L_293:
        /*0660*/ 	.byte	0x01, 0x54
	.zero		2


	//----- nvinfo : EIATTR_SYSCALL_OFFSETS
	.align		4
        /*0664*/ 	.byte	0x04, 0x46
        /*0666*/ 	.short	(.L_295 - .L_294)


	//   ....[0]....
.L_294:
        /*0668*/ 	.word	0x00001710


	//   ....[1]....
        /*066c*/ 	.word	0x0000c9e0


	//   ....[2]....
        /*0670*/ 	.word	0x0000cb30


	//   ....[3]....
        /*0674*/ 	.word	0x0000cc20


	//   ....[4]....
        /*0678*/ 	.word	0x0000d410


	//----- nvinfo : EIATTR_MBARRIER_INSTR_OFFSETS
	.align		4
.L_295:
        /*067c*/ 	.byte	0x04, 0x39
        /*067e*/ 	.short	(.L_297 - .L_296)


	//   ....[0]....
.L_296:
        /*0680*/ 	.word	0x00000270
        /*0684*/ 	.word	0x000000ff
        /*0688*/ 	.word	0x00016800
        /*068c*/ 	.short	0x0100
        /*068e*/ 	.byte	0x08
	.zero		1


	//   ....[1]....
        /*0690*/ 	.word	0x00000280
        /*0694*/ 	.word	0x000000ff
        /*0698*/ 	.word	0x00016820
        /*069c*/ 	.short	0x0100
        /*069e*/ 	.byte	0x08
	.zero		1


	//   ....[2]....
        /*06a0*/ 	.word	0x00000370
        /*06a4*/ 	.word	0x000000ff
        /*06a8*/ 	.word	0x00016830
        /*06ac*/ 	.short	0x0100
        /*06ae*/ 	.byte	0x08
	.zero		1


	//   ....[3]....
        /*06b0*/ 	.word	0x00000380
        /*06b4*/ 	.word	0x000000ff
        /*06b8*/ 	.word	0x00016840
        /*06bc*/ 	.short	0x0100
        /*06be*/ 	.byte	0x08
	.zero		1


	//   ....[4]....
        /*06c0*/ 	.word	0x00000390
        /*06c4*/ 	.word	0x000000ff
        /*06c8*/ 	.word	0x00016838
        /*06cc*/ 	.short	0x0100
        /*06ce*/ 	.byte	0x08
	.zero		1


	//   ....[5]....
        /*06d0*/ 	.word	0x000003a0
        /*06d4*/ 	.word	0x000000ff
        /*06d8*/ 	.word	0x00016848
        /*06dc*/ 	.short	0x0100
        /*06de*/ 	.byte	0x08
	.zero		1


	//   ....[6]....
        /*06e0*/ 	.word	0x000004d0
        /*06e4*/ 	.word	0x000000ff
        /*06e8*/ 	.word	0x00016850
        /*06ec*/ 	.short	0x0100
        /*06ee*/ 	.byte	0x08
	.zero		1


	//   ....[7]....
        /*06f0*/ 	.word	0x000004e0
        /*06f4*/ 	.word	0x000000ff
        /*06f8*/ 	.word	0x00016860
        /*06fc*/ 	.short	0x0100
        /*06fe*/ 	.byte	0x08
	.zero		1


	//   ....[8]....
        /*0700*/ 	.word	0x000004f0
        /*0704*/ 	.word	0x000000ff
        /*0708*/ 	.word	0x00016858
        /*070c*/ 	.short	0x0100
        /*070e*/ 	.byte	0x08
	.zero		1


	//   ....[9]....
        /*0710*/ 	.word	0x00000500
        /*0714*/ 	.word	0x000000ff
        /*0718*/ 	.word	0x00016868
        /*071c*/ 	.short	0x0100
        /*071e*/ 	.byte	0x08
	.zero		1


	//   ....[10]....
        /*0720*/ 	.word	0x000005f0
        /*0724*/ 	.word	0x000000ff
        /*0728*/ 	.word	0x00016870
        /*072c*/ 	.short	0x0100
        /*072e*/ 	.byte	0x06
	.zero		1


	//   ....[11]....
        /*0730*/ 	.word	0x00000600
        /*0734*/ 	.word	0x000000ff
        /*0738*/ 	.word	0x00016880
        /*073c*/ 	.short	0x0100
        /*073e*/ 	.byte	0x06
	.zero		1


	//   ....[12]....
        /*0740*/ 	.word	0x00000610
        /*0744*/ 	.word	0x000000ff
        /*0748*/ 	.word	0x00016878
        /*074c*/ 	.short	0x0100
        /*074e*/ 	.byte	0x06
	.zero		1


	//   ....[13]....
        /*0750*/ 	.word	0x00000620
        /*0754*/ 	.word	0x000000ff
        /*0758*/ 	.word	0x00016888
        /*075c*/ 	.short	0x0100
        /*075e*/ 	.byte	0x06
	.zero		1


	//   ....[14]....
        /*0760*/ 	.word	0x00000750
        /*0764*/ 	.word	0x000000ff
        /*0768*/ 	.word	0x00016890
        /*076c*/ 	.short	0x0100
        /*076e*/ 	.byte	0x08
	.zero		1


	//   ....[15]....
        /*0770*/ 	.word	0x00000760
        /*0774*/ 	.word	0x000000ff
        /*0778*/ 	.word	0x000168a0
        /*077c*/ 	.short	0x0100
        /*077e*/ 	.byte	0x08
	.zero		1


	//   ....[16]....
        /*0780*/ 	.word	0x00000770
        /*0784*/ 	.word	0x000000ff
        /*0788*/ 	.word	0x00016898
        /*078c*/ 	.short	0x0100
        /*078e*/ 	.byte	0x08
	.zero		1


	//   ....[17]....
        /*0790*/ 	.word	0x00000780
        /*0794*/ 	.word	0x000000ff
        /*0798*/ 	.word	0x000168a8
        /*079c*/ 	.short	0x0100
        /*079e*/ 	.byte	0x08
	.zero		1


	//   ....[18]....
        /*07a0*/ 	.word	0x000008b0
        /*07a4*/ 	.word	0x000000ff
        /*07a8*/ 	.word	0x000168b0
        /*07ac*/ 	.short	0x0100
        /*07ae*/ 	.byte	0x08
	.zero		1


	//   ....[19]....
        /*07b0*/ 	.word	0x000008c0
        /*07b4*/ 	.word	0x000000ff
        /*07b8*/ 	.word	0x000168c0
        /*07bc*/ 	.short	0x0100
        /*07be*/ 	.byte	0x08
	.zero		1


	//   ....[20]....
        /*07c0*/ 	.word	0x000008d0
        /*07c4*/ 	.word	0x000000ff
        /*07c8*/ 	.word	0x000168b8
        /*07cc*/ 	.short	0x0100
        /*07ce*/ 	.byte	0x08
	.zero		1


	//   ....[21]....
        /*07d0*/ 	.word	0x000008e0
        /*07d4*/ 	.word	0x000000ff
        /*07d8*/ 	.word	0x000168c8
        /*07dc*/ 	.short	0x0100
        /*07de*/ 	.byte	0x08
	.zero		1


	//   ....[22]....
        /*07e0*/ 	.word	0x00001790
        /*07e4*/ 	.word	0x000000ff
        /*07e8*/ 	.word	0x00016800
        /*07ec*/ 	.short	0x010a
        /*07ee*/ 	.byte	0x2d
	.zero		1


	//   ....[23]....
        /*07f0*/ 	.word	0x00001810
        /*07f4*/ 	.word	0x00000000
        /*07f8*/ 	.word	0x00016830
        /*07fc*/ 	.short	0x010a
        /*07fe*/ 	.byte	0x3f
	.zero		1


	//   ....[24]....
        /*0800*/ 	.word	0x00001870
        /*0804*/ 	.word	0x00000000
        /*0808*/ 	.word	0x00016830
        /*080c*/ 	.short	0x010a
        /*080e*/ 	.byte	0x3f
	.zero		1


	//   ....[25]....
        /*0810*/ 	.word	0x00002190
        /*0814*/ 	.word	0x00000000
        /*0818*/ 	.word	0x00000000
        /*081c*/ 	.short	0x0101
        /*081e*/ 	.byte	0x3f
	.zero		1


	//   ....[26]....
        /*0820*/ 	.word	0x00004210
        /*0824*/ 	.word	0x000000ff
        /*0828*/ 	.word	0x00016830
        /*082c*/ 	.short	0x010a
        /*082e*/ 	.byte	0x06
	.zero		1


	//   ....[27]....
        /*0830*/ 	.word	0x00004250
        /*0834*/ 	.word	0x000000ff
        /*0838*/ 	.word	0x00016830
        /*083c*/ 	.short	0x010a
        /*083e*/ 	.byte	0x06
	.zero		1


	//   ....[28]....
        /*0840*/ 	.word	0x00004430
        /*0844*/ 	.word	0x000000ff
        /*0848*/ 	.word	0x00016850
        /*084c*/ 	.short	0x010a
        /*084e*/ 	.byte	0x06
	.zero		1


	//   ....[29]....
        /*0850*/ 	.word	0x00004470
        /*0854*/ 	.word	0x000000ff
        /*0858*/ 	.word	0x00016850
        /*085c*/ 	.short	0x010a
        /*085e*/ 	.byte	0x06
	.zero		1


	//   ....[30]....
        /*0860*/ 	.word	0x00006400
        /*0864*/ 	.word	0x0000000a
        /*0868*/ 	.word	0x00000000
        /*086c*/ 	.short	0x0101
        /*086e*/ 	.byte	0x3f
	.zero		1


	//   ....[31]....
        /*0870*/ 	.word	0x00006590
        /*0874*/ 	.word	0x00000008
        /*0878*/ 	.word	0x00000000
        /*087c*/ 	.short	0x0101
        /*087e*/ 	.byte	0x3f
	.zero		1


	//   ....[32]....
        /*0880*/ 	.word	0x00007050
        /*0884*/ 	.word	0x000000ff
        /*0888*/ 	.word	0x00016830
        /*088c*/ 	.short	0x010a
        /*088e*/ 	.byte	0x06
	.zero		1


	//   ....[33]....
        /*0890*/ 	.word	0x00007090
        /*0894*/ 	.word	0x000000ff
        /*0898*/ 	.word	0x00016830
        /*089c*/ 	.short	0x010a
        /*089e*/ 	.byte	0x06
	.zero		1


	//   ....[34]....
        /*08a0*/ 	.word	0x00007270
        /*08a4*/ 	.word	0x000000ff
        /*08a8*/ 	.word	0x00016850
        /*08ac*/ 	.short	0x010a
        /*08ae*/ 	.byte	0x06
	.zero		1


	//   ....[35]....
        /*08b0*/ 	.word	0x000072b0
        /*08b4*/ 	.word	0x000000ff
        /*08b8*/ 	.word	0x00016850
        /*08bc*/ 	.short	0x010a
        /*08be*/ 	.byte	0x06
	.zero		1


	//   ....[36]....
        /*08c0*/ 	.word	0x00008940
        /*08c4*/ 	.word	0x0000000f
        /*08c8*/ 	.word	0x00000000
        /*08cc*/ 	.short	0x0101
        /*08ce*/ 	.byte	0x3f
	.zero		1


	//   ....[37]....
        /*08d0*/ 	.word	0x00008b00
        /*08d4*/ 	.word	0x0000000f
        /*08d8*/ 	.word	0x00000000
        /*08dc*/ 	.short	0x0101
        /*08de*/ 	.byte	0x3f
	.zero		1


	//   ....[38]....
        /*08e0*/ 	.word	0x00009460
        /*08e4*/ 	.word	0x000000ff
        /*08e8*/ 	.word	0x00016850
        /*08ec*/ 	.short	0x010a
        /*08ee*/ 	.byte	0x05
	.zero		1


	//   ....[39]....
        /*08f0*/ 	.word	0x000094a0
        /*08f4*/ 	.word	0x000000ff
        /*08f8*/ 	.word	0x00016850
        /*08fc*/ 	.short	0x010a
        /*08fe*/ 	.byte	0x05
	.zero		1


	//   ....[40]....
        /*0900*/ 	.word	0x000099d0
        /*0904*/ 	.word	0x00000006
        /*0908*/ 	.word	0x00000000
        /*090c*/ 	.short	0x0101
        /*090e*/ 	.byte	0x3f
	.zero		1


	//   ....[41]....
        /*0910*/ 	.word	0x0000aa00
        /*0914*/ 	.word	0x00000015
        /*0918*/ 	.word	0x00000000
        /*091c*/ 	.short	0x0101
        /*091e*/ 	.byte	0x3f
	.zero		1


	//   ....[42]....
        /*0920*/ 	.word	0x0000cf70
        /*0924*/ 	.word	0x00000003
        /*0928*/ 	.word	0x00016840
        /*092c*/ 	.short	0x010a
        /*092e*/ 	.byte	0x3f
	.zero		1


	//   ....[43]....
        /*0930*/ 	.word	0x0000e020
        /*0934*/ 	.word	0x00000016
        /*0938*/ 	.word	0x00016800
        /*093c*/ 	.short	0x0107
        /*093e*/ 	.byte	0x3f
	.zero		1


	//   ....[44]....
        /*0940*/ 	.word	0x0000e120
        /*0944*/ 	.word	0x00000016
        /*0948*/ 	.word	0x00016800
        /*094c*/ 	.short	0x0101
        /*094e*/ 	.byte	0x3f
	.zero		1


	//   ....[45]....
        /*0950*/ 	.word	0x0000e140
        /*0954*/ 	.word	0x00000016
        /*0958*/ 	.word	0x00016820
        /*095c*/ 	.short	0x010a
        /*095e*/ 	.byte	0x3f
	.zero		1


	//   ....[46]....
        /*0960*/ 	.word	0x0000e440
        /*0964*/ 	.word	0x00000002
        /*0968*/ 	.word	0x00016840
        /*096c*/ 	.short	0x010a
        /*096e*/ 	.byte	0x3f
	.zero		1


	//   ....[47]....
        /*0970*/ 	.word	0x0000e6c0
        /*0974*/ 	.word	0x00000003
        /*0978*/ 	.word	0x00000060
        /*097c*/ 	.short	0x010a
        /*097e*/ 	.byte	0x3f
	.zero		1


	//   ....[48]....
        /*0980*/ 	.word	0x0000ebf0
        /*0984*/ 	.word	0x00000002
        /*0988*/ 	.word	0x00016840
        /*098c*/ 	.short	0x010a
        /*098e*/ 	.byte	0x3f
	.zero		1


	//   ....[49]....
        /*0990*/ 	.word	0x0000ee70
        /*0994*/ 	.word	0x0000000a
        /*0998*/ 	.word	0x00000060
        /*099c*/ 	.short	0x010a
        /*099e*/ 	.byte	0x3f
	.zero		1


	//   ....[50]....
        /*09a0*/ 	.word	0x0000f2f0
        /*09a4*/ 	.word	0x00000002
        /*09a8*/ 	.word	0x00016840
        /*09ac*/ 	.short	0x010a
        /*09ae*/ 	.byte	0x3f
	.zero		1


	//   ....[51]....
        /*09b0*/ 	.word	0x0000f580
        /*09b4*/ 	.word	0x00000008
        /*09b8*/ 	.word	0x00000060
        /*09bc*/ 	.short	0x010a
        /*09be*/ 	.byte	0x3f
	.zero		1


	//   ....[52]....
        /*09c0*/ 	.word	0x0000f9c0
        /*09c4*/ 	.word	0x00000003
        /*09c8*/ 	.word	0x00016860
        /*09cc*/ 	.short	0x010a
        /*09ce*/ 	.byte	0x3f
	.zero		1


	//   ....[53]....
        /*09d0*/ 	.word	0x00010910
        /*09d4*/ 	.word	0x00000009
        /*09d8*/ 	.word	0x00016820
        /*09dc*/ 	.short	0x010a
        /*09de*/ 	.byte	0x3f
	.zero		1


	//   ....[54]....
        /*09e0*/ 	.word	0x00010ab0
        /*09e4*/ 	.word	0x00000006
        /*09e8*/ 	.word	0x00000000
        /*09ec*/ 	.short	0x010a
        /*09ee*/ 	.byte	0x3f
	.zero		1


	//   ....[55]....
        /*09f0*/ 	.word	0x00010b20
        /*09f4*/ 	.word	0x00000007
        /*09f8*/ 	.word	0x00000000
        /*09fc*/ 	.short	0x010a
        /*09fe*/ 	.byte	0x3f
	.zero		1


	//   ....[56]....
        /*0a00*/ 	.word	0x00010b80
        /*0a04*/ 	.word	0x00000004
        /*0a08*/ 	.word	0x00000000
        /*0a0c*/ 	.short	0x010a
        /*0a0e*/ 	.byte	0x3f
	.zero		1


	//   ....[57]....
        /*0a10*/ 	.word	0x00010bb0
        /*0a14*/ 	.word	0x00000005
        /*0a18*/ 	.word	0x00000000
        /*0a1c*/ 	.short	0x010a
        /*0a1e*/ 	.byte	0x3f
	.zero		1


	//   ....[58]....
        /*0a20*/ 	.word	0x00010c20
        /*0a24*/ 	.word	0x00000003
        /*0a28*/ 	.word	0x00016800
        /*0a2c*/ 	.short	0x010a
        /*0a2e*/ 	.byte	0x3f
	.zero		1


	//   ....[59]....
        /*0a30*/ 	.word	0x00010c70
        /*0a34*/ 	.word	0x00000000
        /*0a38*/ 	.word	0x00016830
        /*0a3c*/ 	.short	0x010a
        /*0a3e*/ 	.byte	0x3f
	.zero		1


	//   ....[60]....
        /*0a40*/ 	.word	0x00010cd0
        /*0a44*/ 	.word	0x00000006
        /*0a48*/ 	.word	0x00016830
        /*0a4c*/ 	.short	0x010a
        /*0a4e*/ 	.byte	0x3f
	.zero		1


	//   ....[61]....
        /*0a50*/ 	.word	0x00010d30
        /*0a54*/ 	.word	0x00000006
        /*0a58*/ 	.word	0x00016850
        /*0a5c*/ 	.short	0x010a
        /*0a5e*/ 	.byte	0x3f
	.zero		1


	//   ....[62]....
        /*0a60*/ 	.word	0x00010d90
        /*0a64*/ 	.word	0x00000006
        /*0a68*/ 	.word	0x00016830
        /*0a6c*/ 	.short	0x010a
        /*0a6e*/ 	.byte	0x3f
	.zero		1


	//   ....[63]....
        /*0a70*/ 	.word	0x00010df0
        /*0a74*/ 	.word	0x00000006
        /*0a78*/ 	.word	0x00016850
        /*0a7c*/ 	.short	0x010a
        /*0a7e*/ 	.byte	0x3f
	.zero		1


	//   ....[64]....
        /*0a80*/ 	.word	0x00010e50
        /*0a84*/ 	.word	0x00000004
        /*0a88*/ 	.word	0x00016850
        /*0a8c*/ 	.short	0x010a
        /*0a8e*/ 	.byte	0x3f
	.zero		1


	//   ....[65]....
        /*0a90*/ 	.word	0x00010ff0
        /*0a94*/ 	.word	0x00000003
        /*0a98*/ 	.word	0x00016840
        /*0a9c*/ 	.short	0x010a
        /*0a9e*/ 	.byte	0x3f
	.zero		1


	//   ....[66]....
        /*0aa0*/ 	.word	0x00011f90
        /*0aa4*/ 	.word	0x00000016
        /*0aa8*/ 	.word	0x00016820
        /*0aac*/ 	.short	0x010a
        /*0aae*/ 	.byte	0x3f
	.zero		1


	//   ....[67]....
        /*0ab0*/ 	.word	0x00011fe0
        /*0ab4*/ 	.word	0x00000002
        /*0ab8*/ 	.word	0x00016840
        /*0abc*/ 	.short	0x010a
        /*0abe*/ 	.byte	0x3f
	.zero		1


	//   ....[68]....
        /*0ac0*/ 	.word	0x00012030
        /*0ac4*/ 	.word	0x00000003
        /*0ac8*/ 	.word	0x00000060
        /*0acc*/ 	.short	0x010a
        /*0ace*/ 	.byte	0x3f
	.zero		1


	//   ....[69]....
        /*0ad0*/ 	.word	0x00012080
        /*0ad4*/ 	.word	0x00000002
        /*0ad8*/ 	.word	0x00016840
        /*0adc*/ 	.short	0x010a
        /*0ade*/ 	.byte	0x3f
	.zero		1


	//   ....[70]....
        /*0ae0*/ 	.word	0x000120d0
        /*0ae4*/ 	.word	0x0000000a
        /*0ae8*/ 	.word	0x00000060
        /*0aec*/ 	.short	0x010a
        /*0aee*/ 	.byte	0x3f
	.zero		1


	//   ....[71]....
        /*0af0*/ 	.word	0x00012120
        /*0af4*/ 	.word	0x00000002
        /*0af8*/ 	.word	0x00016840
        /*0afc*/ 	.short	0x010a
        /*0afe*/ 	.byte	0x3f
	.zero		1


	//   ....[72]....
        /*0b00*/ 	.word	0x00012170
        /*0b04*/ 	.word	0x00000008
        /*0b08*/ 	.word	0x00000060
        /*0b0c*/ 	.short	0x010a
        /*0b0e*/ 	.byte	0x3f
	.zero		1


	//   ....[73]....
        /*0b10*/ 	.word	0x000121c0
        /*0b14*/ 	.word	0x00000003
        /*0b18*/ 	.word	0x00016860
        /*0b1c*/ 	.short	0x010a
        /*0b1e*/ 	.byte	0x3f
	.zero		1


	//   ....[74]....
        /*0b20*/ 	.word	0x00012b40
        /*0b24*/ 	.word	0x00000009
        /*0b28*/ 	.word	0x00016820
        /*0b2c*/ 	.short	0x010a
        /*0b2e*/ 	.byte	0x3f
	.zero		1


	//   ....[75]....
        /*0b30*/ 	.word	0x00012ce0
        /*0b34*/ 	.word	0x00000006
        /*0b38*/ 	.word	0x00000000
        /*0b3c*/ 	.short	0x010a
        /*0b3e*/ 	.byte	0x3f
	.zero		1


	//   ....[76]....
        /*0b40*/ 	.word	0x00012d30
        /*0b44*/ 	.word	0x00000007
        /*0b48*/ 	.word	0x00000000
        /*0b4c*/ 	.short	0x010a
        /*0b4e*/ 	.byte	0x3f
	.zero		1


	//   ....[77]....
        /*0b50*/ 	.word	0x00012d80
        /*0b54*/ 	.word	0x00000004
        /*0b58*/ 	.word	0x00000000
        /*0b5c*/ 	.short	0x010a
        /*0b5e*/ 	.byte	0x3f
	.zero		1


	//----- nvinfo : EIATTR_NUM_MBARRIERS
	.align		4
.L_297:
        /*0b60*/ 	.byte	0x03, 0x38
        /*0b62*/ 	.short	0x0016


	//----- nvinfo : EIATTR_EXIT_INSTR_OFFSETS
	.align		4
        /*0b64*/ 	.byte	0x04, 0x1c
        /*0b66*/ 	.short	(.L_299 - .L_298)


	//   ....[0]....
.L_298:
        /*0b68*/ 	.word	0x00000a80


	//   ....[1]....
        /*0b6c*/ 	.word	0x0000b4d0


	//   ....[2]....
        /*0b70*/ 	.word	0x00010c00


	//----- nvinfo : EIATTR_MAX_THREADS
	.align		4
.L_299:
        /*0b74*/ 	.byte	0x04, 0x05
        /*0b76*/ 	.short	(.L_301 - .L_300)
.L_300:
        /*0b78*/ 	.word	0x00000200
        /*0b7c*/ 	.word	0x00000001
        /*0b80*/ 	.word	0x00000001


	//----- nvinfo : EIATTR_CRS_STACK_SIZE
	.align		4
.L_301:
        /*0b84*/ 	.byte	0x04, 0x1e
        /*0b86*/ 	.short	(.L_303 - .L_302)
.L_302:
        /*0b88*/ 	.word	0x00000000


	//----- nvinfo : EIATTR_CBANK_PARAM_SIZE
	.align		4
.L_303:
        /*0b8c*/ 	.byte	0x03, 0x19
        /*0b8e*/ 	.short	0x0af0


	//----- nvinfo : EIATTR_PARAM_CBANK
	.align		4
        /*0b90*/ 	.byte	0x04, 0x0a
        /*0b92*/ 	.short	(.L_305 - .L_304)
	.align		4
.L_304:
        /*0b94*/ 	.word	index@(.nv.constant0._ZN7cutlass13device_kernelIN5flash11enable_sm90INS1_16FlashAttnFwdSm90INS1_25CollectiveMainloopFwdSm90ILi2EN4cute5tupleIJNS5_1CILi1EEES8_S8_EEENS6_IJNS7_ILi192EEENS7_ILi128EEENS7_ILi64EEEEEELi64ENS_6half_tEfNS_4arch4Sm90ELb1ELb0ELb1ELb1ELb0ELb0ELb0ELb1ELb1ELb1ELb0ELb0EEENS1_21CollectiveEpilogueFwdINS6_IJSA_SC_SB_EEES9_SE_SG_Li384ELb1ELb1ELb0ELb0EEENS1_36VarlenDynamicPersistentTileSchedulerILi192ELi128ELi384ELi128ELb0ELb1ELb1ELb1ELb1ELb1EEEEEEEEEvNT_6ParamsE)
        /*0b98*/ 	.short	0x0210
        /*0b9a*/ 	.short	0x0af0


	//----- nvinfo : EIATTR_SW_WAR
	.align		4
.L_305:
        /*0b9c*/ 	.byte	0x04, 0x36
        /*0b9e*/ 	.short	(.L_307 - .L_306)
.L_306:
        /*0ba0*/ 	.word	0x00000008
.L_307:


//--------------------- .nv.info._ZN7cutlass13device_kernelIN5flash11enable_sm90INS1_16FlashAttnFwdSm90INS1_25CollectiveMainloopFwdSm90ILi2EN4cute5tupleIJNS5_1CILi1EEES8_S8_EEENS6_IJNS7_ILi192EEENS7_ILi128EEENS7_ILi64EEEEEELi64ENS_6half_tEfNS_4arch4Sm90ELb1ELb0ELb1ELb1ELb0ELb1ELb0ELb1ELb1ELb1ELb0ELb0EEENS1_21CollectiveEpilogueFwdINS6_IJSA_SC_SB_EEES9_SE_SG_Li384ELb1ELb1ELb0ELb0EEENS1_36VarlenDynamicPersistentTileSchedulerILi192ELi128ELi384ELi128ELb0ELb1ELb1ELb1ELb1ELb1EEEEEEEEEvNT_6ParamsE --------------------------
	.section	.nv.info._ZN7cutlass13device_kernelIN5flash11enable_sm90INS1_16FlashAttnFwdSm90INS1_25CollectiveMainloopFwdSm90ILi2EN4cute5tupleIJNS5_1CILi1EEES8_S8_EEENS6_IJNS7_ILi192EEENS7_ILi128EEENS7_ILi64EEEEEELi64ENS_6half_tEfNS_4arch4Sm90ELb1ELb0ELb1ELb1ELb0ELb1ELb0ELb1ELb1ELb1ELb0ELb0EEENS1_21CollectiveEpilogueFwdINS6_IJSA_SC_SB_EEES9_SE_SG_Li384ELb1ELb1ELb0ELb0EEENS1_36VarlenDynamicPersistentTileSchedulerILi192ELi128ELi384ELi128ELb0ELb1ELb1ELb1ELb1ELb1EEEEEEEEEvNT_6ParamsE,"",@"SHT_CUDA_INFO"
	.sectionflags	@""
	.align	4


	//----- nvinfo : EIATTR_CUDA_API_VERSION
	.align		4
        /*0000*/ 	.byte	0x04, 0x37
        /*0002*/ 	.short	(.L_309 - .L_308)
.L_308:
        /*0004*/ 	.word	0x00000082


	//----- nvinfo : EIATTR_KPARAM_INFO
	.align		4
.L_309:
        /*0008*/ 	.byte	0x04, 0x17
        /*000a*/ 	.short	(.L_311 - .L_310)
.L_310:
        /*000c*/ 	.word	0x00000000
        /*0010*/ 	.short	0x0000
        /*0012*/ 	.short	0x0070
        /*0014*/ 	.byte	0x00, 0xf0, 0x01, 0x2a


	//----- nvinfo : EIATTR_SPARSE_MMA_MASK
	.align		4
.L_311:
        /*0018*/ 	.byte	0x03, 0x50
        /*001a*/ 	.short	0x0000


	//----- nvinfo : EIATTR_MAXREG_COUNT
	.align		4
        /*001c*/ 	.byte	0x03, 0x1b
        /*001e*/ 	.short	0x0080


	//----- nvinfo : EIATTR_NUM_BARRIERS
	.align		4
        /*0020*/ 	.byte	0x02, 0x4c
        /*0022*/ 	.byte	0x10
	.zero		1


	//----- nvinfo : EIATTR_EXTERNS
	.align		4
        /*0024*/ 	.byte	0x04, 0x0f
        /*0026*/ 	.short	(.L_313 - .L_312)


	//   ....[0]....
	.align		4
.L_312:
        /*0028*/ 	.word	index@(__assertfail)


	//----- nvinfo : EIATTR_ANNOTATIONS
	.align		4
.L_313:
        /*002c*/ 	.byte	0x04, 0x55
        /*002e*/ 	.short	(.L_315 - .L_314)


	//   ....[0]....
.L_314:
        /* <DEDUP_REMOVED lines=66> */


	//----- nvinfo : EIATTR_MERCURY_ISA_VERSION
	.align		4
.L_315:
        /*0440*/ 	.byte	0x03, 0x5f
        /*0442*/ 	.short	0x0101


	//----- nvinfo : EIATTR_UNUSED_LOAD_BYTE_OFFSET
	.align		4
        /*0444*/ 	.byte	0x04, 0x44
        /*0446*/ 	.short	(.L_317 - .L_316)


	//   ....[0]....
.L_316:
        /*0448*/ 	.word	0x00000ad0
        /*044c*/ 	.word	0x0000fff0


	//   ....[1]....
        /*0450*/ 	.word	0x000117a0
        /*0454*/ 	.word	0x0000fff0


	//----- nvinfo : EIATTR_INT_WARP_WIDE_INSTR_OFFSETS
	.align		4
.L_317:
        /*0458*/ 	.byte	0x04, 0x31
        /*045a*/ 	.short	(.L_319 - .L_318)


	//   ....[0]....
.L_318:
        /*045c*/ 	.word	0x00000180


	//   ....[1]....
        /*0460*/ 	.word	0x00000220


	//   ....[2]....
        /*0464*/ 	.word	0x00000290


	//   ....[3]....
        /*0468*/ 	.word	0x000152a0


	//   ....[4]....
        /*046c*/ 	.word	0x00015330


	//   ....[5]....
        /*0470*/ 	.word	0x000183e0


	//   ....[6]....
        /*0474*/ 	.word	0x00018470


	//----- nvinfo : EIATTR_COOP_GROUP_MASK_REGIDS
	.align		4
.L_319:
        /*0478*/ 	.byte	0x04, 0x29
        /*047a*/ 	.short	(.L_321 - .L_320)


	//   ....[0]....
.L_320:
        /*047c*/ 	.word	0xffffffff


	//   ....[1]....
        /*0480*/ 	.word	0xffffffff


	//   ....[2]....
        /*0484*/ 	.word	0xffffffff


	//   ....[3]....
        /*0488*/ 	.word	0xffffffff


	//   ....[4]....
        /*048c*/ 	.word	0xffffffff


	//   ....[5]....
        /*0490*/ 	.word	0xffffffff


	//   ....[6]....
        /*0494*/ 	.word	0xffffffff


	//   ....[7]....
        /*0498*/ 	.word	0xffffffff


	//   ....[8]....
        /*049c*/ 	.word	0xffffffff


	//   ....[9]....
        /*04a0*/ 	.word	0xffffffff


	//   ....[10]....
        /*04a4*/ 	.word	0xffffffff


	//   ....[11]....
        /*04a8*/ 	.word	0xffffffff


	//   ....[12]....
        /*04ac*/ 	.word	0xffffffff


	//   ....[13]....
        /*04b0*/ 	.word	0xffffffff


	//   ....[14]....
        /*04b4*/ 	.word	0xffffffff


	//   ....[15]....
        /*04b8*/ 	.word	0xffffffff


	//   ....[16]....
        /*04bc*/ 	.word	0xffffffff


	//   ....[17]....
        /*04c0*/ 	.word	0xffffffff


	//   ....[18]....
        /*04c4*/ 	.word	0xffffffff


	//   ....[19]....
        /*04c8*/ 	.word	0xffffffff


	//   ....[20]....
        /*04cc*/ 	.word	0xffffffff


	//   ....[21]....
        /*04d0*/ 	.word	0xffffffff


	//   ....[22]....
        /*04d4*/ 	.word	0xffffffff


	//   ....[23]....
        /*04d8*/ 	.word	0xffffffff


	//   ....[24]....
        /*04dc*/ 	.word	0xffffffff


	//   ....[25]....
        /*04e0*/ 	.word	0xffffffff


	//   ....[26]....
        /*04e4*/ 	.word	0xffffffff


	//   ....[27]....
        /*04e8*/ 	.word	0xffffffff


	//   ....[28]....
        /*04ec*/ 	.word	0xffffffff


	//   ....[29]....
        /*04f0*/ 	.word	0xffffffff


	//   ....[30]....
        /*04f4*/ 	.word	0xffffffff


	//   ....[31]....
        /*04f8*/ 	.word	0xffffffff


	//   ....[32]....
        /*04fc*/ 	.word	0xffffffff


	//   ....[33]....
        /*0500*/ 	.word	0xffffffff


	//   ....[34]....
        /*0504*/ 	.word	0xffffffff


	//   ....[35]....
        /*0508*/ 	.word	0xffffffff


	//   ....[36]....
        /*050c*/ 	.word	0xffffffff


	//   ....[37]....
        /*0510*/ 	.word	0xffffffff


	//   ....[38]....
        /*0514*/ 	.word	0xffffffff


	//   ....[39]....
        /*0518*/ 	.word	0xffffffff


	//   ....[40]....
        /*051c*/ 	.word	0xffffffff


	//   ....[41]....
        /*0520*/ 	.word	0xffffffff


	//   ....[42]....
        /*0524*/ 	.word	0xffffffff


	//   ....[43]....
        /*0528*/ 	.word	0xffffffff


	//   ....[44]....
        /*052c*/ 	.word	0xffffffff


	//   ....[45]....
        /*0530*/ 	.word	0xffffffff


	//   ....[46]....
        /*0534*/ 	.word	0xffffffff


	//   ....[47]....
        /*0538*/ 	.word	0xffffffff


	//   ....[48]....
        /*053c*/ 	.word	0xffffffff


	//   ....[49]....
        /*0540*/ 	.word	0xffffffff


	//   ....[50]....
        /*0544*/ 	.word	0xffffffff


	//   ....[51]....
        /*0548*/ 	.word	0xffffffff


	//   ....[52]....
        /*054c*/ 	.word	0xffffffff


	//   ....[53]....
        /*0550*/ 	.word	0xffffffff


	//   ....[54]....
        /*0554*/ 	.word	0xffffffff


	//   ....[55]....
        /*0558*/ 	.word	0xffffffff


	//   ....[56]....
        /*055c*/ 	.word	0xffffffff


	//   ....[57]....
        /*0560*/ 	.word	0xffffffff


	//   ....[58]....
        /*0564*/ 	.word	0xffffffff


	//   ....[59]....
        /*0568*/ 	.word	0xffffffff


	//   ....[60]....
        /*056c*/ 	.word	0xffffffff


	//   ....[61]....
        /*0570*/ 	.word	0xffffffff


	//   ....[62]....
        /*0574*/ 	.word	0xffffffff


	//   ....[63]....
        /*0578*/ 	.word	0xffffffff


	//   ....[64]....
        /*057c*/ 	.word	0xffffffff


	//   ....[65]....
        /*0580*/ 	.word	0xffffffff


	//   ....[66]....
        /*0584*/ 	.word	0xffffffff


	//   ....[67]....
        /*0588*/ 	.word	0xffffffff


	//   ....[68]....
        /*058c*/ 	.word	0xffffffff


	//   ....[69]....
        /*0590*/ 	.word	0xffffffff


	//   ....[70]....
        /*0594*/ 	.word	0xffffffff


	//   ....[71]....
        /*0598*/ 	.word	0xffffffff


	//   ....[72]....
        /*059c*/ 	.word	0xffffffff


	//   ....[73]....
        /*05a0*/ 	.word	0xffffffff


	//   ....[74]....
        /*05a4*/ 	.word	0xffffffff


	//   ....[75]....
        /*05a8*/ 	.word	0xffffffff


	//   ....[76]....
        /*05ac*/ 	.word	0xffffffff


	//   ....[77]....
        /*05b0*/ 	.word	0xffffffff


	//   ....[78]....
        /*05b4*/ 	.word	0xffffffff


	//   ....[79]....
        /*05b8*/ 	.word	0xffffffff


	//   ....[80]....
        /*05bc*/ 	.word	0xffffffff


	//   ....[81]....
        /*05c0*/ 	.word	0xffffffff


	//   ....[82]....
        /*05c4*/ 	.word	0xffffffff


	//   ....[83]....
        /*05c8*/ 	.word	0xffffffff


	//   ....[84]....
        /*05cc*/ 	.word	0xffffffff


	//   ....[85]....
        /*05d0*/ 	.word	0xffffffff


	//   ....[86]....
        /*05d4*/ 	.word	0xffffffff


	//   ....[87]....
        /*05d8*/ 	.word	0xffffffff


	//   ....[88]....
        /*05dc*/ 	.word	0xffffffff


	//   ....[89]....
        /*05e0*/ 	.word	0xffffffff


	//   ....[90]....
        /*05e4*/ 	.word	0xffffffff


	//   ....[91]....
        /*05e8*/ 	.word	0xffffffff


	//   ....[92]....
        /*05ec*/ 	.word	0xffffffff


	//   ....[93]....
        /*05f0*/ 	.word	0xffffffff


	//   ....[94]....
        /*05f4*/ 	.word	0xffffffff


	//   ....[95]....
        /*05f8*/ 	.word	0xffffffff


	//   ....[96]....
        /*05fc*/ 	.word	0xffffffff


	//   ....[97]....
        /*0600*/ 	.word	0xffffffff


	//   ....[98]....
        /*0604*/ 	.word	0xffffffff


	//   ....[99]....
        /*0608*/ 	.word	0xffffffff


	//   ....[100]....
        /*060c*/ 	.word	0xffffffff


	//   ....[101]....
        /*0610*/ 	.word	0xffffffff


	//   ....[102]....
        /*0614*/ 	.word	0xffffffff


	//   ....[103]....
        /*0618*/ 	.word	0xffffffff


	//   ....[104]....
        /*061c*/ 	.word	0xffffffff


	//   ....[105]....
        /*0620*/ 	.word	0xffffffff


	//   ....[106]....
        /*0624*/ 	.word	0xffffffff


	//   ....[107]....
        /*0628*/ 	.word	0xffffffff


	//   ....[108]....
        /*062c*/ 	.word	0xffffffff


	//   ....[109]....
        /*0630*/ 	.word	0xffffffff


	//   ....[110]....
        /*0634*/ 	.word	0xffffffff


	//   ....[111]....
        /*0638*/ 	.word	0xffffffff


	//   ....[112]....
        /*063c*/ 	.word	0xffffffff


	//   ....[113]....
        /*0640*/ 	.word	0xffffffff


	//   ....[114]....
        /*0644*/ 	.word	0xffffffff


	//   ....[115]....
        /*0648*/ 	.word	0xffffffff


	//   ....[116]....
        /*064c*/ 	.word	0xffffffff


	//   ....[117]....
        /*0650*/ 	.word	0xffffffff


	//   ....[118]....
        /*0654*/ 	.word	0xffffffff


	//   ....[119]....
        /*0658*/ 	.word	0xffffffff


	//   ....[120]....
        /*065c*/ 	.word	0xffffffff


	//   ....[121]....
        /*0660*/ 	.word	0xffffffff


	//   ....[122]....
        /*0664*/ 	.word	0xffffffff


	//   ....[123]....
        /*0668*/ 	.word	0xffffffff


	//   ....[124]....
        /*066c*/ 	.word	0x0500000f


	//   ....[125]....
        /*0670*/ 	.word	0x0500000f


	//   ....[126]....
        /*0674*/ 	.word	0x0500000f


	//   ....[127]....
        /*0678*/ 	.word	0x0500000f


	//   ....[128]....
        /*067c*/ 	.word	0x0500000f


	//   ....[129]....
        /*0680*/ 	.word	0x0500000f


	//   ....[130]....
        /*0684*/ 	.word	0x0500000f


	//   ....[131]....
        /*0688*/ 	.word	0x0500000f


	//   ....[132]....
        /*068c*/ 	.word	0x0500000f


	//   ....[133]....
        /*0690*/ 	.word	0x0500000f


	//   ....[134]....
        /*0694*/ 	.word	0x0500000f


	//   ....[135]....
        /*0698*/ 	.word	0x0500000f


	//   ....[136]....
        /*069c*/ 	.word	0x0500000f


	//   ....[137]....
        /*06a0*/ 	.word	0x0500000f


	//   ....[138]....
        /*06a4*/ 	.word	0x0500000f


	//   ....[139]....
        /*06a8*/ 	.word	0x0500000f


	//   ....[140]....
        /*06ac*/ 	.word	0x0500000f


	//   ....[141]....
        /*06b0*/ 	.word	0x0500000f


	//   ....[142]....
        /*06b4*/ 	.word	0x0500000f


	//   ....[143]....
        /*06b8*/ 	.word	0x0500000f


	//   ....[144]....
        /*06bc*/ 	.word	0x0500000f


	//   ....[145]....
        /*06c0*/ 	.word	0x0500000f


	//   ....[146]....
        /*06c4*/ 	.word	0x0500000f


	//   ....[147]....
        /*06c8*/ 	.word	0x0500000f


	//   ....[148]....
        /*06cc*/ 	.word	0x0500000f


	//   ....[149]....
        /*06d0*/ 	.word	0x0500000f


	//   ....[150]....
        /*06d4*/ 	.word	0x0500000f


	//   ....[151]....
        /*06d8*/ 	.word	0x0500000f


	//   ....[152]....
        /*06dc*/ 	.word	0x0500000f


	//   ....[153]....
        /*06e0*/ 	.word	0x0500000f


	//   ....[154]....
        /*06e4*/ 	.word	0x0500000f


	//   ....[155]....
        /*06e8*/ 	.word	0x0500000f


	//   ....[156]....
        /*06ec*/ 	.word	0x0500000f


	//   ....[157]....
        /*06f0*/ 	.word	0x0500000f


	//   ....[158]....
        /*06f4*/ 	.word	0x0500000f


	//   ....[159]....
        /*06f8*/ 	.word	0x0500000f


	//   ....[160]....
        /*06fc*/ 	.word	0x0500000f


	//   ....[161]....
        /*0700*/ 	.word	0x0500000f


	//   ....[162]....
        /*0704*/ 	.word	0x0500000f


	//   ....[163]....
        /*0708*/ 	.word	0x0500000f


	//   ....[164]....
        /*070c*/ 	.word	0x0500000f


	//   ....[165]....
        /*0710*/ 	.word	0x0500000f


	//   ....[166]....
        /*0714*/ 	.word	0x0500000f


	//   ....[167]....
        /*0718*/ 	.word	0x0500000f


	//   ....[168]....
        /*071c*/ 	.word	0x0500000f


	//   ....[169]....
        /*0720*/ 	.word	0x0500000f


	//   ....[170]....
        /*0724*/ 	.word	0x0500000f


	//   ....[171]....
        /*0728*/ 	.word	0x0500000f


	//   ....[172]....
        /*072c*/ 	.word	0x0500000f


	//   ....[173]....
        /*0730*/ 	.word	0x0500000f


	//   ....[174]....
        /*0734*/ 	.word	0x0500000f


	//   ....[175]....
        /*0738*/ 	.word	0x0500000f


	//   ....[176]....
        /*073c*/ 	.word	0x0500000f


	//   ....[177]....
        /*0740*/ 	.word	0x0500000f


	//   ....[178]....
        /*0744*/ 	.word	0x0500000f


	//   ....[179]....
        /*0748*/ 	.word	0x0500000f


	//   ....[180]....
        /*074c*/ 	.word	0x0500000f


	//   ....[181]....
        /*0750*/ 	.word	0x0500000f


	//   ....[182]....
        /*0754*/ 	.word	0x0500000f


	//   ....[183]....
        /*0758*/ 	.word	0x0500000f


	//   ....[184]....
        /*075c*/ 	.word	0x0500000f


	//   ....[185]....
        /*0760*/ 	.word	0x0500000f


	//   ....[186]....
        /*0764*/ 	.word	0x0500000f


	//   ....[187]....
        /*0768*/ 	.word	0x0500000f


	//   ....[188]....
        /*076c*/ 	.word	0x0500000f


	//   ....[189]....
        /*0770*/ 	.word	0x0500000f


	//   ....[190]....
        /*0774*/ 	.word	0x0500000f


	//   ....[191]....
        /*0778*/ 	.word	0x0500000f


	//   ....[192]....
        /*077c*/ 	.word	0x0500000f


	//----- nvinfo : EIATTR_COOP_GROUP_INSTR_OFFSETS
	.align		4
.L_321:
        /*0780*/ 	.byte	0x04, 0x28
        /*0782*/ 	.short	(.L_323 - .L_322)


	//   ....[0]....
.L_322:
        /*0784*/ 	.word	0x00000060


	//   ....[1]....
        /*0788*/ 	.word	0x00000190


	//   ....[2]....
        /*078c*/ 	.word	0x00000240


	//   ....[3]....
        /*0790*/ 	.word	0x00000400


	//   ....[4]....
        /*0794*/ 	.word	0x00000560


	//   ....[5]....
        /*0798*/ 	.word	0x00000680


	//   ....[6]....
        /*079c*/ 	.word	0x000007e0


	//   ....[7]....
        /*07a0*/ 	.word	0x000058c0


	//   ....[8]....
        /*07a4*/ 	.word	0x00006080


	//   ....[9]....
        /*07a8*/ 	.word	0x00006090


	//   ....[10]....
        /*07ac*/ 	.word	0x000060a0


	//   ....[11]....
        /*07b0*/ 	.word	0x000060b0


	//   ....[12]....
        /*07b4*/ 	.word	0x000063f0


	//   ....[13]....
        /*07b8*/ 	.word	0x00006400


	//   ....[14]....
        /*07bc*/ 	.word	0x00006410


	//   ....[15]....
        /*07c0*/ 	.word	0x00006420


	//   ....[16]....
        /*07c4*/ 	.word	0x00007700


	//   ....[17]....
        /*07c8*/ 	.word	0x00007710


	//   ....[18]....
        /*07cc*/ 	.word	0x00007720


	//   ....[19]....
        /*07d0*/ 	.word	0x00007730


	//   ....[20]....
        /*07d4*/ 	.word	0x00007830


	//   ....[21]....
        /*07d8*/ 	.word	0x00007850


	//   ....[22]....
        /*07dc*/ 	.word	0x000078f0


	//   ....[23]....
        /*07e0*/ 	.word	0x00007920


	//   ....[24]....
        /*07e4*/ 	.word	0x00008f90


	//   ....[25]....
        /*07e8*/ 	.word	0x00009a90


	//   ....[26]....
        /*07ec*/ 	.word	0x00009aa0


	//   ....[27]....
        /*07f0*/ 	.word	0x00009ad0


	//   ....[28]....
        /*07f4*/ 	.word	0x0000a610


	//   ....[29]....
        /*07f8*/ 	.word	0x0000a630


	//   ....[30]....
        /*07fc*/ 	.word	0x0000c1d0


	//   ....[31]....
        /*0800*/ 	.word	0x0000c960


	//   ....[32]....
        /*0804*/ 	.word	0x0000c980


	//   ....[33]....
        /*0808*/ 	.word	0x0000c9a0


	//   ....[34]....
        /*080c*/ 	.word	0x0000d370


	//   ....[35]....
        /*0810*/ 	.word	0x0000d3b0


	//   ....[36]....
        /*0814*/ 	.word	0x0000f690


	//   ....[37]....
        /*0818*/ 	.word	0x0000f6f0


	//   ....[38]....
        /*081c*/ 	.word	0x0000fd50


	//   ....[39]....
        /*0820*/ 	.word	0x0000fdf0


	//   ....[40]....
        /*0824*/ 	.word	0x00010f30


	//   ....[41]....
        /*0828*/ 	.word	0x00011250


	//   ....[42]....
        /*082c*/ 	.word	0x000112f0


	//   ....[43]....
        /*0830*/ 	.word	0x00011300


	//   ....[44]....
        /*0834*/ 	.word	0x00011fa0


	//   ....[45]....
        /*0838*/ 	.word	0x00011fe0


	//   ....[46]....
        /*083c*/ 	.word	0x00012010


	//   ....[47]....
        /*0840*/ 	.word	0x00012040


	//   ....[48]....
        /*0844*/ 	.word	0x00012490


	//   ....[49]....
        /*0848*/ 	.word	0x000124c0


	//   ....[50]....
        /*084c*/ 	.word	0x000124f0


	//   ....[51]....
        /*0850*/ 	.word	0x00012520


	//   ....[52]....
        /*0854*/ 	.word	0x00012540


	//   ....[53]....
        /*0858*/ 	.word	0x00012560


	//   ....[54]....
        /*085c*/ 	.word	0x00012580


	//   ....[55]....
        /*0860*/ 	.word	0x000125b0


	//   ....[56]....
        /*0864*/ 	.word	0x00012db0


	//   ....[57]....
        /*0868*/ 	.word	0x00012de0


	//   ....[58]....
        /*086c*/ 	.word	0x00012e10


	//   ....[59]....
        /*0870*/ 	.word	0x00012e30


	//   ....[60]....
        /*0874*/ 	.word	0x00012e60


	//   ....[61]....
        /*0878*/ 	.word	0x00012e70


	//   ....[62]....
        /*087c*/ 	.word	0x00012ea0


	//   ....[63]....
        /*0880*/ 	.word	0x00012f10


	//   ....[64]....
        /*0884*/ 	.word	0x00013030


	//   ....[65]....
        /*0888*/ 	.word	0x00013220


	//   ....[66]....
        /*088c*/ 	.word	0x00013250


	//   ....[67]....
        /*0890*/ 	.word	0x00013280


	//   ....[68]....
        /*0894*/ 	.word	0x000132b0


	//   ....[69]....
        /*0898*/ 	.word	0x000132e0


	//   ....[70]....
        /*089c*/ 	.word	0x00013310


	//   ....[71]....
        /*08a0*/ 	.word	0x00013480


	//   ....[72]....
        /*08a4*/ 	.word	0x000134b0


	//   ....[73]....
        /*08a8*/ 	.word	0x000134e0


	//   ....[74]....
        /*08ac*/ 	.word	0x00013510


	//   ....[75]....
        /*08b0*/ 	.word	0x00013540


	//   ....[76]....
        /*08b4*/ 	.word	0x00013570


	//   ....[77]....
        /*08b8*/ 	.word	0x00013620


	//   ....[78]....
        /*08bc*/ 	.word	0x00013680


	//   ....[79]....
        /*08c0*/ 	.word	0x00013720


	//   ....[80]....
        /*08c4*/ 	.word	0x000144b0


	//   ....[81]....
        /*08c8*/ 	.word	0x00015840


	//   ....[82]....
        /*08cc*/ 	.word	0x00016430


	//   ....[83]....
        /*08d0*/ 	.word	0x00016440


	//   ....[84]....
        /*08d4*/ 	.word	0x00016450


	//   ....[85]....
        /*08d8*/ 	.word	0x00016470


	//   ....[86]....
        /*08dc*/ 	.word	0x00016500


	//   ....[87]....
        /*08e0*/ 	.word	0x00016520


	//   ....[88]....
        /*08e4*/ 	.word	0x000165a0


	//   ....[89]....
        /*08e8*/ 	.word	0x000165c0


	//   ....[90]....
        /*08ec*/ 	.word	0x00016640


	//   ....[91]....
        /*08f0*/ 	.word	0x00016660


	//   ....[92]....
        /*08f4*/ 	.word	0x000166e0


	//   ....[93]....
        /*08f8*/ 	.word	0x00016700


	//   ....[94]....
        /*08fc*/ 	.word	0x00016780


	//   ....[95]....
        /*0900*/ 	.word	0x000167a0


	//   ....[96]....
        /*0904*/ 	.word	0x00016820


	//   ....[97]....
        /*0908*/ 	.word	0x00016840


	//   ....[98]....
        /*090c*/ 	.word	0x00016850


	//   ....[99]....
        /*0910*/ 	.word	0x000168c0


	//   ....[100]....
        /*0914*/ 	.word	0x00016910


	//   ....[101]....
        /*0918*/ 	.word	0x000169c0


	//   ....[102]....
        /*091c*/ 	.word	0x000169d0


	//   ....[103]....
        /*0920*/ 	.word	0x00016a40


	//   ....[104]....
        /*0924*/ 	.word	0x00016a50


	//   ....[105]....
        /*0928*/ 	.word	0x00016a90


	//   ....[106]....
        /*092c*/ 	.word	0x00018940


	//   ....[107]....
        /*0930*/ 	.word	0x00018990


	//   ....[108]....
        /*0934*/ 	.word	0x000189c0


	//   ....[109]....
        /*0938*/ 	.word	0x000189f0


	//   ....[110]....
        /*093c*/ 	.word	0x00018a00


	//   ....[111]....
        /*0940*/ 	.word	0x00018a30


	//   ....[112]....
        /*0944*/ 	.word	0x00018a60


	//   ....[113]....
        /*0948*/ 	.word	0x00018a90


	//   ....[114]....
        /*094c*/ 	.word	0x00018c10


	//   ....[115]....
        /*0950*/ 	.word	0x00018c40


	//   ....[116]....
        /*0954*/ 	.word	0x00018c70


	//   ....[117]....
        /*0958*/ 	.word	0x00018ca0


	//   ....[118]....
        /*095c*/ 	.word	0x00018cd0


	//   ....[119]....
        /*0960*/ 	.word	0x00018d00


	//   ....[120]....
        /*0964*/ 	.word	0x00018dc0


	//   ....[121]....
        /*0968*/ 	.word	0x00018de0


	//   ....[122]....
        /*096c*/ 	.word	0x00018e50


	//   ....[123]....
        /*0970*/ 	.word	0x000194f0


	//   ....[124]....
        /*0974*/ 	.word	0x00019950


	//   ....[125]....
        /*0978*/ 	.word	0x00019a00


	//   ....[126]....
        /*097c*/ 	.word	0x00019a90


	//   ....[127]....
        /*0980*/ 	.word	0x00019ae0


	//   ....[128]....
        /*0984*/ 	.word	0x00019b30


	//   ....[129]....
        /*0988*/ 	.word	0x00019bc0


	//   ....[130]....
        /*098c*/ 	.word	0x00019c50


	//   ....[131]....
        /*0990*/ 	.word	0x00019ca0


	//   ....[132]....
        /*0994*/ 	.word	0x00019cf0


	//   ....[133]....
        /*0998*/ 	.word	0x00019de0


	//   ....[134]....
        /*099c*/ 	.word	0x00019e90


	//   ....[135]....
        /*09a0*/ 	.word	0x00019ee0


	//   ....[136]....
        /*09a4*/ 	.word	0x00019f30


	//   ....[137]....
        /*09a8*/ 	.word	0x0001a0c0


	//   ....[138]....
        /*09ac*/ 	.word	0x0001a230


	//   ....[139]....
        /*09b0*/ 	.word	0x0001a2a0


	//   ....[140]....
        /*09b4*/ 	.word	0x0001a2f0


	//   ....[141]....
        /*09b8*/ 	.word	0x0001a5c0


	//   ....[142]....
        /*09bc*/ 	.word	0x0001a660


	//   ....[143]....
        /*09c0*/ 	.word	0x0001a6c0


	//   ....[144]....
        /*09c4*/ 	.word	0x0001a730


	//   ....[145]....
        /*09c8*/ 	.word	0x0001a790


	//   ....[146]....
        /*09cc*/ 	.word	0x0001a800


	//   ....[147]....
        /*09d0*/ 	.word	0x0001a8c0


	//   ....[148]....
        /*09d4*/ 	.word	0x0001a920


	//   ....[149]....
        /*09d8*/ 	.word	0x0001a9e0


	//   ....[150]....
        /*09dc*/ 	.word	0x0001acc0


	//   ....[151]....
        /*09e0*/ 	.word	0x0001ae70


	//   ....[152]....
        /*09e4*/ 	.word	0x0001aec0


	//   ....[153]....
        /*09e8*/ 	.word	0x0001af20


	//   ....[154]....
        /*09ec*/ 	.word	0x0001b010


	//   ....[155]....
        /*09f0*/ 	.word	0x0001b070


	//   ....[156]....
        /*09f4*/ 	.word	0x0001b170


	//   ....[157]....
        /*09f8*/ 	.word	0x0001b1d0


	//   ....[158]....
        /*09fc*/ 	.word	0x0001b2d0


	//   ....[159]....
        /*0a00*/ 	.word	0x0001b330


	//   ....[160]....
        /*0a04*/ 	.word	0x0001b430


	//   ....[161]....
        /*0a08*/ 	.word	0x0001b490


	//   ....[162]....
        /*0a0c*/ 	.word	0x0001b590


	//   ....[163]....
        /*0a10*/ 	.word	0x0001b5f0


	//   ....[164]....
        /*0a14*/ 	.word	0x0001b6f0


	//   ....[165]....
        /*0a18*/ 	.word	0x0001b750


	//   ....[166]....
        /*0a1c*/ 	.word	0x0001b800


	//   ....[167]....
        /*0a20*/ 	.word	0x0001b8d0


	//   ....[168]....
        /*0a24*/ 	.word	0x0001b9a0


	//   ....[169]....
        /*0a28*/ 	.word	0x0001ba00


	//   ....[170]....
        /*0a2c*/ 	.word	0x0001bae0


	//   ....[171]....
        /*0a30*/ 	.word	0x0001bb40


	//   ....[172]....
        /*0a34*/ 	.word	0x0001bc10


	//   ....[173]....
        /*0a38*/ 	.word	0x0001bc70


	//   ....[174]....
        /*0a3c*/ 	.word	0x0001bd30


	//   ....[175]....
        /*0a40*/ 	.word	0x0001c040


	//   ....[176]....
        /*0a44*/ 	.word	0x0001c0e0


	//   ....[177]....
        /*0a48*/ 	.word	0x0001c200


	//   ....[178]....
        /*0a4c*/ 	.word	0x0001c270


	//   ....[179]....
        /*0a50*/ 	.word	0x0001c2e0


	//   ....[180]....
        /*0a54*/ 	.word	0x0001c350


	//   ....[181]....
        /*0a58*/ 	.word	0x0001c3c0


	//   ....[182]....
        /*0a5c*/ 	.word	0x0001c440


	//   ....[183]....
        /*0a60*/ 	.word	0x0001c4d0


	//   ....[184]....
        /*0a64*/ 	.word	0x0001c560


	//   ....[185]....
        /*0a68*/ 	.word	0x0001c5d0


	//   ....[186]....
        /*0a6c*/ 	.word	0x0001c640


	//   ....[187]....
        /*0a70*/ 	.word	0x0001c6b0


	//   ....[188]....
        /*0a74*/ 	.word	0x0001c730


	//   ....[189]....
        /*0a78*/ 	.word	0x0001c7a0


	//   ....[190]....
        /*0a7c*/ 	.word	0x0001c840


	//   ....[191]....
        /*0a80*/ 	.word	0x0001c8d0


	//   ....[192]....
        /*0a84*/ 	.word	0x0001c9f0


	//----- nvinfo : EIATTR_REG_RECONFIG
	.align		4
.L_323:
        /*0a88*/ 	.byte	0x01, 0x54
	.zero		2


	//----- nvinfo : EIATTR_SYSCALL_OFFSETS
	.align		4
        /*0a8c*/ 	.byte	0x04, 0x46
        /*0a8e*/ 	.short	(.L_325 - .L_324)


	//   ....[0]....
.L_324:
        /*0a90*/ 	.word	0x000018b0


	//   ....[1]....
        /*0a94*/ 	.word	0x00001a00


	//   ....[2]....
        /*0a98*/ 	.word	0x00005a90


	//   ....[3]....
        /*0a9c*/ 	.word	0x00005db0


	//   ....[4]....
        /*0aa0*/ 	.word	0x00015490


	//   ....[5]....
        /*0aa4*/ 	.word	0x000155e0


	//   ....[6]....
        /*0aa8*/ 	.word	0x000156e0


	//   ....[7]....
        /*0aac*/ 	.word	0x00015f20


	//----- nvinfo : EIATTR_MBARRIER_INSTR_OFFSETS
	.align		4
.L_325:
        /*0ab0*/ 	.byte	0x04, 0x39
        /*0ab2*/ 	.short	(.L_327 - .L_326)


	//   ....[0]....
.L_326:
        /*0ab4*/ 	.word	0x000002b0
        /*0ab8*/ 	.word	0x000000ff
        /*0abc*/ 	.word	0x00016800
        /*0ac0*/ 	.short	0x0100
        /*0ac2*/ 	.byte	0x08
	.zero		1


	//   ....[1]....
        /*0ac4*/ 	.word	0x000002c0
        /*0ac8*/ 	.word	0x000000ff
        /*0acc*/ 	.word	0x00016820
        /*0ad0*/ 	.short	0x0100
        /*0ad2*/ 	.byte	0x08
	.zero		1


	//   ....[2]....
        /*0ad4*/ 	.word	0x000003b0
        /*0ad8*/ 	.word	0x000000ff
        /*0adc*/ 	.word	0x00016830
        /*0ae0*/ 	.short	0x0100
        /*0ae2*/ 	.byte	0x08
	.zero		1


	//   ....[3]....
        /*0ae4*/ 	.word	0x000003c0
        /*0ae8*/ 	.word	0x000000ff
        /*0aec*/ 	.word	0x00016840
        /*0af0*/ 	.short	0x0100
        /*0af2*/ 	.byte	0x08
	.zero		1


	//   ....[4]....
        /*0af4*/ 	.word	0x000003d0
        /*0af8*/ 	.word	0x000000ff
        /*0afc*/ 	.word	0x00016838
        /*0b00*/ 	.short	0x0100
        /*0b02*/ 	.byte	0x08
	.zero		1


	//   ....[5]....
        /*0b04*/ 	.word	0x000003e0
        /*0b08*/ 	.word	0x000000ff
        /*0b0c*/ 	.word	0x00016848
        /*0b10*/ 	.short	0x0100
        /*0b12*/ 	.byte	0x08
	.zero		1


	//   ....[6]....
        /*0b14*/ 	.word	0x00000510
        /*0b18*/ 	.word	0x000000ff
        /*0b1c*/ 	.word	0x00016850
        /*0b20*/ 	.short	0x0100
        /*0b22*/ 	.byte	0x08
	.zero		1


	//   ....[7]....
        /*0b24*/ 	.word	0x00000520
        /*0b28*/ 	.word	0x000000ff
        /*0b2c*/ 	.word	0x00016860
        /*0b30*/ 	.short	0x0100
        /*0b32*/ 	.byte	0x08
	.zero		1


	//   ....[8]....
        /*0b34*/ 	.word	0x00000530
        /*0b38*/ 	.word	0x000000ff
        /*0b3c*/ 	.word	0x00016858
        /*0b40*/ 	.short	0x0100
        /*0b42*/ 	.byte	0x08
	.zero		1


	//   ....[9]....
        /*0b44*/ 	.word	0x00000540
        /*0b48*/ 	.word	0x000000ff
        /*0b4c*/ 	.word	0x00016868
        /*0b50*/ 	.short	0x0100
        /*0b52*/ 	.byte	0x08
	.zero		1


	//   ....[10]....
        /*0b54*/ 	.word	0x00000630
        /*0b58*/ 	.word	0x000000ff
        /*0b5c*/ 	.word	0x00016870
        /*0b60*/ 	.short	0x0100
        /*0b62*/ 	.byte	0x06
	.zero		1


	//   ....[11]....
        /*0b64*/ 	.word	0x00000640
        /*0b68*/ 	.word	0x000000ff
        /*0b6c*/ 	.word	0x00016880
        /*0b70*/ 	.short	0x0100
        /*0b72*/ 	.byte	0x06
	.zero		1


	//   ....[12]....
        /*0b74*/ 	.word	0x00000650
        /*0b78*/ 	.word	0x000000ff
        /*0b7c*/ 	.word	0x00016878
        /*0b80*/ 	.short	0x0100
        /*0b82*/ 	.byte	0x06
	.zero		1


	//   ....[13]....
        /*0b84*/ 	.word	0x00000660
        /*0b88*/ 	.word	0x000000ff
        /*0b8c*/ 	.word	0x00016888
        /*0b90*/ 	.short	0x0100
        /*0b92*/ 	.byte	0x06
	.zero		1


	//   ....[14]....
        /*0b94*/ 	.word	0x00000790
        /*0b98*/ 	.word	0x000000ff
        /*0b9c*/ 	.word	0x00016890
        /*0ba0*/ 	.short	0x0100
        /*0ba2*/ 	.byte	0x08
	.zero		1


	//   ....[15]....
        /*0ba4*/ 	.word	0x000007a0
        /*0ba8*/ 	.word	0x000000ff
        /*0bac*/ 	.word	0x000168a0
        /*0bb0*/ 	.short	0x0100
        /*0bb2*/ 	.byte	0x08
	.zero		1


	//   ....[16]....
        /*0bb4*/ 	.word	0x000007b0
        /*0bb8*/ 	.word	0x000000ff
        /*0bbc*/ 	.word	0x00016898
        /*0bc0*/ 	.short	0x0100
        /*0bc2*/ 	.byte	0x08
	.zero		1


	//   ....[17]....
        /*0bc4*/ 	.word	0x000007c0
        /*0bc8*/ 	.word	0x000000ff
        /*0bcc*/ 	.word	0x000168a8
        /*0bd0*/ 	.short	0x0100
        /*0bd2*/ 	.byte	0x08
	.zero		1


	//   ....[18]....
        /*0bd4*/ 	.word	0x000008f0
        /*0bd8*/ 	.word	0x000000ff
        /*0bdc*/ 	.word	0x000168b0
        /*0be0*/ 	.short	0x0100
        /*0be2*/ 	.byte	0x08
	.zero		1


	//   ....[19]....
        /*0be4*/ 	.word	0x00000900
        /*0be8*/ 	.word	0x000000ff
        /*0bec*/ 	.word	0x000168c0
        /*0bf0*/ 	.short	0x0100
        /*0bf2*/ 	.byte	0x08
	.zero		1


	//   ....[20]....
        /*0bf4*/ 	.word	0x00000910
        /*0bf8*/ 	.word	0x000000ff
        /*0bfc*/ 	.word	0x000168b8
        /*0c00*/ 	.short	0x0100
        /*0c02*/ 	.byte	0x08
	.zero		1


	//   ....[21]....
        /*0c04*/ 	.word	0x00000920
        /*0c08*/ 	.word	0x000000ff
        /*0c0c*/ 	.word	0x000168c8
        /*0c10*/ 	.short	0x0100
        /*0c12*/ 	.byte	0x08
	.zero		1


	//   ....[22]....
        /*0c14*/ 	.word	0x00002bd0
        /*0c18*/ 	.word	0x0000004e
        /*0c1c*/ 	.word	0x00016890
        /*0c20*/ 	.short	0x010a
        /*0c22*/ 	.byte	0x3f
	.zero		1


	//   ....[23]....
        /*0c24*/ 	.word	0x00003de0
        /*0c28*/ 	.word	0x0000004e
        /*0c2c*/ 	.word	0x00016890
        /*0c30*/ 	.short	0x010a
        /*0c32*/ 	.byte	0x3f
	.zero		1


	//   ....[24]....
        /*0c34*/ 	.word	0x00004f00
        /*0c38*/ 	.word	0x0000004e
        /*0c3c*/ 	.word	0x00016890
        /*0c40*/ 	.short	0x010a
        /*0c42*/ 	.byte	0x3f
	.zero		1


	//   ....[25]....
        /*0c44*/ 	.word	0x00005120
        /*0c48*/ 	.word	0x0000000c
        /*0c4c*/ 	.word	0x00000000
        /*0c50*/ 	.short	0x0101
        /*0c52*/ 	.byte	0x3f
	.zero		1


	//   ....[26]....
        /*0c54*/ 	.word	0x00005160
        /*0c58*/ 	.word	0x0000004e
        /*0c5c*/ 	.word	0x000168b0
        /*0c60*/ 	.short	0x010a
        /*0c62*/ 	.byte	0x3f
	.zero		1


	//   ....[27]....
        /*0c64*/ 	.word	0x00005540
        /*0c68*/ 	.word	0x0000004e
        /*0c6c*/ 	.word	0x00000000
        /*0c70*/ 	.short	0x0101
        /*0c72*/ 	.byte	0x3f
	.zero		1


	//   ....[28]....
        /*0c74*/ 	.word	0x00005b30
        /*0c78*/ 	.word	0x00000002
        /*0c7c*/ 	.word	0x00016800
        /*0c80*/ 	.short	0x010a
        /*0c82*/ 	.byte	0x3f
	.zero		1


	//   ....[29]....
        /*0c84*/ 	.word	0x00005b80
        /*0c88*/ 	.word	0x00000002
        /*0c8c*/ 	.word	0x00016800
        /*0c90*/ 	.short	0x010a
        /*0c92*/ 	.byte	0x3f
	.zero		1


	//   ....[30]....
        /*0c94*/ 	.word	0x00006690
        /*0c98*/ 	.word	0x00000002
        /*0c9c*/ 	.word	0x00016800
        /*0ca0*/ 	.short	0x010a
        /*0ca2*/ 	.byte	0x3f
	.zero		1


	//   ....[31]....
        /*0ca4*/ 	.word	0x00007b80
        /*0ca8*/ 	.word	0x00000002
        /*0cac*/ 	.word	0x00016800
        /*0cb0*/ 	.short	0x010a
        /*0cb2*/ 	.byte	0x3f
	.zero		1


	//   ....[32]....
        /*0cb4*/ 	.word	0x00008a80
        /*0cb8*/ 	.word	0x00000000
        /*0cbc*/ 	.word	0x00016830
        /*0cc0*/ 	.short	0x010a
        /*0cc2*/ 	.byte	0x3f
	.zero		1


	//   ....[33]....
        /*0cc4*/ 	.word	0x00008af0
        /*0cc8*/ 	.word	0x00000000
        /*0ccc*/ 	.word	0x00016830
        /*0cd0*/ 	.short	0x010a
        /*0cd2*/ 	.byte	0x3f
	.zero		1


	//   ....[34]....
        /*0cd4*/ 	.word	0x0000a140
        /*0cd8*/ 	.word	0x00000000
        /*0cdc*/ 	.word	0x00000000
        /*0ce0*/ 	.short	0x0101
        /*0ce2*/ 	.byte	0x3f
	.zero		1


	//   ....[35]....
        /*0ce4*/ 	.word	0x0000b5e0
        /*0ce8*/ 	.word	0x00000009
        /*0cec*/ 	.word	0x00016830
        /*0cf0*/ 	.short	0x010a
        /*0cf2*/ 	.byte	0x3f
	.zero		1


	//   ....[36]....
        /*0cf4*/ 	.word	0x0000b630
        /*0cf8*/ 	.word	0x00000009
        /*0cfc*/ 	.word	0x00016830
        /*0d00*/ 	.short	0x010a
        /*0d02*/ 	.byte	0x3f
	.zero		1


	//   ....[37]....
        /*0d04*/ 	.word	0x0000b940
        /*0d08*/ 	.word	0x00000009
        /*0d0c*/ 	.word	0x00016850
        /*0d10*/ 	.short	0x010a
        /*0d12*/ 	.byte	0x3f
	.zero		1


	//   ....[38]....
        /*0d14*/ 	.word	0x0000b980
        /*0d18*/ 	.word	0x00000009
        /*0d1c*/ 	.word	0x00016850
        /*0d20*/ 	.short	0x010a
        /*0d22*/ 	.byte	0x3f
	.zero		1


	//   ....[39]....
        /*0d24*/ 	.word	0x0000d980
        /*0d28*/ 	.word	0x0000002e
        /*0d2c*/ 	.word	0x00000000
        /*0d30*/ 	.short	0x0101
        /*0d32*/ 	.byte	0x3f
	.zero		1


	//   ....[40]....
        /*0d34*/ 	.word	0x0000de30
        /*0d38*/ 	.word	0x0000000e
        /*0d3c*/ 	.word	0x00000000
        /*0d40*/ 	.short	0x0101
        /*0d42*/ 	.byte	0x3f
	.zero		1


	//   ....[41]....
        /*0d44*/ 	.word	0x0000e7a0
        /*0d48*/ 	.word	0x00000009
        /*0d4c*/ 	.word	0x00016830
        /*0d50*/ 	.short	0x010a
        /*0d52*/ 	.byte	0x3f
	.zero		1


	//   ....[42]....
        /*0d54*/ 	.word	0x0000e7f0
        /*0d58*/ 	.word	0x00000009
        /*0d5c*/ 	.word	0x00016830
        /*0d60*/ 	.short	0x010a
        /*0d62*/ 	.byte	0x3f
	.zero		1


	//   ....[43]....
        /*0d64*/ 	.word	0x0000eb00
        /*0d68*/ 	.word	0x00000009
        /*0d6c*/ 	.word	0x00016850
        /*0d70*/ 	.short	0x010a
        /*0d72*/ 	.byte	0x3f
	.zero		1


	//   ....[44]....
        /*0d74*/ 	.word	0x0000eb40
        /*0d78*/ 	.word	0x00000009
        /*0d7c*/ 	.word	0x00016850
        /*0d80*/ 	.short	0x010a
        /*0d82*/ 	.byte	0x3f
	.zero		1


	//   ....[45]....
        /*0d84*/ 	.word	0x00010370
        /*0d88*/ 	.word	0x00000019
        /*0d8c*/ 	.word	0x00000000
        /*0d90*/ 	.short	0x0101
        /*0d92*/ 	.byte	0x3f
	.zero		1


	//   ....[46]....
        /*0d94*/ 	.word	0x000104c0
        /*0d98*/ 	.word	0x00000027
        /*0d9c*/ 	.word	0x00000000
        /*0da0*/ 	.short	0x0101
        /*0da2*/ 	.byte	0x3f
	.zero		1


	//   ....[47]....
        /*0da4*/ 	.word	0x00010e20
        /*0da8*/ 	.word	0x0000000d
        /*0dac*/ 	.word	0x00016850
        /*0db0*/ 	.short	0x010a
        /*0db2*/ 	.byte	0x3f
	.zero		1


	//   ....[48]....
        /*0db4*/ 	.word	0x00010e90
        /*0db8*/ 	.word	0x0000000d
        /*0dbc*/ 	.word	0x00016850
        /*0dc0*/ 	.short	0x010a
        /*0dc2*/ 	.byte	0x3f
	.zero		1


	//   ....[49]....
        /*0dc4*/ 	.word	0x00011460
        /*0dc8*/ 	.word	0x00000007
        /*0dcc*/ 	.word	0x00000000
        /*0dd0*/ 	.short	0x0101
        /*0dd2*/ 	.byte	0x3f
	.zero		1


	//   ....[50]....
        /*0dd4*/ 	.word	0x00012550
        /*0dd8*/ 	.word	0x00000000
        /*0ddc*/ 	.word	0x00000000
        /*0de0*/ 	.short	0x0101
        /*0de2*/ 	.byte	0x3f
	.zero		1


	//   ....[51]....
        /*0de4*/ 	.word	0x00014590
        /*0de8*/ 	.word	0x00000016
        /*0dec*/ 	.word	0x00016820
        /*0df0*/ 	.short	0x010a
        /*0df2*/ 	.byte	0x3f
	.zero		1


	//   ....[52]....
        /*0df4*/ 	.word	0x00014650
        /*0df8*/ 	.word	0x00000005
        /*0dfc*/ 	.word	0x000168a0
        /*0e00*/ 	.short	0x010a
        /*0e02*/ 	.byte	0x3f
	.zero		1


	//   ....[53]....
        /*0e04*/ 	.word	0x00014890
        /*0e08*/ 	.word	0x00000005
        /*0e0c*/ 	.word	0x000168c0
        /*0e10*/ 	.short	0x010a
        /*0e12*/ 	.byte	0x3f
	.zero		1


	//   ....[54]....
        /*0e14*/ 	.word	0x00014c20
        /*0e18*/ 	.word	0x00000005
        /*0e1c*/ 	.word	0x000168a0
        /*0e20*/ 	.short	0x010a
        /*0e22*/ 	.byte	0x3f
	.zero		1


	//   ....[55]....
        /*0e24*/ 	.word	0x00014e40
        /*0e28*/ 	.word	0x00000005
        /*0e2c*/ 	.word	0x000168c0
        /*0e30*/ 	.short	0x010a
        /*0e32*/ 	.byte	0x3f
	.zero		1


	//   ....[56]....
        /*0e34*/ 	.word	0x00015a60
        /*0e38*/ 	.word	0x00000000
        /*0e3c*/ 	.word	0x00016840
        /*0e40*/ 	.short	0x010a
        /*0e42*/ 	.byte	0x3f
	.zero		1


	//   ....[57]....
        /*0e44*/ 	.word	0x00016b50
        /*0e48*/ 	.word	0x00000016
        /*0e4c*/ 	.word	0x00016800
        /*0e50*/ 	.short	0x0107
        /*0e52*/ 	.byte	0x3f
	.zero		1


	//   ....[58]....
        /*0e54*/ 	.word	0x00016c50
        /*0e58*/ 	.word	0x00000016
        /*0e5c*/ 	.word	0x00016800
        /*0e60*/ 	.short	0x0101
        /*0e62*/ 	.byte	0x3f
	.zero		1


	//   ....[59]....
        /*0e64*/ 	.word	0x00016c70
        /*0e68*/ 	.word	0x00000016
        /*0e6c*/ 	.word	0x00016820
        /*0e70*/ 	.short	0x010a
        /*0e72*/ 	.byte	0x3f
	.zero		1


	//   ....[60]....
        /*0e74*/ 	.word	0x00016f80
        /*0e78*/ 	.word	0x00000002
        /*0e7c*/ 	.word	0x00016840
        /*0e80*/ 	.short	0x010a
        /*0e82*/ 	.byte	0x3f
	.zero		1


	//   ....[61]....
        /*0e84*/ 	.word	0x00017200
        /*0e88*/ 	.word	0x00000003
        /*0e8c*/ 	.word	0x00000060
        /*0e90*/ 	.short	0x010a
        /*0e92*/ 	.byte	0x3f
	.zero		1


	//   ....[62]....
        /*0e94*/ 	.word	0x00017740
        /*0e98*/ 	.word	0x00000002
        /*0e9c*/ 	.word	0x00016840
        /*0ea0*/ 	.short	0x010a
        /*0ea2*/ 	.byte	0x3f
	.zero		1


	//   ....[63]....
        /*0ea4*/ 	.word	0x000179c0
        /*0ea8*/ 	.word	0x0000000a
        /*0eac*/ 	.word	0x00000060
        /*0eb0*/ 	.short	0x010a
        /*0eb2*/ 	.byte	0x3f
	.zero		1


	//   ....[64]....
        /*0eb4*/ 	.word	0x00017e50
        /*0eb8*/ 	.word	0x00000002
        /*0ebc*/ 	.word	0x00016840
        /*0ec0*/ 	.short	0x010a
        /*0ec2*/ 	.byte	0x3f
	.zero		1


	//   ....[65]....
        /*0ec4*/ 	.word	0x000180e0
        /*0ec8*/ 	.word	0x00000007
        /*0ecc*/ 	.word	0x00000060
        /*0ed0*/ 	.short	0x010a
        /*0ed2*/ 	.byte	0x3f
	.zero		1


	//   ....[66]....
        /*0ed4*/ 	.word	0x00018520
        /*0ed8*/ 	.word	0x00000003
        /*0edc*/ 	.word	0x00016860
        /*0ee0*/ 	.short	0x010a
        /*0ee2*/ 	.byte	0x3f
	.zero		1


	//   ....[67]....
        /*0ee4*/ 	.word	0x00019470
        /*0ee8*/ 	.word	0x00000009
        /*0eec*/ 	.word	0x00016820
        /*0ef0*/ 	.short	0x010a
        /*0ef2*/ 	.byte	0x3f
	.zero		1


	//   ....[68]....
        /*0ef4*/ 	.word	0x00019600
        /*0ef8*/ 	.word	0x00000006
        /*0efc*/ 	.word	0x00000000
        /*0f00*/ 	.short	0x010a
        /*0f02*/ 	.byte	0x3f
	.zero		1


	//   ....[69]....
        /*0f04*/ 	.word	0x00019670
        /*0f08*/ 	.word	0x00000007
        /*0f0c*/ 	.word	0x00000000
        /*0f10*/ 	.short	0x010a
        /*0f12*/ 	.byte	0x3f
	.zero		1


	//   ....[70]....
        /*0f14*/ 	.word	0x000196d0
        /*0f18*/ 	.word	0x00000004
        /*0f1c*/ 	.word	0x00000000
        /*0f20*/ 	.short	0x010a
        /*0f22*/ 	.byte	0x3f
	.zero		1


	//   ....[71]....
        /*0f24*/ 	.word	0x00019700
        /*0f28*/ 	.word	0x00000005
        /*0f2c*/ 	.word	0x00000000
        /*0f30*/ 	.short	0x010a
        /*0f32*/ 	.byte	0x3f
	.zero		1


	//   ....[72]....
        /*0f34*/ 	.word	0x00019760
        /*0f38*/ 	.word	0x0000004e
        /*0f3c*/ 	.word	0x00016890
        /*0f40*/ 	.short	0x010a
        /*0f42*/ 	.byte	0x3f
	.zero		1


	//   ....[73]....
        /*0f44*/ 	.word	0x000197b0
        /*0f48*/ 	.word	0x0000004e
        /*0f4c*/ 	.word	0x00016890
        /*0f50*/ 	.short	0x010a
        /*0f52*/ 	.byte	0x3f
	.zero		1


	//   ....[74]....
        /*0f54*/ 	.word	0x00019800
        /*0f58*/ 	.word	0x0000004e
        /*0f5c*/ 	.word	0x00016890
        /*0f60*/ 	.short	0x010a
        /*0f62*/ 	.byte	0x3f
	.zero		1


	//   ....[75]....
        /*0f64*/ 	.word	0x00019850
        /*0f68*/ 	.word	0x0000004e
        /*0f6c*/ 	.word	0x000168b0
        /*0f70*/ 	.short	0x010a
        /*0f72*/ 	.byte	0x3f
	.zero		1


	//   ....[76]....
        /*0f74*/ 	.word	0x00019d20
        /*0f78*/ 	.word	0x00000002
        /*0f7c*/ 	.word	0x00016800
        /*0f80*/ 	.short	0x010a
        /*0f82*/ 	.byte	0x3f
	.zero		1


	//   ....[77]....
        /*0f84*/ 	.word	0x0001a320
        /*0f88*/ 	.word	0x00000002
        /*0f8c*/ 	.word	0x00016800
        /*0f90*/ 	.short	0x010a
        /*0f92*/ 	.byte	0x3f
	.zero		1


	//   ....[78]....
        /*0f94*/ 	.word	0x0001a370
        /*0f98*/ 	.word	0x00000000
        /*0f9c*/ 	.word	0x00016830
        /*0fa0*/ 	.short	0x010a
        /*0fa2*/ 	.byte	0x3f
	.zero		1


	//   ....[79]....
        /*0fa4*/ 	.word	0x0001a3c0
        /*0fa8*/ 	.word	0x00000009
        /*0fac*/ 	.word	0x00016830
        /*0fb0*/ 	.short	0x010a
        /*0fb2*/ 	.byte	0x3f
	.zero		1


	//   ....[80]....
        /*0fb4*/ 	.word	0x0001a410
        /*0fb8*/ 	.word	0x00000009
        /*0fbc*/ 	.word	0x00016850
        /*0fc0*/ 	.short	0x010a
        /*0fc2*/ 	.byte	0x3f
	.zero		1


	//   ....[81]....
        /*0fc4*/ 	.word	0x0001a460
        /*0fc8*/ 	.word	0x00000009
        /*0fcc*/ 	.word	0x00016830
        /*0fd0*/ 	.short	0x010a
        /*0fd2*/ 	.byte	0x3f
	.zero		1


	//   ....[82]....
        /*0fd4*/ 	.word	0x0001a4b0
        /*0fd8*/ 	.word	0x00000009
        /*0fdc*/ 	.word	0x00016850
        /*0fe0*/ 	.short	0x010a
        /*0fe2*/ 	.byte	0x3f
	.zero		1


	//   ....[83]....
        /*0fe4*/ 	.word	0x0001a500
        /*0fe8*/ 	.word	0x0000000d
        /*0fec*/ 	.word	0x00016850
        /*0ff0*/ 	.short	0x010a
        /*0ff2*/ 	.byte	0x3f
	.zero		1


	//   ....[84]....
        /*0ff4*/ 	.word	0x0001aaa0
        /*0ff8*/ 	.word	0x00000016
        /*0ffc*/ 	.word	0x00016820
        /*1000*/ 	.short	0x010a
        /*1002*/ 	.byte	0x3f
	.zero		1


	//   ....[85]....
        /*1004*/ 	.word	0x0001aaf0
        /*1008*/ 	.word	0x00000005
        /*100c*/ 	.word	0x000168a0
        /*1010*/ 	.short	0x010a
        /*1012*/ 	.byte	0x3f
	.zero		1


	//   ....[86]....
        /*1014*/ 	.word	0x0001ab40
        /*1018*/ 	.word	0x00000005
        /*101c*/ 	.word	0x000168c0
        /*1020*/ 	.short	0x010a
        /*1022*/ 	.byte	0x3f
	.zero		1


	//   ....[87]....
        /*1024*/ 	.word	0x0001ab90
        /*1028*/ 	.word	0x00000005
        /*102c*/ 	.word	0x000168a0
        /*1030*/ 	.short	0x010a
        /*1032*/ 	.byte	0x3f
	.zero		1


	//   ....[88]....
        /*1034*/ 	.word	0x0001abe0
        /*1038*/ 	.word	0x00000005
        /*103c*/ 	.word	0x000168c0
        /*1040*/ 	.short	0x010a
        /*1042*/ 	.byte	0x3f
	.zero		1


	//   ....[89]....
        /*1044*/ 	.word	0x0001ad80
        /*1048*/ 	.word	0x00000000
        /*104c*/ 	.word	0x00016840
        /*1050*/ 	.short	0x010a
        /*1052*/ 	.byte	0x3f
	.zero		1


	//   ....[90]....
        /*1054*/ 	.word	0x0001bd60
        /*1058*/ 	.word	0x00000016
        /*105c*/ 	.word	0x00016820
        /*1060*/ 	.short	0x010a
        /*1062*/ 	.byte	0x3f
	.zero		1


	//   ....[91]....
        /*1064*/ 	.word	0x0001bdb0
        /*1068*/ 	.word	0x00000002
        /*106c*/ 	.word	0x00016840
        /*1070*/ 	.short	0x010a
        /*1072*/ 	.byte	0x3f
	.zero		1


	//   ....[92]....
        /*1074*/ 	.word	0x0001be00
        /*1078*/ 	.word	0x00000003
        /*107c*/ 	.word	0x00000060
        /*1080*/ 	.short	0x010a
        /*1082*/ 	.byte	0x3f
	.zero		1


	//   ....[93]....
        /*1084*/ 	.word	0x0001be50
        /*1088*/ 	.word	0x00000002
        /*108c*/ 	.word	0x00016840
        /*1090*/ 	.short	0x010a
        /*1092*/ 	.byte	0x3f
	.zero		1


	//   ....[94]....
        /*1094*/ 	.word	0x0001bea0
        /*1098*/ 	.word	0x0000000a
        /*109c*/ 	.word	0x00000060
        /*10a0*/ 	.short	0x010a
        /*10a2*/ 	.byte	0x3f
	.zero		1


	//   ....[95]....
        /*10a4*/ 	.word	0x0001bef0
        /*10a8*/ 	.word	0x00000002
        /*10ac*/ 	.word	0x00016840
        /*10b0*/ 	.short	0x010a
        /*10b2*/ 	.byte	0x3f
	.zero		1


	//   ....[96]....
        /*10b4*/ 	.word	0x0001bf40
        /*10b8*/ 	.word	0x00000007
        /*10bc*/ 	.word	0x00000060
        /*10c0*/ 	.short	0x010a
        /*10c2*/ 	.byte	0x3f
	.zero		1


	//   ....[97]....
        /*10c4*/ 	.word	0x0001bf90
        /*10c8*/ 	.word	0x00000003
        /*10cc*/ 	.word	0x00016860
        /*10d0*/ 	.short	0x010a
        /*10d2*/ 	.byte	0x3f
	.zero		1


	//   ....[98]....
        /*10d4*/ 	.word	0x0001c910
        /*10d8*/ 	.word	0x00000009
        /*10dc*/ 	.word	0x00016820
        /*10e0*/ 	.short	0x010a
        /*10e2*/ 	.byte	0x3f
	.zero		1


	//   ....[99]....
        /*10e4*/ 	.word	0x0001cab0
        /*10e8*/ 	.word	0x00000006
        /*10ec*/ 	.word	0x00000000
        /*10f0*/ 	.short	0x010a
        /*10f2*/ 	.byte	0x3f
	.zero		1


	//   ....[100]....
        /*10f4*/ 	.word	0x0001cb00
        /*10f8*/ 	.word	0x00000007
        /*10fc*/ 	.word	0x00000000
        /*1100*/ 	.short	0x010a
        /*1102*/ 	.byte	0x3f
	.zero		1


	//   ....[101]....
        /*1104*/ 	.word	0x0001cb50
        /*1108*/ 	.word	0x00000004
        /*110c*/ 	.word	0x00000000
        /*1110*/ 	.short	0x010a
        /*1112*/ 	.byte	0x3f
	.zero		1


	//----- nvinfo : EIATTR_NUM_MBARRIERS
	.align		4
.L_327:
        /*1114*/ 	.byte	0x03, 0x38
        /*1116*/ 	.short	0x0016


	//----- nvinfo : EIATTR_EXIT_INSTR_OFFSETS
	.align		4
        /*1118*/ 	.byte	0x04, 0x1c
        /*111a*/ 	.short	(.L_329 - .L_328)


	//   ....[0]....
.L_328:
        /*111c*/ 	.word	0x00019750


	//----- nvinfo : EIATTR_MAX_THREADS
	.align		4
.L_329:
        /*1120*/ 	.byte	0x04, 0x05
        /*1122*/ 	.short	(.L_331 - .L_330)
.L_330:
        /*1124*/ 	.word	0x00000200
        /*1128*/ 	.word	0x00000001
        /*112c*/ 	.word	0x00000001


	//----- nvinfo : EIATTR_CRS_STACK_SIZE
	.align		4
.L_331:
        /*1130*/ 	.byte	0x04, 0x1e
        /*1132*/ 	.short	(.L_333 - .L_332)
.L_332:
        /*1134*/ 	.word	0x00000000


	//----- nvinfo : EIATTR_CBANK_PARAM_SIZE
	.align		4
.L_333:
        /*1138*/ 	.byte	0x03, 0x19
        /*113a*/ 	.short	0x0af0


	//----- nvinfo : EIATTR_PARAM_CBANK
	.align		4
        /*113c*/ 	.byte	0x04, 0x0a
        /*113e*/ 	.short	(.L_335 - .L_334)
	.align		4
.L_334:
        /*1140*/ 	.word	index@(.nv.constant0._ZN7cutlass13device_kernelIN5flash11enable_sm90INS1_16FlashAttnFwdSm90INS1_25CollectiveMainloopFwdSm90ILi2EN4cute5tupleIJNS5_1CILi1EEES8_S8_EEENS6_IJNS7_ILi192EEENS7_ILi128EEENS7_ILi64EEEEEELi64ENS_6half_tEfNS_4arch4Sm90ELb1ELb0ELb1ELb1ELb0ELb1ELb0ELb1ELb1ELb1ELb0ELb0EEENS1_21CollectiveEpilogueFwdINS6_IJSA_SC_SB_EEES9_SE_SG_Li384ELb1ELb1ELb0ELb0EEENS1_36VarlenDynamicPersistentTileSchedulerILi192ELi128ELi384ELi128ELb0ELb1ELb1ELb1ELb1ELb1EEEEEEEEEvNT_6ParamsE)
        /*1144*/ 	.short	0x0210
        /*1146*/ 	.short	0x0af0


	//----- nvinfo : EIATTR_SW_WAR
	.align		4
.L_335:
        /*1148*/ 	.byte	0x04, 0x36
        /*114a*/ 	.short	(.L_337 - .L_336)
.L_336:
        /*114c*/ 	.word	0x00000008
.L_337:


//--------------------- .nv.callgraph             --------------------------
	.section	.nv.callgraph,"",@"SHT_CUDA_CALLGRAPH"
	.align	4
	.sectionentsize	8
	.align		4
        /*0000*/ 	.word	0x00000000
	.align		4
        /*0004*/ 	.word	0xffffffff
	.align		4
        /*0008*/ 	.word	index@(_ZN7cutlass13device_kernelIN5flash11enable_sm90INS1_16FlashAttnFwdSm90INS1_25CollectiveMainloopFwdSm90ILi2EN4cute5tupleIJNS5_1CILi1EEES8_S8_EEENS6_IJNS7_ILi192EEESA_NS7_ILi64EEEEEELi64ENS_6half_tEfNS_4arch4Sm90ELb0ELb0ELb1ELb0ELb0ELb0ELb0ELb0ELb1ELb1ELb0ELb0EEENS1_21CollectiveEpilogueFwdINS6_IJSA_SB_SA_EEES9_SD_SF_Li384ELb0ELb1ELb0ELb0EEENS1_29StaticPersistentTileSchedulerILb0EEEEEEEEEvNT_6ParamsE)
	.align		4
        /*000c*/ 	.word	index@(__assertfail)
	.align		4
        /*0010*/ 	.word	index@(_ZN7cutlass13device_kernelIN5flash11enable_sm90INS1_16FlashAttnFwdSm90INS1_25CollectiveMainloopFwdSm90ILi2EN4cute5tupleIJNS5_1CILi1EEES8_S8_EEENS6_IJNS7_ILi192EEESA_NS7_ILi64EEEEEELi64ENS_6half_tEfNS_4arch4Sm90ELb0ELb0ELb1ELb1ELb0ELb0ELb0ELb0ELb1ELb1ELb0ELb0EEENS1_21CollectiveEpilogueFwdINS6_IJSA_SB_SA_EEES9_SD_SF_Li384ELb1ELb1ELb0ELb0EEENS1_36VarlenDynamicPersistentTileSchedulerILi192ELi192ELi384ELi128ELb0ELb1ELb1ELb0ELb1ELb1EEEEEEEEEvNT_6ParamsE)
	.align		4
        /*0014*/ 	.word	index@(__assertfail)
	.align		4
        /*0018*/ 	.word	index@(_ZN7cutlass13device_kernelIN5flash11enable_sm90INS1_16FlashAttnFwdSm90INS1_25CollectiveMainloopFwdSm90ILi2EN4cute5tupleIJNS5_1CILi1EEES8_S8_EEENS6_IJNS7_ILi192EEESA_NS7_ILi64EEEEEELi64ENS_6half_tEfNS_4arch4Sm90ELb0ELb0ELb1ELb1ELb0ELb1ELb0ELb0ELb1ELb1ELb0ELb0EEENS1_21CollectiveEpilogueFwdINS6_IJSA_SB_SA_EEES9_SD_SF_Li384ELb1ELb1ELb0ELb0EEENS1_36VarlenDynamicPersistentTileSchedulerILi192ELi192ELi384ELi128ELb0ELb1ELb1ELb0ELb1ELb1EEEEEEEEEvNT_6ParamsE)
	.align		4
        /*001c*/ 	.word	index@(__assertfail)
	.align		4
        /*0020*/ 	.word	index@(_ZN7cutlass13device_kernelIN5flash11enable_sm90INS1_16FlashAttnFwdSm90INS1_25CollectiveMainloopFwdSm90ILi2EN4cute5tupleIJNS5_1CILi1EEES8_S8_EEENS6_IJNS7_ILi192EEENS7_ILi128EEENS7_ILi64EEEEEELi64ENS_6half_tEfNS_4arch4Sm90ELb0ELb1ELb1ELb0ELb0ELb0ELb0ELb1ELb1ELb1ELb0ELb0EEENS1_21CollectiveEpilogueFwdINS6_IJSA_SC_SB_EEES9_SE_SG_Li384ELb0ELb1ELb0ELb0EEENS1_30DynamicPersistentTileSchedulerILi384ELi128ELb0ELb1ELb1EEEEEEEEEvNT_6ParamsE)
	.align		4
        /*0024*/ 	.word	index@(__assertfail)
	.align		4
        /*0028*/ 	.word	index@(_ZN7cutlass13device_kernelIN5flash11enable_sm90INS1_16FlashAttnFwdSm90INS1_25CollectiveMainloopFwdSm90ILi2EN4cute5tupleIJNS5_1CILi1EEES8_S8_EEENS6_IJNS7_ILi192EEENS7_ILi128EEENS7_ILi64EEEEEELi64ENS_6half_tEfNS_4arch4Sm90ELb0ELb1ELb1ELb1ELb0ELb0ELb0ELb1ELb1ELb1ELb0ELb0EEENS1_21CollectiveEpilogueFwdINS6_IJSA_SC_SB_EEES9_SE_SG_Li384ELb1ELb1ELb0ELb0EEENS1_36VarlenDynamicPersistentTileSchedulerILi192ELi128ELi384ELi128ELb0ELb1ELb1ELb1ELb0ELb1EEEEEEEEEvNT_6ParamsE)
	.align		4
        /*002c*/ 	.word	index@(__assertfail)
	.align		4
        /*0030*/ 	.word	index@(_ZN7cutlass13device_kernelIN5flash11enable_sm90INS1_16FlashAttnFwdSm90INS1_25CollectiveMainloopFwdSm90ILi2EN4cute5tupleIJNS5_1CILi1EEES8_S8_EEENS6_IJNS7_ILi192EEENS7_ILi128EEENS7_ILi64EEEEEELi64ENS_6half_tEfNS_4arch4Sm90ELb0ELb1ELb1ELb1ELb0ELb1ELb0ELb1ELb1ELb1ELb0ELb0EEENS1_21CollectiveEpilogueFwdINS6_IJSA_SC_SB_EEES9_SE_SG_Li384ELb1ELb1ELb0ELb0EEENS1_36VarlenDynamicPersistentTileSchedulerILi192ELi128ELi384ELi128ELb0ELb1ELb1ELb1ELb0ELb1EEEEEEEEEvNT_6ParamsE)
	.align		4
        /*0034*/ 	.word	index@(__assertfail)
	.align		4
        /*0038*/ 	.word	index@(_ZN7cutlass13device_kernelIN5flash11enable_sm90INS1_16FlashAttnFwdSm90INS1_25CollectiveMainloopFwdSm90ILi2EN4cute5tupleIJNS5_1CILi1EEES8_S8_EEENS6_IJNS7_ILi192EEENS7_ILi128EEENS7_ILi64EEEEEELi64ENS_6half_tEfNS_4arch4Sm90ELb1ELb0ELb1ELb0ELb0ELb0ELb0ELb1ELb1ELb1ELb0ELb0EEENS1_21CollectiveEpilogueFwdINS6_IJSA_SC_SB_EEES9_SE_SG_Li384ELb0ELb1ELb0ELb0EEENS1_30DynamicPersistentTileSchedulerILi384ELi128ELb0ELb1ELb1EEEEEEEEEvNT_6ParamsE)
	.align		4
        /*003c*/ 	.word	index@(__assertfail)
	.align		4
        /*0040*/ 	.word	index@(_ZN7cutlass13device_kernelIN5flash11enable_sm90INS1_16FlashAttnFwdSm90INS1_25CollectiveMainloopFwdSm90ILi2EN4cute5tupleIJNS5_1CILi1EEES8_S8_EEENS6_IJNS7_ILi192EEENS7_ILi128EEENS7_ILi64EEEEEELi64ENS_6half_tEfNS_4arch4Sm90ELb1ELb0ELb1ELb1ELb0ELb0ELb0ELb1ELb1ELb1ELb0ELb0EEENS1_21CollectiveEpilogueFwdINS6_IJSA_SC_SB_EEES9_SE_SG_Li384ELb1ELb1ELb0ELb0EEENS1_36VarlenDynamicPersistentTileSchedulerILi192ELi128ELi384ELi128ELb0ELb1ELb1ELb1ELb1ELb1EEEEEEEEEvNT_6ParamsE)
	.align		4
        /*0044*/ 	.word	index@(__assertfail)
	.align		4
        /*0048*/ 	.word	index@(_ZN7cutlass13device_kernelIN5flash11enable_sm90INS1_16FlashAttnFwdSm90INS1_25CollectiveMainloopFwdSm90ILi2EN4cute5tupleIJNS5_1CILi1EEES8_S8_EEENS6_IJNS7_ILi192EEENS7_ILi128EEENS7_ILi64EEEEEELi64ENS_6half_tEfNS_4arch4Sm90ELb1ELb0ELb1ELb1ELb0ELb1ELb0ELb1ELb1ELb1ELb0ELb0EEENS1_21CollectiveEpilogueFwdINS6_IJSA_SC_SB_EEES9_SE_SG_Li384ELb1ELb1ELb0ELb0EEENS1_36VarlenDynamicPersistentTileSchedulerILi192ELi128ELi384ELi128ELb0ELb1ELb1ELb1ELb1ELb1EEEEEEEEEvNT_6ParamsE)
	.align		4
        /*004c*/ 	.word	index@(__assertfail)
	.align		4
        /*0050*/ 	.word	0x00000000
	.align		4
        /*0054*/ 	.word	0xfffffffe
	.align		4
        /*0058*/ 	.word	0x00000000
	.align		4
        /*005c*/ 	.word	0xfffffffd
	.align		4
        /*0060*/ 	.word	0x00000000
	.align		4
        /*0064*/ 	.word	0xfffffffc


//--------------------- .nv.constant4             --------------------------
	.section	.nv.constant4,"a",@progbits
	.align	8
	.align		8
.nv.constant4:
        /*0000*/ 	.dword	__assertfail
	.align		8
        /*0008*/ 	.dword	__unnamed_1
	.align		8
        /*0010*/ 	.dword	__unnamed_2
	.align		8
        /*0018*/ 	.dword	__unnamed_3
	.align		8
        /*0020*/ 	.dword	__unnamed_4
	.align		8
        /*0028*/ 	.dword	__unnamed_5
	.align		8
        /*0030*/ 	.dword	__unnamed_6
	.align		8
        /*0038*/ 	.dword	__unnamed_7
	.align		8
        /*0040*/ 	.dword	__unnamed_8
	.align		8
        /*0048*/ 	.dword	__unnamed_9
	.align		8
        /*0050*/ 	.dword	_ZN81_INTERNAL_22e206b4_45_flash_fwd_hdim64_fp16_softcap_packgqa_sm90_cu_21e1f8cb_33994cuda3std3__45__cpo5beginE
	.align		8
        /*0058*/ 	.dword	_ZN81_INTERNAL_22e206b4_45_flash_fwd_hdim64_fp16_softcap_packgqa_sm90_cu_21e1f8cb_33994cuda3std3__45__cpo3endE
	.align		8
        /*0060*/ 	.dword	_ZN81_INTERNAL_22e206b4_45_flash_fwd_hdim64_fp16_softcap_packgqa_sm90_cu_21e1f8cb_33994cuda3std3__45__cpo6cbeginE
	.align		8
        /*0068*/ 	.dword	_ZN81_INTERNAL_22e206b4_45_flash_fwd_hdim64_fp16_softcap_packgqa_sm90_cu_21e1f8cb_33994cuda3std3__45__cpo4cendE
	.align		8
        /*0070*/ 	.dword	_ZN81_INTERNAL_22e206b4_45_flash_fwd_hdim64_fp16_softcap_packgqa_sm90_cu_21e1f8cb_33994cuda3std3__483_GLOBAL__N__22e206b4_45_flash_fwd_hdim64_fp16_softcap_packgqa_sm90_cu_21e1f8cb_33996ignoreE
	.align		8
        /*0078*/ 	.dword	_ZN81_INTERNAL_22e206b4_45_flash_fwd_hdim64_fp16_softcap_packgqa_sm90_cu_21e1f8cb_33994cuda3std3__419piecewise_constructE
	.align		8
        /*0080*/ 	.dword	_ZN81_INTERNAL_22e206b4_45_flash_fwd_hdim64_fp16_softcap_packgqa_sm90_cu_21e1f8cb_33994cuda3std3__48in_placeE
	.align		8
        /*0088*/ 	.dword	_ZN81_INTERNAL_22e206b4_45_flash_fwd_hdim64_fp16_softcap_packgqa_sm90_cu_21e1f8cb_33994cuda3std6ranges3__45__cpo4swapE
	.align		8
        /*0090*/ 	.dword	_ZN81_INTERNAL_22e206b4_45_flash_fwd_hdim64_fp16_softcap_packgqa_sm90_cu_21e1f8cb_33994cuda3std6ranges3__45__cpo9iter_moveE
	.align		8
        /*0098*/ 	.dword	_ZN81_INTERNAL_22e206b4_45_flash_fwd_hdim64_fp16_softcap_packgqa_sm90_cu_21e1f8cb_33994cute7productE
	.align		8
        /*00a0*/ 	.dword	_ZN81_INTERNAL_22e206b4_45_flash_fwd_hdim64_fp16_softcap_packgqa_sm90_cu_21e1f8cb_33994cute1_E
	.align		8
        /*00a8*/ 	.dword	$str$20
	.align		8
        /*00b0*/ 	.dword	$str$21


//--------------------- .text._ZN7cutlass13device_kernelIN5flash11enable_sm90INS1_16FlashAttnFwdSm90INS1_25CollectiveMainloopFwdSm90ILi2EN4cute5tupleIJNS5_1CILi1EEES8_S8_EEENS6_IJNS7_ILi192EEESA_NS7_ILi64EEEEEELi64ENS_6half_tEfNS_4arch4Sm90ELb0ELb0ELb1ELb0ELb0ELb0ELb0ELb0ELb1ELb1ELb0ELb0EEENS1_21CollectiveEpilogueFwdINS6_IJSA_SB_SA_EEES9_SD_SF_Li384ELb0ELb1ELb0ELb0EEENS1_29StaticPersistentTileSchedulerILb0EEEEEEEEEvNT_6ParamsE --------------------------
	.section	.text._ZN7cutlass13device_kernelIN5flash11enable_sm90INS1_16FlashAttnFwdSm90INS1_25CollectiveMainloopFwdSm90ILi2EN4cute5tupleIJNS5_1CILi1EEES8_S8_EEENS6_IJNS7_ILi192EEESA_NS7_ILi64EEEEEELi64ENS_6half_tEfNS_4arch4Sm90ELb0ELb0ELb1ELb0ELb0ELb0ELb0ELb0ELb1ELb1ELb0ELb0EEENS1_21CollectiveEpilogueFwdINS6_IJSA_SB_SA_EEES9_SD_SF_Li384ELb0ELb1ELb0ELb0EEENS1_29StaticPersistentTileSchedulerILb0EEEEEEEEEvNT_6ParamsE,"ax",@progbits
	.align	128
.text._ZN7cutlass13device_kernelIN5flash11enable_sm90INS1_16FlashAttnFwdSm90INS1_25CollectiveMainloopFwdSm90ILi2EN4cute5tupleIJNS5_1CILi1EEES8_S8_EEENS6_IJNS7_ILi192EEESA_NS7_ILi64EEEEEELi64ENS_6half_tEfNS_4arch4Sm90ELb0ELb0ELb1ELb0ELb0ELb0ELb0ELb0ELb1ELb1ELb0ELb0EEENS1_21CollectiveEpilogueFwdINS6_IJSA_SB_SA_EEES9_SD_SF_Li384ELb0ELb1ELb0ELb0EEENS1_29StaticPersistentTileSchedulerILb0EEEEEEEEEvNT_6ParamsE:
        .type           _ZN7cutlass13device_kernelIN5flash11enable_sm90INS1_16FlashAttnFwdSm90INS1_25CollectiveMainloopFwdSm90ILi2EN4cute5tupleIJNS5_1CILi1EEES8_S8_EEENS6_IJNS7_ILi192EEESA_NS7_ILi64EEEEEELi64ENS_6half_tEfNS_4arch4Sm90ELb0ELb0ELb1ELb0ELb0ELb0ELb0ELb0ELb1ELb1ELb0ELb0EEENS1_21CollectiveEpilogueFwdINS6_IJSA_SB_SA_EEES9_SD_SF_Li384ELb0ELb1ELb0ELb0EEENS1_29StaticPersistentTileSchedulerILb0EEEEEEEEEvNT_6ParamsE,@function
        .size           _ZN7cutlass13device_kernelIN5flash11enable_sm90INS1_16FlashAttnFwdSm90INS1_25CollectiveMainloopFwdSm90ILi2EN4cute5tupleIJNS5_1CILi1EEES8_S8_EEENS6_IJNS7_ILi192EEESA_NS7_ILi64EEEEEELi64ENS_6half_tEfNS_4arch4Sm90ELb0ELb0ELb1ELb0ELb0ELb0ELb0ELb0ELb1ELb1ELb0ELb0EEENS1_21CollectiveEpilogueFwdINS6_IJSA_SB_SA_EEES9_SD_SF_Li384ELb0ELb1ELb0ELb0EEENS1_29StaticPersistentTileSchedulerILb0EEEEEEEEEvNT_6ParamsE,(.L_x_2640 - _ZN7cutlass13device_kernelIN5flash11enable_sm90INS1_16FlashAttnFwdSm90INS1_25CollectiveMainloopFwdSm90ILi2EN4cute5tupleIJNS5_1CILi1EEES8_S8_EEENS6_IJNS7_ILi192EEESA_NS7_ILi64EEEEEELi64ENS_6half_tEfNS_4arch4Sm90ELb0ELb0ELb1ELb0ELb0ELb0ELb0ELb0ELb1ELb1ELb0ELb0EEENS1_21CollectiveEpilogueFwdINS6_IJSA_SB_SA_EEES9_SD_SF_Li384ELb0ELb1ELb0ELb0EEENS1_29StaticPersistentTileSchedulerILb0EEEEEEEEEvNT_6ParamsE)
        .other          _ZN7cutlass13device_kernelIN5flash11enable_sm90INS1_16FlashAttnFwdSm90INS1_25CollectiveMainloopFwdSm90ILi2EN4cute5tupleIJNS5_1CILi1EEES8_S8_EEENS6_IJNS7_ILi192EEESA_NS7_ILi64EEEEEELi64ENS_6half_tEfNS_4arch4Sm90ELb0ELb0ELb1ELb0ELb0ELb0ELb0ELb0ELb1ELb1ELb0ELb0EEENS1_21CollectiveEpilogueFwdINS6_IJSA_SB_SA_EEES9_SD_SF_Li384ELb0ELb1ELb0ELb0EEENS1_29StaticPersistentTileSchedulerILb0EEEEEEEEEvNT_6ParamsE,@"STO_CUDA_ENTRY STV_DEFAULT"
_ZN7cutlass13device_kernelIN5flash11enable_sm90INS1_16FlashAttnFwdSm90INS1_25CollectiveMainloopFwdSm90ILi2EN4cute5tupleIJNS5_1CILi1EEES8_S8_EEENS6_IJNS7_ILi192EEESA_NS7_ILi64EEEEEELi64ENS_6half_tEfNS_4arch4Sm90ELb0ELb0ELb1ELb0ELb0ELb0ELb0ELb0ELb1ELb1ELb0ELb0EEENS1_21CollectiveEpilogueFwdINS6_IJSA_SB_SA_EEES9_SD_SF_Li384ELb0ELb1ELb0ELb0EEENS1_29StaticPersistentTileSchedulerILb0EEEEEEEEEvNT_6ParamsE:
[----:B------:R-:W0:Y:S02]  /*0000*/  LDC R1, c[0x0][0x28] ;  /* 0x00000a00ff017b82 */ /* 0x000e240000000800 */
[----:B0-----:R-:W-:Y:S01]  /*0010*/  VIADD R1, R1, 0xffffffd0 ;  /* 0xffffffd001017836 */ /* 0x001fe20000000000 */
[----:B------:R-:W0:Y:S01]  /*0020*/  S2R R3, SR_TID.X ;  /* 0x0000000000037919 */ /* 0x000e220000002100 */
[----:B------:R-:W-:Y:S01]  /*0030*/  ELECT P0, URZ, PT ;  /* 0x00000000003f782f */ /* 0x000fe20003800000 */
[----:B------:R-:W-:Y:S01]  /*0040*/  BSSY B0, `(.L_x_0) ;  /* 0x000000e000007945 */ /* 0x000fe20003800000 */
[--C-:B0-----:R-:W-:Y:S02]  /*0050*/  SHF.R.U32.HI R0, RZ, 0x5, R3.reuse ;  /* 0x00000005ff007819 */ /* 0x101fe40000011603 */
[----:B------:R-:W-:-:S03]  /*0060*/  SHF.R.U32.HI R3, RZ, 0x7, R3 ;  /* 0x00000007ff037819 */ /* 0x000fc60000011603 */
[----:B------:R-:W0:Y:S02]  /*0070*/  SHFL.IDX PT, R2, R0, RZ, 0x1f ;  /* 0x00001fff00027589 */ /* 0x000e2400000e0000 */
[----:B0-----:R-:W-:-:S13]  /*0080*/  ISETP.EQ.AND P0, PT, R2, RZ, P0 ;  /* 0x000000ff0200720c */ /* 0x001fda0000702270 */
[----:B------:R-:W-:Y:S05]  /*0090*/  @!P0 BRA `(.L_x_1) ;  /* 0x0000000000208947 */ /* 0x000fea0003800000 */
[----:B------:R-:W-:Y:S02]  /*00a0*/  ULDC.64 UR4, c[0x0][0x198] ;  /* 0x0000660000047ab9 */ /* 0x000fe40000000a00 */
[----:B------:R-:W-:Y:S02]  /*00b0*/  UIADD3 UR6, UP0, UR4, 0x370, URZ ;  /* 0x0000037004067890 */ /* 0x000fe4000ff1e03f */
[----:B------:R-:W-:Y:S02]  /*00c0*/  UIADD3 UR4, UP1, UR4, 0x470, URZ ;  /* 0x0000047004047890 */ /* 0x000fe4000ff3e03f */
[----:B------:R-:W-:Y:S02]  /*00d0*/  UIADD3.X UR7, URZ, UR5, URZ, UP0, !UPT ;  /* 0x000000053f077290 */ /* 0x000fe400087fe43f */
[----:B------:R-:W-:-:S07]  /*00e0*/  UIADD3.X UR5, URZ, UR5, URZ, UP1, !UPT ;  /* 0x000000053f057290 */ /* 0x000fce0008ffe43f */
[----:B------:R0:W-:Y:S02]  /*00f0*/  UTMACCTL.PF [UR6] ;  /* 0x00000000060079b9 */ /* 0x0001e40008040000 */
[----:B------:R0:W-:Y:S02]  /*0100*/  UTMACCTL.PF [UR4] ;  /* 0x00000000040079b9 */ /* 0x0001e40008040000 */
[----:B0-----:R-:W-:Y:S01]  /*0110*/  NOP ;  /* 0x0000000000007918 */ /* 0x001fe20000000000 */
.L_x_1:
[----:B------:R-:W-:Y:S05]  /*0120*/  BSYNC B0 ;  /* 0x0000000000007941 */ /* 0x000fea0003800000 */
.L_x_0:
[----:B------:R-:W-:Y:S01]  /*0130*/  VOTEU.ANY UP0, P0 ;  /* 0x00000000003f7886 */ /* 0x000fe20000000100 */
[----:B------:R-:W0:Y:S01]  /*0140*/  SHFL.IDX PT, R3, R3, RZ, 0x1f ;  /* 0x00001fff03037589 */ /* 0x000e2200000e0000 */
[----:B------:R-:W-:Y:S01]  /*0150*/  UMOV UR4, 0x80 ;  /* 0x0000008000047882 */ /* 0x000fe20000000000 */
[----:B------:R-:W-:Y:S01]  /*0160*/  UMOV UR7, 0x180 ;  /* 0x0000018000077882 */ /* 0x000fe20000000000 */
[----:B------:R-:W-:Y:S01]  /*0170*/  VOTEU.ANY UP1, P0 ;  /* 0x00000000003f7886 */ /* 0x000fe20000020100 */
[----:B------:R-:W1:Y:S01]  /*0180*/  @UP0 S2UR UR8, SR_CgaCtaId ;  /* 0x00000000000809c3 */ /* 0x000e620000008800 */
[----:B------:R-:W2:Y:S01]  /*0190*/  SHFL.IDX PT, R2, R0, RZ, 0x1f ;  /* 0x00001fff00027589 */ /* 0x000ea200000e0000 */
[----:B------:R-:W-:Y:S01]  /*01a0*/  @UP0 UMOV UR6, 0x400 ;  /* 0x0000040000060882 */ /* 0x000fe20000000000 */
[----:B------:R-:W-:-:S04]  /*01b0*/  @UP0 UIADD3 UR4, -UR4, 0x100000, URZ ;  /* 0x0010000004040890 */ /* 0x000fc8000fffe13f */
[----:B------:R-:W-:Y:S02]  /*01c0*/  @UP0 USHF.L.U32 UR5, UR4, 0xb, URZ ;  /* 0x0000000b04050899 */ /* 0x000fe4000800063f */
[----:B------:R-:W-:Y:S01]  /*01d0*/  @UP0 USHF.L.U32 UR4, UR4, 0x1, URZ ;  /* 0x0000000104040899 */ /* 0x000fe2000800063f */
[----:B------:R-:W-:Y:S01]  /*01e0*/  VOTEU.ANY UP2, P0 ;  /* 0x00000000003f7886 */ /* 0x000fe20000040100 */
[----:B0-----:R-:W-:Y:S01]  /*01f0*/  R2UR UR9, R3 ;  /* 0x00000000030972ca */ /* 0x001fe200000e0000 */
[----:B-1----:R-:W-:Y:S01]  /*0200*/  @UP0 ULEA UR8, UR8, UR6, 0x18 ;  /* 0x0000000608080291 */ /* 0x002fe2000f8ec03f */
[----:B--2---:R-:W-:Y:S01]  /*0210*/  ISETP.NE.AND P1, PT, R2, RZ, PT ;  /* 0x000000ff0200720c */ /* 0x004fe20003f25270 */
[----:B------:R-:W-:-:S04]  /*0220*/  @UP0 UIADD3 UR6, -UR7, 0x100000, URZ ;  /* 0x0010000007060890 */ /* 0x000fc8000fffe13f */
[----:B------:R-:W-:Y:S02]  /*0230*/  @UP0 USHF.L.U32 UR7, UR6, 0xb, URZ ;  /* 0x0000000b06070899 */ /* 0x000fe4000800063f */
[----:B------:R-:W-:-:S04]  /*0240*/  @UP0 USHF.L.U32 UR6, UR6, 0x1, URZ ;  /* 0x0000000106060899 */ /* 0x000fc8000800063f */
[----:B------:R-:W-:Y:S01]  /*0250*/  UISETP.NE.AND UP0, UPT, UR9, URZ, UPT ;  /* 0x0000003f0900728c */ /* 0x000fe2000bf05270 */
[----:B------:R-:W0:Y:S02]  /*0260*/  FENCE.VIEW.ASYNC.S ;  /* 0x00000000000073c6 */ /* 0x000e240000000000 */
[----:B0-----:R0:W1:Y:S05]  /*0270*/  @UP1 SYNCS.EXCH.64 URZ, [UR8+0x30800], UR4 ;  /* 0x03080004083f15b2 */ /* 0x00106a0008000100 */
[----:B------:R0:W2:Y:S01]  /*0280*/  @UP2 SYNCS.EXCH.64 URZ, [UR8+0x30820], UR6 ;  /* 0x03082006083f25b2 */ /* 0x0000a20008000100 */
[----:B------:R-:W-:Y:S05]  /*0290*/  @P1 BRA `(.L_x_2) ;  /* 0x0000000000481947 */ /* 0x000fea0003800000 */
[----:B0-----:R-:W0:Y:S01]  /*02a0*/  S2UR UR5, SR_CgaCtaId ;  /* 0x00000000000579c3 */ /* 0x001e220000008800 */
[----:B------:R-:W-:Y:S01]  /*02b0*/  UMOV UR4, 0x400 ;  /* 0x0000040000047882 */ /* 0x000fe20000000000 */
[----:B------:R-:W-:Y:S01]  /*02c0*/  UMOV UR6, 0x1 ;  /* 0x0000000100067882 */ /* 0x000fe20000000000 */
[----:B------:R-:W-:Y:S01]  /*02d0*/  UMOV UR7, 0x3 ;  /* 0x0000000300077882 */ /* 0x000fe20000000000 */
[----:B------:R-:W-:Y:S01]  /*02e0*/  ELECT P0, URZ, PT ;  /* 0x00000000003f782f */ /* 0x000fe20003800000 */
[----:B0-----:R-:W-:Y:S02]  /*02f0*/  ULEA UR8, UR5, UR4, 0x18 ;  /* 0x0000000405087291 */ /* 0x001fe4000f8ec03f */
[----:B------:R-:W-:-:S04]  /*0300*/  UIADD3 UR4, -UR6, 0x100000, URZ ;  /* 0x0010000006047890 */ /* 0x000fc8000fffe13f */
[----:B------:R-:W-:Y:S02]  /*0310*/  USHF.L.U32 UR5, UR4, 0xb, URZ ;  /* 0x0000000b04057899 */ /* 0x000fe4000800063f */
[----:B------:R-:W-:Y:S02]  /*0320*/  USHF.L.U32 UR4, UR4, 0x1, URZ ;  /* 0x0000000104047899 */ /* 0x000fe4000800063f */
[----:B------:R-:W-:-:S04]  /*0330*/  UIADD3 UR6, -UR7, 0x100000, URZ ;  /* 0x0010000007067890 */ /* 0x000fc8000fffe13f */
[----:B------:R-:W-:Y:S02]  /*0340*/  USHF.L.U32 UR7, UR6, 0xb, URZ ;  /* 0x0000000b06077899 */ /* 0x000fe4000800063f */
[----:B------:R-:W-:Y:S01]  /*0350*/  USHF.L.U32 UR6, UR6, 0x1, URZ ;  /* 0x0000000106067899 */ /* 0x000fe2000800063f */
[----:B------:R-:W0:Y:S03]  /*0360*/  FENCE.VIEW.ASYNC.S ;  /* 0x00000000000073c6 */ /* 0x000e260000000000 */
[----:B0-----:R3:W4:Y:S08]  /*0370*/  SYNCS.EXCH.64 URZ, [UR8+0x30830], UR4 ;  /* 0x03083004083f75b2 */ /* 0x0017300008000100 */
[----:B------:R3:W0:Y:S01]  /*0380*/  SYNCS.EXCH.64 URZ, [UR8+0x30840], UR6 ;  /* 0x03084006083f75b2 */ /* 0x0006220008000100 */
[----:B------:R3:W0:Y:S01]  /*0390*/  SYNCS.EXCH.64 URZ, [UR8+0x30838], UR4 ;  /* 0x03083804083f75b2 */ /* 0x0006220008000100 */
[----:B------:R3:W0:Y:S02]  /*03a0*/  SYNCS.EXCH.64 URZ, [UR8+0x30848], UR6 ;  /* 0x03084806083f75b2 */ /* 0x0006240008000100 */
[----:B---3--:R-:W-:Y:S01]  /*03b0*/  NOP ;  /* 0x0000000000007918 */ /* 0x008fe20000000000 */
.L_x_2:
[----:B------:R-:W3:Y:S01]  /*03c0*/  SHFL.IDX PT, R2, R0, RZ, 0x1f ;  /* 0x00001fff00027589 */ /* 0x000ee200000e0000 */
[----:B------:R-:W-:Y:S01]  /*03d0*/  NOP ;  /* 0x0000000000007918 */ /* 0x000fe20000000000 */
[----:B---3--:R-:W-:-:S13]  /*03e0*/  ISETP.NE.AND P0, PT, R2, RZ, PT ;  /* 0x000000ff0200720c */ /* 0x008fda0003f05270 */
        /* <DEDUP_REMOVED lines=14> */
[----:B0-----:R3:W0:Y:S08]  /*04d0*/  SYNCS.EXCH.64 URZ, [UR8+0x30850], UR4 ;  /* 0x03085004083f75b2 */ /* 0x0016300008000100 */
[----:B------:R3:W0:Y:S01]  /*04e0*/  SYNCS.EXCH.64 URZ, [UR8+0x30860], UR6 ;  /* 0x03086006083f75b2 */ /* 0x0006220008000100 */
[----:B------:R3:W0:Y:S01]  /*04f0*/  SYNCS.EXCH.64 URZ, [UR8+0x30858], UR4 ;  /* 0x03085804083f75b2 */ /* 0x0006220008000100 */
[----:B------:R3:W0:Y:S02]  /*0500*/  SYNCS.EXCH.64 URZ, [UR8+0x30868], UR6 ;  /* 0x03086806083f75b2 */ /* 0x0006240008000100 */
[----:B---3--:R-:W-:Y:S01]  /*0510*/  NOP ;  /* 0x0000000000007918 */ /* 0x008fe20000000000 */
.L_x_3:
[----:B------:R-:W3:Y:S01]  /*0520*/  SHFL.IDX PT, R2, R0, RZ, 0x1f ;  /* 0x00001fff00027589 */ /* 0x000ee200000e0000 */
[----:B------:R-:W-:Y:S01]  /*0530*/  NOP ;  /* 0x0000000000007918 */ /* 0x000fe20000000000 */
[----:B---3--:R-:W-:-:S13]  /*0540*/  ISETP.NE.AND P0, PT, R2, RZ, PT ;  /* 0x000000ff0200720c */ /* 0x008fda0003f05270 */
[----:B------:R-:W-:Y:S05]  /*0550*/  @P0 BRA `(.L_x_4) ;  /* 0x0000000000380947 */ /* 0x000fea0003800000 */
[----:B0-----:R-:W0:Y:S01]  /*0560*/  S2UR UR5, SR_CgaCtaId ;  /* 0x00000000000579c3 */ /* 0x001e220000008800 */
[----:B------:R-:W-:Y:S01]  /*0570*/  UMOV UR4, 0x400 ;  /* 0x0000040000047882 */ /* 0x000fe20000000000 */
[----:B------:R-:W-:Y:S01]  /*0580*/  UMOV UR7, 0x1 ;  /* 0x0000000100077882 */ /* 0x000fe20000000000 */
[----:B------:R-:W-:Y:S01]  /*0590*/  ELECT P0, URZ, PT ;  /* 0x00000000003f782f */ /* 0x000fe20003800000 */
[----:B0-----:R-:W-:Y:S02]  /*05a0*/  ULEA UR6, UR5, UR4, 0x18 ;  /* 0x0000000405067291 */ /* 0x001fe4000f8ec03f */
[----:B------:R-:W-:-:S04]  /*05b0*/  UIADD3 UR4, -UR7, 0x100000, URZ ;  /* 0x0010000007047890 */ /* 0x000fc8000fffe13f */
[----:B------:R-:W-:Y:S02]  /*05c0*/  USHF.L.U32 UR5, UR4, 0xb, URZ ;  /* 0x0000000b04057899 */ /* 0x000fe4000800063f */
[----:B------:R-:W-:Y:S01]  /*05d0*/  USHF.L.U32 UR4, UR4, 0x1, URZ ;  /* 0x0000000104047899 */ /* 0x000fe2000800063f */
[----:B------:R-:W0:Y:S11]  /*05e0*/  FENCE.VIEW.ASYNC.S ;  /* 0x00000000000073c6 */ /* 0x000e360000000000 */
[----:B0-----:R3:W0:Y:S01]  /*05f0*/  SYNCS.EXCH.64 URZ, [UR6+0x30870], UR4 ;  /* 0x03087004063f75b2 */ /* 0x0016220008000100 */
[----:B------:R3:W0:Y:S01]  /*0600*/  SYNCS.EXCH.64 URZ, [UR6+0x30880], UR4 ;  /* 0x03088004063f75b2 */ /* 0x0006220008000100 */
[----:B------:R3:W0:Y:S01]  /*0610*/  SYNCS.EXCH.64 URZ, [UR6+0x30878], UR4 ;  /* 0x03087804063f75b2 */ /* 0x0006220008000100 */
[----:B------:R3:W0:Y:S02]  /*0620*/  SYNCS.EXCH.64 URZ, [UR6+0x30888], UR4 ;  /* 0x03088804063f75b2 */ /* 0x0006240008000100 */
[----:B---3--:R-:W-:Y:S01]  /*0630*/  NOP ;  /* 0x0000000000007918 */ /* 0x008fe20000000000 */
.L_x_4:
        /* <DEDUP_REMOVED lines=22> */
.L_x_5:
        /* <DEDUP_REMOVED lines=22> */
.L_x_6:
[----:B------:R-:W-:Y:S01]  /*0900*/  PLOP3.LUT P0, PT, PT, PT, UP0, 0x80, 0x0 ;  /* 0x000000000000781c */ /* 0x000fe20003f0f008 */
[----:B------:R-:W-:Y:S01]  /*0910*/  UMOV UR36, 0x1 ;  /* 0x0000000100247882 */ /* 0x000fe20000000000 */
[----:B------:R-:W-:Y:S01]  /*0920*/  NOP ;  /* 0x0000000000007918 */ /* 0x000fe20000000000 */
[----:B------:R-:W-:Y:S01]  /*0930*/  USEL UR36, UR36, 0x2, !UP0 ;  /* 0x0000000224247887 */ /* 0x000fe2000c000000 */
[----:B------:R-:W-:Y:S01]  /*0940*/  ULDC.64 UR46, c[0x0][0x208] ;  /* 0x00008200002e7ab9 */ /* 0x000fe20000000a00 */
[----:B012-4-:R-:W-:Y:S08]  /*0950*/  BAR.SYNC.DEFER_BLOCKING 0x0 ;  /* 0x0000000000007b1d */ /* 0x017ff00000010000 */
[----:B------:R-:W-:Y:S05]  /*0960*/  @!P0 BRA `(.L_x_7) ;  /* 0x00000090005c8947 */ /* 0x000fea0003800000 */
.L_x_8:
[----:B------:R-:W-:-:S08]  /*0970*/  NOP ;  /* 0x0000000000007918 */ /* 0x000fd00000000000 */
[----:B------:R-:W0:Y:S02]  /*0980*/  USETMAXREG.TRY_ALLOC.CTAPOOL UP0, 0xa0 ;  /* 0x000000a0000079c8 */ /* 0x000e240008000600 */
[----:B0-----:R-:W-:-:S13]  /*0990*/  PLOP3.LUT P0, PT, PT, PT, UP0, 0x80, 0x0 ;  /* 0x000000000000781c */ /* 0x001fda0003f0f008 */
[----:B------:R-:W-:Y:S05]  /*09a0*/  @!P0 BRA `(.L_x_8) ;  /* 0xfffffffc00f08947 */ /* 0x000fea000383ffff */
[----:B------:R-:W0:Y:S01]  /*09b0*/  S2R R2, SR_TID.X ;  /* 0x0000000000027919 */ /* 0x000e220000002100 */
[----:B------:R-:W1:Y:S08]  /*09c0*/  S2UR UR41, SR_CTAID.X ;  /* 0x00000000002979c3 */ /* 0x000e700000002500 */
[----:B------:R-:W-:Y:S06]  /*09d0*/  BAR.ARV 0x8, 0x200 ;  /* 0x0208000000007b1d */ /* 0x000fec0000002000 */
[----:B0-----:R-:W-:-:S04]  /*09e0*/  LOP3.LUT R0, R2, 0xffffff80, RZ, 0xc0, !PT ;  /* 0xffffff8002007812 */ /* 0x001fc800078ec0ff */
[----:B------:R-:W-:Y:S02]  /*09f0*/  ISETP.NE.AND P0, PT, R0, 0x80, PT ;  /* 0x000000800000780c */ /* 0x000fe40003f05270 */
[----:B------:R-:W1:Y:S11]  /*0a00*/  LDC R0, c[0x0][0xc34] ;  /* 0x00030d00ff007b82 */ /* 0x000e760000000800 */
[----:B------:R-:W-:Y:S06]  /*0a10*/  @!P0 BAR.ARV 0x9, 0x100 ;  /* 0x0244000000008b1d */ /* 0x000fec0000002000 */
[----:B-1----:R-:W-:-:S13]  /*0a20*/  ISETP.LE.AND P0, PT, R0, UR41, PT ;  /* 0x0000002900007c0c */ /* 0x002fda000bf03270 */
[----:B------:R-:W-:Y:S05]  /*0a30*/  @P0 EXIT ;  /* 0x000000000000094d */ /* 0x000fea0003800000 */
[----:B------:R-:W-:Y:S01]  /*0a40*/  VIADD R0, R2, 0xffffff80 ;  /* 0xffffff8002007836 */ /* 0x000fe20000000000 */
[----:B------:R-:W0:Y:S01]  /*0a50*/  S2UR UR4, SR_CgaCtaId ;  /* 0x00000000000479c3 */ /* 0x000e220000008800 */
[----:B------:R-:W-:Y:S01]  /*0a60*/  UMOV UR40, 0x400 ;  /* 0x0000040000287882 */ /* 0x000fe20000000000 */
[----:B------:R-:W-:Y:S02]  /*0a70*/  ULOP3.LUT UR42, UR36, 0x1, URZ, 0xfc, !UPT ;  /* 0x00000001242a7892 */ /* 0x000fe4000f8efc3f */
[----:B------:R-:W-:Y:S01]  /*0a80*/  SHF.R.S32.HI R3, RZ, 0x1f, R0 ;  /* 0x0000001fff037819 */ /* 0x000fe20000011400 */
[----:B------:R-:W-:Y:S01]  /*0a90*/  UMOV UR37, URZ ;  /* 0x0000003f00257c82 */ /* 0x000fe20008000000 */
[----:B------:R-:W-:Y:S01]  /*0aa0*/  UMOV UR38, URZ ;  /* 0x0000003f00267c82 */ /* 0x000fe20008000000 */
[----:B------:R-:W-:Y:S01]  /*0ab0*/  UMOV UR39, URZ ;  /* 0x0000003f00277c82 */ /* 0x000fe20008000000 */
[CC--:B------:R-:W-:Y:S02]  /*0ac0*/  LEA.HI R2, R3.reuse, R0.reuse, RZ, 0x4 ;  /* 0x0000000003027211 */ /* 0x0c0fe400078f20ff */
[----:B------:R-:W-:-:S02]  /*0ad0*/  LEA.HI R6, R3, R0, RZ, 0x2 ;  /* 0x0000000003067211 */ /* 0x000fc400078f10ff */
[----:B------:R-:W-:Y:S02]  /*0ae0*/  SHF.R.S32.HI R7, RZ, 0x4, R2 ;  /* 0x00000004ff077819 */ /* 0x000fe40000011402 */
[C---:B------:R-:W-:Y:S02]  /*0af0*/  LOP3.LUT R5, R2.reuse, 0xfffffff0, RZ, 0xc0, !PT ;  /* 0xfffffff002057812 */ /* 0x040fe400078ec0ff */
[----:B------:R-:W-:Y:S02]  /*0b00*/  LEA.HI R4, R2, R7, RZ, 0x1 ;  /* 0x0000000702047211 */ /* 0x000fe400078f08ff */
[----:B------:R-:W-:Y:S01]  /*0b10*/  LEA.HI R2, R3, R0, RZ, 0x7 ;  /* 0x0000000003027211 */ /* 0x000fe200078f38ff */
[----:B------:R-:W-:Y:S01]  /*0b20*/  IMAD.IADD R5, R0, 0x1, -R5 ;  /* 0x0000000100057824 */ /* 0x000fe200078e0a05 */
[----:B------:R-:W-:Y:S02]  /*0b30*/  LOP3.LUT R4, R4, 0x1ffffffe, RZ, 0xc0, !PT ;  /* 0x1ffffffe04047812 */ /* 0x000fe400078ec0ff */
[----:B------:R-:W-:-:S02]  /*0b40*/  LOP3.LUT R9, R2, 0xffffff80, RZ, 0xc0, !PT ;  /* 0xffffff8002097812 */ /* 0x000fc400078ec0ff */
[----:B------:R-:W-:Y:S01]  /*0b50*/  IADD3 R7, R7, -R4, RZ ;  /* 0x8000000407077210 */ /* 0x000fe20007ffe0ff */
[----:B0-----:R-:W-:Y:S01]  /*0b60*/  ULEA UR40, UR4, UR40, 0x18 ;  /* 0x0000002804287291 */ /* 0x001fe2000f8ec03f */
[----:B------:R-:W-:Y:S01]  /*0b70*/  SHF.R.S32.HI R4, RZ, 0x1f, R5 ;  /* 0x0000001fff047819 */ /* 0x000fe20000011405 */
[----:B------:R-:W-:Y:S01]  /*0b80*/  IMAD.IADD R16, R0, 0x1, -R9 ;  /* 0x0000000100107824 */ /* 0x000fe200078e0a09 */
[----:B------:R-:W-:Y:S02]  /*0b90*/  LOP3.LUT R11, R6, 0xfffffffc, RZ, 0xc0, !PT ;  /* 0xfffffffc060b7812 */ /* 0x000fe400078ec0ff */
[----:B------:R-:W-:Y:S02]  /*0ba0*/  LEA.HI R4, R4, R5, RZ, 0x3 ;  /* 0x0000000504047211 */ /* 0x000fe400078f18ff */
[----:B------:R-:W-:Y:S01]  /*0bb0*/  LEA.HI R18, R3, R0, RZ, 0x3 ;  /* 0x0000000003127211 */ /* 0x000fe200078f18ff */
[----:B------:R-:W-:Y:S01]  /*0bc0*/  IMAD.IADD R14, R0, 0x1, -R11 ;  /* 0x00000001000e7824 */ /* 0x000fe200078e0a0b */
[C---:B------:R-:W-:Y:S01]  /*0bd0*/  LOP3.LUT R6, R4.reuse, 0xfffffff8, RZ, 0xc0, !PT ;  /* 0xfffffff804067812 */ /* 0x040fe200078ec0ff */
[----:B------:R-:W-:Y:S01]  /*0be0*/  STL [R1+0xc], R16 ;  /* 0x00000c1001007387 */ /* 0x000fe20000100800 */
[----:B------:R-:W-:Y:S01]  /*0bf0*/  SHF.R.S32.HI R10, RZ, 0x1f, R16 ;  /* 0x0000001fff0a7819 */ /* 0x000fe20000011410 */
[----:B------:R-:W-:Y:S01]  /*0c00*/  IMAD.SHL.U32 R4, R4, 0x40, RZ ;  /* 0x0000004004047824 */ /* 0x000fe200078e00ff */
[----:B------:R-:W-:Y:S01]  /*0c10*/  LOP3.LUT R17, R18, 0xfffffff8, RZ, 0xc0, !PT ;  /* 0xfffffff812117812 */ /* 0x000fe200078ec0ff */
[----:B------:R-:W-:Y:S01]  /*0c20*/  IMAD.IADD R6, R5, 0x1, -R6 ;  /* 0x0000000105067824 */ /* 0x000fe200078e0a06 */
[----:B------:R-:W-:-:S02]  /*0c30*/  LEA.HI R11, R10, R16, RZ, 0x2 ;  /* 0x000000100a0b7211 */ /* 0x000fc400078f10ff */
[----:B------:R-:W-:Y:S02]  /*0c40*/  LEA.HI R8, R14, R14, RZ, 0x1 ;  /* 0x0000000e0e087211 */ /* 0x000fe400078f08ff */
[----:B------:R-:W-:Y:S01]  /*0c50*/  LEA.HI R9, R3, R0, RZ, 0x5 ;  /* 0x0000000003097211 */ /* 0x000fe200078f28ff */
[----:B------:R-:W-:Y:S01]  /*0c60*/  IMAD.IADD R0, R0, 0x1, -R17 ;  /* 0x0000000100007824 */ /* 0x000fe200078e0a11 */
[----:B------:R-:W-:Y:S02]  /*0c70*/  SHF.L.U32 R3, R6, 0x6, RZ ;  /* 0x0000000606037819 */ /* 0x000fe400000006ff */
[--C-:B------:R-:W-:Y:S01]  /*0c80*/  SHF.R.S32.HI R12, RZ, 0x2, R11.reuse ;  /* 0x00000002ff0c7819 */ /* 0x100fe2000001140b */
[----:B------:R-:W-:Y:S01]  /*0c90*/  IMAD.SHL.U32 R9, R9, 0x20, RZ ;  /* 0x0000002009097824 */ /* 0x000fe200078e00ff */
[----:B------:R-:W-:Y:S01]  /*0ca0*/  SHF.R.S32.HI R13, RZ, 0x1f, R11 ;  /* 0x0000001fff0d7819 */ /* 0x000fe2000001140b */
[----:B------:R0:W-:Y:S01]  /*0cb0*/  STL [R1+0x4], R0 ;  /* 0x0000040001007387 */ /* 0x0001e20000100800 */
[----:B------:R-:W-:Y:S01]  /*0cc0*/  LOP3.LUT R15, R8, 0x1ffffffe, RZ, 0xc0, !PT ;  /* 0x1ffffffe080f7812 */ /* 0x000fe200078ec0ff */
[----:B------:R-:W-:Y:S01]  /*0cd0*/  IMAD.SHL.U32 R8, R7, 0x8, RZ ;  /* 0x0000000807087824 */ /* 0x000fe200078e00ff */
[----:B------:R-:W-:-:S02]  /*0ce0*/  LOP3.LUT R3, R3, 0x1c0, RZ, 0xc0, !PT ;  /* 0x000001c003037812 */ /* 0x000fc400078ec0ff */
[----:B------:R-:W-:Y:S01]  /*0cf0*/  SHF.R.S32.HI R7, RZ, 0x7, R2 ;  /* 0x00000007ff077819 */ /* 0x000fe20000011402 */
[----:B------:R-:W-:Y:S01]  /*0d00*/  IMAD.IADD R15, R14, 0x1, -R15 ;  /* 0x000000010e0f7824 */ /* 0x000fe200078e0a0f */
[----:B------:R-:W-:Y:S02]  /*0d10*/  LEA.HI R13, R13, R12, RZ, 0x3 ;  /* 0x0000000c0d0d7211 */ /* 0x000fe400078f18ff */
[----:B------:R-:W-:Y:S01]  /*0d20*/  LEA.HI R10, R10, R16, RZ, 0x5 ;  /* 0x000000100a0a7211 */ /* 0x000fe200078f28ff */
[----:B------:R-:W-:Y:S01]  /*0d30*/  IMAD.HI R2, R7, 0x55555556, RZ ;  /* 0x5555555607027827 */ /* 0x000fe200078e02ff */
[----:B0-----:R-:W-:Y:S02]  /*0d40*/  LOP3.LUT R0, R3, 0x8, R8, 0xf8, !PT ;  /* 0x0000000803007812 */ /* 0x001fe400078ef808 */
[----:B------:R-:W-:Y:S02]  /*0d50*/  SHF.R.U32.HI R3, RZ, 0x3, R3 ;  /* 0x00000003ff037819 */ /* 0x000fe40000011603 */
[----:B------:R-:W-:-:S02]  /*0d60*/  LOP3.LUT R13, R13, 0xfffffff8, RZ, 0xc0, !PT ;  /* 0xfffffff80d0d7812 */ /* 0x000fc400078ec0ff */
[----:B------:R-:W-:Y:S02]  /*0d70*/  LOP3.LUT R0, R0, R3, RZ, 0x3c, !PT ;  /* 0x0000000300007212 */ /* 0x000fe400078e3cff */
[----:B------:R-:W-:Y:S02]  /*0d80*/  LOP3.LUT R9, R9, 0xfffffc00, RZ, 0xc0, !PT ;  /* 0xfffffc0009097812 */ /* 0x000fe400078ec0ff */
[----:B------:R-:W-:Y:S02]  /*0d90*/  LOP3.LUT R4, R4, 0x7ffffe00, RZ, 0xc0, !PT ;  /* 0x7ffffe0004047812 */ /* 0x000fe400078ec0ff */
[----:B------:R-:W-:Y:S02]  /*0da0*/  IADD3 R13, R12, -R13, RZ ;  /* 0x8000000d0c0d7210 */ /* 0x000fe40007ffe0ff */
[----:B------:R-:W-:Y:S02]  /*0db0*/  LEA.HI R2, R2, R2, RZ, 0x1 ;  /* 0x0000000202027211 */ /* 0x000fe400078f08ff */
[----:B------:R-:W-:-:S02]  /*0dc0*/  SHF.R.S32.HI R10, RZ, 0x5, R10 ;  /* 0x00000005ff0a7819 */ /* 0x000fc4000001140a */
[----:B------:R-:W-:Y:S01]  /*0dd0*/  IADD3 R0, R0, R4, R9 ;  /* 0x0000000400007210 */ /* 0x000fe20007ffe009 */
[----:B------:R-:W-:Y:S01]  /*0de0*/  IMAD R3, R2, -0x3, R7 ;  /* 0xfffffffd02037824 */ /* 0x000fe200078e0207 */
[----:B------:R-:W-:Y:S01]  /*0df0*/  R2P PR, R6, 0x6 ;  /* 0x0000000606007804 */ /* 0x000fe20000000000 */
[----:B------:R-:W-:Y:S01]  /*0e00*/  IMAD R10, R10, 0x10, R13 ;  /* 0x000000100a0a7824 */ /* 0x000fe200078e020d */
[----:B------:R-:W-:Y:S01]  /*0e10*/  LOP3.LUT R11, R11, 0x7ffffffc, RZ, 0xc0, !PT ;  /* 0x7ffffffc0b0b7812 */ /* 0x000fe200078ec0ff */
[----:B------:R-:W-:Y:S01]  /*0e20*/  IMAD.MOV.U32 R6, RZ, RZ, -0x2 ;  /* 0xfffffffeff067424 */ /* 0x000fe200078e00ff */
[----:B------:R-:W-:Y:S02]  /*0e30*/  LEA R5, R5, R9, 0x6 ;  /* 0x0000000905057211 */ /* 0x000fe400078e30ff */
[----:B------:R-:W-:Y:S01]  /*0e40*/  LEA R2, R0, UR40, 0x1 ;  /* 0x0000002800027c11 */ /* 0x000fe2000f8e08ff */
[----:B------:R-:W-:Y:S01]  /*0e50*/  IMAD.IADD R11, R16, 0x1, -R11 ;  /* 0x00000001100b7824 */ /* 0x000fe200078e0a0b */
[----:B------:R-:W-:Y:S01]  /*0e60*/  LEA R3, R3, R10, 0x6 ;  /* 0x0000000a03037211 */ /* 0x000fe200078e30ff */
[----:B------:R-:W-:-:S02]  /*0e70*/  IMAD.IADD R5, R8, 0x1, R5 ;  /* 0x0000000108057824 */ /* 0x000fc400078e0205 */
[C---:B------:R-:W-:Y:S02]  /*0e80*/  VIADD R17, R2.reuse, 0x1e800 ;  /* 0x0001e80002117836 */ /* 0x040fe40000000000 */
[----:B------:R-:W-:Y:S01]  /*0e90*/  IMAD R4, R11, R6, 0xc0 ;  /* 0x000000c00b047424 */ /* 0x000fe200078e0206 */
[----:B------:R-:W-:Y:S01]  /*0ea0*/  STL [R1+0x20], R5 ;  /* 0x0000200501007387 */ /* 0x000fe20000100800 */
[----:B------:R-:W-:Y:S02]  /*0eb0*/  IMAD R0, R15, 0x8, R3 ;  /* 0x000000080f007824 */ /* 0x000fe400078e0203 */
[----:B------:R-:W-:Y:S01]  /*0ec0*/  VIADD R156, R2, 0x1e820 ;  /* 0x0001e820029c7836 */ /* 0x000fe20000000000 */
[----:B------:R-:W-:Y:S01]  /*0ed0*/  @P1 IADD3 R156, R17, -0x20, RZ ;  /* 0xffffffe0119c1810 */ /* 0x000fe20007ffe0ff */
[----:B------:R0:W-:Y:S01]  /*0ee0*/  STL [R1+0x24], R4 ;  /* 0x0000240401007387 */ /* 0x0001e20000100800 */
[----:B------:R-:W-:-:S03]  /*0ef0*/  IMAD.MOV.U32 R16, RZ, RZ, 0x40 ;  /* 0x00000040ff107424 */ /* 0x000fc600078e00ff */
[----:B------:R-:W-:Y:S01]  /*0f00*/  STL [R1+0x18], R3 ;  /* 0x0000180301007387 */ /* 0x000fe20000100800 */
[----:B------:R-:W-:Y:S01]  /*0f10*/  VIADD R157, R156, 0xc000 ;  /* 0x0000c0009c9d7836 */ /* 0x000fe20000000000 */
[----:B------:R-:W-:Y:S02]  /*0f20*/  SEL R16, R16, 0xffffffc0, !P2 ;  /* 0xffffffc010107807 */ /* 0x000fe40005000000 */
[----:B------:R1:W-:Y:S01]  /*0f30*/  STL [R1+0x1c], R0 ;  /* 0x00001c0001007387 */ /* 0x0003e20000100800 */
[----:B0-----:R-:W-:Y:S02]  /*0f40*/  SHF.R.S32.HI R4, RZ, 0x3, R18 ;  /* 0x00000003ff047819 */ /* 0x001fe40000011412 */
[----:B------:R-:W-:Y:S02]  /*0f50*/  IMAD.IADD R17, R17, 0x1, R16 ;  /* 0x0000000111117824 */ /* 0x000fe400078e0210 */
[----:B------:R-:W-:Y:S01]  /*0f60*/  IMAD.IADD R16, R16, 0x1, R156 ;  /* 0x0000000110107824 */ /* 0x000fe200078e029c */
[----:B-1----:R-:W-:-:S05]  /*0f70*/  IADD3 R0, R156, 0x6000, RZ ;  /* 0x000060009c007810 */ /* 0x002fca0007ffe0ff */
[----:B------:R0:W-:Y:S02]  /*0f80*/  STL [R1], R0 ;  /* 0x0000000001007387 */ /* 0x0001e40000100800 */
.L_x_29:
[----:B0-----:R-:W0:Y:S01]  /*0f90*/  S2R R0, SR_TID.X ;  /* 0x0000000000007919 */ /* 0x001e220000002100 */
[----:B------:R-:W-:Y:S01]  /*0fa0*/  ULDC.64 UR6, c[0x0][0x418] ;  /* 0x0001060000067ab9 */ /* 0x000fe20000000a00 */
[----:B------:R-:W-:Y:S01]  /*0fb0*/  ULDC UR4, c[0x0][0xc38] ;  /* 0x00030e0000047ab9 */ /* 0x000fe20000000800 */
[----:B------:R-:W-:Y:S02]  /*0fc0*/  UISETP.NE.U32.AND UP0, UPT, UR6, URZ, UPT ;  /* 0x0000003f0600728c */ /* 0x000fe4000bf05070 */
[----:B------:R-:W-:Y:S02]  /*0fd0*/  UISETP.NE.AND UP1, UPT, UR4, 0x1, UPT ;  /* 0x000000010400788c */ /* 0x000fe4000bf25270 */
[----:B------:R-:W-:Y:S01]  /*0fe0*/  UISETP.NE.AND.EX UP0, UPT, UR7, URZ, UPT, UP0 ;  /* 0x0000003f0700728c */ /* 0x000fe2000bf05300 */
[----:B------:R-:W-:Y:S01]  /*0ff0*/  ULDC UR49, c[0x0][0x424] ;  /* 0x0001090000317ab9 */ /* 0x000fe20000000800 */
[----:B------:R-:W-:Y:S02]  /*1000*/  UIADD3 UR12, UR40, 0x1e800, URZ ;  /* 0x0001e800280c7890 */ /* 0x000fe4000fffe03f */
[----:B------:R-:W-:Y:S01]  /*1010*/  USEL UR49, UR49, 0x1, UP0 ;  /* 0x0000000131317887 */ /* 0x000fe20008000000 */
[----:B------:R-:W-:Y:S01]  /*1020*/  ULDC UR4, c[0x0][0xc44] ;  /* 0x0003110000047ab9 */ /* 0x000fe20000000800 */
[----:B------:R-:W-:Y:S01]  /*1030*/  ULDC UR6, c[0x0][0x2f0] ;  /* 0x0000bc0000067ab9 */ /* 0x000fe20000000800 */
[----:B------:R-:W-:-:S02]  /*1040*/  ULOP3.LUT UP0, URZ, UR12, 0x3ff, URZ, 0xc0, !UPT ;  /* 0x000003ff0c3f7892 */ /* 0x000fc4000f80c03f */
[----:B------:R-:W-:Y:S02]  /*1050*/  UISETP.NE.AND UP2, UPT, UR4, 0x1, UPT ;  /* 0x000000010400788c */ /* 0x000fe4000bf45270 */
[----:B------:R-:W-:Y:S01]  /*1060*/  UIMAD UR49, UR49, UR6, URZ ;  /* 0x00000006313172a4 */ /* 0x000fe2000f8e023f */
[----:B------:R-:W-:Y:S01]  /*1070*/  @UP1 ULDC UR4, c[0x0][0xc3c] ;  /* 0x00030f0000041ab9 */ /* 0x000fe20000000800 */
[----:B------:R-:W-:Y:S01]  /*1080*/  PLOP3.LUT P0, PT, PT, PT, UP0, 0x80, 0x0 ;  /* 0x000000000000781c */ /* 0x000fe20003f0f008 */
[----:B------:R-:W-:Y:S02]  /*1090*/  UIMAD.WIDE.U32 UR4, UR41, UR4, URZ ;  /* 0x00000004290472a5 */ /* 0x000fe4000f8e003f */
[----:B------:R-:W-:Y:S01]  /*10a0*/  UIADD3 UR6, UR49, 0xbf, URZ ;  /* 0x000000bf31067890 */ /* 0x000fe2000fffe03f */
[----:B------:R-:W-:Y:S01]  /*10b0*/  @UP1 ULDC UR7, c[0x0][0xc40] ;  /* 0x0003100000071ab9 */ /* 0x000fe20000000800 */
[----:B------:R-:W-:Y:S01]  /*10c0*/  UMOV UR43, UR41 ;  /* 0x00000029002b7c82 */ /* 0x000fe20008000000 */
[----:B------:R-:W-:Y:S01]  /*10d0*/  @UP1 USHF.R.U32.HI UR43, URZ, UR7, UR5 ;  /* 0x000000073f2b1299 */ /* 0x000fe20008011605 */
[C---:B0-----:R-:W-:Y:S01]  /*10e0*/  VIADD R3, R0.reuse, 0xffffff80 ;  /* 0xffffff8000037836 */ /* 0x041fe20000000000 */
[----:B------:R-:W-:Y:S01]  /*10f0*/  UIMAD.WIDE UR6, UR6, 0x2aaaaaab, URZ ;  /* 0x2aaaaaab060678a5 */ /* 0x000fe2000f8e023f */
[----:B------:R-:W-:Y:S01]  /*1100*/  VIADD R0, R0, 0xffffff80 ;  /* 0xffffff8000007836 */ /* 0x000fe20000000000 */
[----:B------:R-:W-:-:S02]  /*1110*/  @UP2 ULDC.64 UR10, c[0x0][0xc48] ;  /* 0x00031200000a2ab9 */ /* 0x000fc40000000a00 */
[----:B------:R-:W-:Y:S02]  /*1120*/  UIMAD.WIDE.U32 UR4, UR43, UR10, URZ ;  /* 0x0000000a2b0472a5 */ /* 0x000fe4000f8e003f */
[----:B------:R-:W-:Y:S01]  /*1130*/  SHF.R.S32.HI R0, RZ, 0x1f, R0 ;  /* 0x0000001fff007819 */ /* 0x000fe20000011400 */
[----:B------:R-:W-:Y:S01]  /*1140*/  USHF.R.U32.HI UR48, URZ, 0x1f, UR7 ;  /* 0x0000001f3f307899 */ /* 0x000fe20008011607 */
[----:B------:R-:W-:Y:S02]  /*1150*/  UMOV UR45, UR43 ;  /* 0x0000002b002d7c82 */ /* 0x000fe40008000000 */
[----:B------:R-:W-:Y:S01]  /*1160*/  LEA.HI R0, R0, R3, RZ, 0x7 ;  /* 0x0000000300007211 */ /* 0x000fe200078f38ff */
[----:B------:R-:W-:Y:S02]  /*1170*/  @UP2 USHF.R.U32.HI UR45, URZ, UR11, UR5 ;  /* 0x0000000b3f2d2299 */ /* 0x000fe40008011605 */
[----:B------:R-:W-:Y:S01]  /*1180*/  ULEA.HI.SX32 UR48, UR7, UR48, 0x1b ;  /* 0x0000003007307291 */ /* 0x000fe2000f8fda3f */
[----:B------:R-:W-:-:S06]  /*1190*/  SHF.R.S32.HI R0, RZ, 0x7, R0 ;  /* 0x00000007ff007819 */ /* 0x000fcc0000011400 */
[----:B------:R-:W0:Y:S02]  /*11a0*/  SHFL.IDX PT, R0, R0, RZ, 0x1f ;  /* 0x00001fff00007589 */ /* 0x000e2400000e0000 */
[----:B0-----:R-:W-:-:S13]  /*11b0*/  R2UR UR44, R0 ;  /* 0x00000000002c72ca */ /* 0x001fda00000e0000 */
[----:B------:R-:W-:-:S04]  /*11c0*/  UIMAD.WIDE UR8, UR44, 0x55555556, URZ ;  /* 0x555555562c0878a5 */ /* 0x000fc8000f8e023f */
[----:B------:R-:W-:-:S04]  /*11d0*/  ULEA.HI UR9, UR9, UR9, URZ, 0x1 ;  /* 0x0000000909097291 */ /* 0x000fc8000f8f083f */
[----:B------:R-:W-:Y:S01]  /*11e0*/  UIMAD UR50, UR9, -0x3, UR44 ;  /* 0xfffffffd093278a4 */ /* 0x000fe2000f8e022c */
[----:B-1----:R-:W-:Y:S11]  /*11f0*/  @!P0 BRA `(.L_x_9) ;  /* 0x0000000000408947 */ /* 0x002ff60003800000 */
[----:B------:R-:W-:Y:S01]  /*1200*/  MOV R0, 0x0 ;  /* 0x0000000000007802 */ /* 0x000fe20000000f00 */
[----:B------:R-:W-:Y:S01]  /*1210*/  ULDC.64 UR4, c[0x4][0xa8] ;  /* 0x01002a0000047ab9 */ /* 0x000fe20000000a00 */
[----:B------:R-:W-:Y:S01]  /*1220*/  ULDC.64 UR6, c[0x4][0x48] ;  /* 0x0100120000067ab9 */ /* 0x000fe20000000a00 */
[----:B------:R-:W-:Y:S01]  /*1230*/  MOV R4, UR4 ;  /* 0x0000000400047c02 */ /* 0x000fe20008000f00 */
[----:B------:R0:W1:Y:S01]  /*1240*/  LDC.64 R14, c[0x4][R0] ;  /* 0x01000000000e7b82 */ /* 0x0000620000000a00 */
[----:B------:R-:W-:Y:S01]  /*1250*/  IMAD.U32 R5, RZ, RZ, UR5 ;  /* 0x00000005ff057e24 */ /* 0x000fe2000f8e00ff */
[----:B------:R-:W-:Y:S01]  /*1260*/  ULDC.64 UR4, c[0x4][0xb0] ;  /* 0x01002c0000047ab9 */ /* 0x000fe20000000a00 */
[----:B------:R-:W-:Y:S01]  /*1270*/  MOV R10, UR6 ;  /* 0x00000006000a7c02 */ /* 0x000fe20008000f00 */
[----:B------:R-:W-:Y:S01]  /*1280*/  IMAD.U32 R6, RZ, RZ, UR4 ;  /* 0x00000004ff067e24 */ /* 0x000fe2000f8e00ff */
[----:B------:R-:W-:Y:S01]  /*1290*/  MOV R13, RZ ;  /* 0x000000ff000d7202 */ /* 0x000fe20000000f00 */
[----:B------:R-:W-:-:S02]  /*12a0*/  IMAD.U32 R7, RZ, RZ, UR5 ;  /* 0x00000005ff077e24 */ /* 0x000fc4000f8e00ff */
[----:B------:R-:W-:Y:S02]  /*12b0*/  IMAD.U32 R11, RZ, RZ, UR7 ;  /* 0x00000007ff0b7e24 */ /* 0x000fe4000f8e00ff */
[----:B------:R-:W-:Y:S02]  /*12c0*/  IMAD.MOV.U32 R8, RZ, RZ, 0x70 ;  /* 0x00000070ff087424 */ /* 0x000fe400078e00ff */
[----:B0-----:R-:W-:-:S07]  /*12d0*/  IMAD.MOV.U32 R12, RZ, RZ, 0x1 ;  /* 0x00000001ff0c7424 */ /* 0x001fce00078e00ff */
[----:B------:R-:W-:-:S07]  /*12e0*/  LEPC R20, `(.L_x_9) ;  /* 0x000000001014794e */ /* 0x000fce0000000000 */
[----:B-1----:R-:W-:Y:S05]  /*12f0*/  CALL.ABS.NOINC R14 ;  /* 0x000000000e007343 */ /* 0x002fea0003c00000 */
.L_x_9:
[----:B------:R-:W-:Y:S01]  /*1300*/  ULOP3.LUT UR4, UR37, 0x1, URZ, 0xc0, !UPT ;  /* 0x0000000125047892 */ /* 0x000fe2000f8ec03f */
[----:B------:R-:W-:-:S05]  /*1310*/  IMAD.U32 R3, RZ, RZ, UR42 ;  /* 0x0000002aff037e24 */ /* 0x000fca000f8e00ff */
[----:B------:R-:W-:Y:S01]  /*1320*/  IMAD.U32 R0, RZ, RZ, UR4 ;  /* 0x00000004ff007e24 */ /* 0x000fe2000f8e00ff */
[----:B------:R-:W-:-:S04]  /*1330*/  ISETP.NE.AND P0, PT, R3, 0x3, PT ;  /* 0x000000030300780c */ /* 0x000fc80003f05270 */
[----:B------:R-:W-:-:S04]  /*1340*/  SHF.L.U32 R0, R0, 0x1f, RZ ;  /* 0x0000001f00007819 */ /* 0x000fc800000006ff */
[----:B------:R-:W0:Y:S02]  /*1350*/  SYNCS.PHASECHK.TRANS64.TRYWAIT P1, [UR40+0x30800], R0 ;  /* 0x03080000ff0075a7 */ /* 0x000e240008020168 */
[----:B0-----:R-:W-:Y:S05]  /*1360*/  @!P1 BRA `(.L_x_10) ;  /* 0x000000bc00a89947 */ /* 0x001fea0003800000 */
.L_x_107:
[----:B------:R-:W-:Y:S05]  /*1370*/  @!P0 BRA `(.L_x_11) ;  /* 0x0000000000048947 */ /* 0x000fea0003800000 */
[----:B------:R-:W-:Y:S01]  /*1380*/  BPT.TRAP 0x1 ;  /* 0x000000040000795c */ /* 0x000fe20000300000 */
.L_x_11:
[----:B0-----:R-:W-:Y:S01]  /*1390*/  IMAD.U32 R0, RZ, RZ, UR39 ;  /* 0x00000027ff007e24 */ /* 0x001fe2000f8e00ff */
[----:B------:R-:W-:-:S04]  /*13a0*/  MOV R5, UR38 ;  /* 0x0000002600057c02 */ /* 0x000fc80008000f00 */
[----:B------:R-:W-:Y:S02]  /*13b0*/  LEA R0, R0, UR40, 0x3 ;  /* 0x0000002800007c11 */ /* 0x000fe4000f8e18ff */
[----:B------:R-:W-:-:S04]  /*13c0*/  SHF.L.U32 R5, R5, 0x1f, RZ ;  /* 0x0000001f05057819 */ /* 0x000fc800000006ff */
[----:B------:R0:W1:Y:S01]  /*13d0*/  SYNCS.PHASECHK.TRANS64.TRYWAIT P2, [R0+URZ+0x30830], R5 ;  /* 0x03083005000075a7 */ /* 0x000062000804017f */
[----:B------:R-:W-:Y:S05]  /*13e0*/  @!P0 BRA `(.L_x_12) ;  /* 0x0000000000048947 */ /* 0x000fea0003800000 */
[----:B------:R-:W-:Y:S01]  /*13f0*/  BPT.TRAP 0x1 ;  /* 0x000000040000795c */ /* 0x000fe20000300000 */
.L_x_12:
[----:B------:R-:W2:Y:S01]  /*1400*/  S2R R4, SR_TID.X ;  /* 0x0000000000047919 */ /* 0x000ea20000002100 */
[----:B------:R-:W-:-:S05]  /*1410*/  IMAD.U32 R155, RZ, RZ, UR50 ;  /* 0x00000032ff9b7e24 */ /* 0x000fca000f8e00ff */
[----:B------:R-:W-:-:S05]  /*1420*/  LEA R155, R155, UR40, 0xd ;  /* 0x000000289b9b7c11 */ /* 0x000fca000f8e68ff */
[----:B------:R-:W-:-:S05]  /*1430*/  VIADD R3, R155, 0xc400 ;  /* 0x0000c4009b037836 */ /* 0x000fca0000000000 */
[----:B------:R-:W-:-:S04]  /*1440*/  SHF.R.U32.HI R3, RZ, 0x4, R3 ;  /* 0x00000004ff037819 */ /* 0x000fc80000011603 */
[----:B------:R-:W-:Y:S02]  /*1450*/  LOP3.LUT R3, R3, 0x3fff, RZ, 0xc0, !PT ;  /* 0x00003fff03037812 */ /* 0x000fe400078ec0ff */
[----:B--2---:R-:W-:Y:S01]  /*1460*/  LOP3.LUT P1, RZ, R4, 0x7f, RZ, 0xc0, !PT ;  /* 0x0000007f04ff7812 */ /* 0x004fe2000782c0ff */
[----:B-1----:R-:W-:-:S12]  /*1470*/  @P2 BRA `(.L_x_13) ;  /* 0x0000000000082947 */ /* 0x002fd80003800000 */
[----:B------:R-:W1:Y:S02]  /*1480*/  SYNCS.PHASECHK.TRANS64.TRYWAIT P2, [R0+URZ+0x30830], R5 ;  /* 0x03083005000075a7 */ /* 0x000e64000804017f */
[----:B-1----:R-:W-:Y:S05]  /*1490*/  @!P2 BRA `(.L_x_14) ;  /* 0x000000bc0074a947 */ /* 0x002fea0003800000 */
.L_x_13:
[----:B------:R-:W-:Y:S05]  /*14a0*/  WARPSYNC.ALL ;  /* 0x0000000000007948 */ /* 0x000fea0003800000 */
[----:B------:R-:W-:Y:S01]  /*14b0*/  IMAD.MOV.U32 R151, RZ, RZ, RZ ;  /* 0x000000ffff977224 */ /* 0x000fe200078e00ff */
[----:B------:R-:W-:Y:S02]  /*14c0*/  LOP3.LUT R4, R3, 0x10000, RZ, 0xfc, !PT ;  /* 0x0001000003047812 */ /* 0x000fe400078efcff */
[----:B01----:R-:W-:Y:S01]  /*14d0*/  MOV R5, 0x40000040 ;  /* 0x4000004000057802 */ /* 0x003fe20000000f00 */
[----:B------:R-:W-:-:S03]  /*14e0*/  UIADD3 UR4, UR40, 0x12400, URZ ;  /* 0x0001240028047890 */ /* 0x000fc6000fffe03f */
[----:B------:R-:W-:Y:S01]  /*14f0*/  R2UR UR5, R5 ;  /* 0x00000000050572ca */ /* 0x000fe200000e0000 */
[----:B------:R-:W-:Y:S01]  /*1500*/  WARPGROUP.ARRIVE ;  /* 0x00000000000079c5 */ /* 0x000fe20000000000 */
[----:B------:R-:W-:Y:S01]  /*1510*/  UMOV UR7, 0x40000040 ;  /* 0x4000004000077882 */ /* 0x000fe20000000000 */
[----:B------:R-:W-:Y:S01]  /*1520*/  USHF.R.U32.HI UR4, URZ, 0x4, UR4 ;  /* 0x000000043f047899 */ /* 0x000fe20008011604 */
[C---:B------:R-:W-:Y:S01]  /*1530*/  R2UR UR13, R4.reuse ;  /* 0x00000000040d72ca */ /* 0x040fe200000e0000 */
[----:B------:R-:W2:Y:S01]  /*1540*/  LDL R121, [R1+0x24] ;  /* 0x0000240001797983 */ /* 0x000ea20000100800 */
[----:B------:R-:W-:Y:S01]  /*1550*/  UMOV UR9, 0x40000040 ;  /* 0x4000004000097882 */ /* 0x000fe20000000000 */
[----:B------:R-:W-:Y:S01]  /*1560*/  ULOP3.LUT UR20, UR4, 0x3fff, URZ, 0xc0, !UPT ;  /* 0x00003fff04147892 */ /* 0x000fe2000f8ec03f */
[----:B------:R-:W-:Y:S01]  /*1570*/  P2R R120, PR, RZ, 0x1 ;  /* 0x00000001ff787803 */ /* 0x000fe20000000000 */
[----:B------:R-:W-:Y:S01]  /*1580*/  UMOV UR11, 0x40000040 ;  /* 0x40000040000b7882 */ /* 0x000fe20000000000 */
[----:B------:R-:W-:Y:S01]  /*1590*/  R2UR UR4, R4 ;  /* 0x00000000040472ca */ /* 0x000fe200000e0000 */
[----:B------:R-:W-:Y:S01]  /*15a0*/  ULOP3.LUT UR20, UR20, 0x10000, URZ, 0xfc, !UPT ;  /* 0x0001000014147892 */ /* 0x000fe2000f8efc3f */
[----:B------:R-:W-:Y:S01]  /*15b0*/  UMOV UR15, 0x40000040 ;  /* 0x40000040000f7882 */ /* 0x000fe20000000000 */
[----:B------:R-:W-:-:S02]  /*15c0*/  ULDC UR21, c[0x0][0x988] ;  /* 0x0002620000157ab9 */ /* 0x000fc40000000800 */
[----:B------:R-:W-:Y:S02]  /*15d0*/  UIMAD UR12, UR39, 0x600, UR20 ;  /* 0x00000600270c78a4 */ /* 0x000fe4000f8e0214 */
[----:B------:R-:W-:Y:S02]  /*15e0*/  UIADD3 UR8, UR13, 0x4, URZ ;  /* 0x000000040d087890 */ /* 0x000fe4000fffe03f */
[----:B------:R-:W-:Y:S02]  /*15f0*/  UIADD3 UR10, UR12, 0x4, URZ ;  /* 0x000000040c0a7890 */ /* 0x000fe4000fffe03f */
[----:B------:R-:W-:Y:S02]  /*1600*/  UIADD3 UR14, UR12, 0x6, URZ ;  /* 0x000000060c0e7890 */ /* 0x000fe4000fffe03f */
[----:B------:R-:W-:Y:S02]  /*1610*/  UMOV UR6, UR12 ;  /* 0x0000000c00067c82 */ /* 0x000fe40008000000 */
[----:B------:R-:W-:Y:S01]  /*1620*/  HGMMA.64x192x16.F32 R24, gdesc[UR4], RZ, !UPT, gsb0 ;  /* 0x02e00000041879f0 */ /* 0x000fe2000c0008ff */
[----:B------:R-:W-:-:S02]  /*1630*/  UIADD3 UR4, UR13, 0x2, URZ ;  /* 0x000000020d047890 */ /* 0x000fc4000fffe03f */
[----:B------:R-:W-:Y:S01]  /*1640*/  UIADD3 UR6, UR12, 0x2, URZ ;  /* 0x000000020c067890 */ /* 0x000fe2000fffe03f */
[----:B------:R-:W-:Y:S01]  /*1650*/  UMOV UR5, 0x40000040 ;  /* 0x4000004000057882 */ /* 0x000fe20000000000 */
[----:B------:R-:W-:Y:S01]  /*1660*/  UMOV UR7, 0x40000040 ;  /* 0x4000004000077882 */ /* 0x000fe20000000000 */
[----:B------:R-:W-:Y:S02]  /*1670*/  WARPGROUP.DEPBAR.LE gsb0, 0x0 ;  /* 0x00008000000079c5 */ /* 0x000fe40000010000 */
[----:B------:R-:W-:-:S12]  /*1680*/  WARPGROUP.ARRIVE ;  /* 0x00000000000079c5 */ /* 0x000fd80000000000 */
[----:B------:R-:W-:Y:S01]  /*1690*/  HGMMA.64x192x16.F32 R24, gdesc[UR4], R24, gsb0 ;  /* 0x02e00000041879f0 */ /* 0x000fe20008000818 */
[----:B------:R-:W-:-:S03]  /*16a0*/  UIADD3 UR6, UR13, 0x6, URZ ;  /* 0x000000060d067890 */ /* 0x000fc6000fffe03f */
[----:B------:R-:W-:-:S04]  /*16b0*/  UMOV UR13, 0x40000040 ;  /* 0x40000040000d7882 */ /* 0x000fc80000000000 */
[----:B------:R-:W-:Y:S01]  /*16c0*/  UMOV UR12, UR6 ;  /* 0x00000006000c7c82 */ /* 0x000fe20008000000 */
[----:B------:R-:W-:Y:S01]  /*16d0*/  ULDC UR6, c[0x0][0x9d8] ;  /* 0x0002760000067ab9 */ /* 0x000fe20000000800 */
[----:B------:R-:W-:Y:S02]  /*16e0*/  WARPGROUP.DEPBAR.LE gsb0, 0x0 ;  /* 0x00008000000079c5 */ /* 0x000fe40000010000 */
[----:B------:R-:W-:-:S08]  /*16f0*/  WARPGROUP.ARRIVE ;  /* 0x00000000000079c5 */ /* 0x000fd00000000000 */
[----:B------:R-:W-:Y:S03]  /*1700*/  HGMMA.64x192x16.F32 R24, gdesc[UR8], R24, gsb0 ;  /* 0x02e00000081879f0 */ /* 0x000fe60008000818 */
[----:B------:R-:W-:Y:S02]  /*1710*/  WARPGROUP.DEPBAR.LE gsb0, 0x0 ;  /* 0x00008000000079c5 */ /* 0x000fe40000010000 */
[----:B------:R-:W-:-:S15]  /*1720*/  WARPGROUP.ARRIVE ;  /* 0x00000000000079c5 */ /* 0x000fde0000000000 */
[----:B------:R-:W-:Y:S03]  /*1730*/  HGMMA.64x192x16.F32 R24, gdesc[UR12], R24, gsb0 ;  /* 0x02e000000c1879f0 */ /* 0x000fe60008000818 */
[----:B------:R-:W-:Y:S02]  /*1740*/  WARPGROUP.DEPBAR.LE gsb0, 0x0 ;  /* 0x00008000000079c5 */ /* 0x000fe40000010000 */
[----:B------:R-:W-:Y:S01]  /*1750*/  FMUL.FTZ R3, R24, UR6 ;  /* 0x0000000618037c20 */ /* 0x000fe20008410000 */
[----:B------:R-:W-:Y:S01]  /*1760*/  FMUL.FTZ R6, R25, UR6 ;  /* 0x0000000619067c20 */ /* 0x000fe20008410000 */
[----:B------:R-:W-:Y:S01]  /*1770*/  FMUL.FTZ R9, R28, UR6 ;  /* 0x000000061c097c20 */ /* 0x000fe20008410000 */
[----:B------:R-:W-:Y:S01]  /*1780*/  FMUL.FTZ R24, R41, UR6 ;  /* 0x0000000629187c20 */ /* 0x000fe20008410000 */
[----:B------:R-:W-:Y:S01]  /*1790*/  FMUL.FTZ R25, R42, UR6 ;  /* 0x000000062a197c20 */ /* 0x000fe20008410000 */
[----:B------:R-:W-:Y:S01]  /*17a0*/  FMUL.FTZ R10, R29, UR6 ;  /* 0x000000061d0a7c20 */ /* 0x000fe20008410000 */
[----:B------:R-:W0:Y:S01]  /*17b0*/  MUFU.TANH R3, R3 ;  /* 0x0000000300037308 */ /* 0x000e220000002400 */
[----:B------:R-:W-:Y:S01]  /*17c0*/  FMUL.FTZ R41, R58, UR6 ;  /* 0x000000063a297c20 */ /* 0x000fe20008410000 */
[----:B------:R-:W-:Y:S01]  /*17d0*/  FMUL.FTZ R42, R59, UR6 ;  /* 0x000000063b2a7c20 */ /* 0x000fe20008410000 */
[----:B------:R-:W-:Y:S01]  /*17e0*/  FMUL.FTZ R58, R75, UR6 ;  /* 0x000000064b3a7c20 */ /* 0x000fe20008410000 */
[----:B------:R-:W-:Y:S01]  /*17f0*/  FMUL.FTZ R59, R76, UR6 ;  /* 0x000000064c3b7c20 */ /* 0x000fe20008410000 */
[----:B--2---:R-:W-:-:S02]  /*1800*/  VIADD R75, R121, UR49 ;  /* 0x00000031794b7c36 */ /* 0x004fc40008000000 */
[----:B------:R-:W-:Y:S01]  /*1810*/  FMUL.FTZ R7, R26, UR6 ;  /* 0x000000061a077c20 */ /* 0x000fe20008410000 */
[----:B------:R-:W-:Y:S01]  /*1820*/  FMUL.FTZ R13, R32, UR6 ;  /* 0x00000006200d7c20 */ /* 0x000fe20008410000 */
[----:B------:R-:W1:Y:S01]  /*1830*/  MUFU.TANH R6, R6 ;  /* 0x0000000600067308 */ /* 0x000e620000002400 */
[----:B------:R-:W-:Y:S02]  /*1840*/  IMAD.U32 R76, RZ, RZ, UR48 ;  /* 0x00000030ff4c7e24 */ /* 0x000fe4000f8e00ff */
[----:B------:R-:W-:Y:S01]  /*1850*/  FMUL.FTZ R8, R27, UR6 ;  /* 0x000000061b087c20 */ /* 0x000fe20008410000 */
[----:B------:R-:W-:Y:S01]  /*1860*/  FMUL.FTZ R14, R33, UR6 ;  /* 0x00000006210e7c20 */ /* 0x000fe20008410000 */
[----:B------:R-:W-:Y:S01]  /*1870*/  FMUL.FTZ R11, R30, UR6 ;  /* 0x000000061e0b7c20 */ /* 0x000fe20008410000 */
[----:B------:R-:W-:Y:S01]  /*1880*/  FMUL.FTZ R19, R36, UR6 ;  /* 0x0000000624137c20 */ /* 0x000fe20008410000 */
[----:B------:R-:W-:Y:S01]  /*1890*/  FMUL.FTZ R12, R31, UR6 ;  /* 0x000000061f0c7c20 */ /* 0x000fe20008410000 */
[----:B------:R-:W-:Y:S01]  /*18a0*/  FMUL.FTZ R20, R37, UR6 ;  /* 0x0000000625147c20 */ /* 0x000fe20008410000 */
[----:B------:R-:W2:Y:S01]  /*18b0*/  MUFU.TANH R9, R9 ;  /* 0x0000000900097308 */ /* 0x000ea20000002400 */
[----:B------:R-:W-:-:S02]  /*18c0*/  IMAD R75, R76, -0xc0, R75 ;  /* 0xffffff404c4b7824 */ /* 0x000fc400078e024b */
[----:B------:R-:W-:Y:S01]  /*18d0*/  FMUL.FTZ R33, R50, UR6 ;  /* 0x0000000632217c20 */ /* 0x000fe20008410000 */
[----:B------:R-:W-:Y:S01]  /*18e0*/  FMUL.FTZ R50, R67, UR6 ;  /* 0x0000000643327c20 */ /* 0x000fe20008410000 */
[----:B------:R-:W-:Y:S01]  /*18f0*/  FMUL.FTZ R67, R84, UR6 ;  /* 0x0000000654437c20 */ /* 0x000fe20008410000 */
[----:B------:R-:W-:Y:S01]  /*1900*/  FMUL.FTZ R15, R34, UR6 ;  /* 0x00000006220f7c20 */ /* 0x000fe20008410000 */
[----:B------:R-:W-:Y:S01]  /*1910*/  FMUL.FTZ R23, R40, UR6 ;  /* 0x0000000628177c20 */ /* 0x000fe20008410000 */
[----:B------:R-:W-:Y:S01]  /*1920*/  FMUL.FTZ R18, R35, UR6 ;  /* 0x0000000623127c20 */ /* 0x000fe20008410000 */
[----:B------:R-:W3:Y:S01]  /*1930*/  MUFU.TANH R10, R10 ;  /* 0x0000000a000a7308 */ /* 0x000ee20000002400 */
[----:B------:R-:W-:Y:S01]  /*1940*/  ISETP.GT.AND P4, PT, R75, RZ, PT ;  /* 0x000000ff4b00720c */ /* 0x000fe20003f84270 */
[----:B------:R-:W-:Y:S01]  /*1950*/  FMUL.FTZ R34, R51, UR6 ;  /* 0x0000000633227c20 */ /* 0x000fe20008410000 */
[----:B------:R-:W-:Y:S01]  /*1960*/  ISETP.GT.AND P3, PT, R75, 0x1, PT ;  /* 0x000000014b00780c */ /* 0x000fe20003f64270 */
[----:B------:R-:W-:Y:S01]  /*1970*/  FMUL.FTZ R51, R68, UR6 ;  /* 0x0000000644337c20 */ /* 0x000fe20008410000 */
[----:B------:R-:W-:Y:S01]  /*1980*/  FMUL.FTZ R21, R38, UR6 ;  /* 0x0000000626157c20 */ /* 0x000fe20008410000 */
[----:B------:R-:W-:Y:S01]  /*1990*/  FMUL.FTZ R22, R39, UR6 ;  /* 0x0000000627167c20 */ /* 0x000fe20008410000 */
[----:B------:R-:W-:Y:S01]  /*19a0*/  FMUL.FTZ R27, R44, UR6 ;  /* 0x000000062c1b7c20 */ /* 0x000fe20008410000 */
[----:B------:R-:W4:Y:S01]  /*19b0*/  MUFU.TANH R7, R7 ;  /* 0x0000000700077308 */ /* 0x000f220000002400 */
[----:B------:R-:W-:Y:S01]  /*19c0*/  ISETP.GT.AND P2, PT, R75, 0x8, PT ;  /* 0x000000084b00780c */ /* 0x000fe20003f44270 */
[----:B------:R-:W-:Y:S01]  /*19d0*/  FMUL.FTZ R68, R85, UR6 ;  /* 0x0000000655447c20 */ /* 0x000fe20008410000 */
[----:B0-----:R-:W-:Y:S01]  /*19e0*/  FSEL R3, R3, -INF , P4 ;  /* 0xff80000003037808 */ /* 0x001fe20002000000 */
[----:B------:R-:W-:Y:S01]  /*19f0*/  FMUL.FTZ R28, R45, UR6 ;  /* 0x000000062d1c7c20 */ /* 0x000fe20008410000 */
[----:B------:R-:W-:Y:S01]  /*1a00*/  FMUL.FTZ R26, R43, UR6 ;  /* 0x000000062b1a7c20 */ /* 0x000fe20008410000 */
[----:B------:R-:W-:Y:S01]  /*1a10*/  FMUL.FTZ R32, R49, UR6 ;  /* 0x0000000631207c20 */ /* 0x000fe20008410000 */
[----:B------:R-:W-:Y:S01]  /*1a20*/  FMUL.FTZ R29, R46, UR6 ;  /* 0x000000062e1d7c20 */ /* 0x000fe20008410000 */
[----:B------:R-:W0:Y:S01]  /*1a30*/  MUFU.TANH R13, R13 ;  /* 0x0000000d000d7308 */ /* 0x000e220000002400 */
[----:B-1----:R-:W-:Y:S01]  /*1a40*/  FSEL R6, R6, -INF , P3 ;  /* 0xff80000006067808 */ /* 0x002fe20001800000 */
[----:B------:R-:W-:Y:S01]  /*1a50*/  FMUL.FTZ R35, R52, UR6 ;  /* 0x0000000634237c20 */ /* 0x000fe20008410000 */
[----:B------:R-:W-:Y:S01]  /*1a60*/  FMUL.FTZ R112, R112, UR6 ;  /* 0x0000000670707c20 */ /* 0x000fe20008410000 */
[----:B------:R-:W-:Y:S01]  /*1a70*/  FMUL.FTZ R113, R113, UR6 ;  /* 0x0000000671717c20 */ /* 0x000fe20008410000 */
[----:B------:R-:W-:Y:S01]  /*1a80*/  FMUL.FTZ R116, R116, UR6 ;  /* 0x0000000674747c20 */ /* 0x000fe20008410000 */
[----:B------:R-:W-:Y:S01]  /*1a90*/  FMUL.FTZ R117, R117, UR6 ;  /* 0x0000000675757c20 */ /* 0x000fe20008410000 */
[----:B------:R-:W-:Y:S01]  /*1aa0*/  FMUL.FTZ R30, R47, UR6 ;  /* 0x000000062f1e7c20 */ /* 0x000fe20008410000 */
[----:B------:R-:W1:Y:S01]  /*1ab0*/  MUFU.TANH R8, R8 ;  /* 0x0000000800087308 */ /* 0x000e620000002400 */
[----:B------:R-:W-:Y:S01]  /*1ac0*/  ISETP.GT.AND P6, PT, R75, 0x9, PT ;  /* 0x000000094b00780c */ /* 0x000fe20003fc4270 */
[----:B------:R-:W-:Y:S01]  /*1ad0*/  FMUL.FTZ R52, R69, UR6 ;  /* 0x0000000645347c20 */ /* 0x000fe20008410000 */
[----:B--2---:R-:W-:Y:S01]  /*1ae0*/  FSEL R9, R9, -INF , P2 ;  /* 0xff80000009097808 */ /* 0x004fe20001000000 */
[----:B------:R-:W-:Y:S01]  /*1af0*/  FMUL.FTZ R69, R86, UR6 ;  /* 0x0000000656457c20 */ /* 0x000fe20008410000 */
[----:B------:R-:W2:Y:S03]  /*1b00*/  LDL R121, [R1] ;  /* 0x0000000001797983 */ /* 0x000ea60000100800 */
[----:B------:R-:W5:Y:S01]  /*1b10*/  MUFU.TANH R14, R14 ;  /* 0x0000000e000e7308 */ /* 0x000f620000002400 */
[----:B------:R-:W-:Y:S01]  /*1b20*/  FMNMX.FTZ R84, R3, R6, !PT ;  /* 0x0000000603547209 */ /* 0x000fe20007810000 */
[----:B------:R-:W-:-:S06]  /*1b30*/  FMUL.FTZ R31, R48, UR6 ;  /* 0x00000006301f7c20 */ /* 0x000fcc0008410000 */
[----:B------:R-:W5:Y:S01]  /*1b40*/  MUFU.TANH R11, R11 ;  /* 0x0000000b000b7308 */ /* 0x000f620000002400 */
[----:B------:R-:W-:Y:S01]  /*1b50*/  ISETP.GT.AND P5, PT, R75, 0x10, PT ;  /* 0x000000104b00780c */ /* 0x000fe20003fa4270 */
[----:B------:R-:W-:Y:S01]  /*1b60*/  FMUL.FTZ R36, R53, UR6 ;  /* 0x0000000635247c20 */ /* 0x000fe20008410000 */
[----:B---3--:R-:W-:Y:S01]  /*1b70*/  FSEL R10, R10, -INF , P6 ;  /* 0xff8000000a0a7808 */ /* 0x008fe20003000000 */
[----:B------:R-:W-:-:S04]  /*1b80*/  FMUL.FTZ R53, R70, UR6 ;  /* 0x0000000646357c20 */ /* 0x000fc80008410000 */
[----:B------:R-:W3:Y:S01]  /*1b90*/  MUFU.TANH R19, R19 ;  /* 0x0000001300137308 */ /* 0x000ee20000002400 */
[----:B------:R-:W-:Y:S01]  /*1ba0*/  FMNMX.FTZ R85, R9, R84, !PT ;  /* 0x0000005409557209 */ /* 0x000fe20007810000 */
[----:B------:R-:W-:Y:S01]  /*1bb0*/  FMUL.FTZ R70, R87, UR6 ;  /* 0x0000000657467c20 */ /* 0x000fe20008410000 */
[----:B----4-:R-:W-:Y:S01]  /*1bc0*/  FSEL R7, R7, -INF , P4 ;  /* 0xff80000007077808 */ /* 0x010fe20002000000 */
[----:B------:R-:W-:Y:S01]  /*1bd0*/  FMUL.FTZ R39, R56, UR6 ;  /* 0x0000000638277c20 */ /* 0x000fe20008410000 */
[----:B------:R-:W-:-:S03]  /*1be0*/  FMUL.FTZ R37, R54, UR6 ;  /* 0x0000000636257c20 */ /* 0x000fc60008410000 */
[----:B------:R-:W4:Y:S01]  /*1bf0*/  MUFU.TANH R12, R12 ;  /* 0x0000000c000c7308 */ /* 0x000f220000002400 */
[----:B------:R-:W-:Y:S01]  /*1c00*/  ISETP.GT.AND P4, PT, R75, 0x11, PT ;  /* 0x000000114b00780c */ /* 0x000fe20003f84270 */
[----:B------:R-:W-:Y:S01]  /*1c10*/  FMUL.FTZ R40, R57, UR6 ;  /* 0x0000000639287c20 */ /* 0x000fe20008410000 */
[----:B0-----:R-:W-:Y:S01]  /*1c20*/  FSEL R13, R13, -INF , P5 ;  /* 0xff8000000d0d7808 */ /* 0x001fe20002800000 */
[----:B------:R-:W-:-:S04]  /*1c30*/  FMUL.FTZ R54, R71, UR6 ;  /* 0x0000000647367c20 */ /* 0x000fc80008410000 */
[----:B------:R-:W0:Y:S01]  /*1c40*/  MUFU.TANH R20, R20 ;  /* 0x0000001400147308 */ /* 0x000e220000002400 */
[----:B------:R-:W-:Y:S01]  /*1c50*/  FMNMX.FTZ R84, R10, R85, !PT ;  /* 0x000000550a547209 */ /* 0x000fe20007810000 */
[----:B------:R-:W-:Y:S01]  /*1c60*/  FMUL.FTZ R71, R88, UR6 ;  /* 0x0000000658477c20 */ /* 0x000fe20008410000 */
[----:B-1----:R-:W-:Y:S01]  /*1c70*/  FSEL R8, R8, -INF , P3 ;  /* 0xff80000008087808 */ /* 0x002fe20001800000 */
[----:B------:R-:W-:-:S04]  /*1c80*/  FMUL.FTZ R38, R55, UR6 ;  /* 0x0000000637267c20 */ /* 0x000fc80008410000 */
[----:B------:R-:W1:Y:S01]  /*1c90*/  MUFU.TANH R15, R15 ;  /* 0x0000000f000f7308 */ /* 0x000e620000002400 */
[----:B------:R-:W-:Y:S01]  /*1ca0*/  ISETP.GT.AND P3, PT, R75, 0x18, PT ;  /* 0x000000184b00780c */ /* 0x000fe20003f64270 */
[----:B------:R-:W-:Y:S01]  /*1cb0*/  FMUL.FTZ R43, R60, UR6 ;  /* 0x000000063c2b7c20 */ /* 0x000fe20008410000 */
[----:B-----5:R-:W-:Y:S01]  /*1cc0*/  FSEL R14, R14, -INF , P4 ;  /* 0xff8000000e0e7808 */ /* 0x020fe20002000000 */
[----:B------:R-:W-:-:S04]  /*1cd0*/  FMUL.FTZ R55, R72, UR6 ;  /* 0x0000000648377c20 */ /* 0x000fc80008410000 */
[----:B------:R-:W5:Y:S01]  /*1ce0*/  MUFU.TANH R23, R23 ;  /* 0x0000001700177308 */ /* 0x000f620000002400 */
[----:B------:R-:W-:Y:S01]  /*1cf0*/  FMNMX.FTZ R85, R13, R84, !PT ;  /* 0x000000540d557209 */ /* 0x000fe20007810000 */
[----:B------:R-:W-:Y:S01]  /*1d00*/  FMUL.FTZ R72, R89, UR6 ;  /* 0x0000000659487c20 */ /* 0x000fe20008410000 */
[----:B------:R-:W-:Y:S01]  /*1d10*/  FSEL R11, R11, -INF , P2 ;  /* 0xff8000000b0b7808 */ /* 0x000fe20001000000 */
[----:B------:R-:W-:-:S04]  /*1d20*/  FMUL.FTZ R44, R61, UR6 ;  /* 0x000000063d2c7c20 */ /* 0x000fc80008410000 */
        /* <DEDUP_REMOVED lines=9> */
[----:B------:R-:W-:-:S04]  /*1dc0*/  FMUL.FTZ R46, R63, UR6 ;  /* 0x000000063f2e7c20 */ /* 0x000fc80008410000 */
        /* <DEDUP_REMOVED lines=26> */
[----:B------:R-:W-:-:S07]  /*1f70*/  FMNMX.FTZ R87, R23, R86, !PT ;  /* 0x0000005617577209 */ /* 0x000fce0007810000 */
[----:B------:R-:W-:Y:S01]  /*1f80*/  MUFU.TANH R41, R41 ;  /* 0x0000002900297308 */ /* 0x000fe20000002400 */
[----:B----4-:R-:W-:-:S07]  /*1f90*/  FSEL R21, R21, -INF , P3 ;  /* 0xff80000015157808 */ /* 0x010fce0001800000 */
[----:B------:R-:W-:Y:S01]  /*1fa0*/  MUFU.TANH R42, R42 ;  /* 0x0000002a002a7308 */ /* 0x000fe20000002400 */
[----:B------:R-:W-:-:S07]  /*1fb0*/  ISETP.GT.AND P3, PT, R75, 0x29, PT ;  /* 0x000000294b00780c */ /* 0x000fce0003f64270 */
[----:B------:R-:W-:Y:S01]  /*1fc0*/  MUFU.TANH R59, R59 ;  /* 0x0000003b003b7308 */ /* 0x000fe20000002400 */
[----:B0-----:R-:W-:-:S07]  /*1fd0*/  FSEL R27, R27, -INF , P4 ;  /* 0xff8000001b1b7808 */ /* 0x001fce0002000000 */
[----:B------:R-:W-:Y:S01]  /*1fe0*/  MUFU.TANH R58, R58 ;  /* 0x0000003a003a7308 */ /* 0x000fe20000002400 */
[----:B------:R-:W-:Y:S01]  /*1ff0*/  FMNMX.FTZ R86, R24, R87, !PT ;  /* 0x0000005718567209 */ /* 0x000fe20007810000 */
[----:B------:R-:W-:-:S06]  /*2000*/  FMUL.FTZ R76, R92, UR6 ;  /* 0x000000065c4c7c20 */ /* 0x000fcc0008410000 */
[----:B------:R-:W0:Y:S08]  /*2010*/  MUFU.TANH R26, R26 ;  /* 0x0000001a001a7308 */ /* 0x000e300000002400 */
[----:B------:R-:W4:Y:S01]  /*2020*/  MUFU.TANH R32, R32 ;  /* 0x0000002000207308 */ /* 0x000f220000002400 */
[----:B-1----:R-:W-:Y:S01]  /*2030*/  FSEL R22, R22, -INF , P2 ;  /* 0xff80000016167808 */ /* 0x002fe20001000000 */
[----:B------:R-:W-:-:S06]  /*2040*/  FMUL.FTZ R73, R90, UR6 ;  /* 0x000000065a497c20 */ /* 0x000fcc0008410000 */
[----:B------:R-:W1:Y:S01]  /*2050*/  MUFU.TANH R29, R29 ;  /* 0x0000001d001d7308 */ /* 0x000e620000002400 */
[----:B------:R-:W-:Y:S02]  /*2060*/  ISETP.GT.AND P2, PT, R75, 0x30, PT ;  /* 0x000000304b00780c */ /* 0x000fe40003f44270 */
[----:B-----5:R-:W-:-:S05]  /*2070*/  FSEL R28, R28, -INF , P3 ;  /* 0xff8000001c1c7808 */ /* 0x020fca0001800000 */
[----:B------:R-:W5:Y:S01]  /*2080*/  MUFU.TANH R35, R35 ;  /* 0x0000002300237308 */ /* 0x000f620000002400 */
[----:B------:R-:W-:Y:S02]  /*2090*/  FMNMX.FTZ R87, R27, R86, !PT ;  /* 0x000000561b577209 */ /* 0x000fe40007810000 */
[----:B------:R-:W-:-:S05]  /*20a0*/  FSEL R25, R25, -INF , P6 ;  /* 0xff80000019197808 */ /* 0x000fca0003000000 */
[----:B------:R-:W5:Y:S01]  /*20b0*/  MUFU.TANH R30, R30 ;  /* 0x0000001e001e7308 */ /* 0x000f620000002400 */
[----:B------:R-:W-:Y:S02]  /*20c0*/  ISETP.GT.AND P6, PT, R75, 0x31, PT ;  /* 0x000000314b00780c */ /* 0x000fe40003fc4270 */
[----:B---3--:R-:W-:-:S05]  /*20d0*/  FSEL R31, R31, -INF , P2 ;  /* 0xff8000001f1f7808 */ /* 0x008fca0001000000 */
[----:B------:R-:W3:Y:S01]  /*20e0*/  MUFU.TANH R36, R36 ;  /* 0x0000002400247308 */ /* 0x000ee20000002400 */
[----:B------:R-:W-:Y:S02]  /*20f0*/  FMNMX.FTZ R88, R28, R87, !PT ;  /* 0x000000571c587209 */ /* 0x000fe40007810000 */
[----:B0-----:R-:W-:-:S05]  /*2100*/  FSEL R26, R26, -INF , P5 ;  /* 0xff8000001a1a7808 */ /* 0x001fca0002800000 */
[----:B------:R-:W0:Y:S01]  /*2110*/  MUFU.TANH R33, R33 ;  /* 0x0000002100217308 */ /* 0x000e220000002400 */
[----:B------:R-:W-:Y:S02]  /*2120*/  ISETP.GT.AND P5, PT, R75, 0x38, PT ;  /* 0x000000384b00780c */ /* 0x000fe40003fa4270 */
[----:B----4-:R-:W-:-:S05]  /*2130*/  FSEL R32, R32, -INF , P6 ;  /* 0xff80000020207808 */ /* 0x010fca0003000000 */
[----:B------:R-:W4:Y:S01]  /*2140*/  MUFU.TANH R39, R39 ;  /* 0x0000002700277308 */ /* 0x000f220000002400 */
[----:B------:R-:W-:Y:S02]  /*2150*/  FMNMX.FTZ R89, R31, R88, !PT ;  /* 0x000000581f597209 */ /* 0x000fe40007810000 */
[----:B-1----:R-:W-:-:S05]  /*2160*/  FSEL R29, R29, -INF , P4 ;  /* 0xff8000001d1d7808 */ /* 0x002fca0002000000 */
        /* <DEDUP_REMOVED lines=20> */
[----:B-----5:R-:W-:Y:S02]  /*22b0*/  FSEL R40, R40, -INF , P2 ;  /* 0xff80000028287808 */ /* 0x020fe40001000000 */
[----:B------:R-:W-:-:S03]  /*22c0*/  FMNMX.FTZ R89, R39, R88, !PT ;  /* 0x0000005827597209 */ /* 0x000fc60007810000 */
[----:B------:R-:W5:Y:S01]  /*22d0*/  MUFU.TANH R48, R48 ;  /* 0x0000003000307308 */ /* 0x000f620000002400 */
[----:B------:R-:W-:Y:S02]  /*22e0*/  FSEL R37, R37, -INF , P5 ;  /* 0xff80000025257808 */ /* 0x000fe40002800000 */
[----:B------:R-:W-:Y:S02]  /*22f0*/  ISETP.GT.AND P5, PT, R75, 0x49, PT ;  /* 0x000000494b00780c */ /* 0x000fe40003fa4270 */
[----:B---3--:R-:W-:-:S03]  /*2300*/  FSEL R43, R43, -INF , P6 ;  /* 0xff8000002b2b7808 */ /* 0x008fc60003000000 */
[----:B------:R-:W3:Y:S01]  /*2310*/  MUFU.TANH R45, R45 ;  /* 0x0000002d002d7308 */ /* 0x000ee20000002400 */
[----:B------:R-:W-:Y:S02]  /*2320*/  FMNMX.FTZ R88, R40, R89, !PT ;  /* 0x0000005928587209 */ /* 0x000fe40007810000 */
[----:B0-----:R-:W-:-:S05]  /*2330*/  FSEL R38, R38, -INF , P4 ;  /* 0xff80000026267808 */ /* 0x001fca0002000000 */
[----:B------:R-:W0:Y:S01]  /*2340*/  MUFU.TANH R51, R51 ;  /* 0x0000003300337308 */ /* 0x000e220000002400 */
[----:B------:R-:W-:Y:S02]  /*2350*/  ISETP.GT.AND P4, PT, R75, 0x50, PT ;  /* 0x000000504b00780c */ /* 0x000fe40003f84270 */
[----:B----4-:R-:W-:Y:S02]  /*2360*/  FSEL R44, R44, -INF , P5 ;  /* 0xff8000002c2c7808 */ /* 0x010fe40002800000 */
[----:B------:R-:W-:-:S03]  /*2370*/  FMNMX.FTZ R89, R43, R88, !PT ;  /* 0x000000582b597209 */ /* 0x000fc60007810000 */
[----:B------:R-:W4:Y:S01]  /*2380*/  MUFU.TANH R46, R46 ;  /* 0x0000002e002e7308 */ /* 0x000f220000002400 */
[----:B------:R-:W-:Y:S02]  /*2390*/  FSEL R41, R41, -INF , P3 ;  /* 0xff80000029297808 */ /* 0x000fe40001800000 */
[----:B------:R-:W-:-:S05]  /*23a0*/  ISETP.GT.AND P3, PT, R75, 0x51, PT ;  /* 0x000000514b00780c */ /* 0x000fca0003f64270 */
[----:B------:R-:W2:Y:S01]  /*23b0*/  MUFU.TANH R52, R52 ;  /* 0x0000003400347308 */ /* 0x000ea20000002400 */
[----:B-1----:R-:W-:Y:S02]  /*23c0*/  FSEL R47, R47, -INF , P4 ;  /* 0xff8000002f2f7808 */ /* 0x002fe40002000000 */
[----:B------:R-:W-:-:S05]  /*23d0*/  FMNMX.FTZ R88, R44, R89, !PT ;  /* 0x000000592c587209 */ /* 0x000fca0007810000 */
[----:B------:R-:W1:Y:S01]  /*23e0*/  MUFU.TANH R49, R49 ;  /* 0x0000003100317308 */ /* 0x000e620000002400 */
[----:B------:R-:W-:Y:S02]  /*23f0*/  FSEL R42, R42, -INF , P2 ;  /* 0xff8000002a2a7808 */ /* 0x000fe40001000000 */
[----:B------:R-:W-:-:S05]  /*2400*/  ISETP.GT.AND P2, PT, R75, 0x58, PT ;  /* 0x000000584b00780c */ /* 0x000fca0003f44270 */
[----:B------:R-:W1:Y:S01]  /*2410*/  MUFU.TANH R55, R55 ;  /* 0x0000003700377308 */ /* 0x000e620000002400 */
[----:B-----5:R-:W-:Y:S02]  /*2420*/  FSEL R48, R48, -INF , P3 ;  /* 0xff80000030307808 */ /* 0x020fe40001800000 */
[----:B------:R-:W-:-:S05]  /*2430*/  FMNMX.FTZ R89, R47, R88, !PT ;  /* 0x000000582f597209 */ /* 0x000fca0007810000 */
[----:B------:R-:W5:Y:S01]  /*2440*/  MUFU.TANH R50, R50 ;  /* 0x0000003200327308 */ /* 0x000f620000002400 */
[----:B---3--:R-:W-:Y:S02]  /*2450*/  FSEL R45, R45, -INF , P6 ;  /* 0xff8000002d2d7808 */ /* 0x008fe40003000000 */
[----:B------:R-:W-:-:S05]  /*2460*/  ISETP.GT.AND P6, PT, R75, 0x59, PT ;  /* 0x000000594b00780c */ /* 0x000fca0003fc4270 */
[----:B------:R-:W3:Y:S01]  /*2470*/  MUFU.TANH R56, R56 ;  /* 0x0000003800387308 */ /* 0x000ee20000002400 */
[----:B0-----:R-:W-:Y:S02]  /*2480*/  FSEL R51, R51, -INF , P2 ;  /* 0xff80000033337808 */ /* 0x001fe40001000000 */
[----:B------:R-:W-:-:S05]  /*2490*/  FMNMX.FTZ R88, R48, R89, !PT ;  /* 0x0000005930587209 */ /* 0x000fca0007810000 */
[----:B------:R-:W0:Y:S01]  /*24a0*/  MUFU.TANH R53, R53 ;  /* 0x0000003500357308 */ /* 0x000e220000002400 */
[----:B----4-:R-:W-:Y:S02]  /*24b0*/  FSEL R46, R46, -INF , P5 ;  /* 0xff8000002e2e7808 */ /* 0x010fe40002800000 */
[----:B------:R-:W-:Y:S02]  /*24c0*/  ISETP.GT.AND P5, PT, R75, 0x60, PT ;  /* 0x000000604b00780c */ /* 0x000fe40003fa4270 */
[----:B--2---:R-:W-:-:S03]  /*24d0*/  FSEL R52, R52, -INF , P6 ;  /* 0xff80000034347808 */ /* 0x004fc60003000000 */
[----:B------:R-:W2:Y:S01]  /*24e0*/  MUFU.TANH R54, R54 ;  /* 0x0000003600367308 */ /* 0x000ea20000002400 */
[----:B------:R-:W-:Y:S02]  /*24f0*/  FMNMX.FTZ R89, R51, R88, !PT ;  /* 0x0000005833597209 */ /* 0x000fe40007810000 */
[----:B-1----:R-:W-:-:S05]  /*2500*/  FSEL R49, R49, -INF , P4 ;  /* 0xff80000031317808 */ /* 0x002fca0002000000 */
[----:B------:R-:W1:Y:S01]  /*2510*/  MUFU.TANH R60, R60 ;  /* 0x0000003c003c7308 */ /* 0x000e620000002400 */
[----:B------:R-:W-:Y:S02]  /*2520*/  ISETP.GT.AND P4, PT, R75, 0x61, PT ;  /* 0x000000614b00780c */ /* 0x000fe40003f84270 */
[----:B------:R-:W-:Y:S02]  /*2530*/  FSEL R55, R55, -INF , P5 ;  /* 0xff80000037377808 */ /* 0x000fe40002800000 */
[----:B------:R-:W-:-:S03]  /*2540*/  FMNMX.FTZ R88, R52, R89, !PT ;  /* 0x0000005934587209 */ /* 0x000fc60007810000 */
[----:B------:R-:W4:Y:S01]  /*2550*/  MUFU.TANH R57, R57 ;  /* 0x0000003900397308 */ /* 0x000f220000002400 */
[----:B-----5:R-:W-:Y:S02]  /*2560*/  FSEL R50, R50, -INF , P3 ;  /* 0xff80000032327808 */ /* 0x020fe40001800000 */
[----:B------:R-:W-:-:S05]  /*2570*/  ISETP.GT.AND P3, PT, R75, 0x68, PT ;  /* 0x000000684b00780c */ /* 0x000fca0003f64270 */
[----:B------:R-:W5:Y:S01]  /*2580*/  MUFU.TANH R63, R63 ;  /* 0x0000003f003f7308 */ /* 0x000f620000002400 */
[----:B---3--:R-:W-:Y:S02]  /*2590*/  FSEL R56, R56, -INF , P4 ;  /* 0xff80000038387808 */ /* 0x008fe40002000000 */
[----:B------:R-:W-:-:S05]  /*25a0*/  FMNMX.FTZ R89, R55, R88, !PT ;  /* 0x0000005837597209 */ /* 0x000fca0007810000 */
[----:B------:R-:W3:Y:S01]  /*25b0*/  MUFU.TANH R64, R64 ;  /* 0x0000004000407308 */ /* 0x000ee20000002400 */
[----:B0-----:R-:W-:Y:S02]  /*25c0*/  FSEL R53, R53, -INF , P2 ;  /* 0xff80000035357808 */ /* 0x001fe40001000000 */
[----:B------:R-:W-:Y:S02]  /*25d0*/  ISETP.GT.AND P2, PT, R75, 0x69, PT ;  /* 0x000000694b00780c */ /* 0x000fe40003f44270 */
[----:B------:R-:W-:-:S03]  /*25e0*/  FSEL R59, R59, -INF , P3 ;  /* 0xff8000003b3b7808 */ /* 0x000fc60001800000 */
[----:B------:R-:W0:Y:S01]  /*25f0*/  MUFU.TANH R61, R61 ;  /* 0x0000003d003d7308 */ /* 0x000e220000002400 */
[----:B------:R-:W-:Y:S02]  /*2600*/  FMNMX.FTZ R88, R56, R89, !PT ;  /* 0x0000005938587209 */ /* 0x000fe40007810000 */
[----:B--2---:R-:W-:-:S05]  /*2610*/  FSEL R54, R54, -INF , P6 ;  /* 0xff80000036367808 */ /* 0x004fca0003000000 */
[----:B------:R-:W2:Y:S01]  /*2620*/  MUFU.TANH R67, R67 ;  /* 0x0000004300437308 */ /* 0x000ea20000002400 */
[----:B------:R-:W-:Y:S02]  /*2630*/  ISETP.GT.AND P6, PT, R75, 0x70, PT ;  /* 0x000000704b00780c */ /* 0x000fe40003fc4270 */
[----:B-1----:R-:W-:Y:S02]  /*2640*/  FSEL R60, R60, -INF , P2 ;  /* 0xff8000003c3c7808 */ /* 0x002fe40001000000 */
[----:B------:R-:W-:-:S03]  /*2650*/  FMNMX.FTZ R89, R59, R88, !PT ;  /* 0x000000583b597209 */ /* 0x000fc60007810000 */
[----:B------:R-:W1:Y:S01]  /*2660*/  MUFU.TANH R62, R62 ;  /* 0x0000003e003e7308 */ /* 0x000e620000002400 */
[----:B----4-:R-:W-:Y:S02]  /*2670*/  FSEL R57, R57, -INF , P5 ;  /* 0xff80000039397808 */ /* 0x010fe40002800000 */
[----:B------:R-:W-:-:S05]  /*2680*/  ISETP.GT.AND P5, PT, R75, 0x71, PT ;  /* 0x000000714b00780c */ /* 0x000fca0003fa4270 */
[----:B------:R-:W4:Y:S01]  /*2690*/  MUFU.TANH R68, R68 ;  /* 0x0000004400447308 */ /* 0x000f220000002400 */
[----:B-----5:R-:W-:Y:S02]  /*26a0*/  FSEL R63, R63, -INF , P6 ;  /* 0xff8000003f3f7808 */ /* 0x020fe40003000000 */
[----:B------:R-:W-:-:S05]  /*26b0*/  FMNMX.FTZ R88, R60, R89, !PT ;  /* 0x000000593c587209 */ /* 0x000fca0007810000 */
[----:B------:R-:W5:Y:S01]  /*26c0*/  MUFU.TANH R65, R65 ;  /* 0x0000004100417308 */ /* 0x000f620000002400 */
[----:B------:R-:W-:Y:S01]  /*26d0*/  FSEL R58, R58, -INF , P4 ;  /* 0xff8000003a3a7808 */ /* 0x000fe20002000000 */
[----:B------:R-:W-:Y:S01]  /*26e0*/  FMUL.FTZ R77, R93, UR6 ;  /* 0x000000065d4d7c20 */ /* 0x000fe20008410000 */
[----:B------:R-:W-:-:S05]  /*26f0*/  ISETP.GT.AND P4, PT, R75, 0x78, PT ;  /* 0x000000784b00780c */ /* 0x000fca0003f84270 */
[----:B------:R-:W5:Y:S01]  /*2700*/  MUFU.TANH R71, R71 ;  /* 0x0000004700477308 */ /* 0x000f620000002400 */
[----:B---3--:R-:W-:Y:S02]  /*2710*/  FSEL R64, R64, -INF , P5 ;  /* 0xff80000040407808 */ /* 0x008fe40002800000 */
[----:B------:R-:W-:-:S05]  /*2720*/  FMNMX.FTZ R89, R63, R88, !PT ;  /* 0x000000583f597209 */ /* 0x000fca0007810000 */
[----:B------:R-:W3:Y:S01]  /*2730*/  MUFU.TANH R66, R66 ;  /* 0x0000004200427308 */ /* 0x000ee20000002400 */
[----:B0-----:R-:W-:Y:S01]  /*2740*/  FSEL R61, R61, -INF , P3 ;  /* 0xff8000003d3d7808 */ /* 0x001fe20001800000 */
[----:B------:R-:W-:Y:S01]  /*2750*/  FMUL.FTZ R80, R96, UR6 ;  /* 0x0000000660507c20 */ /* 0x000fe20008410000 */
[----:B------:R-:W-:-:S05]  /*2760*/  ISETP.GT.AND P3, PT, R75, 0x79, PT ;  /* 0x000000794b00780c */ /* 0x000fca0003f64270 */
[----:B------:R-:W0:Y:S01]  /*2770*/  MUFU.TANH R72, R72 ;  /* 0x0000004800487308 */ /* 0x000e220000002400 */
[----:B--2---:R-:W-:Y:S02]  /*2780*/  FSEL R67, R67, -INF , P4 ;  /* 0xff80000043437808 */ /* 0x004fe40002000000 */
[----:B------:R-:W-:-:S05]  /*2790*/  FMNMX.FTZ R88, R64, R89, !PT ;  /* 0x0000005940587209 */ /* 0x000fca0007810000 */
[----:B------:R-:W2:Y:S01]  /*27a0*/  MUFU.TANH R69, R69 ;  /* 0x0000004500457308 */ /* 0x000ea20000002400 */
[----:B------:R-:W-:Y:S01]  /*27b0*/  FMUL.FTZ R74, R91, UR6 ;  /* 0x000000065b4a7c20 */ /* 0x000fe20008410000 */
[----:B-1----:R-:W-:Y:S01]  /*27c0*/  FSEL R62, R62, -INF , P2 ;  /* 0xff8000003e3e7808 */ /* 0x002fe20001000000 */
[----:B------:R-:W-:-:S05]  /*27d0*/  FMUL.FTZ R81, R97, UR6 ;  /* 0x0000000661517c20 */ /* 0x000fca0008410000 */
[----:B------:R-:W1:Y:S01]  /*27e0*/  MUFU.TANH R76, R76 ;  /* 0x0000004c004c7308 */ /* 0x000e620000002400 */
[----:B------:R-:W-:Y:S02]  /*27f0*/  ISETP.GT.AND P2, PT, R75, 0x80, PT ;  /* 0x000000804b00780c */ /* 0x000fe40003f44270 */
[----:B----4-:R-:W-:Y:S02]  /*2800*/  FSEL R68, R68, -INF , P3 ;  /* 0xff80000044447808 */ /* 0x010fe40001800000 */
[----:B------:R-:W-:-:S03]  /*2810*/  FMNMX.FTZ R89, R67, R88, !PT ;  /* 0x0000005843597209 */ /* 0x000fc60007810000 */
[----:B------:R-:W4:Y:S01]  /*2820*/  MUFU.TANH R70, R70 ;  /* 0x0000004600467308 */ /* 0x000f220000002400 */
[----:B-----5:R-:W-:Y:S01]  /*2830*/  FSEL R65, R65, -INF , P6 ;  /* 0xff80000041417808 */ /* 0x020fe20003000000 */
[----:B------:R-:W-:Y:S01]  /*2840*/  FMUL.FTZ R78, R94, UR6 ;  /* 0x000000065e4e7c20 */ /* 0x000fe20008410000 */
[----:B------:R-:W-:-:S05]  /*2850*/  FMUL.FTZ R84, R100, UR6 ;  /* 0x0000000664547c20 */ /* 0x000fca0008410000 */
[----:B------:R-:W5:Y:S01]  /*2860*/  MUFU.TANH R77, R77 ;  /* 0x0000004d004d7308 */ /* 0x000f620000002400 */
[----:B------:R-:W-:Y:S02]  /*2870*/  ISETP.GT.AND P6, PT, R75, 0x81, PT ;  /* 0x000000814b00780c */ /* 0x000fe40003fc4270 */
[----:B------:R-:W-:Y:S02]  /*2880*/  FSEL R71, R71, -INF , P2 ;  /* 0xff80000047477808 */ /* 0x000fe40001000000 */
[----:B------:R-:W-:-:S03]  /*2890*/  FMNMX.FTZ R88, R68, R89, !PT ;  /* 0x0000005944587209 */ /* 0x000fc60007810000 */
[----:B------:R-:W5:Y:S01]  /*28a0*/  MUFU.TANH R73, R73 ;  /* 0x0000004900497308 */ /* 0x000f620000002400 */
[----:B---3--:R-:W-:Y:S01]  /*28b0*/  FSEL R66, R66, -INF , P5 ;  /* 0xff80000042427808 */ /* 0x008fe20002800000 */
[----:B------:R-:W-:Y:S01]  /*28c0*/  FMUL.FTZ R79, R95, UR6 ;  /* 0x000000065f4f7c20 */ /* 0x000fe20008410000 */
[----:B------:R-:W-:-:S05]  /*28d0*/  ISETP.GT.AND P5, PT, R75, 0x88, PT ;  /* 0x000000884b00780c */ /* 0x000fca0003fa4270 */
[----:B------:R-:W3:Y:S01]  /*28e0*/  MUFU.TANH R80, R80 ;  /* 0x0000005000507308 */ /* 0x000ee20000002400 */
[----:B0-----:R-:W-:Y:S01]  /*28f0*/  FSEL R72, R72, -INF , P6 ;  /* 0xff80000048487808 */ /* 0x001fe20003000000 */
[----:B------:R-:W-:Y:S01]  /*2900*/  FMUL.FTZ R85, R101, UR6 ;  /* 0x0000000665557c20 */ /* 0x000fe20008410000 */
[----:B------:R-:W-:-:S05]  /*2910*/  FMNMX.FTZ R89, R71, R88, !PT ;  /* 0x0000005847597209 */ /* 0x000fca0007810000 */
[----:B------:R-:W0:Y:S01]  /*2920*/  MUFU.TANH R74, R74 ;  /* 0x0000004a004a7308 */ /* 0x000e220000002400 */
[----:B--2---:R-:W-:Y:S01]  /*2930*/  FSEL R69, R69, -INF , P4 ;  /* 0xff80000045457808 */ /* 0x004fe20002000000 */
[----:B------:R-:W-:-:S06]  /*2940*/  FMUL.FTZ R82, R98, UR6 ;  /* 0x0000000662527c20 */ /* 0x000fcc0008410000 */
[----:B------:R-:W2:Y:S01]  /*2950*/  MUFU.TANH R81, R81 ;  /* 0x0000005100517308 */ /* 0x000ea20000002400 */
[----:B------:R-:W-:Y:S01]  /*2960*/  ISETP.GT.AND P4, PT, R75, 0x89, PT ;  /* 0x000000894b00780c */ /* 0x000fe20003f84270 */
[----:B------:R-:W-:Y:S01]  /*2970*/  FMUL.FTZ R92, R104, UR6 ;  /* 0x00000006685c7c20 */ /* 0x000fe20008410000 */
[----:B-1----:R-:W-:Y:S02]  /*2980*/  FSEL R76, R76, -INF , P5 ;  /* 0xff8000004c4c7808 */ /* 0x002fe40002800000 */
[----:B------:R-:W-:-:S03]  /*2990*/  FMNMX.FTZ R89, R72, R89, !PT ;  /* 0x0000005948597209 */ /* 0x000fc60007810000 */
[----:B------:R-:W1:Y:S01]  /*29a0*/  MUFU.TANH R78, R78 ;  /* 0x0000004e004e7308 */ /* 0x000e620000002400 */
[----:B----4-:R-:W-:Y:S01]  /*29b0*/  FSEL R70, R70, -INF , P3 ;  /* 0xff80000046467808 */ /* 0x010fe20001800000 */
[----:B------:R-:W-:-:S06]  /*29c0*/  FMUL.FTZ R83, R99, UR6 ;  /* 0x0000000663537c20 */ /* 0x000fcc0008410000 */
[----:B------:R-:W4:Y:S01]  /*29d0*/  MUFU.TANH R84, R84 ;  /* 0x0000005400547308 */ /* 0x000f220000002400 */
[----:B------:R-:W-:Y:S01]  /*29e0*/  ISETP.GT.AND P3, PT, R75, 0x90, PT ;  /* 0x000000904b00780c */ /* 0x000fe20003f64270 */
[----:B------:R-:W-:Y:S01]  /*29f0*/  FMUL.FTZ R91, R105, UR6 ;  /* 0x00000006695b7c20 */ /* 0x000fe20008410000 */
[----:B-----5:R-:W-:Y:S02]  /*2a00*/  FSEL R77, R77, -INF , P4 ;  /* 0xff8000004d4d7808 */ /* 0x020fe40002000000 */
[----:B------:R-:W-:-:S03]  /*2a10*/  FMNMX.FTZ R88, R76, R89, !PT ;  /* 0x000000594c587209 */ /* 0x000fc60007810000 */
[----:B------:R-:W5:Y:S01]  /*2a20*/  MUFU.TANH R79, R79 ;  /* 0x0000004f004f7308 */ /* 0x000f620000002400 */
[----:B------:R-:W-:Y:S01]  /*2a30*/  FSEL R73, R73, -INF , P2 ;  /* 0xff80000049497808 */ /* 0x000fe20001000000 */
[----:B------:R-:W-:Y:S01]  /*2a40*/  FMUL.FTZ R86, R102, UR6 ;  /* 0x0000000666567c20 */ /* 0x000fe20008410000 */
[----:B------:R-:W-:-:S05]  /*2a50*/  ISETP.GT.AND P2, PT, R75, 0x91, PT ;  /* 0x000000914b00780c */ /* 0x000fca0003f44270 */
[----:B------:R-:W5:Y:S01]  /*2a60*/  MUFU.TANH R85, R85 ;  /* 0x0000005500557308 */ /* 0x000f620000002400 */
[----:B---3--:R-:W-:Y:S01]  /*2a70*/  FSEL R80, R80, -INF , P3 ;  /* 0xff80000050507808 */ /* 0x008fe20001800000 */
[----:B------:R-:W-:Y:S01]  /*2a80*/  FMUL.FTZ R93, R108, UR6 ;  /* 0x000000066c5d7c20 */ /* 0x000fe20008410000 */
[----:B------:R-:W-:-:S05]  /*2a90*/  FMNMX.FTZ R89, R77, R88, !PT ;  /* 0x000000584d597209 */ /* 0x000fca0007810000 */
[----:B------:R-:W3:Y:S01]  /*2aa0*/  MUFU.TANH R82, R82 ;  /* 0x0000005200527308 */ /* 0x000ee20000002400 */
[----:B0-----:R-:W-:Y:S01]  /*2ab0*/  FSEL R74, R74, -INF , P6 ;  /* 0xff8000004a4a7808 */ /* 0x001fe20003000000 */
[----:B------:R-:W-:Y:S01]  /*2ac0*/  FMUL.FTZ R87, R103, UR6 ;  /* 0x0000000667577c20 */ /* 0x000fe20008410000 */
[----:B------:R-:W-:-:S05]  /*2ad0*/  ISETP.GT.AND P6, PT, R75, 0x98, PT ;  /* 0x000000984b00780c */ /* 0x000fca0003fc4270 */
[----:B------:R-:W0:Y:S01]  /*2ae0*/  MUFU.TANH R92, R92 ;  /* 0x0000005c005c7308 */ /* 0x000e220000002400 */
[----:B--2---:R-:W-:Y:S01]  /*2af0*/  FSEL R88, R81, -INF , P2 ;  /* 0xff80000051587808 */ /* 0x004fe20001000000 */
[----:B------:R-:W-:Y:S01]  /*2b00*/  FMUL.FTZ R100, R109, UR6 ;  /* 0x000000066d647c20 */ /* 0x000fe20008410000 */
[----:B------:R-:W-:-:S05]  /*2b10*/  FMNMX.FTZ R81, R80, R89, !PT ;  /* 0x0000005950517209 */ /* 0x000fca0007810000 */
[----:B------:R-:W2:Y:S01]  /*2b20*/  MUFU.TANH R83, R83 ;  /* 0x0000005300537308 */ /* 0x000ea20000002400 */
[----:B-1----:R-:W-:Y:S01]  /*2b30*/  FSEL R78, R78, -INF , P5 ;  /* 0xff8000004e4e7808 */ /* 0x002fe20002800000 */
[----:B------:R-:W-:Y:S01]  /*2b40*/  FMUL.FTZ R94, R106, UR6 ;  /* 0x000000066a5e7c20 */ /* 0x000fe20008410000 */
[----:B----4-:R-:W-:-:S05]  /*2b50*/  FSEL R89, R84, -INF , P6 ;  /* 0xff80000054597808 */ /* 0x010fca0003000000 */
[----:B------:R-:W1:Y:S01]  /*2b60*/  MUFU.TANH R91, R91 ;  /* 0x0000005b005b7308 */ /* 0x000e620000002400 */
[----:B------:R-:W-:Y:S02]  /*2b70*/  ISETP.GT.AND P5, PT, R75, 0x99, PT ;  /* 0x000000994b00780c */ /* 0x000fe40003fa4270 */
[----:B------:R-:W-:-:S05]  /*2b80*/  FMNMX.FTZ R84, R88, R81, !PT ;  /* 0x0000005158547209 */ /* 0x000fca0007810000 */
[----:B------:R-:W4:Y:S01]  /*2b90*/  MUFU.TANH R86, R86 ;  /* 0x0000005600567308 */ /* 0x000f220000002400 */
[----:B-----5:R-:W-:Y:S01]  /*2ba0*/  FSEL R79, R79, -INF , P4 ;  /* 0xff8000004f4f7808 */ /* 0x020fe20002000000 */
[----:B------:R-:W-:Y:S01]  /*2bb0*/  FMUL.FTZ R95, R107, UR6 ;  /* 0x000000066b5f7c20 */ /* 0x000fe20008410000 */
[----:B------:R-:W-:-:S05]  /*2bc0*/  ISETP.GT.AND P4, PT, R75, 0xa0, PT ;  /* 0x000000a04b00780c */ /* 0x000fca0003f84270 */
[----:B------:R-:W5:Y:S01]  /*2bd0*/  MUFU.TANH R93, R93 ;  /* 0x0000005d005d7308 */ /* 0x000f620000002400 */
[----:B------:R-:W-:Y:S02]  /*2be0*/  FSEL R90, R85, -INF , P5 ;  /* 0xff800000555a7808 */ /* 0x000fe40002800000 */
[----:B------:R-:W-:-:S05]  /*2bf0*/  FMNMX.FTZ R81, R89, R84, !PT ;  /* 0x0000005459517209 */ /* 0x000fca0007810000 */
[----:B------:R-:W5:Y:S01]  /*2c00*/  MUFU.TANH R87, R87 ;  /* 0x0000005700577308 */ /* 0x000f620000002400 */
[----:B---3--:R-:W-:Y:S01]  /*2c10*/  FSEL R82, R82, -INF , P3 ;  /* 0xff80000052527808 */ /* 0x008fe20001800000 */
[----:B------:R-:W-:Y:S01]  /*2c20*/  FMUL.FTZ R96, R110, UR6 ;  /* 0x000000066e607c20 */ /* 0x000fe20008410000 */
[----:B------:R-:W-:-:S05]  /*2c30*/  ISETP.GT.AND P3, PT, R75, 0xa1, PT ;  /* 0x000000a14b00780c */ /* 0x000fca0003f64270 */
[----:B------:R-:W3:Y:S01]  /*2c40*/  MUFU.TANH R100, R100 ;  /* 0x0000006400647308 */ /* 0x000ee20000002400 */
[----:B0-----:R-:W-:Y:S02]  /*2c50*/  FSEL R92, R92, -INF , P4 ;  /* 0xff8000005c5c7808 */ /* 0x001fe40002000000 */
[----:B------:R-:W-:-:S05]  /*2c60*/  FMNMX.FTZ R81, R90, R81, !PT ;  /* 0x000000515a517209 */ /* 0x000fca0007810000 */
[----:B------:R-:W0:Y:S01]  /*2c70*/  MUFU.TANH R94, R94 ;  /* 0x0000005e005e7308 */ /* 0x000e220000002400 */
[----:B--2---:R-:W-:Y:S02]  /*2c80*/  FSEL R83, R83, -INF , P2 ;  /* 0xff80000053537808 */ /* 0x004fe40001000000 */
[----:B------:R-:W-:-:S05]  /*2c90*/  ISETP.GT.AND P2, PT, R75, 0xa8, PT ;  /* 0x000000a84b00780c */ /* 0x000fca0003f44270 */
[----:B------:R-:W2:Y:S01]  /*2ca0*/  MUFU.TANH R112, R112 ;  /* 0x0000007000707308 */ /* 0x000ea20000002400 */
[----:B-1----:R-:W-:Y:S02]  /*2cb0*/  FSEL R91, R91, -INF , P3 ;  /* 0xff8000005b5b7808 */ /* 0x002fe40001800000 */
[----:B------:R-:W-:-:S05]  /*2cc0*/  FMNMX.FTZ R84, R92, R81, !PT ;  /* 0x000000515c547209 */ /* 0x000fca0007810000 */
[----:B------:R-:W1:Y:S01]  /*2cd0*/  MUFU.TANH R95, R95 ;  /* 0x0000005f005f7308 */ /* 0x000e620000002400 */
[----:B----4-:R-:W-:Y:S02]  /*2ce0*/  FSEL R86, R86, -INF , P6 ;  /* 0xff80000056567808 */ /* 0x010fe40003000000 */
[----:B------:R-:W-:-:S05]  /*2cf0*/  ISETP.GT.AND P6, PT, R75, 0xa9, PT ;  /* 0x000000a94b00780c */ /* 0x000fca0003fc4270 */
[----:B------:R-:W4:Y:S01]  /*2d00*/  MUFU.TANH R98, R113 ;  /* 0x0000007100627308 */ /* 0x000f220000002400 */
[----:B-----5:R-:W-:Y:S02]  /*2d10*/  FSEL R93, R93, -INF , P2 ;  /* 0xff8000005d5d7808 */ /* 0x020fe40001000000 */
[----:B------:R-:W-:-:S05]  /*2d20*/  FMNMX.FTZ R84, R91, R84, !PT ;  /* 0x000000545b547209 */ /* 0x000fca0007810000 */
[----:B------:R-:W5:Y:S01]  /*2d30*/  MUFU.TANH R96, R96 ;  /* 0x0000006000607308 */ /* 0x000f620000002400 */
[----:B------:R-:W-:Y:S02]  /*2d40*/  FSEL R87, R87, -INF , P5 ;  /* 0xff80000057577808 */ /* 0x000fe40002800000 */
[----:B------:R-:W-:-:S05]  /*2d50*/  ISETP.GT.AND P5, PT, R75, 0xb0, PT ;  /* 0x000000b04b00780c */ /* 0x000fca0003fa4270 */
[----:B------:R-:W5:Y:S01]  /*2d60*/  MUFU.TANH R116, R116 ;  /* 0x0000007400747308 */ /* 0x000f620000002400 */
[----:B---3--:R-:W-:Y:S02]  /*2d70*/  FSEL R100, R100, -INF , P6 ;  /* 0xff80000064647808 */ /* 0x008fe40003000000 */
[----:B------:R-:W-:-:S05]  /*2d80*/  FMNMX.FTZ R81, R93, R84, !PT ;  /* 0x000000545d517209 */ /* 0x000fca0007810000 */
[----:B------:R-:W3:Y:S01]  /*2d90*/  MUFU.TANH R102, R117 ;  /* 0x0000007500667308 */ /* 0x000ee20000002400 */
[----:B0-----:R-:W-:Y:S02]  /*2da0*/  FSEL R85, R94, -INF , P4 ;  /* 0xff8000005e557808 */ /* 0x001fe40002000000 */
[----:B------:R-:W-:Y:S02]  /*2db0*/  ISETP.GT.AND P4, PT, R75, 0xb1, PT ;  /* 0x000000b14b00780c */ /* 0x000fe40003f84270 */
[----:B--2---:R-:W-:Y:S02]  /*2dc0*/  FSEL R94, R112, -INF , P5 ;  /* 0xff800000705e7808 */ /* 0x004fe40002800000 */
[----:B------:R-:W-:Y:S02]  /*2dd0*/  FMNMX.FTZ R81, R100, R81, !PT ;  /* 0x0000005164517209 */ /* 0x000fe40007810000 */
[----:B-1----:R-:W-:Y:S02]  /*2de0*/  FSEL R84, R95, -INF , P3 ;  /* 0xff8000005f547808 */ /* 0x002fe40001800000 */
[----:B------:R-:W-:-:S02]  /*2df0*/  ISETP.GT.AND P3, PT, R75, 0xb8, PT ;  /* 0x000000b84b00780c */ /* 0x000fc40003f64270 */
[----:B----4-:R-:W-:Y:S02]  /*2e00*/  FSEL R98, R98, -INF , P4 ;  /* 0xff80000062627808 */ /* 0x010fe40002000000 */
[----:B------:R-:W-:Y:S02]  /*2e10*/  FMNMX.FTZ R95, R94, R81, !PT ;  /* 0x000000515e5f7209 */ /* 0x000fe40007810000 */
[----:B-----5:R-:W-:Y:S02]  /*2e20*/  FSEL R81, R96, -INF , P2 ;  /* 0xff80000060517808 */ /* 0x020fe40001000000 */
[----:B------:R-:W-:Y:S02]  /*2e30*/  ISETP.GT.AND P2, PT, R75, 0xb9, PT ;  /* 0x000000b94b00780c */ /* 0x000fe40003f44270 */
[----:B------:R-:W-:Y:S02]  /*2e40*/  FSEL R96, R116, -INF , P3 ;  /* 0xff80000074607808 */ /* 0x000fe40001800000 */
[----:B------:R-:W-:-:S02]  /*2e50*/  FMNMX.FTZ R95, R98, R95, !PT ;  /* 0x0000005f625f7209 */ /* 0x000fc40007810000 */
[----:B---3--:R-:W-:Y:S02]  /*2e60*/  FSEL R102, R102, -INF , P2 ;  /* 0xff80000066667808 */ /* 0x008fe40001000000 */
[----:B------:R-:W-:-:S04]  /*2e70*/  FMNMX.FTZ R95, R96, R95, !PT ;  /* 0x0000005f605f7209 */ /* 0x000fc80007810000 */
[----:B------:R-:W-:-:S05]  /*2e80*/  FMNMX.FTZ R97, R102, R95, !PT ;  /* 0x0000005f66617209 */ /* 0x000fca0007810000 */
[----:B------:R-:W0:Y:S02]  /*2e90*/  SHFL.BFLY PT, R104, R97, 0x2, 0x1f ;  /* 0x0c401f0061687f89 */ /* 0x000e2400000e0000 */
[----:B0-----:R-:W-:-:S05]  /*2ea0*/  FMNMX.FTZ R104, R97, R104, !PT ;  /* 0x0000006861687209 */ /* 0x001fca0007810000 */
[----:B------:R-:W0:Y:S02]  /*2eb0*/  SHFL.BFLY PT, R95, R104, 0x1, 0x1f ;  /* 0x0c201f00685f7f89 */ /* 0x000e2400000e0000 */
[----:B0-----:R-:W-:-:S04]  /*2ec0*/  FMNMX.FTZ R95, R104, R95, !PT ;  /* 0x0000005f685f7209 */ /* 0x001fc80007810000 */
[C---:B------:R-:W-:Y:S01]  /*2ed0*/  FSETP.NEU.FTZ.AND P0, PT, R95.reuse, -INF , PT ;  /* 0xff8000005f00780b */ /* 0x040fe20003f1d000 */
[----:B------:R-:W-:-:S05]  /*2ee0*/  FMUL.FTZ R75, R95, UR21 ;  /* 0x000000155f4b7c20 */ /* 0x000fca0008410000 */
[----:B------:R-:W-:-:S05]  /*2ef0*/  FSEL R75, R75, RZ, P0 ;  /* 0x000000ff4b4b7208 */ /* 0x000fca0000000000 */
[--C-:B------:R-:W-:Y:S01]  /*2f00*/  FFMA.FTZ R104, R6, UR21, -R75.reuse ;  /* 0x0000001506687c23 */ /* 0x100fe2000801084b */
[----:B------:R-:W-:Y:S01]  /*2f10*/  FMNMX.FTZ R6, R7, R8, !PT ;  /* 0x0000000807067209 */ /* 0x000fe20007810000 */
[----:B------:R-:W-:-:S03]  /*2f20*/  FFMA.FTZ R97, R3, UR21, -R75 ;  /* 0x0000001503617c23 */ /* 0x000fc6000801084b */
[----:B------:R-:W-:-:S04]  /*2f30*/  FMNMX.FTZ R3, R11, R6, !PT ;  /* 0x000000060b037209 */ /* 0x000fc80007810000 */
        /* <DEDUP_REMOVED lines=13> */
[----:B------:R-:W-:Y:S01]  /*3010*/  FMNMX.FTZ R3, R41, R6, !PT ;  /* 0x0000000629037209 */ /* 0x000fe20007810000 */
[----:B------:R-:W-:-:S03]  /*3020*/  FFMA.FTZ R110, R20, UR21, -R75 ;  /* 0x00000015146e7c23 */ /* 0x000fc6000801084b */
[----:B------:R-:W-:Y:S01]  /*3030*/  FMNMX.FTZ R6, R42, R3, !PT ;  /* 0x000000032a067209 */ /* 0x000fe20007810000 */
[--C-:B------:R-:W-:Y:S01]  /*3040*/  FFMA.FTZ R20, R23, UR21, -R75.reuse ;  /* 0x0000001517147c23 */ /* 0x100fe2000801084b */
[--C-:B------:R-:W-:Y:S02]  /*3050*/  FFMA.FTZ R23, R24, UR21, -R75.reuse ;  /* 0x0000001518177c23 */ /* 0x100fe4000801084b */
[----:B------:R-:W-:Y:S01]  /*3060*/  FMNMX.FTZ R3, R45, R6, !PT ;  /* 0x000000062d037209 */ /* 0x000fe20007810000 */
[--C-:B------:R-:W-:Y:S01]  /*3070*/  FFMA.FTZ R24, R27, UR21, -R75.reuse ;  /* 0x000000151b187c23 */ /* 0x100fe2000801084b */
[----:B------:R-:W-:Y:S02]  /*3080*/  FFMA.FTZ R27, R28, UR21, -R75 ;  /* 0x000000151c1b7c23 */ /* 0x000fe4000801084b */
        /* <DEDUP_REMOVED lines=16> */
[----:B------:R-:W-:-:S04]  /*3190*/  FMNMX.FTZ R28, R78, R3, !PT ;  /* 0x000000034e1c7209 */ /* 0x000fc80007810000 */
[----:B------:R-:W-:Y:S01]  /*31a0*/  FMNMX.FTZ R31, R79, R28, !PT ;  /* 0x0000001c4f1f7209 */ /* 0x000fe20007810000 */
[----:B------:R-:W-:-:S03]  /*31b0*/  FMUL.FTZ R113, R111, UR6 ;  /* 0x000000066f717c20 */ /* 0x000fc60008410000 */
[----:B------:R-:W-:Y:S01]  /*31c0*/  FMNMX.FTZ R28, R82, R31, !PT ;  /* 0x0000001f521c7209 */ /* 0x000fe20007810000 */
[----:B------:R-:W-:-:S03]  /*31d0*/  FMUL.FTZ R111, R114, UR6 ;  /* 0x00000006726f7c20 */ /* 0x000fc60008410000 */
[----:B------:R-:W-:Y:S01]  /*31e0*/  FMNMX.FTZ R31, R83, R28, !PT ;  /* 0x0000001c531f7209 */ /* 0x000fe20007810000 */
[----:B------:R-:W0:Y:S01]  /*31f0*/  MUFU.TANH R113, R113 ;  /* 0x0000007100717308 */ /* 0x000e220000002400 */
[----:B------:R-:W-:Y:S01]  /*3200*/  FFMA.FTZ R108, R36, UR21, -R75 ;  /* 0x00000015246c7c23 */ /* 0x000fe2000801084b */
[----:B------:R-:W-:Y:S01]  /*3210*/  FMUL.FTZ R116, R115, UR6 ;  /* 0x0000000673747c20 */ /* 0x000fe20008410000 */
[----:B------:R-:W-:Y:S01]  /*3220*/  FMNMX.FTZ R36, R86, R31, !PT ;  /* 0x0000001f56247209 */ /* 0x000fe20007810000 */
[----:B------:R-:W-:-:S03]  /*3230*/  FMUL.FTZ R115, R118, UR6 ;  /* 0x0000000676737c20 */ /* 0x000fc60008410000 */
[----:B------:R-:W-:Y:S01]  /*3240*/  FMNMX.FTZ R36, R87, R36, !PT ;  /* 0x0000002457247209 */ /* 0x000fe20007810000 */
[----:B------:R-:W1:Y:S01]  /*3250*/  MUFU.TANH R111, R111 ;  /* 0x0000006f006f7308 */ /* 0x000e620000002400 */
[--C-:B------:R-:W-:Y:S01]  /*3260*/  FFMA.FTZ R103, R35, UR21, -R75.reuse ;  /* 0x0000001523677c23 */ /* 0x100fe2000801084b */
[----:B------:R-:W-:Y:S01]  /*3270*/  FMUL.FTZ R117, R119, UR6 ;  /* 0x0000000677757c20 */ /* 0x000fe20008410000 */
[----:B------:R-:W-:Y:S01]  /*3280*/  FMNMX.FTZ R35, R85, R36, !PT ;  /* 0x0000002455237209 */ /* 0x000fe20007810000 */
[----:B------:R-:W-:-:S04]  /*3290*/  FFMA.FTZ R114, R44, UR21, -R75 ;  /* 0x000000152c727c23 */ /* 0x000fc8000801084b */
[----:B------:R-:W2:Y:S01]  /*32a0*/  MUFU.TANH R116, R116 ;  /* 0x0000007400747308 */ /* 0x000ea20000002400 */
[----:B------:R-:W-:Y:S02]  /*32b0*/  FMNMX.FTZ R44, R84, R35, !PT ;  /* 0x00000023542c7209 */ /* 0x000fe40007810000 */
[----:B0-----:R-:W-:-:S05]  /*32c0*/  FSEL R113, R113, -INF , P6 ;  /* 0xff80000071717808 */ /* 0x001fca0003000000 */
[----:B------:R-:W0:Y:S01]  /*32d0*/  MUFU.TANH R115, R115 ;  /* 0x0000007300737308 */ /* 0x000e220000002400 */
[----:B------:R-:W-:Y:S02]  /*32e0*/  FMNMX.FTZ R44, R81, R44, !PT ;  /* 0x0000002c512c7209 */ /* 0x000fe40007810000 */
[----:B-1----:R-:W-:-:S05]  /*32f0*/  FSEL R111, R111, -INF , P5 ;  /* 0xff8000006f6f7808 */ /* 0x002fca0002800000 */
[----:B------:R-:W1:Y:S01]  /*3300*/  MUFU.TANH R117, R117 ;  /* 0x0000007500757308 */ /* 0x000e620000002400 */
[----:B------:R-:W-:Y:S01]  /*3310*/  FMNMX.FTZ R44, R113, R44, !PT ;  /* 0x0000002c712c7209 */ /* 0x000fe20007810000 */
[--C-:B------:R-:W-:Y:S01]  /*3320*/  FFMA.FTZ R106, R32, UR21, -R75.reuse ;  /* 0x00000015206a7c23 */ /* 0x100fe2000801084b */
[--C-:B------:R-:W-:Y:S01]  /*3330*/  FFMA.FTZ R32, R51, UR21, -R75.reuse ;  /* 0x0000001533207c23 */ /* 0x100fe2000801084b */
[----:B--2---:R-:W-:Y:S02]  /*3340*/  FSEL R116, R116, -INF , P4 ;  /* 0xff80000074747808 */ /* 0x004fe40002000000 */
[----:B------:R-:W-:Y:S01]  /*3350*/  FMNMX.FTZ R51, R111, R44, !PT ;  /* 0x0000002c6f337209 */ /* 0x000fe20007810000 */
[--C-:B------:R-:W-:Y:S01]  /*3360*/  FFMA.FTZ R107, R39, UR21, -R75.reuse ;  /* 0x00000015276b7c23 */ /* 0x100fe2000801084b */
[--C-:B------:R-:W-:Y:S01]  /*3370*/  FFMA.FTZ R39, R52, UR21, -R75.reuse ;  /* 0x0000001534277c23 */ /* 0x100fe2000801084b */
[----:B0-----:R-:W-:Y:S02]  /*3380*/  FSEL R115, R115, -INF , P3 ;  /* 0xff80000073737808 */ /* 0x001fe40001800000 */
[----:B------:R-:W-:Y:S01]  /*3390*/  FMNMX.FTZ R52, R116, R51, !PT ;  /* 0x0000003374347209 */ /* 0x000fe20007810000 */
[----:B------:R-:W-:-:S03]  /*33a0*/  FFMA.FTZ R3, R63, UR21, -R75 ;  /* 0x000000153f037c23 */ /* 0x000fc6000801084b */
[----:B------:R-:W-:Y:S02]  /*33b0*/  FMNMX.FTZ R52, R115, R52, !PT ;  /* 0x0000003473347209 */ /* 0x000fe40007810000 */
[----:B-1----:R-:W-:Y:S01]  /*33c0*/  FSEL R117, R117, -INF , P2 ;  /* 0xff80000075757808 */ /* 0x002fe20001000000 */
[----:B------:R-:W-:-:S03]  /*33d0*/  FFMA.FTZ R64, R64, UR21, -R75 ;  /* 0x0000001540407c23 */ /* 0x000fc6000801084b */
[----:B------:R-:W-:Y:S01]  /*33e0*/  FMNMX.FTZ R63, R117, R52, !PT ;  /* 0x00000034753f7209 */ /* 0x000fe20007810000 */
[----:B------:R0:W-:Y:S04]  /*33f0*/  MUFU.EX2 R28, R64 ;  /* 0x00000040001c7308 */ /* 0x0001e80000000800 */
[----:B0-----:R-:W0:Y:S01]  /*3400*/  SHFL.BFLY PT, R64, R63, 0x2, 0x1f ;  /* 0x0c401f003f407f89 */ /* 0x001e2200000e0000 */
[----:B------:R-:W-:Y:S01]  /*3410*/  FFMA.FTZ R44, R72, UR21, -R75 ;  /* 0x00000015482c7c23 */ /* 0x000fe2000801084b */
[----:B0-----:R-:W-:-:S05]  /*3420*/  FMNMX.FTZ R72, R63, R64, !PT ;  /* 0x000000403f487209 */ /* 0x001fca0007810000 */
[----:B------:R-:W0:Y:S01]  /*3430*/  SHFL.BFLY PT, R101, R72, 0x1, 0x1f ;  /* 0x0c201f0048657f89 */ /* 0x000e2200000e0000 */
[--C-:B------:R-:W-:Y:S01]  /*3440*/  FFMA.FTZ R51, R80, UR21, -R75.reuse ;  /* 0x0000001550337c23 */ /* 0x100fe2000801084b */
[--C-:B------:R-:W-:Y:S01]  /*3450*/  FFMA.FTZ R6, R47, UR21, -R75.reuse ;  /* 0x000000152f067c23 */ /* 0x100fe2000801084b */
[--C-:B------:R-:W-:Y:S01]  /*3460*/  FFMA.FTZ R47, R59, UR21, -R75.reuse ;  /* 0x000000153b2f7c23 */ /* 0x100fe2000801084b */
[--C-:B------:R-:W-:Y:S01]  /*3470*/  FFMA.FTZ R35, R71, UR21, -R75.reuse ;  /* 0x0000001547237c23 */ /* 0x100fe2000801084b */
[--C-:B------:R-:W-:Y:S01]  /*3480*/  FFMA.FTZ R9, R9, UR21, -R75.reuse ;  /* 0x0000001509097c23 */ /* 0x100fe2000801084b */
[--C-:B------:R-:W-:Y:S01]  /*3490*/  FFMA.FTZ R59, R89, UR21, -R75.reuse ;  /* 0x00000015593b7c23 */ /* 0x100fe2000801084b */
[----:B------:R-:W-:Y:S01]  /*34a0*/  FFMA.FTZ R71, R94, UR21, -R75 ;  /* 0x000000155e477c23 */ /* 0x000fe2000801084b */
[----:B------:R-:W-:Y:S01]  /*34b0*/  MUFU.EX2 R97, R97 ;  /* 0x0000006100617308 */ /* 0x000fe20000000800 */
[----:B0-----:R-:W-:-:S04]  /*34c0*/  FMNMX.FTZ R101, R72, R101, !PT ;  /* 0x0000006548657209 */ /* 0x001fc80007810000 */
[C---:B------:R-:W-:Y:S01]  /*34d0*/  FSETP.NEU.FTZ.AND P2, PT, R101.reuse, -INF , PT ;  /* 0xff8000006500780b */ /* 0x040fe20003f5d000 */
[----:B------:R-:W-:-:S05]  /*34e0*/  FMUL.FTZ R80, R101, UR21 ;  /* 0x0000001565507c20 */ /* 0x000fca0008410000 */
[----:B------:R-:W-:Y:S01]  /*34f0*/  FSEL R80, R80, RZ, P2 ;  /* 0x000000ff50507208 */ /* 0x000fe20001000000 */
[----:B------:R-:W0:Y:S01]  /*3500*/  MUFU.EX2 R104, R104 ;  /* 0x0000006800687308 */ /* 0x000e220000000800 */
[----:B------:R-:W-:-:S03]  /*3510*/  FFMA.FTZ R76, R76, UR21, -R75 ;  /* 0x000000154c4c7c23 */ /* 0x000fc6000801084b */
[--C-:B------:R-:W-:Y:S01]  /*3520*/  FFMA.FTZ R89, R7, UR21, -R80.reuse ;  /* 0x0000001507597c23 */ /* 0x100fe20008010850 */
[--C-:B------:R-:W-:Y:S01]  /*3530*/  FFMA.FTZ R94, R8, UR21, -R80.reuse ;  /* 0x00000015085e7c23 */ /* 0x100fe20008010850 */
[--C-:B------:R-:W-:Y:S01]  /*3540*/  FFMA.FTZ R10, R10, UR21, -R75.reuse ;  /* 0x000000150a0a7c23 */ /* 0x100fe2000801084b */
[----:B------:R-:W-:Y:S01]  /*3550*/  FFMA.FTZ R11, R11, UR21, -R80 ;  /* 0x000000150b0b7c23 */ /* 0x000fe20008010850 */
[----:B------:R-:W1:Y:S01]  /*3560*/  MUFU.EX2 R9, R9 ;  /* 0x0000000900097308 */ /* 0x000e620000000800 */
[--C-:B------:R-:W-:Y:S01]  /*3570*/  FFMA.FTZ R13, R13, UR21, -R75.reuse ;  /* 0x000000150d0d7c23 */ /* 0x100fe2000801084b */
[--C-:B------:R-:W-:Y:S01]  /*3580*/  FFMA.FTZ R14, R14, UR21, -R75.reuse ;  /* 0x000000150e0e7c23 */ /* 0x100fe2000801084b */
[----:B------:R-:W-:-:S05]  /*3590*/  FFMA.FTZ R98, R98, UR21, -R75 ;  /* 0x0000001562627c23 */ /* 0x000fca000801084b */
[----:B------:R2:W-:Y:S01]  /*35a0*/  MUFU.EX2 R52, R76 ;  /* 0x0000004c00347308 */ /* 0x0005e20000000800 */
[----:B------:R-:W-:-:S07]  /*35b0*/  FFMA.FTZ R15, R15, UR21, -R80 ;  /* 0x000000150f0f7c23 */ /* 0x000fce0008010850 */
[----:B------:R-:W-:Y:S01]  /*35c0*/  MUFU.EX2 R89, R89 ;  /* 0x0000005900597308 */ /* 0x000fe20000000800 */
[----:B--2---:R-:W-:Y:S01]  /*35d0*/  FFMA.FTZ R76, R96, UR21, -R75 ;  /* 0x00000015604c7c23 */ /* 0x004fe2000801084b */
[----:B------:R-:W-:-:S06]  /*35e0*/  FFMA.FTZ R96, R12, UR21, -R80 ;  /* 0x000000150c607c23 */ /* 0x000fcc0008010850 */
[----:B------:R-:W2:Y:S01]  /*35f0*/  MUFU.EX2 R94, R94 ;  /* 0x0000005e005e7308 */ /* 0x000ea20000000800 */
[----:B------:R-:W-:-:S07]  /*3600*/  FFMA.FTZ R105, R19, UR21, -R75 ;  /* 0x0000001513697c23 */ /* 0x000fce000801084b */
[----:B------:R-:W3:Y:S08]  /*3610*/  MUFU.EX2 R10, R10 ;  /* 0x0000000a000a7308 */ /* 0x000ef00000000800 */
[----:B------:R-:W4:Y:S01]  /*3620*/  MUFU.EX2 R11, R11 ;  /* 0x0000000b000b7308 */ /* 0x000f220000000800 */
[----:B0-----:R-:W-:Y:S01]  /*3630*/  FADD.FTZ R12, R97, R104 ;  /* 0x00000068610c7221 */ /* 0x001fe20000010000 */
[----:B------:R-:W-:-:S06]  /*3640*/  FFMA.FTZ R64, R91, UR21, -R75 ;  /* 0x000000155b407c23 */ /* 0x000fcc000801084b */
[----:B------:R-:W0:Y:S01]  /*3650*/  MUFU.EX2 R13, R13 ;  /* 0x0000000d000d7308 */ /* 0x000e220000000800 */
[--C-:B------:R-:W-:Y:S01]  /*3660*/  FFMA.FTZ R91, R21, UR21, -R80.reuse ;  /* 0x00000015155b7c23 */ /* 0x100fe20008010850 */
[----:B------:R-:W-:-:S06]  /*3670*/  FFMA.FTZ R7, R29, UR21, -R80 ;  /* 0x000000151d077c23 */ /* 0x000fcc0008010850 */
[----:B------:R-:W5:Y:S01]  /*3680*/  MUFU.EX2 R96, R96 ;  /* 0x0000006000607308 */ /* 0x000f620000000800 */
[----:B------:R-:W-:-:S07]  /*3690*/  FFMA.FTZ R29, R49, UR21, -R80 ;  /* 0x00000015311d7c23 */ /* 0x000fce0008010850 */
[----:B------:R3:W-:Y:S01]  /*36a0*/  MUFU.EX2 R72, R98 ;  /* 0x0000006200487308 */ /* 0x0007e20000000800 */
[----:B-1----:R-:W-:Y:S01]  /*36b0*/  FADD.FTZ R49, R9, R12 ;  /* 0x0000000c09317221 */ /* 0x002fe20000010000 */
[----:B--2---:R-:W-:-:S06]  /*36c0*/  FADD.FTZ R12, R89, R94 ;  /* 0x0000005e590c7221 */ /* 0x004fcc0000010000 */
[----:B------:R-:W1:Y:S01]  /*36d0*/  MUFU.EX2 R14, R14 ;  /* 0x0000000e000e7308 */ /* 0x000e620000000800 */
[--C-:B---3--:R-:W-:Y:S01]  /*36e0*/  FFMA.FTZ R98, R18, UR21, -R80.reuse ;  /* 0x0000001512627c23 */ /* 0x108fe20008010850 */
[----:B------:R-:W-:-:S06]  /*36f0*/  FFMA.FTZ R22, R22, UR21, -R80 ;  /* 0x0000001516167c23 */ /* 0x000fcc0008010850 */
[----:B------:R-:W2:Y:S01]  /*3700*/  MUFU.EX2 R15, R15 ;  /* 0x0000000f000f7308 */ /* 0x000ea20000000800 */
[--C-:B------:R-:W-:Y:S01]  /*3710*/  FFMA.FTZ R112, R40, UR21, -R75.reuse ;  /* 0x0000001528707c23 */ /* 0x100fe2000801084b */
[----:B------:R-:W-:Y:S01]  /*3720*/  FFMA.FTZ R18, R26, UR21, -R80 ;  /* 0x000000151a127c23 */ /* 0x000fe20008010850 */
[----:B------:R-:W-:-:S05]  /*3730*/  FFMA.FTZ R40, R55, UR21, -R75 ;  /* 0x0000001537287c23 */ /* 0x000fca000801084b */
[----:B------:R-:W3:Y:S01]  /*3740*/  MUFU.EX2 R105, R105 ;  /* 0x0000006900697308 */ /* 0x000ee20000000800 */
[----:B------:R-:W-:Y:S01]  /*3750*/  FADD.FTZ R26, R10, R49 ;  /* 0x000000310a1a7221 */ /* 0x000fe20000010000 */
[----:B------:R-:W-:Y:S01]  /*3760*/  FFMA.FTZ R55, R77, UR21, -R75 ;  /* 0x000000154d377c23 */ /* 0x000fe2000801084b */
[----:B----4-:R-:W-:-:S05]  /*3770*/  FADD.FTZ R49, R11, R12 ;  /* 0x0000000c0b317221 */ /* 0x010fca0000010000 */
[----:B------:R-:W4:Y:S01]  /*3780*/  MUFU.EX2 R98, R98 ;  /* 0x0000006200627308 */ /* 0x000f220000000800 */
[--C-:B------:R-:W-:Y:S01]  /*3790*/  FFMA.FTZ R77, R41, UR21, -R80.reuse ;  /* 0x00000015294d7c23 */ /* 0x100fe20008010850 */
[--C-:B------:R-:W-:Y:S01]  /*37a0*/  FFMA.FTZ R41, R57, UR21, -R80.reuse ;  /* 0x0000001539297c23 */ /* 0x100fe20008010850 */
[----:B------:R-:W-:-:S05]  /*37b0*/  FFMA.FTZ R21, R25, UR21, -R80 ;  /* 0x0000001519157c23 */ /* 0x000fca0008010850 */
[----:B------:R-:W4:Y:S01]  /*37c0*/  MUFU.EX2 R110, R110 ;  /* 0x0000006e006e7308 */ /* 0x000f220000000800 */
[----:B0-----:R-:W-:Y:S01]  /*37d0*/  FADD.FTZ R57, R13, R26 ;  /* 0x0000001a0d397221 */ /* 0x001fe20000010000 */
[----:B-----5:R-:W-:-:S06]  /*37e0*/  FADD.FTZ R12, R96, R49 ;  /* 0x00000031600c7221 */ /* 0x020fcc0000010000 */
[----:B------:R-:W0:Y:S01]  /*37f0*/  MUFU.EX2 R91, R91 ;  /* 0x0000005b005b7308 */ /* 0x000e220000000800 */
[----:B-1----:R-:W-:Y:S01]  /*3800*/  FADD.FTZ R26, R14, R57 ;  /* 0x000000390e1a7221 */ /* 0x002fe20000010000 */
[----:B------:R-:W-:Y:S01]  /*3810*/  F2FP.F16.F32.PACK_AB R10, R10, R9 ;  /* 0x000000090a0a723e */ /* 0x000fe200000000ff */
[----:B--2---:R-:W-:-:S05]  /*3820*/  FADD.FTZ R9, R15, R12 ;  /* 0x0000000c0f097221 */ /* 0x004fca0000010000 */
[----:B------:R-:W1:Y:S01]  /*3830*/  MUFU.EX2 R22, R22 ;  /* 0x0000001600167308 */ /* 0x000e620000000800 */
[----:B---3--:R-:W-:-:S07]  /*3840*/  FADD.FTZ R57, R105, R26 ;  /* 0x0000001a69397221 */ /* 0x008fce0000010000 */
[----:B------:R-:W2:Y:S01]  /*3850*/  MUFU.EX2 R20, R20 ;  /* 0x0000001400147308 */ /* 0x000ea20000000800 */
[----:B------:R-:W-:Y:S01]  /*3860*/  FFMA.FTZ R63, R92, UR21, -R75 ;  /* 0x000000155c3f7c23 */ /* 0x000fe2000801084b */
[----:B----4-:R-:W-:Y:S01]  /*3870*/  FADD.FTZ R26, R98, R9 ;  /* 0x00000009621a7221 */ /* 0x010fe20000010000 */
[----:B------:R-:W-:-:S05]  /*3880*/  FFMA.FTZ R92, R46, UR21, -R80 ;  /* 0x000000152e5c7c23 */ /* 0x000fca0008010850 */
[----:B------:R-:W3:Y:S01]  /*3890*/  MUFU.EX2 R23, R23 ;  /* 0x0000001700177308 */ /* 0x000ee20000000800 */
[--C-:B------:R-:W-:Y:S01]  /*38a0*/  FFMA.FTZ R46, R61, UR21, -R80.reuse ;  /* 0x000000153d2e7c23 */ /* 0x100fe20008010850 */
[----:B------:R-:W-:-:S06]  /*38b0*/  FFMA.FTZ R30, R30, UR21, -R80 ;  /* 0x000000151e1e7c23 */ /* 0x000fcc0008010850 */
[----:B------:R-:W4:Y:S01]  /*38c0*/  MUFU.EX2 R21, R21 ;  /* 0x0000001500157308 */ /* 0x000f220000000800 */
[----:B------:R-:W-:Y:S01]  /*38d0*/  FADD.FTZ R61, R110, R57 ;  /* 0x000000396e3d7221 */ /* 0x000fe20000010000 */
[----:B0-----:R-:W-:-:S06]  /*38e0*/  FADD.FTZ R57, R91, R26 ;  /* 0x0000001a5b397221 */ /* 0x001fcc0000010000 */
[----:B------:R-:W0:Y:S01]  /*38f0*/  MUFU.EX2 R24, R24 ;  /* 0x0000001800187308 */ /* 0x000e220000000800 */
[----:B------:R-:W-:Y:S01]  /*3900*/  F2FP.F16.F32.PACK_AB R12, R14, R13 ;  /* 0x0000000d0e0c723e */ /* 0x000fe200000000ff */
[----:B------:R-:W-:-:S06]  /*3910*/  FFMA.FTZ R19, R48, UR21, -R75 ;  /* 0x0000001530137c23 */ /* 0x000fcc000801084b */
[----:B------:R-:W5:Y:S01]  /*3920*/  MUFU.EX2 R18, R18 ;  /* 0x0000001200127308 */ /* 0x000f620000000800 */
[--C-:B------:R-:W-:Y:S01]  /*3930*/  FFMA.FTZ R25, R33, UR21, -R80.reuse ;  /* 0x0000001521197c23 */ /* 0x100fe20008010850 */
[----:B------:R-:W-:Y:S01]  /*3940*/  F2FP.F16.F32.PACK_AB R13, R98, R15 ;  /* 0x0000000f620d723e */ /* 0x000fe200000000ff */
[----:B------:R-:W-:Y:S01]  /*3950*/  FFMA.FTZ R48, R60, UR21, -R75 ;  /* 0x000000153c307c23 */ /* 0x000fe2000801084b */
[----:B------:R-:W-:-:S04]  /*3960*/  FFMA.FTZ R58, R58, UR21, -R80 ;  /* 0x000000153a3a7c23 */ /* 0x000fc80008010850 */
[----:B------:R-:W5:Y:S01]  /*3970*/  MUFU.EX2 R27, R27 ;  /* 0x0000001b001b7308 */ /* 0x000f620000000800 */
[C---:B-1----:R-:W-:Y:S01]  /*3980*/  FADD.FTZ R26, R22.reuse, R57 ;  /* 0x00000039161a7221 */ /* 0x042fe20000010000 */
[----:B------:R-:W-:Y:S01]  /*3990*/  F2FP.F16.F32.PACK_AB R15, R22, R91 ;  /* 0x0000005b160f723e */ /* 0x000fe200000000ff */
[----:B------:R-:W-:Y:S01]  /*39a0*/  FFMA.FTZ R60, R90, UR21, -R75 ;  /* 0x000000155a3c7c23 */ /* 0x000fe2000801084b */
[----:B--2---:R-:W-:-:S04]  /*39b0*/  FADD.FTZ R22, R20, R61 ;  /* 0x0000003d14167221 */ /* 0x004fc80000010000 */
[----:B------:R-:W1:Y:S01]  /*39c0*/  MUFU.EX2 R7, R7 ;  /* 0x0000000700077308 */ /* 0x000e620000000800 */
[--C-:B------:R-:W-:Y:S01]  /*39d0*/  FFMA.FTZ R90, R42, UR21, -R80.reuse ;  /* 0x000000152a5a7c23 */ /* 0x100fe20008010850 */
[--C-:B------:R-:W-:Y:S01]  /*39e0*/  FFMA.FTZ R34, R34, UR21, -R80.reuse ;  /* 0x0000001522227c23 */ /* 0x100fe20008010850 */
[----:B------:R-:W-:Y:S01]  /*39f0*/  FFMA.FTZ R42, R54, UR21, -R80 ;  /* 0x00000015362a7c23 */ /* 0x000fe20008010850 */
[----:B------:R-:W-:-:S04]  /*3a00*/  @!P1 VIADD R8, R0, 0x30840 ;  /* 0x0003084000089836 */ /* 0x000fc80000000000 */
[----:B------:R-:W2:Y:S01]  /*3a10*/  MUFU.EX2 R99, R99 ;  /* 0x0000006300637308 */ /* 0x000ea20000000800 */
[----:B------:R-:W-:Y:S01]  /*3a20*/  FFMA.FTZ R54, R69, UR21, -R80 ;  /* 0x0000001545367c23 */ /* 0x000fe20008010850 */
[----:B---3--:R-:W-:-:S06]  /*3a30*/  FADD.FTZ R69, R23, R22 ;  /* 0x0000001617457221 */ /* 0x008fcc0000010000 */
[----:B------:R-:W3:Y:S01]  /*3a40*/  MUFU.EX2 R30, R30 ;  /* 0x0000001e001e7308 */ /* 0x000ee20000000800 */
[----:B------:R-:W-:Y:S01]  /*3a50*/  FFMA.FTZ R37, R37, UR21, -R80 ;  /* 0x0000001525257c23 */ /* 0x000fe20008010850 */
[--C-:B------:R-:W-:Y:S01]  /*3a60*/  FFMA.FTZ R109, R43, UR21, -R75.reuse ;  /* 0x000000152b6d7c23 */ /* 0x100fe2000801084b */
[----:B------:R-:W-:-:S05]  /*3a70*/  FFMA.FTZ R43, R56, UR21, -R75 ;  /* 0x00000015382b7c23 */ /* 0x000fca000801084b */
[----:B------:R-:W3:Y:S01]  /*3a80*/  MUFU.EX2 R106, R106 ;  /* 0x0000006a006a7308 */ /* 0x000ee20000000800 */
[----:B------:R-:W-:-:S07]  /*3a90*/  FFMA.FTZ R56, R88, UR21, -R75 ;  /* 0x0000001558387c23 */ /* 0x000fce000801084b */
[----:B------:R4:W-:Y:S01]  /*3aa0*/  MUFU.EX2 R0, R58 ;  /* 0x0000003a00007308 */ /* 0x0009e20000000800 */
[----:B------:R-:W-:-:S07]  /*3ab0*/  FFMA.FTZ R88, R38, UR21, -R80 ;  /* 0x0000001526587c23 */ /* 0x000fce0008010850 */
[----:B------:R-:W3:Y:S01]  /*3ac0*/  MUFU.EX2 R25, R25 ;  /* 0x0000001900197308 */ /* 0x000ee20000000800 */
[----:B----4-:R-:W-:Y:S01]  /*3ad0*/  FFMA.FTZ R58, R73, UR21, -R80 ;  /* 0x00000015493a7c23 */ /* 0x010fe20008010850 */
[----:B------:R-:W-:Y:S01]  /*3ae0*/  FADD.FTZ R73, R21, R26 ;  /* 0x0000001a15497221 */ /* 0x000fe20000010000 */
[----:B0-----:R-:W-:-:S03]  /*3af0*/  FADD.FTZ R26, R24, R69 ;  /* 0x00000045181a7221 */ /* 0x001fc60000010000 */
[----:B-----5:R-:W-:Y:S02]  /*3b00*/  FADD.FTZ R22, R18, R73 ;  /* 0x0000004912167221 */ /* 0x020fe40000010000 */
[----:B------:R-:W0:Y:S01]  /*3b10*/  MUFU.EX2 R103, R103 ;  /* 0x0000006700677308 */ /* 0x000e220000000800 */
[----:B------:R-:W-:Y:S01]  /*3b20*/  FADD.FTZ R26, R27, R26 ;  /* 0x0000001a1b1a7221 */ /* 0x000fe20000010000 */
[----:B-1----:R-:W-:-:S06]  /*3b30*/  FADD.FTZ R73, R7, R22 ;  /* 0x0000001607497221 */ /* 0x002fcc0000010000 */
[----:B------:R-:W1:Y:S01]  /*3b40*/  MUFU.EX2 R34, R34 ;  /* 0x0000002200227308 */ /* 0x000e620000000800 */
[--C-:B------:R-:W-:Y:S01]  /*3b50*/  FFMA.FTZ R49, R65, UR21, -R80.reuse ;  /* 0x0000001541317c23 */ /* 0x100fe20008010850 */
[----:B------:R-:W-:Y:S01]  /*3b60*/  FFMA.FTZ R65, R79, UR21, -R80 ;  /* 0x000000154f417c23 */ /* 0x000fe20008010850 */
[----:B--2---:R-:W-:-:S05]  /*3b70*/  FADD.FTZ R79, R99, R26 ;  /* 0x0000001a634f7221 */ /* 0x004fca0000010000 */
[----:B------:R-:W2:Y:S01]  /*3b80*/  MUFU.EX2 R108, R108 ;  /* 0x0000006c006c7308 */ /* 0x000ea20000000800 */
[----:B---3--:R-:W-:-:S07]  /*3b90*/  FADD.FTZ R22, R30, R73 ;  /* 0x000000491e167221 */ /* 0x008fce0000010000 */
[----:B------:R-:W3:Y:S01]  /*3ba0*/  MUFU.EX2 R37, R37 ;  /* 0x0000002500257308 */ /* 0x000ee20000000800 */
[----:B------:R-:W-:Y:S01]  /*3bb0*/  FADD.FTZ R26, R106, R79 ;  /* 0x0000004f6a1a7221 */ /* 0x000fe20000010000 */
[----:B------:R-:W-:-:S06]  /*3bc0*/  FADD.FTZ R73, R25, R22 ;  /* 0x0000001619497221 */ /* 0x000fcc0000010000 */
[----:B------:R-:W4:Y:S01]  /*3bd0*/  MUFU.EX2 R107, R107 ;  /* 0x0000006b006b7308 */ /* 0x000f220000000800 */
[----:B------:R-:W-:-:S07]  /*3be0*/  FFMA.FTZ R45, R45, UR21, -R80 ;  /* 0x000000152d2d7c23 */ /* 0x000fce0008010850 */
[----:B------:R-:W5:Y:S01]  /*3bf0*/  MUFU.EX2 R88, R88 ;  /* 0x0000005800587308 */ /* 0x000f620000000800 */
[----:B0-----:R-:W-:Y:S01]  /*3c00*/  FADD.FTZ R79, R103, R26 ;  /* 0x0000001a674f7221 */ /* 0x001fe20000010000 */
[----:B-1----:R-:W-:-:S06]  /*3c10*/  FADD.FTZ R22, R34, R73 ;  /* 0x0000004922167221 */ /* 0x002fcc0000010000 */
[----:B------:R-:W0:Y:S08]  /*3c20*/  MUFU.EX2 R112, R112 ;  /* 0x0000007000707308 */ /* 0x000e300000000800 */
[----:B------:R-:W1:Y:S01]  /*3c30*/  MUFU.EX2 R77, R77 ;  /* 0x0000004d004d7308 */ /* 0x000e620000000800 */
[----:B--2---:R-:W-:Y:S01]  /*3c40*/  FADD.FTZ R26, R108, R79 ;  /* 0x0000004f6c1a7221 */ /* 0x004fe20000010000 */
[----:B---3--:R-:W-:-:S06]  /*3c50*/  FADD.FTZ R73, R37, R22 ;  /* 0x0000001625497221 */ /* 0x008fcc0000010000 */
[----:B------:R-:W2:Y:S08]  /*3c60*/  MUFU.EX2 R109, R109 ;  /* 0x0000006d006d7308 */ /* 0x000eb00000000800 */
[----:B------:R-:W3:Y:S01]  /*3c70*/  MUFU.EX2 R90, R90 ;  /* 0x0000005a005a7308 */ /* 0x000ee20000000800 */
[----:B----4-:R-:W-:Y:S01]  /*3c80*/  FADD.FTZ R79, R107, R26 ;  /* 0x0000001a6b4f7221 */ /* 0x010fe20000010000 */
[----:B-----5:R-:W-:-:S06]  /*3c90*/  FADD.FTZ R22, R88, R73 ;  /* 0x0000004958167221 */ /* 0x020fcc0000010000 */
[----:B------:R-:W4:Y:S01]  /*3ca0*/  MUFU.EX2 R114, R114 ;  /* 0x0000007200727308 */ /* 0x000f220000000800 */
[----:B------:R-:W-:-:S07]  /*3cb0*/  FFMA.FTZ R38, R50, UR21, -R80 ;  /* 0x0000001532267c23 */ /* 0x000fce0008010850 */
[----:B------:R-:W5:Y:S01]  /*3cc0*/  MUFU.EX2 R45, R45 ;  /* 0x0000002d002d7308 */ /* 0x000f620000000800 */
[----:B0-----:R-:W-:Y:S01]  /*3cd0*/  FADD.FTZ R26, R112, R79 ;  /* 0x0000004f701a7221 */ /* 0x001fe20000010000 */
[----:B-1----:R-:W-:-:S06]  /*3ce0*/  FADD.FTZ R73, R77, R22 ;  /* 0x000000164d497221 */ /* 0x002fcc0000010000 */
[----:B------:R-:W0:Y:S01]  /*3cf0*/  MUFU.EX2 R6, R6 ;  /* 0x0000000600067308 */ /* 0x000e220000000800 */
[----:B------:R-:W-:-:S07]  /*3d00*/  FFMA.FTZ R33, R53, UR21, -R80 ;  /* 0x0000001535217c23 */ /* 0x000fce0008010850 */
[----:B------:R-:W1:Y:S01]  /*3d10*/  MUFU.EX2 R92, R92 ;  /* 0x0000005c005c7308 */ /* 0x000e620000000800 */
[----:B--2---:R-:W-:Y:S01]  /*3d20*/  FADD.FTZ R79, R109, R26 ;  /* 0x0000001a6d4f7221 */ /* 0x004fe20000010000 */
[----:B------:R-:W-:-:S06]  /*3d30*/  @!P1 PRMT R8, RZ, 0x654, R8 ;  /* 0x00000654ff089816 */ /* 0x000fcc0000000008 */
[----:B------:R-:W2:Y:S01]  /*3d40*/  MUFU.EX2 R19, R19 ;  /* 0x0000001300137308 */ /* 0x000ea20000000800 */
[----:B---3--:R-:W-:-:S07]  /*3d50*/  FADD.FTZ R22, R90, R73 ;  /* 0x000000495a167221 */ /* 0x008fce0000010000 */
[----:B------:R-:W3:Y:S01]  /*3d60*/  MUFU.EX2 R29, R29 ;  /* 0x0000001d001d7308 */ /* 0x000ee20000000800 */
[----:B----4-:R-:W-:Y:S01]  /*3d70*/  FADD.FTZ R79, R114, R79 ;  /* 0x0000004f724f7221 */ /* 0x010fe20000010000 */
[----:B------:R-:W-:Y:S01]  /*3d80*/  F2FP.F16.F32.PACK_AB R20, R23, R20 ;  /* 0x000000141714723e */ /* 0x000fe200000000ff */
[----:B------:R4:W-:Y:S05]  /*3d90*/  @!P1 SYNCS.ARRIVE.TRANS64.RED.A1T0 RZ, [R8+URZ], RZ ;  /* 0x000000ff08ff99a7 */ /* 0x0009ea000810043f */
[----:B------:R-:W3:Y:S01]  /*3da0*/  MUFU.EX2 R32, R32 ;  /* 0x0000002000207308 */ /* 0x000ee20000000800 */
[----:B-----5:R-:W-:Y:S01]  /*3db0*/  FADD.FTZ R23, R45, R22 ;  /* 0x000000162d177221 */ /* 0x020fe20000010000 */
[----:B------:R-:W-:-:S06]  /*3dc0*/  F2FP.F16.F32.PACK_AB R9, R94, R89 ;  /* 0x000000595e09723e */ /* 0x000fcc00000000ff */
[----:B------:R-:W5:Y:S01]  /*3dd0*/  MUFU.EX2 R38, R38 ;  /* 0x0000002600267308 */ /* 0x000f620000000800 */
[----:B----4-:R-:W-:Y:S02]  /*3de0*/  F2FP.F16.F32.PACK_AB R8, R104, R97 ;  /* 0x000000616808723e */ /* 0x010fe400000000ff */
[----:B------:R-:W-:-:S05]  /*3df0*/  F2FP.F16.F32.PACK_AB R11, R96, R11 ;  /* 0x0000000b600b723e */ /* 0x000fca00000000ff */
[----:B------:R-:W4:Y:S01]  /*3e00*/  MUFU.EX2 R39, R39 ;  /* 0x0000002700277308 */ /* 0x000f220000000800 */
[----:B------:R-:W-:Y:S01]  /*3e10*/  FFMA.FTZ R50, R66, UR21, -R80 ;  /* 0x0000001542327c23 */ /* 0x000fe20008010850 */
[----:B0-----:R-:W-:Y:S01]  /*3e20*/  FADD.FTZ R26, R6, R79 ;  /* 0x0000004f061a7221 */ /* 0x001fe20000010000 */
[----:B-1----:R-:W-:-:S05]  /*3e30*/  FADD.FTZ R66, R92, R23 ;  /* 0x000000175c427221 */ /* 0x002fca0000010000 */
[----:B------:R-:W0:Y:S01]  /*3e40*/  MUFU.EX2 R33, R33 ;  /* 0x0000002100217308 */ /* 0x000e220000000800 */
[----:B------:R-:W-:Y:S01]  /*3e50*/  F2FP.F16.F32.PACK_AB R14, R110, R105 ;  /* 0x000000696e0e723e */ /* 0x000fe200000000ff */
[----:B------:R2:W-:Y:S06]  /*3e60*/  STSM.16.M88.4 [R2+0x1e800], R8 ;  /* 0x01e8000802007844 */ /* 0x0005ec0000000200 */
[----:B------:R-:W1:Y:S01]  /*3e70*/  MUFU.EX2 R40, R40 ;  /* 0x0000002800287308 */ /* 0x000e620000000800 */
[----:B------:R5:W-:Y:S07]  /*3e80*/  STSM.16.M88.4 [R156], R12 ;  /* 0x0000000c9c007844 */ /* 0x000bee0000000200 */
[----:B------:R-:W1:Y:S01]  /*3e90*/  MUFU.EX2 R42, R42 ;  /* 0x0000002a002a7308 */ /* 0x000e620000000800 */
[----:B--2---:R-:W-:Y:S01]  /*3ea0*/  FADD.FTZ R11, R19, R26 ;  /* 0x0000001a130b7221 */ /* 0x004fe20000010000 */
[----:B---3--:R-:W-:-:S06]  /*3eb0*/  FADD.FTZ R9, R29, R66 ;  /* 0x000000421d097221 */ /* 0x008fcc0000010000 */
[----:B------:R-:W2:Y:S01]  /*3ec0*/  MUFU.EX2 R43, R43 ;  /* 0x0000002b002b7308 */ /* 0x000ea20000000800 */
[----:B-----5:R-:W-:Y:S01]  /*3ed0*/  FADD.FTZ R14, R32, R11 ;  /* 0x0000000b200e7221 */ /* 0x020fe20000010000 */
[----:B------:R-:W-:-:S06]  /*3ee0*/  FADD.FTZ R12, R38, R9 ;  /* 0x00000009260c7221 */ /* 0x000fcc0000010000 */
[----:B------:R-:W3:Y:S01]  /*3ef0*/  MUFU.EX2 R41, R41 ;  /* 0x0000002900297308 */ /* 0x000ee20000000800 */
[----:B------:R-:W-:Y:S01]  /*3f00*/  FFMA.FTZ R53, R62, UR21, -R80 ;  /* 0x000000153e357c23 */ /* 0x000fe20008010850 */
[----:B----4-:R-:W-:-:S06]  /*3f10*/  FADD.FTZ R11, R39, R14 ;  /* 0x0000000e270b7221 */ /* 0x010fcc0000010000 */
[----:B------:R-:W4:Y:S01]  /*3f20*/  MUFU.EX2 R47, R47 ;  /* 0x0000002f002f7308 */ /* 0x000f220000000800 */
[----:B0-----:R-:W-:Y:S01]  /*3f30*/  FADD.FTZ R9, R33, R12 ;  /* 0x0000000c21097221 */ /* 0x001fe20000010000 */
[----:B-1----:R-:W-:-:S06]  /*3f40*/  FADD.FTZ R14, R40, R11 ;  /* 0x0000000b280e7221 */ /* 0x002fcc0000010000 */
[----:B------:R-:W0:Y:S01]  /*3f50*/  MUFU.EX2 R48, R48 ;  /* 0x0000003000307308 */ /* 0x000e220000000800 */
[----:B------:R-:W-:Y:S01]  /*3f60*/  FFMA.FTZ R31, R67, UR21, -R75 ;  /* 0x00000015431f7c23 */ /* 0x000fe2000801084b */
[----:B------:R-:W-:-:S06]  /*3f70*/  FADD.FTZ R12, R42, R9 ;  /* 0x000000092a0c7221 */ /* 0x000fcc0000010000 */
[----:B------:R-:W1:Y:S01]  /*3f80*/  MUFU.EX2 R46, R46 ;  /* 0x0000002e002e7308 */ /* 0x000e620000000800 */
[----:B------:R-:W-:Y:S01]  /*3f90*/  F2FP.F16.F32.PACK_AB R23, R30, R7 ;  /* 0x000000071e17723e */ /* 0x000fe200000000ff */
[----:B--2---:R-:W-:-:S06]  /*3fa0*/  FADD.FTZ R14, R43, R14 ;  /* 0x0000000e2b0e7221 */ /* 0x004fcc0000010000 */
[----:B------:R-:W2:Y:S01]  /*3fb0*/  MUFU.EX2 R3, R3 ;  /* 0x0000000300037308 */ /* 0x000ea20000000800 */
[----:B------:R-:W-:Y:S01]  /*3fc0*/  FFMA.FTZ R36, R68, UR21, -R75 ;  /* 0x0000001544247c23 */ /* 0x000fe2000801084b */
[----:B---3--:R-:W-:-:S06]  /*3fd0*/  FADD.FTZ R7, R41, R12 ;  /* 0x0000000c29077221 */ /* 0x008fcc0000010000 */
[----:B------:R-:W3:Y:S01]  /*3fe0*/  MUFU.EX2 R53, R53 ;  /* 0x0000003500357308 */ /* 0x000ee20000000800 */
[----:B----4-:R-:W-:Y:S01]  /*3ff0*/  FADD.FTZ R13, R47, R14 ;  /* 0x0000000e2f0d7221 */ /* 0x010fe20000010000 */
[----:B------:R-:W-:-:S06]  /*4000*/  FADD.FTZ R7, R0, R7 ;  /* 0x0000000700077221 */ /* 0x000fcc0000010000 */
[----:B------:R-:W4:Y:S01]  /*4010*/  MUFU.EX2 R49, R49 ;  /* 0x0000003100317308 */ /* 0x000f220000000800 */
[----:B------:R-:W-:Y:S01]  /*4020*/  FFMA.FTZ R57, R70, UR21, -R80 ;  /* 0x0000001546397c23 */ /* 0x000fe20008010850 */
[----:B0-----:R-:W-:-:S06]  /*4030*/  FADD.FTZ R14, R48, R13 ;  /* 0x0000000d300e7221 */ /* 0x001fcc0000010000 */
[----:B------:R-:W0:Y:S01]  /*4040*/  MUFU.EX2 R31, R31 ;  /* 0x0000001f001f7308 */ /* 0x000e220000000800 */
[----:B-1----:R-:W-:-:S07]  /*4050*/  FADD.FTZ R12, R46, R7 ;  /* 0x000000072e0c7221 */ /* 0x002fce0000010000 */
[----:B------:R-:W1:Y:S01]  /*4060*/  MUFU.EX2 R50, R50 ;  /* 0x0000003200327308 */ /* 0x000e620000000800 */
[----:B--2---:R-:W-:Y:S01]  /*4070*/  FADD.FTZ R7, R3, R14 ;  /* 0x0000000e03077221 */ /* 0x004fe20000010000 */
[----:B---3--:R-:W-:-:S06]  /*4080*/  FADD.FTZ R14, R53, R12 ;  /* 0x0000000c350e7221 */ /* 0x008fcc0000010000 */
[----:B------:R-:W2:Y:S01]  /*4090*/  MUFU.EX2 R36, R36 ;  /* 0x0000002400247308 */ /* 0x000ea20000000800 */
[----:B------:R-:W-:-:S07]  /*40a0*/  FFMA.FTZ R61, R74, UR21, -R80 ;  /* 0x000000154a3d7c23 */ /* 0x000fce0008010850 */
[----:B------:R-:W3:Y:S01]  /*40b0*/  MUFU.EX2 R54, R54 ;  /* 0x0000003600367308 */ /* 0x000ee20000000800 */
[----:B------:R-:W-:Y:S01]  /*40c0*/  F2FP.F16.F32.PACK_AB R21, R18, R21 ;  /* 0x000000151215723e */ /* 0x000fe200000000ff */
[----:B------:R-:W-:-:S06]  /*40d0*/  FADD.FTZ R18, R28, R7 ;  /* 0x000000071c127221 */ /* 0x000fcc0000010000 */
[----:B------:R-:W-:Y:S01]  /*40e0*/  MUFU.EX2 R35, R35 ;  /* 0x0000002300237308 */ /* 0x000fe20000000800 */
[----:B----4-:R-:W-:Y:S01]  /*40f0*/  FADD.FTZ R7, R49, R14 ;  /* 0x0000000e31077221 */ /* 0x010fe20000010000 */
[----:B------:R-:W-:-:S06]  /*4100*/  FFMA.FTZ R62, R78, UR21, -R80 ;  /* 0x000000154e3e7c23 */ /* 0x000fcc0008010850 */
[----:B------:R-:W4:Y:S01]  /*4110*/  MUFU.EX2 R57, R57 ;  /* 0x0000003900397308 */ /* 0x000f220000000800 */
[----:B------:R-:W-:Y:S01]  /*4120*/  F2FP.F16.F32.PACK_AB R22, R27, R24 ;  /* 0x000000181b16723e */ /* 0x000fe200000000ff */
[----:B0-----:R-:W-:-:S06]  /*4130*/  FADD.FTZ R13, R31, R18 ;  /* 0x000000121f0d7221 */ /* 0x001fcc0000010000 */
[----:B------:R-:W-:Y:S01]  /*4140*/  MUFU.EX2 R44, R44 ;  /* 0x0000002c002c7308 */ /* 0x000fe20000000800 */
[----:B------:R-:W-:Y:S01]  /*4150*/  F2FP.F16.F32.PACK_AB R24, R106, R99 ;  /* 0x000000636a18723e */ /* 0x000fe200000000ff */
[----:B-1----:R-:W-:Y:S01]  /*4160*/  FADD.FTZ R7, R50, R7 ;  /* 0x0000000732077221 */ /* 0x002fe20000010000 */
[----:B------:R-:W-:-:S05]  /*4170*/  F2FP.F16.F32.PACK_AB R26, R108, R103 ;  /* 0x000000676c1a723e */ /* 0x000fca00000000ff */
[----:B------:R-:W0:Y:S01]  /*4180*/  MUFU.EX2 R58, R58 ;  /* 0x0000003a003a7308 */ /* 0x000e220000000800 */
[----:B------:R-:W-:Y:S02]  /*4190*/  F2FP.F16.F32.PACK_AB R25, R34, R25 ;  /* 0x000000192219723e */ /* 0x000fe400000000ff */
[----:B------:R-:W-:Y:S02]  /*41a0*/  F2FP.F16.F32.PACK_AB R27, R88, R37 ;  /* 0x00000025581b723e */ /* 0x000fe400000000ff */
[----:B------:R-:W-:-:S03]  /*41b0*/  F2FP.F16.F32.PACK_AB R8, R112, R107 ;  /* 0x0000006b7008723e */ /* 0x000fc600000000ff */
[----:B------:R-:W1:Y:S01]  /*41c0*/  MUFU.EX2 R61, R61 ;  /* 0x0000003d003d7308 */ /* 0x000e620000000800 */
[----:B------:R-:W-:Y:S02]  /*41d0*/  F2FP.F16.F32.PACK_AB R10, R114, R109 ;  /* 0x0000006d720a723e */ /* 0x000fe400000000ff */
[----:B------:R-:W-:Y:S02]  /*41e0*/  F2FP.F16.F32.PACK_AB R9, R90, R77 ;  /* 0x0000004d5a09723e */ /* 0x000fe400000000ff */
[----:B------:R-:W-:Y:S01]  /*41f0*/  F2FP.F16.F32.PACK_AB R11, R92, R45 ;  /* 0x0000002d5c0b723e */ /* 0x000fe200000000ff */
[----:B--2---:R-:W-:Y:S01]  /*4200*/  FADD.FTZ R18, R36, R13 ;  /* 0x0000000d24127221 */ /* 0x004fe20000010000 */
[----:B------:R-:W-:Y:S01]  /*4210*/  F2FP.F16.F32.PACK_AB R12, R19, R6 ;  /* 0x00000006130c723e */ /* 0x000fe200000000ff */
[----:B------:R-:W2:Y:S01]  /*4220*/  MUFU.EX2 R55, R55 ;  /* 0x0000003700377308 */ /* 0x000ea20000000800 */
[----:B------:R5:W-:Y:S01]  /*4230*/  STSM.16.M88.4 [R17], R20 ;  /* 0x0000001411007844 */ /* 0x000be20000000200 */
[----:B---3--:R-:W-:Y:S01]  /*4240*/  FADD.FTZ R6, R54, R7 ;  /* 0x0000000736067221 */ /* 0x008fe20000010000 */
[----:B------:R-:W-:-:S02]  /*4250*/  FFMA.FTZ R69, R82, UR21, -R80 ;  /* 0x0000001552457c23 */ /* 0x000fc40008010850 */
[----:B------:R-:W-:Y:S03]  /*4260*/  STSM.16.M88.4 [R16], R24 ;  /* 0x0000001810007844 */ /* 0x000fe60000000200 */
[----:B------:R-:W3:Y:S01]  /*4270*/  MUFU.EX2 R62, R62 ;  /* 0x0000003e003e7308 */ /* 0x000ee20000000800 */
[----:B------:R1:W-:Y:S01]  /*4280*/  STSM.16.M88.4 [R2+0x24800], R8 ;  /* 0x0248000802007844 */ /* 0x0003e20000000200 */
[----:B----4-:R-:W-:Y:S01]  /*4290*/  FADD.FTZ R7, R57, R6 ;  /* 0x0000000639077221 */ /* 0x010fe20000010000 */
[----:B------:R-:W-:-:S05]  /*42a0*/  FFMA.FTZ R83, R83, UR21, -R80 ;  /* 0x0000001553537c23 */ /* 0x000fca0008010850 */
[----:B------:R-:W4:Y:S01]  /*42b0*/  MUFU.EX2 R51, R51 ;  /* 0x0000003300337308 */ /* 0x000f220000000800 */
[----:B-----5:R-:W-:Y:S01]  /*42c0*/  F2FP.F16.F32.PACK_AB R21, R0, R41 ;  /* 0x000000290015723e */ /* 0x020fe200000000ff */
[----:B0-----:R-:W-:-:S06]  /*42d0*/  FADD.FTZ R0, R58, R7 ;  /* 0x000000073a007221 */ /* 0x001fcc0000010000 */
[----:B------:R-:W0:Y:S01]  /*42e0*/  MUFU.EX2 R65, R65 ;  /* 0x0000004100417308 */ /* 0x000e220000000800 */
[----:B-1----:R-:W-:Y:S01]  /*42f0*/  FADD.FTZ R9, R35, R18 ;  /* 0x0000001223097221 */ /* 0x002fe20000010000 */
[----:B------:R-:W-:-:S03]  /*4300*/  FFMA.FTZ R86, R86, UR21, -R80 ;  /* 0x0000001556567c23 */ /* 0x000fc60008010850 */
[----:B------:R-:W-:-:S03]  /*4310*/  FADD.FTZ R9, R44, R9 ;  /* 0x000000092c097221 */ /* 0x000fc60000010000 */
[----:B------:R-:W1:Y:S01]  /*4320*/  MUFU.EX2 R56, R56 ;  /* 0x0000003800387308 */ /* 0x000e620000000800 */
[----:B------:R-:W-:Y:S01]  /*4330*/  FADD.FTZ R6, R52, R9 ;  /* 0x0000000934067221 */ /* 0x000fe20000010000 */
[----:B------:R-:W-:-:S06]  /*4340*/  FADD.FTZ R7, R61, R0 ;  /* 0x000000003d077221 */ /* 0x000fcc0000010000 */
[----:B------:R-:W5:Y:S01]  /*4350*/  MUFU.EX2 R69, R69 ;  /* 0x0000004500457308 */ /* 0x000f620000000800 */
[----:B------:R-:W-:Y:S01]  /*4360*/  FFMA.FTZ R87, R87, UR21, -R80 ;  /* 0x0000001557577c23 */ /* 0x000fe20008010850 */
[----:B--2---:R-:W-:-:S06]  /*4370*/  FADD.FTZ R8, R55, R6 ;  /* 0x0000000637087221 */ /* 0x004fcc0000010000 */
[----:B------:R-:W2:Y:S01]  /*4380*/  MUFU.EX2 R59, R59 ;  /* 0x0000003b003b7308 */ /* 0x000ea20000000800 */
[----:B---3--:R-:W-:Y:S01]  /*4390*/  FADD.FTZ R6, R62, R7 ;  /* 0x000000073e067221 */ /* 0x008fe20000010000 */
[----:B------:R-:W-:-:S06]  /*43a0*/  FFMA.FTZ R85, R85, UR21, -R80 ;  /* 0x0000001555557c23 */ /* 0x000fcc0008010850 */
[----:B------:R-:W3:Y:S01]  /*43b0*/  MUFU.EX2 R70, R83 ;  /* 0x0000005300467308 */ /* 0x000ee20000000800 */
[----:B----4-:R-:W-:Y:S01]  /*43c0*/  FADD.FTZ R7, R51, R8 ;  /* 0x0000000833077221 */ /* 0x010fe20000010000 */
[----:B0-----:R-:W-:-:S06]  /*43d0*/  FADD.FTZ R6, R65, R6 ;  /* 0x0000000641067221 */ /* 0x001fcc0000010000 */
[----:B------:R-:W0:Y:S01]  /*43e0*/  MUFU.EX2 R60, R60 ;  /* 0x0000003c003c7308 */ /* 0x000e220000000800 */
[----:B------:R-:W-:-:S07]  /*43f0*/  FFMA.FTZ R84, R84, UR21, -R80 ;  /* 0x0000001554547c23 */ /* 0x000fce0008010850 */
[----:B------:R-:W4:Y:S01]  /*4400*/  MUFU.EX2 R86, R86 ;  /* 0x0000005600567308 */ /* 0x000f220000000800 */
[----:B------:R-:W-:Y:S01]  /*4410*/  F2FP.F16.F32.PACK_AB R28, R28, R3 ;  /* 0x000000031c1c723e */ /* 0x000fe200000000ff */
[----:B-1----:R-:W-:-:S06]  /*4420*/  FADD.FTZ R8, R56, R7 ;  /* 0x0000000738087221 */ /* 0x002fcc0000010000 */
[----:B------:R-:W1:Y:S01]  /*4430*/  MUFU.EX2 R63, R63 ;  /* 0x0000003f003f7308 */ /* 0x000e620000000800 */
[----:B-----5:R-:W-:Y:S01]  /*4440*/  FADD.FTZ R3, R69, R6 ;  /* 0x0000000645037221 */ /* 0x020fe20000010000 */
[----:B------:R-:W-:-:S06]  /*4450*/  FFMA.FTZ R67, R93, UR21, -R75 ;  /* 0x000000155d437c23 */ /* 0x000fcc000801084b */
[----:B------:R-:W5:Y:S01]  /*4460*/  MUFU.EX2 R87, R87 ;  /* 0x0000005700577308 */ /* 0x000f620000000800 */
[----:B------:R-:W-:Y:S01]  /*4470*/  FFMA.FTZ R81, R81, UR21, -R80 ;  /* 0x0000001551517c23 */ /* 0x000fe20008010850 */
[----:B--2---:R-:W-:-:S06]  /*4480*/  FADD.FTZ R7, R59, R8 ;  /* 0x000000083b077221 */ /* 0x004fcc0000010000 */
[----:B------:R-:W2:Y:S01]  /*4490*/  MUFU.EX2 R64, R64 ;  /* 0x0000004000407308 */ /* 0x000ea20000000800 */
[----:B---3--:R-:W-:Y:S01]  /*44a0*/  FADD.FTZ R3, R70, R3 ;  /* 0x0000000346037221 */ /* 0x008fe20000010000 */
[----:B------:R-:W-:-:S06]  /*44b0*/  FFMA.FTZ R68, R100, UR21, -R75 ;  /* 0x0000001564447c23 */ /* 0x000fcc000801084b */
[----:B------:R-:W3:Y:S01]  /*44c0*/  MUFU.EX2 R85, R85 ;  /* 0x0000005500557308 */ /* 0x000ee20000000800 */
[----:B------:R-:W-:Y:S01]  /*44d0*/  FFMA.FTZ R113, R113, UR21, -R80 ;  /* 0x0000001571717c23 */ /* 0x000fe20008010850 */
[----:B0-----:R-:W-:Y:S01]  /*44e0*/  FADD.FTZ R8, R60, R7 ;  /* 0x000000073c087221 */ /* 0x001fe20000010000 */
[----:B----4-:R-:W-:-:S05]  /*44f0*/  FADD.FTZ R6, R86, R3 ;  /* 0x0000000356067221 */ /* 0x010fca0000010000 */
[----:B------:R-:W0:Y:S01]  /*4500*/  MUFU.EX2 R84, R84 ;  /* 0x0000005400547308 */ /* 0x000e220000000800 */
[--C-:B------:R-:W-:Y:S01]  /*4510*/  FFMA.FTZ R111, R111, UR21, -R80.reuse ;  /* 0x000000156f6f7c23 */ /* 0x100fe20008010850 */
[--C-:B------:R-:W-:Y:S01]  /*4520*/  FFMA.FTZ R116, R116, UR21, -R80.reuse ;  /* 0x0000001574747c23 */ /* 0x100fe20008010850 */
[--C-:B------:R-:W-:Y:S01]  /*4530*/  FFMA.FTZ R115, R115, UR21, -R80.reuse ;  /* 0x0000001573737c23 */ /* 0x100fe20008010850 */
[----:B------:R-:W-:Y:S01]  /*4540*/  FFMA.FTZ R75, R102, UR21, -R75 ;  /* 0x00000015664b7c23 */ /* 0x000fe2000801084b */
[----:B------:R-:W-:-:S03]  /*4550*/  FFMA.FTZ R80, R117, UR21, -R80 ;  /* 0x0000001575507c23 */ /* 0x000fc60008010850 */
[----:B------:R-:W4:Y:S01]  /*4560*/  MUFU.EX2 R67, R67 ;  /* 0x0000004300437308 */ /* 0x000f220000000800 */
[----:B-1----:R-:W-:Y:S01]  /*4570*/  FADD.FTZ R3, R63, R8 ;  /* 0x000000083f037221 */ /* 0x002fe20000010000 */
[----:B-----5:R-:W-:-:S06]  /*4580*/  FADD.FTZ R6, R87, R6 ;  /* 0x0000000657067221 */ /* 0x020fcc0000010000 */
[----:B------:R-:W1:Y:S01]  /*4590*/  MUFU.EX2 R81, R81 ;  /* 0x0000005100517308 */ /* 0x000e620000000800 */
[----:B--2---:R-:W-:Y:S01]  /*45a0*/  FADD.FTZ R8, R64, R3 ;  /* 0x0000000340087221 */ /* 0x004fe20000010000 */
[----:B---3--:R-:W-:-:S06]  /*45b0*/  FADD.FTZ R3, R85, R6 ;  /* 0x0000000655037221 */ /* 0x008fcc0000010000 */
[----:B------:R-:W2:Y:S08]  /*45c0*/  MUFU.EX2 R68, R68 ;  /* 0x0000004400447308 */ /* 0x000eb00000000800 */
[----:B------:R-:W3:Y:S01]  /*45d0*/  MUFU.EX2 R0, R113 ;  /* 0x0000007100007308 */ /* 0x000ee20000000800 */
[----:B0-----:R-:W-:-:S07]  /*45e0*/  FADD.FTZ R6, R84, R3 ;  /* 0x0000000354067221 */ /* 0x001fce0000010000 */
[----:B------:R-:W0:Y:S08]  /*45f0*/  MUFU.EX2 R71, R71 ;  /* 0x0000004700477308 */ /* 0x000e300000000800 */
[----:B------:R-:W5:Y:S08]  /*4600*/  MUFU.EX2 R9, R111 ;  /* 0x0000006f00097308 */ /* 0x000f700000000800 */
[----:B------:R-:W-:Y:S08]  /*4610*/  MUFU.EX2 R76, R76 ;  /* 0x0000004c004c7308 */ /* 0x000ff00000000800 */
[----:B------:R-:W-:Y:S08]  /*4620*/  MUFU.EX2 R75, R75 ;  /* 0x0000004b004b7308 */ /* 0x000ff00000000800 */
[----:B------:R-:W5:Y:S08]  /*4630*/  MUFU.EX2 R116, R116 ;  /* 0x0000007400747308 */ /* 0x000f700000000800 */
[----:B------:R-:W-:Y:S08]  /*4640*/  MUFU.EX2 R115, R115 ;  /* 0x0000007300737308 */ /* 0x000ff00000000800 */
[----:B------:R-:W5:Y:S01]  /*4650*/  MUFU.EX2 R80, R80 ;  /* 0x0000005000507308 */ /* 0x000f620000000800 */
[----:B----4-:R-:W-:Y:S01]  /*4660*/  FADD.FTZ R7, R67, R8 ;  /* 0x0000000843077221 */ /* 0x010fe20000010000 */
[----:B-1----:R-:W-:Y:S01]  /*4670*/  FADD.FTZ R3, R81, R6 ;  /* 0x0000000651037221 */ /* 0x002fe20000010000 */
[----:B------:R-:W-:-:S02]  /*4680*/  F2FP.F16.F32.PACK_AB R14, R39, R32 ;  /* 0x00000020270e723e */ /* 0x000fc400000000ff */
[----:B------:R-:W-:Y:S01]  /*4690*/  F2FP.F16.F32.PACK_AB R13, R38, R29 ;  /* 0x0000001d260d723e */ /* 0x000fe200000000ff */
[----:B--2---:R-:W-:Y:S01]  /*46a0*/  FADD.FTZ R8, R68, R7 ;  /* 0x0000000744087221 */ /* 0x004fe20000010000 */
[----:B------:R-:W-:Y:S01]  /*46b0*/  F2FP.F16.F32.PACK_AB R15, R42, R33 ;  /* 0x000000212a0f723e */ /* 0x000fe200000000ff */
[----:B---3--:R-:W-:Y:S01]  /*46c0*/  FADD.FTZ R6, R0, R3 ;  /* 0x0000000300067221 */ /* 0x008fe20000010000 */
[----:B------:R-:W-:Y:S02]  /*46d0*/  F2FP.F16.F32.PACK_AB R20, R43, R40 ;  /* 0x000000282b14723e */ /* 0x000fe400000000ff */
[----:B------:R-:W-:Y:S02]  /*46e0*/  F2FP.F16.F32.PACK_AB R22, R48, R47 ;  /* 0x0000002f3016723e */ /* 0x000fe400000000ff */
[----:B------:R-:W-:Y:S02]  /*46f0*/  F2FP.F16.F32.PACK_AB R23, R53, R46 ;  /* 0x0000002e3517723e */ /* 0x000fe400000000ff */
[----:B------:R-:W-:-:S02]  /*4700*/  F2FP.F16.F32.PACK_AB R30, R36, R31 ;  /* 0x0000001f241e723e */ /* 0x000fc400000000ff */
[----:B------:R-:W-:Y:S02]  /*4710*/  F2FP.F16.F32.PACK_AB R29, R50, R49 ;  /* 0x00000031321d723e */ /* 0x000fe400000000ff */
[----:B------:R-:W-:Y:S02]  /*4720*/  F2FP.F16.F32.PACK_AB R31, R57, R54 ;  /* 0x00000036391f723e */ /* 0x000fe400000000ff */
[----:B------:R-:W-:Y:S02]  /*4730*/  F2FP.F16.F32.PACK_AB R45, R61, R58 ;  /* 0x0000003a3d2d723e */ /* 0x000fe400000000ff */
[----:B------:R-:W-:Y:S02]  /*4740*/  F2FP.F16.F32.PACK_AB R44, R44, R35 ;  /* 0x000000232c2c723e */ /* 0x000fe400000000ff */
[----:B------:R-:W-:Y:S02]  /*4750*/  F2FP.F16.F32.PACK_AB R46, R55, R52 ;  /* 0x00000034372e723e */ /* 0x000fe400000000ff */
[----:B------:R-:W-:-:S02]  /*4760*/  F2FP.F16.F32.PACK_AB R47, R65, R62 ;  /* 0x0000003e412f723e */ /* 0x000fc400000000ff */
[----:B------:R-:W-:Y:S01]  /*4770*/  F2FP.F16.F32.PACK_AB R58, R60, R59 ;  /* 0x0000003b3c3a723e */ /* 0x000fe200000000ff */
[----:B------:R1:W-:Y:S01]  /*4780*/  STSM.16.M88.4 [R121], R12 ;  /* 0x0000000c79007844 */ /* 0x0003e20000000200 */
[----:B------:R-:W-:Y:S01]  /*4790*/  F2FP.F16.F32.PACK_AB R56, R56, R51 ;  /* 0x000000333838723e */ /* 0x000fe200000000ff */
[----:B0-----:R-:W-:Y:S01]  /*47a0*/  FADD.FTZ R7, R71, R8 ;  /* 0x0000000847077221 */ /* 0x001fe20000010000 */
[----:B------:R-:W-:Y:S01]  /*47b0*/  F2FP.F16.F32.PACK_AB R66, R68, R67 ;  /* 0x000000434442723e */ /* 0x000fe200000000ff */
[----:B-----5:R-:W-:Y:S01]  /*47c0*/  FADD.FTZ R3, R9, R6 ;  /* 0x0000000609037221 */ /* 0x020fe20000010000 */
[----:B------:R-:W-:Y:S02]  /*47d0*/  F2FP.F16.F32.PACK_AB R57, R70, R69 ;  /* 0x000000454639723e */ /* 0x000fe400000000ff */
[----:B------:R-:W-:Y:S01]  /*47e0*/  F2FP.F16.F32.PACK_AB R59, R87, R86 ;  /* 0x00000056573b723e */ /* 0x000fe200000000ff */
[----:B------:R0:W-:Y:S01]  /*47f0*/  STSM.16.M88.4 [R17+0x6000], R20 ;  /* 0x0060001411007844 */ /* 0x0001e20000000200 */
[----:B------:R-:W-:-:S02]  /*4800*/  F2FP.F16.F32.PACK_AB R64, R64, R63 ;  /* 0x0000003f4040723e */ /* 0x000fc400000000ff */
[----:B------:R-:W-:Y:S02]  /*4810*/  F2FP.F16.F32.PACK_AB R65, R84, R85 ;  /* 0x000000555441723e */ /* 0x000fe400000000ff */
[----:B------:R-:W-:Y:S01]  /*4820*/  F2FP.F16.F32.PACK_AB R67, R0, R81 ;  /* 0x000000510043723e */ /* 0x000fe200000000ff */
[----:B------:R0:W-:Y:S01]  /*4830*/  STSM.16.M88.4 [R16+0x6000], R28 ;  /* 0x0060001c10007844 */ /* 0x0001e20000000200 */
[----:B------:R-:W-:Y:S02]  /*4840*/  F2FP.F16.F32.PACK_AB R8, R72, R71 ;  /* 0x000000474808723e */ /* 0x000fe400000000ff */
[----:B------:R-:W-:Y:S02]  /*4850*/  F2FP.F16.F32.PACK_AB R9, R116, R9 ;  /* 0x000000097409723e */ /* 0x000fe400000000ff */
[----:B------:R-:W-:Y:S02]  /*4860*/  F2FP.F16.F32.PACK_AB R10, R75, R76 ;  /* 0x0000004c4b0a723e */ /* 0x000fe400000000ff */
[----:B------:R-:W-:Y:S01]  /*4870*/  F2FP.F16.F32.PACK_AB R11, R80, R115 ;  /* 0x00000073500b723e */ /* 0x000fe200000000ff */
[----:B------:R0:W-:Y:S04]  /*4880*/  STSM.16.M88.4 [R2+0x2a800], R44 ;  /* 0x02a8002c02007844 */ /* 0x0001e80000000200 */
[----:B------:R0:W-:Y:S04]  /*4890*/  STSM.16.M88.4 [R157], R56 ;  /* 0x000000389d007844 */ /* 0x0001e80000000200 */
[----:B------:R0:W-:Y:S04]  /*48a0*/  STSM.16.M88.4 [R17+0xc000], R64 ;  /* 0x00c0004011007844 */ /* 0x0001e80000000200 */
[----:B------:R0:W-:Y:S01]  /*48b0*/  STSM.16.M88.4 [R16+0xc000], R8 ;  /* 0x00c0000810007844 */ /* 0x0001e20000000200 */
[----:B------:R2:W-:Y:S06]  /*48c0*/  MEMBAR.ALL.CTA ;  /* 0x0000000000007992 */ /* 0x0005ec0000008000 */
[----:B--2---:R-:W2:Y:S01]  /*48d0*/  FENCE.VIEW.ASYNC.S ;  /* 0x00000000000073c6 */ /* 0x004ea20000000000 */
[----:B------:R-:W-:-:S06]  /*48e0*/  UISETP.GE.AND UP0, UPT, UR49, 0xc1, UPT ;  /* 0x000000c13100788c */ /* 0x000fcc000bf06270 */
[----:B------:R-:W-:Y:S01]  /*48f0*/  PLOP3.LUT P2, PT, PT, PT, UP0, 0x80, 0x0 ;  /* 0x000000000000781c */ /* 0x000fe20003f4f008 */
[----:B------:R-:W-:Y:S01]  /*4900*/  FADD.FTZ R7, R72, R7 ;  /* 0x0000000748077221 */ /* 0x000fe20000010000 */
[----:B------:R-:W-:-:S03]  /*4910*/  FADD.FTZ R0, R116, R3 ;  /* 0x0000000374007221 */ /* 0x000fc60000010000 */
[----:B------:R-:W-:Y:S01]  /*4920*/  FADD.FTZ R76, R76, R7 ;  /* 0x000000074c4c7221 */ /* 0x000fe20000010000 */
[----:B------:R-:W-:Y:S01]  /*4930*/  FADD.FTZ R7, R115, R0 ;  /* 0x0000000073077221 */ /* 0x000fe20000010000 */
[----:B------:R-:W-:Y:S01]  /*4940*/  ISETP.NE.AND P0, PT, R120, RZ, PT ;  /* 0x000000ff7800720c */ /* 0x000fe20003f05270 */
[----:B------:R-:W-:Y:S02]  /*4950*/  IMAD.MOV.U32 R149, RZ, RZ, R151 ;  /* 0x000000ffff957224 */ /* 0x000fe400078e0097 */
[----:B------:R-:W-:Y:S01]  /*4960*/  FADD.FTZ R3, R75, R76 ;  /* 0x0000004c4b037221 */ /* 0x000fe20000010000 */
[----:B------:R-:W-:Y:S01]  /*4970*/  FADD.FTZ R7, R80, R7 ;  /* 0x0000000750077221 */ /* 0x000fe20000010000 */
[-C--:B------:R-:W-:Y:S01]  /*4980*/  MOV R150, R151.reuse ;  /* 0x0000009700967202 */ /* 0x080fe20000000f00 */
[--C-:B------:R-:W-:Y:S01]  /*4990*/  IMAD.MOV.U32 R148, RZ, RZ, R151.reuse ;  /* 0x000000ffff947224 */ /* 0x100fe200078e0097 */
        /* <DEDUP_REMOVED lines=12> */
[----:B------:R-:W-:Y:S01]  /*4a60*/  MOV R122, R151 ;  /* 0x00000097007a7202 */ /* 0x000fe20000000f00 */
[----:B------:R-:W-:-:S02]  /*4a70*/  IMAD.MOV.U32 R139, RZ, RZ, R151 ;  /* 0x000000ffff8b7224 */ /* 0x000fc400078e0097 */
[--C-:B------:R-:W-:Y:S02]  /*4a80*/  IMAD.MOV.U32 R137, RZ, RZ, R151.reuse ;  /* 0x000000ffff897224 */ /* 0x100fe400078e0097 */
[--C-:B------:R-:W-:Y:S02]  /*4a90*/  IMAD.MOV.U32 R136, RZ, RZ, R151.reuse ;  /* 0x000000ffff887224 */ /* 0x100fe400078e0097 */
[--C-:B------:R-:W-:Y:S02]  /*4aa0*/  IMAD.MOV.U32 R135, RZ, RZ, R151.reuse ;  /* 0x000000ffff877224 */ /* 0x100fe400078e0097 */
[--C-:B------:R-:W-:Y:S02]  /*4ab0*/  IMAD.MOV.U32 R133, RZ, RZ, R151.reuse ;  /* 0x000000ffff857224 */ /* 0x100fe400078e0097 */
[--C-:B------:R-:W-:Y:S02]  /*4ac0*/  IMAD.MOV.U32 R132, RZ, RZ, R151.reuse ;  /* 0x000000ffff847224 */ /* 0x100fe400078e0097 */
[----:B------:R-:W-:-:S02]  /*4ad0*/  IMAD.MOV.U32 R131, RZ, RZ, R151 ;  /* 0x000000ffff837224 */ /* 0x000fc400078e0097 */
[--C-:B------:R-:W-:Y:S02]  /*4ae0*/  IMAD.MOV.U32 R129, RZ, RZ, R151.reuse ;  /* 0x000000ffff817224 */ /* 0x100fe400078e0097 */
[--C-:B------:R-:W-:Y:S02]  /*4af0*/  IMAD.MOV.U32 R128, RZ, RZ, R151.reuse ;  /* 0x000000ffff807224 */ /* 0x100fe400078e0097 */
[--C-:B------:R-:W-:Y:S02]  /*4b00*/  IMAD.MOV.U32 R127, RZ, RZ, R151.reuse ;  /* 0x000000ffff7f7224 */ /* 0x100fe400078e0097 */
[--C-:B------:R-:W-:Y:S02]  /*4b10*/  IMAD.MOV.U32 R125, RZ, RZ, R151.reuse ;  /* 0x000000ffff7d7224 */ /* 0x100fe400078e0097 */
[--C-:B------:R-:W-:Y:S02]  /*4b20*/  IMAD.MOV.U32 R124, RZ, RZ, R151.reuse ;  /* 0x000000ffff7c7224 */ /* 0x100fe400078e0097 */
[----:B------:R-:W-:-:S02]  /*4b30*/  IMAD.MOV.U32 R123, RZ, RZ, R151 ;  /* 0x000000ffff7b7224 */ /* 0x000fc400078e0097 */
[--C-:B-1----:R-:W-:Y:S02]  /*4b40*/  IMAD.MOV.U32 R121, RZ, RZ, R151.reuse ;  /* 0x000000ffff797224 */ /* 0x102fe400078e0097 */
[----:B------:R-:W-:Y:S01]  /*4b50*/  IMAD.MOV.U32 R120, RZ, RZ, R151 ;  /* 0x000000ffff787224 */ /* 0x000fe200078e0097 */
[----:B--2---:R-:W-:Y:S01]  /*4b60*/  NOP ;  /* 0x0000000000007918 */ /* 0x004fe20000000000 */
[----:B0-----:R-:W-:Y:S05]  /*4b70*/  @!P2 BRA `(.L_x_15) ;  /* 0x0000003400d0a947 */ /* 0x001fea0003800000 */
[----:B------:R-:W-:Y:S01]  /*4b80*/  IMAD.MOV.U32 R6, RZ, RZ, R101 ;  /* 0x000000ffff067224 */ /* 0x000fe200078e0065 */
[----:B------:R-:W-:Y:S02]  /*4b90*/  MOV R0, R95 ;  /* 0x0000005f00007202 */ /* 0x000fe40000000f00 */
[----:B------:R-:W-:Y:S02]  /*4ba0*/  CS2R R150, SRZ ;  /* 0x0000000000967805 */ /* 0x000fe4000001ff00 */
[----:B------:R-:W-:Y:S02]  /*4bb0*/  CS2R R148, SRZ ;  /* 0x0000000000947805 */ /* 0x000fe4000001ff00 */
[----:B------:R-:W-:Y:S02]  /*4bc0*/  CS2R R146, SRZ ;  /* 0x0000000000927805 */ /* 0x000fe4000001ff00 */
[----:B------:R-:W-:Y:S02]  /*4bd0*/  CS2R R144, SRZ ;  /* 0x0000000000907805 */ /* 0x000fe4000001ff00 */
[----:B------:R-:W-:-:S02]  /*4be0*/  CS2R R142, SRZ ;  /* 0x00000000008e7805 */ /* 0x000fc4000001ff00 */
[----:B------:R-:W-:Y:S02]  /*4bf0*/  CS2R R140, SRZ ;  /* 0x00000000008c7805 */ /* 0x000fe4000001ff00 */
        /* <DEDUP_REMOVED lines=9> */
[----:B------:R-:W-:Y:S01]  /*4c90*/  CS2R R120, SRZ ;  /* 0x0000000000787805 */ /* 0x000fe2000001ff00 */
[----:B------:R-:W-:Y:S01]  /*4ca0*/  UIADD3 UR24, UR48, -0x2, URZ ;  /* 0xfffffffe30187890 */ /* 0x000fe2000fffe03f */
[----:B------:R-:W-:Y:S01]  /*4cb0*/  UMOV UR25, UR38 ;  /* 0x0000002600197c82 */ /* 0x000fe20008000000 */
[----:B------:R-:W-:Y:S01]  /*4cc0*/  UMOV UR23, UR39 ;  /* 0x0000002700177c82 */ /* 0x000fe20008000000 */
[----:B------:R-:W-:Y:S01]  /*4cd0*/  ULDC UR22, c[0x0][0x9d8] ;  /* 0x0002760000167ab9 */ /* 0x000fe20000000800 */
[----:B------:R-:W-:-:S08]  /*4ce0*/  ULDC UR21, c[0x0][0x988] ;  /* 0x0002620000157ab9 */ /* 0x000fd00000000800 */
.L_x_24:
[----:B------:R-:W-:Y:S01]  /*4cf0*/  UIADD3 UR39, UR23, 0x1, URZ ;  /* 0x0000000117277890 */ /* 0x000fe2000fffe03f */
[----:B------:R-:W-:-:S03]  /*4d00*/  ISETP.NE.AND P3, PT, RZ, UR44, PT ;  /* 0x0000002cff007c0c */ /* 0x000fc6000bf65270 */
[----:B------:R-:W-:-:S04]  /*4d10*/  UISETP.NE.AND UP0, UPT, UR39, 0x2, UPT ;  /* 0x000000022700788c */ /* 0x000fc8000bf05270 */
[----:B------:R-:W-:Y:S02]  /*4d20*/  USEL UR38, URZ, 0x1, UP0 ;  /* 0x000000013f267887 */ /* 0x000fe40008000000 */
[----:B------:R-:W-:Y:S02]  /*4d30*/  USEL UR39, UR39, URZ, UP0 ;  /* 0x0000003f27277287 */ /* 0x000fe40008000000 */
[----:B------:R-:W-:Y:S02]  /*4d40*/  ULOP3.LUT UR38, UR25, UR38, URZ, 0x3c, !UPT ;  /* 0x0000002619267292 */ /* 0x000fe4000f8e3c3f */
[----:B------:R-:W-:Y:S10]  /*4d50*/  @P3 BRA `(.L_x_16) ;  /* 0x00000000002c3947 */ /* 0x000ff40003800000 */
[----:B------:R-:W-:Y:S05]  /*4d60*/  @!P0 BRA `(.L_x_17) ;  /* 0x0000000000048947 */ /* 0x000fea0003800000 */
[----:B------:R-:W-:Y:S01]  /*4d70*/  BPT.TRAP 0x1 ;  /* 0x000000040000795c */ /* 0x000fe20000300000 */
.L_x_17:
[----:B------:R-:W-:Y:S01]  /*4d80*/  ULEA UR6, UR39, UR40, 0x3 ;  /* 0x0000002827067291 */ /* 0x000fe2000f8e183f */
[----:B------:R-:W-:-:S05]  /*4d90*/  IMAD.U32 R8, RZ, RZ, UR38 ;  /* 0x00000026ff087e24 */ /* 0x000fca000f8e00ff */
[----:B------:R-:W-:-:S04]  /*4da0*/  SHF.L.U32 R8, R8, 0x1f, RZ ;  /* 0x0000001f08087819 */ /* 0x000fc800000006ff */
[----:B------:R0:W1:Y:S01]  /*4db0*/  SYNCS.PHASECHK.TRANS64.TRYWAIT P2, [UR6+0x30830], R8 ;  /* 0x03083008ff0075a7 */ /* 0x0000620008040146 */
[----:B------:R-:W-:Y:S05]  /*4dc0*/  @!P0 BRA `(.L_x_18) ;  /* 0x0000000000048947 */ /* 0x000fea0003800000 */
[----:B------:R-:W-:Y:S01]  /*4dd0*/  BPT.TRAP 0x1 ;  /* 0x000000040000795c */ /* 0x000fe20000300000 */
.L_x_18:
[----:B-1----:R-:W-:Y:S05]  /*4de0*/  @P2 BRA `(.L_x_16) ;  /* 0x0000000000082947 */ /* 0x002fea0003800000 */
[----:B------:R-:W1:Y:S02]  /*4df0*/  SYNCS.PHASECHK.TRANS64.TRYWAIT P2, [UR6+0x30830], R8 ;  /* 0x03083008ff0075a7 */ /* 0x000e640008040146 */
[----:B-1----:R-:W-:Y:S05]  /*4e00*/  @!P2 BRA `(.L_x_19) ;  /* 0x00000084002ca947 */ /* 0x002fea0003800000 */
.L_x_16:
[----:B-1----:R-:W1:Y:S01]  /*4e10*/  S2R R9, SR_TID.X ;  /* 0x0000000000097919 */ /* 0x002e620000002100 */
[----:B------:R-:W-:Y:S01]  /*4e20*/  R2UR UR16, R4 ;  /* 0x00000000041072ca */ /* 0x000fe200000e0000 */
[----:B------:R-:W-:Y:S01]  /*4e30*/  UIMAD UR18, UR39, 0x600, UR20 ;  /* 0x00000600271278a4 */ /* 0x000fe2000f8e0214 */
[----:B------:R-:W-:Y:S01]  /*4e40*/  R2UR UR17, R5 ;  /* 0x00000000051172ca */ /* 0x000fe200000e0000 */
[----:B------:R-:W-:Y:S01]  /*4e50*/  UMOV UR19, 0x40000040 ;  /* 0x4000004000137882 */ /* 0x000fe20000000000 */
[----:B------:R-:W-:Y:S01]  /*4e60*/  UMOV UR7, 0x40000040 ;  /* 0x4000004000077882 */ /* 0x000fe20000000000 */
[----:B------:R-:W-:Y:S02]  /*4e70*/  UIADD3 UR6, UR18, 0x2, URZ ;  /* 0x0000000212067890 */ /* 0x000fe4000fffe03f */
[----:B------:R-:W-:Y:S01]  /*4e80*/  UIADD3 UR10, UR18, 0x4, URZ ;  /* 0x00000004120a7890 */ /* 0x000fe2000fffe03f */
[----:B------:R-:W-:Y:S01]  /*4e90*/  UMOV UR11, 0x40000040 ;  /* 0x40000040000b7882 */ /* 0x000fe20000000000 */
[----:B------:R-:W-:Y:S01]  /*4ea0*/  UIADD3 UR14, UR18, 0x6, URZ ;  /* 0x00000006120e7890 */ /* 0x000fe2000fffe03f */
[----:B------:R-:W-:Y:S01]  /*4eb0*/  UMOV UR15, 0x40000040 ;  /* 0x40000040000f7882 */ /* 0x000fe20000000000 */
[----:B-1----:R-:W-:-:S05]  /*4ec0*/  SHF.R.U32.HI R9, RZ, 0x7, R9 ;  /* 0x00000007ff097819 */ /* 0x002fca0000011609 */
[----:B0-----:R-:W-:-:S05]  /*4ed0*/  VIADD R8, R9, 0x8 ;  /* 0x0000000809087836 */ /* 0x001fca0000000000 */
[----:B------:R0:W-:Y:S06]  /*4ee0*/  BAR.SYNC.DEFER_BLOCKING R8, 0x100 ;  /* 0x000400080000751d */ /* 0x0001ec0000010000 */
[----:B------:R-:W-:-:S06]  /*4ef0*/  WARPGROUP.ARRIVE ;  /* 0x00000000000079c5 */ /* 0x000fcc0000000000 */
[----:B------:R-:W-:Y:S03]  /*4f00*/  HGMMA.64x192x16.F32 R24, gdesc[UR16], RZ, !UPT, gsb0 ;  /* 0x02e00000101879f0 */ /* 0x000fe6000c0008ff */
[----:B------:R-:W-:Y:S02]  /*4f10*/  WARPGROUP.DEPBAR.LE gsb0, 0x0 ;  /* 0x00008000000079c5 */ /* 0x000fe40000010000 */
[----:B------:R-:W-:-:S15]  /*4f20*/  WARPGROUP.ARRIVE ;  /* 0x00000000000079c5 */ /* 0x000fde0000000000 */
[----:B------:R-:W-:Y:S03]  /*4f30*/  HGMMA.64x192x16.F32 R24, gdesc[UR4], R24, gsb0 ;  /* 0x02e00000041879f0 */ /* 0x000fe60008000818 */
[----:B------:R-:W-:Y:S02]  /*4f40*/  WARPGROUP.DEPBAR.LE gsb0, 0x0 ;  /* 0x00008000000079c5 */ /* 0x000fe40000010000 */
[----:B------:R-:W-:-:S15]  /*4f50*/  WARPGROUP.ARRIVE ;  /* 0x00000000000079c5 */ /* 0x000fde0000000000 */
[----:B------:R-:W-:Y:S03]  /*4f60*/  HGMMA.64x192x16.F32 R24, gdesc[UR8], R24, gsb0 ;  /* 0x02e00000081879f0 */ /* 0x000fe60008000818 */
[----:B------:R-:W-:Y:S02]  /*4f70*/  WARPGROUP.DEPBAR.LE gsb0, 0x0 ;  /* 0x00008000000079c5 */ /* 0x000fe40000010000 */
[----:B------:R-:W-:-:S15]  /*4f80*/  WARPGROUP.ARRIVE ;  /* 0x00000000000079c5 */ /* 0x000fde0000000000 */
[----:B------:R-:W-:Y:S03]  /*4f90*/  HGMMA.64x192x16.F32 R24, gdesc[UR12], R24, gsb0 ;  /* 0x02e000000c1879f0 */ /* 0x000fe60008000818 */
[----:B------:R-:W-:Y:S02]  /*4fa0*/  WARPGROUP.DEPBAR.LE gsb0, 0x0 ;  /* 0x00008000000079c5 */ /* 0x000fe40000010000 */
[----:B0-----:R-:W-:Y:S05]  /*4fb0*/  @P3 BRA `(.L_x_20) ;  /* 0x00000000002c3947 */ /* 0x001fea0003800000 */
[----:B------:R-:W-:Y:S05]  /*4fc0*/  @!P0 BRA `(.L_x_21) ;  /* 0x0000000000048947 */ /* 0x000fea0003800000 */
[----:B------:R-:W-:Y:S01]  /*4fd0*/  BPT.TRAP 0x1 ;  /* 0x000000040000795c */ /* 0x000fe20000300000 */
.L_x_21:
[----:B------:R-:W-:Y:S01]  /*4fe0*/  ULEA UR6, UR23, UR40, 0x3 ;  /* 0x0000002817067291 */ /* 0x000fe2000f8e183f */
[----:B------:R-:W-:-:S05]  /*4ff0*/  IMAD.U32 R8, RZ, RZ, UR25 ;  /* 0x00000019ff087e24 */ /* 0x000fca000f8e00ff */
[----:B------:R-:W-:-:S04]  /*5000*/  SHF.L.U32 R8, R8, 0x1f, RZ ;  /* 0x0000001f08087819 */ /* 0x000fc800000006ff */
[----:B------:R0:W1:Y:S01]  /*5010*/  SYNCS.PHASECHK.TRANS64.TRYWAIT P2, [UR6+0x30850], R8 ;  /* 0x03085008ff0075a7 */ /* 0x0000620008040146 */
[----:B------:R-:W-:Y:S05]  /*5020*/  @!P0 BRA `(.L_x_22) ;  /* 0x0000000000048947 */ /* 0x000fea0003800000 */
[----:B------:R-:W-:Y:S01]  /*5030*/  BPT.TRAP 0x1 ;  /* 0x000000040000795c */ /* 0x000fe20000300000 */
.L_x_22:
[----:B-1----:R-:W-:Y:S05]  /*5040*/  @P2 BRA `(.L_x_20) ;  /* 0x0000000000082947 */ /* 0x002fea0003800000 */
[----:B------:R-:W1:Y:S02]  /*5050*/  SYNCS.PHASECHK.TRANS64.TRYWAIT P2, [UR6+0x30850], R8 ;  /* 0x03085008ff0075a7 */ /* 0x000e640008040146 */
[----:B-1----:R-:W-:Y:S05]  /*5060*/  @!P2 BRA `(.L_x_23) ;  /* 0x0000008000aca947 */ /* 0x002fea0003800000 */
.L_x_20:
[----:B------:R-:W-:Y:S01]  /*5070*/  R2UR UR7, R155 ;  /* 0x000000009b0772ca */ /* 0x000fe200000e0000 */
[----:B------:R-:W-:Y:S01]  /*5080*/  UIADD3 UR6, UR40, 0x400, URZ ;  /* 0x0000040028067890 */ /* 0x000fe2000fffe03f */
[----:B------:R-:W-:Y:S01]  /*5090*/  WARPGROUP.ARRIVE ;  /* 0x00000000000079c5 */ /* 0x000fe20000000000 */
[----:B------:R-:W-:Y:S01]  /*50a0*/  UMOV UR19, 0x40000040 ;  /* 0x4000004000137882 */ /* 0x000fe20000000000 */
[----:B------:R-:W-:Y:S01]  /*50b0*/  UMOV UR17, 0x40000040 ;  /* 0x4000004000117882 */ /* 0x000fe20000000000 */
[----:B------:R-:W-:Y:S01]  /*50c0*/  USHF.R.U32.HI UR6, URZ, 0x4, UR6 ;  /* 0x000000043f067899 */ /* 0x000fe20008011606 */
[----:B01----:R-:W-:Y:S01]  /*50d0*/  FMUL.FTZ R8, R24, UR22 ;  /* 0x0000001618087c20 */ /* 0x003fe20008410000 */
[----:B------:R-:W-:Y:S01]  /*50e0*/  FMUL.FTZ R9, R25, UR22 ;  /* 0x0000001619097c20 */ /* 0x000fe20008410000 */
[----:B------:R-:W-:Y:S01]  /*50f0*/  FMUL.FTZ R12, R28, UR22 ;  /* 0x000000161c0c7c20 */ /* 0x000fe20008410000 */
[----:B------:R-:W-:Y:S01]  /*5100*/  ULOP3.LUT UR6, UR6, 0x3fff, URZ, 0xc0, !UPT ;  /* 0x00003fff06067892 */ /* 0x000fe2000f8ec03f */
[----:B------:R-:W-:Y:S01]  /*5110*/  FMUL.FTZ R13, R29, UR22 ;  /* 0x000000161d0d7c20 */ /* 0x000fe20008410000 */
[----:B------:R-:W-:Y:S01]  /*5120*/  FMUL.FTZ R18, R32, UR22 ;  /* 0x0000001620127c20 */ /* 0x000fe20008410000 */
[----:B------:R-:W0:Y:S01]  /*5130*/  MUFU.TANH R8, R8 ;  /* 0x0000000800087308 */ /* 0x000e220000002400 */
[----:B------:R-:W-:Y:S01]  /*5140*/  UIADD3 UR7, UR7, 0x1e800, URZ ;  /* 0x0001e80007077890 */ /* 0x000fe2000fffe03f */
[----:B------:R-:W-:Y:S01]  /*5150*/  FMUL.FTZ R19, R33, UR22 ;  /* 0x0000001621137c20 */ /* 0x000fe20008410000 */
[----:B------:R-:W-:Y:S01]  /*5160*/  FMUL.FTZ R29, R46, UR22 ;  /* 0x000000162e1d7c20 */ /* 0x000fe20008410000 */
[----:B------:R-:W-:Y:S01]  /*5170*/  FMUL.FTZ R46, R63, UR22 ;  /* 0x000000163f2e7c20 */ /* 0x000fe20008410000 */
[----:B------:R-:W-:Y:S01]  /*5180*/  USHF.R.U32.HI UR7, URZ, 0x4, UR7 ;  /* 0x000000043f077899 */ /* 0x000fe20008011607 */
[----:B------:R-:W-:Y:S01]  /*5190*/  FMUL.FTZ R63, R80, UR22 ;  /* 0x00000016503f7c20 */ /* 0x000fe20008410000 */
[----:B------:R-:W-:Y:S01]  /*51a0*/  FMUL.FTZ R10, R26, UR22 ;  /* 0x000000161a0a7c20 */ /* 0x000fe20008410000 */
[----:B------:R-:W1:Y:S01]  /*51b0*/  MUFU.TANH R9, R9 ;  /* 0x0000000900097308 */ /* 0x000e620000002400 */
[----:B------:R-:W-:Y:S01]  /*51c0*/  ULOP3.LUT UR10, UR7, 0x3fff, URZ, 0xc0, !UPT ;  /* 0x00003fff070a7892 */ /* 0x000fe2000f8ec03f */
[----:B------:R-:W-:Y:S01]  /*51d0*/  FMUL.FTZ R20, R36, UR22 ;  /* 0x0000001624147c20 */ /* 0x000fe20008410000 */
[----:B------:R-:W-:Y:S01]  /*51e0*/  UIMAD UR7, UR23, 0x600, UR6 ;  /* 0x00000600170778a4 */ /* 0x000fe2000f8e0206 */
[----:B------:R-:W-:Y:S01]  /*51f0*/  FMUL.FTZ R28, R45, UR22 ;  /* 0x000000162d1c7c20 */ /* 0x000fe20008410000 */
[----:B------:R-:W-:Y:S01]  /*5200*/  ULOP3.LUT UR6, UR10, 0x10000, URZ, 0xfc, !UPT ;  /* 0x000100000a067892 */ /* 0x000fe2000f8efc3f */
[----:B------:R-:W-:Y:S01]  /*5210*/  FMUL.FTZ R45, R62, UR22 ;  /* 0x000000163e2d7c20 */ /* 0x000fe20008410000 */
[----:B------:R-:W-:Y:S01]  /*5220*/  FMUL.FTZ R62, R79, UR22 ;  /* 0x000000164f3e7c20 */ /* 0x000fe20008410000 */
[----:B------:R-:W2:Y:S01]  /*5230*/  MUFU.TANH R12, R12 ;  /* 0x0000000c000c7308 */ /* 0x000ea20000002400 */
[----:B0-----:R-:W-:Y:S01]  /*5240*/  FMNMX.FTZ R80, R8, R0, !PT ;  /* 0x0000000008507209 */ /* 0x001fe20007810000 */
[----:B------:R-:W-:Y:S01]  /*5250*/  UMOV UR18, UR7 ;  /* 0x0000000700127c82 */ /* 0x000fe20008000000 */
[----:B------:R-:W-:Y:S01]  /*5260*/  FMUL.FTZ R11, R27, UR22 ;  /* 0x000000161b0b7c20 */ /* 0x000fe20008410000 */
[----:B------:R-:W-:Y:S01]  /*5270*/  UMOV UR16, UR6 ;  /* 0x0000000600107c82 */ /* 0x000fe20008000000 */
[----:B------:R-:W-:Y:S01]  /*5280*/  FMUL.FTZ R21, R37, UR22 ;  /* 0x0000001625157c20 */ /* 0x000fe20008410000 */
[----:B------:R-:W-:Y:S01]  /*5290*/  HGMMA.64x64x16.F32 R120, gdesc[UR16].tnspB, R120, gsb0 ;  /* 0x40e00000107879f0 */ /* 0x000fe20008000878 */
[----:B------:R-:W-:Y:S01]  /*52a0*/  UIADD3 UR18, UR7, 0x80, URZ ;  /* 0x0000008007127890 */ /* 0x000fe2000fffe03f */
[----:B------:R-:W0:Y:S01]  /*52b0*/  MUFU.TANH R13, R13 ;  /* 0x0000000d000d7308 */ /* 0x000e220000002400 */
[----:B------:R-:W-:Y:S01]  /*52c0*/  UIADD3 UR16, UR6, 0x2, URZ ;  /* 0x0000000206107890 */ /* 0x000fe2000fffe03f */
[----:B-1----:R-:W-:Y:S01]  /*52d0*/  FMNMX.FTZ R79, R9, R80, !PT ;  /* 0x00000050094f7209 */ /* 0x002fe20007810000 */
[----:B------:R-:W-:Y:S01]  /*52e0*/  UMOV UR19, 0x40000040 ;  /* 0x4000004000137882 */ /* 0x000fe20000000000 */
[----:B------:R-:W-:Y:S01]  /*52f0*/  UMOV UR17, 0x40000040 ;  /* 0x4000004000117882 */ /* 0x000fe20000000000 */
[----:B------:R-:W-:Y:S01]  /*5300*/  FMUL.FTZ R14, R30, UR22 ;  /* 0x000000161e0e7c20 */ /* 0x000fe20008410000 */
[----:B------:R-:W-:Y:S01]  /*5310*/  FMUL.FTZ R23, R40, UR22 ;  /* 0x0000001628177c20 */ /* 0x000fe20008410000 */
[----:B------:R-:W-:Y:S01]  /*5320*/  FMUL.FTZ R15, R31, UR22 ;  /* 0x000000161f0f7c20 */ /* 0x000fe20008410000 */
[----:B------:R-:W1:Y:S01]  /*5330*/  MUFU.TANH R18, R18 ;  /* 0x0000001200127308 */ /* 0x000e620000002400 */
[----:B--2---:R-:W-:Y:S01]  /*5340*/  FMNMX.FTZ R80, R12, R79, !PT ;  /* 0x0000004f0c507209 */ /* 0x004fe20007810000 */
[----:B------:R-:W-:Y:S01]  /*5350*/  FMUL.FTZ R24, R41, UR22 ;  /* 0x0000001629187c20 */ /* 0x000fe20008410000 */
[----:B------:R-:W-:Y:S01]  /*5360*/  FMUL.FTZ R152, R38, UR22 ;  /* 0x0000001626987c20 */ /* 0x000fe20008410000 */
[----:B------:R-:W-:Y:S01]  /*5370*/  FMUL.FTZ R154, R34, UR22 ;  /* 0x00000016229a7c20 */ /* 0x000fe20008410000 */
[----:B------:R-:W-:Y:S01]  /*5380*/  FMUL.FTZ R38, R55, UR22 ;  /* 0x0000001637267c20 */ /* 0x000fe20008410000 */
[----:B------:R-:W-:Y:S01]  /*5390*/  FMUL.FTZ R27, R44, UR22 ;  /* 0x000000162c1b7c20 */ /* 0x000fe20008410000 */
[----:B------:R-:W-:Y:S01]  /*53a0*/  FMUL.FTZ R32, R49, UR22 ;  /* 0x0000001631207c20 */ /* 0x000fe20008410000 */
[----:B------:R-:W2:Y:S01]  /*53b0*/  MUFU.TANH R19, R19 ;  /* 0x0000001300137308 */ /* 0x000ea20000002400 */
[----:B0-----:R-:W-:Y:S01]  /*53c0*/  FMNMX.FTZ R79, R13, R80, !PT ;  /* 0x000000500d4f7209 */ /* 0x001fe20007810000 */
[----:B------:R-:W-:Y:S01]  /*53d0*/  FMUL.FTZ R55, R72, UR22 ;  /* 0x0000001648377c20 */ /* 0x000fe20008410000 */
[----:B------:R-:W-:Y:S01]  /*53e0*/  FMUL.FTZ R49, R66, UR22 ;  /* 0x0000001642317c20 */ /* 0x000fe20008410000 */
[----:B------:R-:W0:Y:S01]  /*53f0*/  S2R R72, SR_TID.X ;  /* 0x0000000000487919 */ /* 0x000e220000002100 */
[----:B------:R-:W-:Y:S01]  /*5400*/  FMUL.FTZ R66, R83, UR22 ;  /* 0x0000001653427c20 */ /* 0x000fe20008410000 */
[----:B------:R-:W-:Y:S01]  /*5410*/  FMUL.FTZ R153, R35, UR22 ;  /* 0x0000001623997c20 */ /* 0x000fe20008410000 */
[----:B------:R-:W-:Y:S01]  /*5420*/  FMUL.FTZ R33, R50, UR22 ;  /* 0x0000001632217c20 */ /* 0x000fe20008410000 */
[----:B------:R-:W3:Y:S01]  /*5430*/  MUFU.TANH R10, R10 ;  /* 0x0000000a000a7308 */ /* 0x000ee20000002400 */
[----:B-1----:R-:W-:Y:S01]  /*5440*/  FMNMX.FTZ R80, R18, R79, !PT ;  /* 0x0000004f12507209 */ /* 0x002fe20007810000 */
[----:B------:R-:W-:Y:S01]  /*5450*/  FMUL.FTZ R50, R67, UR22 ;  /* 0x0000001643327c20 */ /* 0x000fe20008410000 */
[----:B------:R-:W-:Y:S01]  /*5460*/  FMUL.FTZ R67, R84, UR22 ;  /* 0x0000001654437c20 */ /* 0x000fe20008410000 */
[----:B------:R-:W-:Y:S01]  /*5470*/  FMUL.FTZ R31, R48, UR22 ;  /* 0x00000016301f7c20 */ /* 0x000fe20008410000 */
        /* <DEDUP_REMOVED lines=12> */
[----:B---3--:R-:W-:Y:S01]  /*5540*/  FMNMX.FTZ R80, R10, R6, !PT ;  /* 0x000000060a507209 */ /* 0x008fe20007810000 */
[----:B------:R-:W-:Y:S01]  /*5550*/  FMUL.FTZ R36, R53, UR22 ;  /* 0x0000001635247c20 */ /* 0x000fe20008410000 */
[----:B------:R-:W-:Y:S01]  /*5560*/  FMUL.FTZ R53, R70, UR22 ;  /* 0x0000001646357c20 */ /* 0x000fe20008410000 */
[----:B------:R-:W-:Y:S01]  /*5570*/  FMUL.FTZ R70, R87, UR22 ;  /* 0x0000001657467c20 */ /* 0x000fe20008410000 */
        /* <DEDUP_REMOVED lines=9> */
[----:B0-----:R-:W-:Y:S01]  /*5610*/  SHF.R.U32.HI R71, RZ, 0x7, R72 ;  /* 0x00000007ff477819 */ /* 0x001fe20000011648 */
[----:B------:R-:W-:Y:S01]  /*5620*/  FMUL.FTZ R73, R88, UR22 ;  /* 0x0000001658497c20 */ /* 0x000fe20008410000 */
[----:B------:R-:W0:Y:S01]  /*5630*/  MUFU.TANH R14, R14 ;  /* 0x0000000e000e7308 */ /* 0x000e220000002400 */
[----:B--2---:R-:W-:Y:S01]  /*5640*/  FMNMX.FTZ R83, R11, R80, !PT ;  /* 0x000000500b537209 */ /* 0x004fe20007810000 */
[----:B------:R-:W-:Y:S01]  /*5650*/  FMUL.FTZ R44, R61, UR22 ;  /* 0x000000163d2c7c20 */ /* 0x000fe20008410000 */
[----:B------:R-:W-:Y:S01]  /*5660*/  FMUL.FTZ R57, R74, UR22 ;  /* 0x000000164a397c20 */ /* 0x000fe20008410000 */
[----:B------:R-:W-:Y:S01]  /*5670*/  ISETP.GE.U32.AND P2, PT, R72, 0x180, PT ;  /* 0x000001804800780c */ /* 0x000fe20003f46070 */
[----:B------:R-:W-:Y:S01]  /*5680*/  FMUL.FTZ R74, R89, UR22 ;  /* 0x00000016594a7c20 */ /* 0x000fe20008410000 */
[----:B------:R-:W-:Y:S01]  /*5690*/  IADD3 R71, R71, 0x9, RZ ;  /* 0x0000000947477810 */ /* 0x000fe20007ffe0ff */
[----:B------:R-:W-:Y:S01]  /*56a0*/  FMUL.FTZ R41, R58, UR22 ;  /* 0x000000163a297c20 */ /* 0x000fe20008410000 */
[----:B------:R-:W1:Y:S01]  /*56b0*/  MUFU.TANH R23, R23 ;  /* 0x0000001700177308 */ /* 0x000e620000002400 */
[----:B---3--:R-:W-:Y:S01]  /*56c0*/  FMNMX.FTZ R86, R21, R84, !PT ;  /* 0x0000005415567209 */ /* 0x008fe20007810000 */
[----:B------:R-:W-:Y:S01]  /*56d0*/  FMUL.FTZ R47, R64, UR22 ;  /* 0x00000016402f7c20 */ /* 0x000fe20008410000 */
[----:B------:R-:W-:Y:S01]  /*56e0*/  FMUL.FTZ R58, R75, UR22 ;  /* 0x000000164b3a7c20 */ /* 0x000fe20008410000 */
[----:B------:R-:W-:Y:S01]  /*56f0*/  SEL R75, R71, 0x9, !P2 ;  /* 0x00000009474b7807 */ /* 0x000fe20005000000 */
[----:B------:R-:W-:Y:S01]  /*5700*/  FMUL.FTZ R71, R90, UR22 ;  /* 0x000000165a477c20 */ /* 0x000fe20008410000 */
[----:B------:R-:W-:Y:S01]  /*5710*/  FMUL.FTZ R48, R65, UR22 ;  /* 0x0000001641307c20 */ /* 0x000fe20008410000 */
[----:B------:R-:W-:Y:S01]  /*5720*/  FMUL.FTZ R42, R59, UR22 ;  /* 0x000000163b2a7c20 */ /* 0x000fe20008410000 */
[----:B------:R-:W2:Y:S01]  /*5730*/  MUFU.TANH R15, R15 ;  /* 0x0000000f000f7308 */ /* 0x000ea20000002400 */
[----:B0-----:R-:W-:Y:S01]  /*5740*/  FMNMX.FTZ R84, R14, R83, !PT ;  /* 0x000000530e547209 */ /* 0x001fe20007810000 */
[----:B------:R-:W-:-:S02]  /*5750*/  WARPGROUP.DEPBAR.LE gsb0, 0x0 ;  /* 0x00008000000079c5 */ /* 0x000fc40000010000 */
[----:B------:R-:W-:Y:S01]  /*5760*/  WARPGROUP.ARRIVE ;  /* 0x00000000000079c5 */ /* 0x000fe20000000000 */
[----:B------:R-:W-:Y:S01]  /*5770*/  FMUL.FTZ R59, R76, UR22 ;  /* 0x000000164c3b7c20 */ /* 0x000fe20008410000 */
[----:B------:R-:W-:Y:S02]  /*5780*/  IMAD.U32 R76, RZ, RZ, UR39 ;  /* 0x00000027ff4c7e24 */ /* 0x000fe4000f8e00ff */
[----:B------:R-:W-:Y:S01]  /*5790*/  FMUL.FTZ R72, R91, UR22 ;  /* 0x000000165b487c20 */ /* 0x000fe20008410000 */
[----:B------:R-:W0:Y:S01]  /*57a0*/  MUFU.TANH R24, R24 ;  /* 0x0000001800187308 */ /* 0x000e220000002400 */
[----:B-1----:R-:W-:Y:S01]  /*57b0*/  FMNMX.FTZ R85, R23, R86, !PT ;  /* 0x0000005617557209 */ /* 0x002fe20007810000 */
[----:B------:R-:W-:Y:S01]  /*57c0*/  HGMMA.64x64x16.F32 R120, gdesc[UR16].tnspB, R120, gsb0 ;  /* 0x40e00000107879f0 */ /* 0x000fe20008000878 */
[----:B------:R-:W-:Y:S01]  /*57d0*/  UIADD3 UR18, UR7, 0x100, URZ ;  /* 0x0000010007127890 */ /* 0x000fe2000fffe03f */
[----:B------:R-:W-:Y:S01]  /*57e0*/  @!P1 LEA R76, R76, UR40, 0x3 ;  /* 0x000000284c4c9c11 */ /* 0x000fe2000f8e18ff */
[----:B------:R-:W-:Y:S01]  /*57f0*/  UIADD3 UR16, UR6, 0x4, URZ ;  /* 0x0000000406107890 */ /* 0x000fe2000fffe03f */
[----:B------:R-:W-:Y:S01]  /*5800*/  FMUL.FTZ R60, R77, UR22 ;  /* 0x000000164d3c7c20 */ /* 0x000fe20008410000 */
[----:B------:R-:W-:Y:S01]  /*5810*/  UMOV UR19, 0x40000040 ;  /* 0x4000004000137882 */ /* 0x000fe20000000000 */
[----:B------:R-:W-:Y:S01]  /*5820*/  UMOV UR17, 0x40000040 ;  /* 0x4000004000117882 */ /* 0x000fe20000000000 */
[----:B------:R-:W1:Y:S01]  /*5830*/  MUFU.TANH R154, R154 ;  /* 0x0000009a009a7308 */ /* 0x000e620000002400 */
[----:B--2---:R-:W-:Y:S01]  /*5840*/  FMNMX.FTZ R83, R15, R84, !PT ;  /* 0x000000540f537209 */ /* 0x004fe20007810000 */
[----:B------:R-:W-:-:S02]  /*5850*/  @!P1 VIADD R76, R76, 0x30840 ;  /* 0x000308404c4c9836 */ /* 0x000fc40000000000 */
[----:B------:R-:W-:Y:S01]  /*5860*/  FMUL.FTZ R77, R92, UR22 ;  /* 0x000000165c4d7c20 */ /* 0x000fe20008410000 */
[----:B------:R-:W-:Y:S01]  /*5870*/  FMUL.FTZ R61, R78, UR22 ;  /* 0x000000164e3d7c20 */ /* 0x000fe20008410000 */
[----:B------:R-:W-:Y:S01]  /*5880*/  FMUL.FTZ R78, R93, UR22 ;  /* 0x000000165d4e7c20 */ /* 0x000fe20008410000 */
[----:B------:R-:W-:Y:S01]  /*5890*/  FMUL.FTZ R64, R81, UR22 ;  /* 0x0000001651407c20 */ /* 0x000fe20008410000 */
[----:B------:R-:W-:Y:S01]  /*58a0*/  @!P1 PRMT R76, RZ, 0x654, R76 ;  /* 0x00000654ff4c9816 */ /* 0x000fe2000000004c */
[----:B------:R-:W2:Y:S01]  /*58b0*/  MUFU.TANH R27, R27 ;  /* 0x0000001b001b7308 */ /* 0x000ea20000002400 */
[----:B0-----:R-:W-:Y:S01]  /*58c0*/  FMNMX.FTZ R86, R24, R85, !PT ;  /* 0x0000005518567209 */ /* 0x001fe20007810000 */
[----:B------:R-:W-:Y:S01]  /*58d0*/  FMUL.FTZ R81, R96, UR22 ;  /* 0x0000001660517c20 */ /* 0x000fe20008410000 */
[----:B------:R-:W-:Y:S01]  /*58e0*/  FMUL.FTZ R65, R82, UR22 ;  /* 0x0000001652417c20 */ /* 0x000fe20008410000 */
[----:B------:R-:W-:Y:S01]  /*58f0*/  FMUL.FTZ R82, R97, UR22 ;  /* 0x0000001661527c20 */ /* 0x000fe20008410000 */
[----:B------:R-:W-:Y:S01]  /*5900*/  FMUL.FTZ R79, R98, UR22 ;  /* 0x00000016624f7c20 */ /* 0x000fe20008410000 */
[----:B------:R-:W-:Y:S01]  /*5910*/  FMUL.FTZ R85, R100, UR22 ;  /* 0x0000001664557c20 */ /* 0x000fe20008410000 */
[----:B------:R-:W-:Y:S01]  /*5920*/  FMUL.FTZ R80, R99, UR22 ;  /* 0x0000001663507c20 */ /* 0x000fe20008410000 */
[----:B------:R-:W0:Y:S01]  /*5930*/  MUFU.TANH R153, R153 ;  /* 0x0000009900997308 */ /* 0x000e220000002400 */
[----:B-1----:R-:W-:-:S07]  /*5940*/  FMNMX.FTZ R84, R154, R83, !PT ;  /* 0x000000539a547209 */ /* 0x002fce0007810000 */
[----:B------:R-:W1:Y:S01]  /*5950*/  MUFU.TANH R28, R28 ;  /* 0x0000001c001c7308 */ /* 0x000e620000002400 */
[----:B--2---:R-:W-:Y:S01]  /*5960*/  FMNMX.FTZ R87, R27, R86, !PT ;  /* 0x000000561b577209 */ /* 0x004fe20007810000 */
[----:B------:R-:W-:-:S06]  /*5970*/  FMUL.FTZ R86, R101, UR22 ;  /* 0x0000001665567c20 */ /* 0x000fcc0008410000 */
[----:B------:R-:W2:Y:S01]  /*5980*/  MUFU.TANH R152, R152 ;  /* 0x0000009800987308 */ /* 0x000ea20000002400 */
[----:B0-----:R-:W-:-:S07]  /*5990*/  FMNMX.FTZ R83, R153, R84, !PT ;  /* 0x0000005499537209 */ /* 0x001fce0007810000 */
[----:B------:R-:W0:Y:S01]  /*59a0*/  MUFU.TANH R31, R31 ;  /* 0x0000001f001f7308 */ /* 0x000e220000002400 */
[----:B-1----:R-:W-:-:S07]  /*59b0*/  FMNMX.FTZ R84, R28, R87, !PT ;  /* 0x000000571c547209 */ /* 0x002fce0007810000 */
[----:B------:R-:W1:Y:S01]  /*59c0*/  MUFU.TANH R22, R22 ;  /* 0x0000001600167308 */ /* 0x000e620000002400 */
[----:B--2---:R-:W-:-:S07]  /*59d0*/  FMNMX.FTZ R83, R152, R83, !PT ;  /* 0x0000005398537209 */ /* 0x004fce0007810000 */
[----:B------:R-:W2:Y:S01]  /*59e0*/  MUFU.TANH R32, R32 ;  /* 0x0000002000207308 */ /* 0x000ea20000002400 */
[----:B0-----:R-:W-:-:S07]  /*59f0*/  FMNMX.FTZ R87, R31, R84, !PT ;  /* 0x000000541f577209 */ /* 0x001fce0007810000 */
[----:B------:R-:W0:Y:S01]  /*5a00*/  MUFU.TANH R25, R25 ;  /* 0x0000001900197308 */ /* 0x000e220000002400 */
[----:B-1----:R-:W-:Y:S01]  /*5a10*/  FMNMX.FTZ R84, R22, R83, !PT ;  /* 0x0000005316547209 */ /* 0x002fe20007810000 */
[----:B------:R-:W-:Y:S01]  /*5a20*/  FMUL.FTZ R83, R102, UR22 ;  /* 0x0000001666537c20 */ /* 0x000fe20008410000 */
[----:B------:R-:W-:Y:S02]  /*5a30*/  WARPGROUP.DEPBAR.LE gsb0, 0x0 ;  /* 0x00008000000079c5 */ /* 0x000fe40000010000 */
[----:B------:R-:W-:-:S03]  /*5a40*/  WARPGROUP.ARRIVE ;  /* 0x00000000000079c5 */ /* 0x000fc60000000000 */
[----:B------:R-:W1:Y:S01]  /*5a50*/  MUFU.TANH R35, R35 ;  /* 0x0000002300237308 */ /* 0x000e620000002400 */
[----:B--2---:R-:W-:Y:S02]  /*5a60*/  FMNMX.FTZ R88, R32, R87, !PT ;  /* 0x0000005720587209 */ /* 0x004fe40007810000 */
[----:B------:R-:W-:Y:S01]  /*5a70*/  HGMMA.64x64x16.F32 R120, gdesc[UR16].tnspB, R120, gsb0 ;  /* 0x40e00000107879f0 */ /* 0x000fe20008000878 */
[----:B------:R-:W-:Y:S02]  /*5a80*/  UIADD3 UR18, UR7, 0x180, URZ ;  /* 0x0000018007127890 */ /* 0x000fe4000fffe03f */
[----:B------:R-:W-:Y:S02]  /*5a90*/  UIADD3 UR16, UR6, 0x6, URZ ;  /* 0x0000000606107890 */ /* 0x000fe4000fffe03f */
[----:B------:R-:W2:Y:S01]  /*5aa0*/  MUFU.TANH R26, R26 ;  /* 0x0000001a001a7308 */ /* 0x000ea20000002400 */
[----:B------:R-:W-:Y:S01]  /*5ab0*/  UMOV UR19, 0x40000040 ;  /* 0x4000004000137882 */ /* 0x000fe20000000000 */
[----:B------:R-:W-:Y:S01]  /*5ac0*/  UMOV UR17, 0x40000040 ;  /* 0x4000004000117882 */ /* 0x000fe20000000000 */
[----:B0-----:R-:W-:Y:S01]  /*5ad0*/  FMNMX.FTZ R87, R25, R84, !PT ;  /* 0x0000005419577209 */ /* 0x001fe20007810000 */
[----:B------:R-:W-:-:S04]  /*5ae0*/  FMUL.FTZ R84, R103, UR22 ;  /* 0x0000001667547c20 */ /* 0x000fc80008410000 */
[----:B------:R-:W0:Y:S01]  /*5af0*/  MUFU.TANH R36, R36 ;  /* 0x0000002400247308 */ /* 0x000e220000002400 */
[----:B-1----:R-:W-:-:S07]  /*5b00*/  FMNMX.FTZ R89, R35, R88, !PT ;  /* 0x0000005823597209 */ /* 0x002fce0007810000 */
[----:B------:R-:W1:Y:S01]  /*5b10*/  MUFU.TANH R29, R29 ;  /* 0x0000001d001d7308 */ /* 0x000e620000002400 */
[----:B--2---:R-:W-:-:S07]  /*5b20*/  FMNMX.FTZ R88, R26, R87, !PT ;  /* 0x000000571a587209 */ /* 0x004fce0007810000 */
        /* <DEDUP_REMOVED lines=10> */
[----:B------:R-:W-:-:S06]  /*5bd0*/  FMUL.FTZ R89, R104, UR22 ;  /* 0x0000001668597c20 */ /* 0x000fcc0008410000 */
[----:B------:R-:W1:Y:S01]  /*5be0*/  MUFU.TANH R34, R34 ;  /* 0x0000002200227308 */ /* 0x000e620000002400 */
[----:B--2---:R-:W-:Y:S01]  /*5bf0*/  FMNMX.FTZ R87, R33, R88, !PT ;  /* 0x0000005821577209 */ /* 0x004fe20007810000 */
[----:B------:R-:W-:Y:S02]  /*5c00*/  WARPGROUP.DEPBAR.LE gsb0, 0x0 ;  /* 0x00008000000079c5 */ /* 0x000fe40000010000 */
[----:B------:R-:W-:-:S04]  /*5c10*/  WARPGROUP.ARRIVE ;  /* 0x00000000000079c5 */ /* 0x000fc80000000000 */
[----:B------:R-:W2:Y:S01]  /*5c20*/  MUFU.TANH R44, R44 ;  /* 0x0000002c002c7308 */ /* 0x000ea20000002400 */
[----:B0-----:R-:W-:Y:S01]  /*5c30*/  FMNMX.FTZ R91, R43, R90, !PT ;  /* 0x0000005a2b5b7209 */ /* 0x001fe20007810000 */
[----:B------:R-:W-:Y:S01]  /*5c40*/  FMUL.FTZ R90, R105, UR22 ;  /* 0x00000016695a7c20 */ /* 0x000fe20008410000 */
[----:B------:R-:W-:Y:S01]  /*5c50*/  HGMMA.64x64x16.F32 R120, gdesc[UR16].tnspB, R120, gsb0 ;  /* 0x40e00000107879f0 */ /* 0x000fe20008000878 */
[----:B------:R-:W-:Y:S01]  /*5c60*/  UIADD3 UR18, UR7, 0x200, URZ ;  /* 0x0000020007127890 */ /* 0x000fe2000fffe03f */
[----:B-1----:R-:W-:Y:S01]  /*5c70*/  FMNMX.FTZ R88, R34, R87, !PT ;  /* 0x0000005722587209 */ /* 0x002fe20007810000 */
[----:B------:R-:W-:Y:S02]  /*5c80*/  UIADD3 UR16, UR6, 0x600, URZ ;  /* 0x0000060006107890 */ /* 0x000fe4000fffe03f */
[----:B------:R-:W0:Y:S01]  /*5c90*/  MUFU.TANH R37, R37 ;  /* 0x0000002500257308 */ /* 0x000e220000002400 */
[----:B------:R-:W-:Y:S01]  /*5ca0*/  UMOV UR19, 0x40000040 ;  /* 0x4000004000137882 */ /* 0x000fe20000000000 */
[----:B------:R-:W-:-:S06]  /*5cb0*/  UMOV UR17, 0x40000040 ;  /* 0x4000004000117882 */ /* 0x000fcc0000000000 */
[----:B------:R-:W1:Y:S01]  /*5cc0*/  MUFU.TANH R47, R47 ;  /* 0x0000002f002f7308 */ /* 0x000e620000002400 */
[----:B--2---:R-:W-:-:S07]  /*5cd0*/  FMNMX.FTZ R92, R44, R91, !PT ;  /* 0x0000005b2c5c7209 */ /* 0x004fce0007810000 */
[----:B------:R-:W2:Y:S01]  /*5ce0*/  MUFU.TANH R38, R38 ;  /* 0x0000002600267308 */ /* 0x000ea20000002400 */
[----:B0-----:R-:W-:-:S07]  /*5cf0*/  FMNMX.FTZ R87, R37, R88, !PT ;  /* 0x0000005825577209 */ /* 0x001fce0007810000 */
        /* <DEDUP_REMOVED lines=9> */
[----:B------:R-:W-:Y:S01]  /*5d90*/  MUFU.TANH R52, R52 ;  /* 0x0000003400347308 */ /* 0x000fe20000002400 */
[----:B--2---:R-:W-:-:S07]  /*5da0*/  FMNMX.FTZ R93, R51, R92, !PT ;  /* 0x0000005c335d7209 */ /* 0x004fce0007810000 */
[----:B------:R-:W1:Y:S01]  /*5db0*/  MUFU.TANH R45, R45 ;  /* 0x0000002d002d7308 */ /* 0x000e620000002400 */
[----:B0-----:R-:W-:-:S07]  /*5dc0*/  FMNMX.FTZ R92, R42, R91, !PT ;  /* 0x0000005b2a5c7209 */ /* 0x001fce0007810000 */
[----:B------:R-:W-:Y:S01]  /*5dd0*/  MUFU.TANH R55, R55 ;  /* 0x0000003700377308 */ /* 0x000fe20000002400 */
[----:B------:R-:W-:Y:S02]  /*5de0*/  WARPGROUP.DEPBAR.LE gsb0, 0x0 ;  /* 0x00008000000079c5 */ /* 0x000fe40000010000 */
[----:B------:R-:W-:-:S05]  /*5df0*/  WARPGROUP.ARRIVE ;  /* 0x00000000000079c5 */ /* 0x000fca0000000000 */
[----:B------:R-:W0:Y:S01]  /*5e00*/  MUFU.TANH R46, R46 ;  /* 0x0000002e002e7308 */ /* 0x000e220000002400 */
[----:B------:R-:W-:Y:S01]  /*5e10*/  HGMMA.64x64x16.F32 R120, gdesc[UR16].tnspB, R120, gsb0 ;  /* 0x40e00000107879f0 */ /* 0x000fe20008000878 */
[----:B------:R-:W-:Y:S01]  /*5e20*/  UIADD3 UR18, UR7, 0x280, URZ ;  /* 0x0000028007127890 */ /* 0x000fe2000fffe03f */
[----:B-1----:R-:W-:Y:S01]  /*5e30*/  FMNMX.FTZ R91, R45, R92, !PT ;  /* 0x0000005c2d5b7209 */ /* 0x002fe20007810000 */
[----:B------:R-:W-:-:S04]  /*5e40*/  UIADD3 UR16, UR6, 0x602, URZ ;  /* 0x0000060206107890 */ /* 0x000fc8000fffe03f */
[----:B------:R-:W-:Y:S01]  /*5e50*/  MUFU.TANH R56, R56 ;  /* 0x0000003800387308 */ /* 0x000fe20000002400 */
[----:B------:R-:W-:Y:S01]  /*5e60*/  UMOV UR19, 0x40000040 ;  /* 0x4000004000137882 */ /* 0x000fe20000000000 */
[----:B------:R-:W-:-:S06]  /*5e70*/  UMOV UR17, 0x40000040 ;  /* 0x4000004000117882 */ /* 0x000fcc0000000000 */
[----:B------:R-:W1:Y:S01]  /*5e80*/  MUFU.TANH R49, R49 ;  /* 0x0000003100317308 */ /* 0x000e620000002400 */
[----:B0-----:R-:W-:-:S07]  /*5e90*/  FMNMX.FTZ R92, R46, R91, !PT ;  /* 0x0000005b2e5c7209 */ /* 0x001fce0007810000 */
[----:B------:R-:W-:Y:S08]  /*5ea0*/  MUFU.TANH R59, R59 ;  /* 0x0000003b003b7308 */ /* 0x000ff00000002400 */
[----:B------:R-:W0:Y:S01]  /*5eb0*/  MUFU.TANH R50, R50 ;  /* 0x0000003200327308 */ /* 0x000e220000002400 */
[----:B-1----:R-:W-:-:S07]  /*5ec0*/  FMNMX.FTZ R91, R49, R92, !PT ;  /* 0x0000005c315b7209 */ /* 0x002fce0007810000 */
[----:B------:R-:W-:Y:S08]  /*5ed0*/  MUFU.TANH R60, R60 ;  /* 0x0000003c003c7308 */ /* 0x000ff00000002400 */
[----:B------:R-:W1:Y:S01]  /*5ee0*/  MUFU.TANH R53, R53 ;  /* 0x0000003500357308 */ /* 0x000e620000002400 */
[----:B0-----:R-:W-:-:S07]  /*5ef0*/  FMNMX.FTZ R92, R50, R91, !PT ;  /* 0x0000005b325c7209 */ /* 0x001fce0007810000 */
[----:B------:R-:W-:Y:S08]  /*5f00*/  MUFU.TANH R63, R63 ;  /* 0x0000003f003f7308 */ /* 0x000ff00000002400 */
[----:B------:R-:W0:Y:S01]  /*5f10*/  MUFU.TANH R54, R54 ;  /* 0x0000003600367308 */ /* 0x000e220000002400 */
[----:B-1----:R-:W-:-:S07]  /*5f20*/  FMNMX.FTZ R91, R53, R92, !PT ;  /* 0x0000005c355b7209 */ /* 0x002fce0007810000 */
[----:B------:R-:W1:Y:S08]  /*5f30*/  MUFU.TANH R64, R64 ;  /* 0x0000004000407308 */ /* 0x000e700000002400 */
[----:B------:R-:W2:Y:S01]  /*5f40*/  MUFU.TANH R57, R57 ;  /* 0x0000003900397308 */ /* 0x000ea20000002400 */
[----:B------:R-:W-:Y:S02]  /*5f50*/  WARPGROUP.DEPBAR.LE gsb0, 0x0 ;  /* 0x00008000000079c5 */ /* 0x000fe40000010000 */
[----:B------:R-:W-:Y:S01]  /*5f60*/  WARPGROUP.ARRIVE ;  /* 0x00000000000079c5 */ /* 0x000fe20000000000 */
[----:B0-----:R-:W-:-:S04]  /*5f70*/  FMNMX.FTZ R92, R54, R91, !PT ;  /* 0x0000005b365c7209 */ /* 0x001fc80007810000 */
[----:B------:R-:W0:Y:S01]  /*5f80*/  MUFU.TANH R67, R67 ;  /* 0x0000004300437308 */ /* 0x000e220000002400 */
[----:B------:R-:W-:Y:S01]  /*5f90*/  HGMMA.64x64x16.F32 R120, gdesc[UR16].tnspB, R120, gsb0 ;  /* 0x40e00000107879f0 */ /* 0x000fe20008000878 */
[----:B------:R-:W-:-:S06]  /*5fa0*/  UIADD3 UR18, UR7, 0x300, URZ ;  /* 0x0000030007127890 */ /* 0x000fcc000fffe03f */
[----:B------:R-:W3:Y:S01]  /*5fb0*/  MUFU.TANH R58, R58 ;  /* 0x0000003a003a7308 */ /* 0x000ee20000002400 */
[----:B------:R-:W-:-:S07]  /*5fc0*/  UIADD3 UR16, UR6, 0x604, URZ ;  /* 0x0000060406107890 */ /* 0x000fce000fffe03f */
[----:B------:R-:W4:Y:S01]  /*5fd0*/  MUFU.TANH R68, R68 ;  /* 0x0000004400447308 */ /* 0x000f220000002400 */
[----:B------:R-:W-:Y:S01]  /*5fe0*/  UMOV UR19, 0x40000040 ;  /* 0x4000004000137882 */ /* 0x000fe20000000000 */
[----:B------:R-:W-:-:S06]  /*5ff0*/  UMOV UR17, 0x40000040 ;  /* 0x4000004000117882 */ /* 0x000fcc0000000000 */
[----:B------:R-:W5:Y:S08]  /*6000*/  MUFU.TANH R61, R61 ;  /* 0x0000003d003d7308 */ /* 0x000f700000002400 */
[----:B------:R-:W5:Y:S08]  /*6010*/  MUFU.TANH R73, R73 ;  /* 0x0000004900497308 */ /* 0x000f700000002400 */
[----:B------:R-:W5:Y:S08]  /*6020*/  MUFU.TANH R62, R62 ;  /* 0x0000003e003e7308 */ /* 0x000f700000002400 */
[----:B------:R-:W5:Y:S08]  /*6030*/  MUFU.TANH R74, R74 ;  /* 0x0000004a004a7308 */ /* 0x000f700000002400 */
[----:B------:R-:W5:Y:S08]  /*6040*/  MUFU.TANH R65, R65 ;  /* 0x0000004100417308 */ /* 0x000f700000002400 */
[----:B------:R-:W5:Y:S08]  /*6050*/  MUFU.TANH R77, R77 ;  /* 0x0000004d004d7308 */ /* 0x000f700000002400 */
[----:B------:R-:W5:Y:S08]  /*6060*/  MUFU.TANH R66, R66 ;  /* 0x0000004200427308 */ /* 0x000f700000002400 */
[----:B------:R-:W5:Y:S01]  /*6070*/  MUFU.TANH R78, R78 ;  /* 0x0000004e004e7308 */ /* 0x000f620000002400 */
[----:B------:R-:W-:-:S02]  /*6080*/  WARPGROUP.DEPBAR.LE gsb0, 0x0 ;  /* 0x00008000000079c5 */ /* 0x000fc40000010000 */
[----:B------:R-:W-:-:S05]  /*6090*/  WARPGROUP.ARRIVE ;  /* 0x00000000000079c5 */ /* 0x000fca0000000000 */
[----:B------:R-:W5:Y:S01]  /*60a0*/  MUFU.TANH R69, R69 ;  /* 0x0000004500457308 */ /* 0x000f620000002400 */
[----:B------:R-:W-:Y:S01]  /*60b0*/  HGMMA.64x64x16.F32 R120, gdesc[UR16].tnspB, R120, gsb0 ;  /* 0x40e00000107879f0 */ /* 0x000fe20008000878 */
[----:B------:R-:W-:-:S06]  /*60c0*/  UIADD3 UR18, UR7, 0x380, URZ ;  /* 0x0000038007127890 */ /* 0x000fcc000fffe03f */
[----:B------:R-:W5:Y:S01]  /*60d0*/  MUFU.TANH R81, R81 ;  /* 0x0000005100517308 */ /* 0x000f620000002400 */
[----:B------:R-:W-:-:S07]  /*60e0*/  UIADD3 UR16, UR6, 0x606, URZ ;  /* 0x0000060606107890 */ /* 0x000fce000fffe03f */
[----:B------:R-:W5:Y:S01]  /*60f0*/  MUFU.TANH R70, R70 ;  /* 0x0000004600467308 */ /* 0x000f620000002400 */
[----:B------:R-:W-:Y:S01]  /*6100*/  UMOV UR19, 0x40000040 ;  /* 0x4000004000137882 */ /* 0x000fe20000000000 */
[----:B------:R-:W-:-:S06]  /*6110*/  UMOV UR17, 0x40000040 ;  /* 0x4000004000117882 */ /* 0x000fcc0000000000 */
[----:B------:R-:W5:Y:S08]  /*6120*/  MUFU.TANH R82, R82 ;  /* 0x0000005200527308 */ /* 0x000f700000002400 */
[----:B------:R-:W5:Y:S08]  /*6130*/  MUFU.TANH R71, R71 ;  /* 0x0000004700477308 */ /* 0x000f700000002400 */
[----:B------:R-:W5:Y:S08]  /*6140*/  MUFU.TANH R85, R85 ;  /* 0x0000005500557308 */ /* 0x000f700000002400 */
[----:B------:R-:W5:Y:S08]  /*6150*/  MUFU.TANH R72, R72 ;  /* 0x0000004800487308 */ /* 0x000f700000002400 */
[----:B------:R-:W5:Y:S08]  /*6160*/  MUFU.TANH R86, R86 ;  /* 0x0000005600567308 */ /* 0x000f700000002400 */
[----:B------:R-:W-:Y:S01]  /*6170*/  MUFU.TANH R79, R79 ;  /* 0x0000004f004f7308 */ /* 0x000fe20000002400 */
[----:B------:R-:W-:Y:S01]  /*6180*/  FMUL.FTZ R102, R116, UR22 ;  /* 0x0000001674667c20 */ /* 0x000fe20008410000 */
[----:B------:R-:W-:-:S06]  /*6190*/  FMUL.FTZ R88, R107, UR22 ;  /* 0x000000166b587c20 */ /* 0x000fcc0008410000 */
[----:B------:R-:W-:Y:S01]  /*61a0*/  MUFU.TANH R80, R80 ;  /* 0x0000005000507308 */ /* 0x000fe20000002400 */
[----:B------:R-:W-:Y:S01]  /*61b0*/  FMUL.FTZ R104, R117, UR22 ;  /* 0x0000001675687c20 */ /* 0x000fe20008410000 */
[----:B------:R-:W-:-:S06]  /*61c0*/  FMUL.FTZ R91, R110, UR22 ;  /* 0x000000166e5b7c20 */ /* 0x000fcc0008410000 */
[----:B------:R-:W-:Y:S01]  /*61d0*/  MUFU.TANH R83, R83 ;  /* 0x0000005300537308 */ /* 0x000fe20000002400 */
[----:B------:R-:W-:Y:S02]  /*61e0*/  WARPGROUP.DEPBAR.LE gsb0, 0x0 ;  /* 0x00008000000079c5 */ /* 0x000fe40000010000 */
[----:B------:R-:W-:Y:S01]  /*61f0*/  WARPGROUP.ARRIVE ;  /* 0x00000000000079c5 */ /* 0x000fe20000000000 */
[----:B------:R-:W-:Y:S01]  /*6200*/  FMUL.FTZ R103, R119, UR22 ;  /* 0x0000001677677c20 */ /* 0x000fe20008410000 */
[----:B------:R-:W5:Y:S03]  /*6210*/  LDL R110, [R1] ;  /* 0x00000000016e7983 */ /* 0x000f660000100800 */
[----:B------:R-:W-:Y:S01]  /*6220*/  MUFU.TANH R89, R89 ;  /* 0x0000005900597308 */ /* 0x000fe20000002400 */
[----:B------:R-:W-:Y:S01]  /*6230*/  HGMMA.64x64x16.F32 R120, gdesc[UR16].tnspB, R120, gsb0 ;  /* 0x40e00000107879f0 */ /* 0x000fe20008000878 */
[----:B------:R-:W-:-:S02]  /*6240*/  UIADD3 UR18, UR7, 0x400, URZ ;  /* 0x0000040007127890 */ /* 0x000fc4000fffe03f */
[----:B------:R-:W-:Y:S01]  /*6250*/  UIADD3 UR16, UR6, 0xc00, URZ ;  /* 0x00000c0006107890 */ /* 0x000fe2000fffe03f */
[----:B------:R-:W-:Y:S01]  /*6260*/  UMOV UR19, 0x40000040 ;  /* 0x4000004000137882 */ /* 0x000fe20000000000 */
[----:B------:R-:W-:Y:S02]  /*6270*/  UMOV UR17, 0x40000040 ;  /* 0x4000004000117882 */ /* 0x000fe40000000000 */
[----:B------:R-:W-:Y:S08]  /*6280*/  MUFU.TANH R90, R90 ;  /* 0x0000005a005a7308 */ /* 0x000ff00000002400 */
[----:B------:R-:W-:Y:S08]  /*6290*/  MUFU.TANH R84, R84 ;  /* 0x0000005400547308 */ /* 0x000ff00000002400 */
[----:B------:R-:W-:Y:S08]  /*62a0*/  MUFU.TANH R87, R87 ;  /* 0x0000005700577308 */ /* 0x000ff00000002400 */
[----:B------:R-:W-:Y:S08]  /*62b0*/  MUFU.TANH R102, R102 ;  /* 0x0000006600667308 */ /* 0x000ff00000002400 */
[----:B------:R-:W-:Y:S01]  /*62c0*/  MUFU.TANH R88, R88 ;  /* 0x0000005800587308 */ /* 0x000fe20000002400 */
[----:B------:R-:W-:-:S02]  /*62d0*/  WARPGROUP.DEPBAR.LE gsb0, 0x0 ;  /* 0x00008000000079c5 */ /* 0x000fc40000010000 */
[----:B------:R-:W-:-:S06]  /*62e0*/  WARPGROUP.ARRIVE ;  /* 0x00000000000079c5 */ /* 0x000fcc0000000000 */
[----:B------:R-:W-:Y:S01]  /*62f0*/  HGMMA.64x64x16.F32 R120, gdesc[UR16].tnspB, R120, gsb0 ;  /* 0x40e00000107879f0 */ /* 0x000fe20008000878 */
[----:B------:R-:W-:Y:S02]  /*6300*/  UIADD3 UR18, UR7, 0x480, URZ ;  /* 0x0000048007127890 */ /* 0x000fe4000fffe03f */
[----:B------:R-:W-:Y:S01]  /*6310*/  UIADD3 UR16, UR6, 0xc02, URZ ;  /* 0x00000c0206107890 */ /* 0x000fe2000fffe03f */
[----:B------:R-:W-:Y:S01]  /*6320*/  UMOV UR19, 0x40000040 ;  /* 0x4000004000137882 */ /* 0x000fe20000000000 */
[----:B------:R-:W-:Y:S01]  /*6330*/  UMOV UR17, 0x40000040 ;  /* 0x4000004000117882 */ /* 0x000fe20000000000 */
[----:B------:R-:W-:Y:S02]  /*6340*/  WARPGROUP.DEPBAR.LE gsb0, 0x0 ;  /* 0x00008000000079c5 */ /* 0x000fe40000010000 */
        /* <DEDUP_REMOVED lines=15> */
[----:B------:R-:W-:Y:S03]  /*6440*/  HGMMA.64x64x16.F32 R120, gdesc[UR16].tnspB, R120, gsb0 ;  /* 0x40e00000107879f0 */ /* 0x000fe60008000878 */
[----:B------:R-:W-:Y:S02]  /*6450*/  WARPGROUP.DEPBAR.LE gsb0, 0x0 ;  /* 0x00008000000079c5 */ /* 0x000fe40000010000 */
[----:B------:R1:W-:Y:S06]  /*6460*/  BAR.ARV R75, 0x100 ;  /* 0x0004004b0000751d */ /* 0x0003ec0000002000 */
[----:B------:R2:W-:Y:S01]  /*6470*/  @!P1 SYNCS.ARRIVE.TRANS64.RED.A1T0 RZ, [R76+URZ], RZ ;  /* 0x000000ff4cff99a7 */ /* 0x0005e2000810043f */
[----:B-1----:R-:W-:Y:S01]  /*6480*/  FMUL.FTZ R75, R94, UR22 ;  /* 0x000000165e4b7c20 */ /* 0x002fe20008410000 */
[----:B------:R-:W-:-:S04]  /*6490*/  FMNMX.FTZ R94, R52, R93, !PT ;  /* 0x0000005d345e7209 */ /* 0x000fc80007810000 */
[----:B------:R-:W-:Y:S01]  /*64a0*/  FMNMX.FTZ R93, R55, R94, !PT ;  /* 0x0000005e375d7209 */ /* 0x000fe20007810000 */
[----:B--2---:R-:W-:Y:S01]  /*64b0*/  IMAD.U32 R76, RZ, RZ, UR23 ;  /* 0x00000017ff4c7e24 */ /* 0x004fe2000f8e00ff */
[----:B------:R-:W1:Y:S02]  /*64c0*/  MUFU.TANH R75, R75 ;  /* 0x0000004b004b7308 */ /* 0x000e640000002400 */
[----:B------:R-:W-:Y:S01]  /*64d0*/  FMNMX.FTZ R94, R56, R93, !PT ;  /* 0x0000005d385e7209 */ /* 0x000fe20007810000 */
[----:B------:R-:W-:Y:S01]  /*64e0*/  FMUL.FTZ R93, R108, UR22 ;  /* 0x000000166c5d7c20 */ /* 0x000fe20008410000 */
[----:B------:R-:W-:-:S04]  /*64f0*/  @!P1 LEA R76, R76, UR40, 0x3 ;  /* 0x000000284c4c9c11 */ /* 0x000fc8000f8e18ff */
[----:B------:R-:W-:Y:S01]  /*6500*/  @!P1 IADD3 R76, R76, 0x30860, RZ ;  /* 0x000308604c4c9810 */ /* 0x000fe20007ffe0ff */
[----:B------:R-:W-:Y:S03]  /*6510*/  MUFU.TANH R93, R93 ;  /* 0x0000005d005d7308 */ /* 0x000fe60000002400 */
[----:B------:R-:W-:-:S04]  /*6520*/  @!P1 PRMT R76, RZ, 0x654, R76 ;  /* 0x00000654ff4c9816 */ /* 0x000fc8000000004c */
[----:B------:R2:W-:Y:S02]  /*6530*/  @!P1 SYNCS.ARRIVE.TRANS64.RED.A1T0 RZ, [R76+URZ], RZ ;  /* 0x000000ff4cff99a7 */ /* 0x0005e4000810043f */
[----:B--2---:R-:W-:Y:S01]  /*6540*/  FMUL.FTZ R76, R95, UR22 ;  /* 0x000000165f4c7c20 */ /* 0x004fe20008410000 */
[----:B------:R-:W-:Y:S01]  /*6550*/  FMNMX.FTZ R95, R59, R94, !PT ;  /* 0x0000005e3b5f7209 */ /* 0x000fe20007810000 */
[----:B------:R-:W-:-:S03]  /*6560*/  FMUL.FTZ R94, R109, UR22 ;  /* 0x000000166d5e7c20 */ /* 0x000fc60008410000 */
[----:B------:R-:W-:Y:S01]  /*6570*/  FMNMX.FTZ R96, R60, R95, !PT ;  /* 0x0000005f3c607209 */ /* 0x000fe20007810000 */
[----:B------:R-:W2:Y:S03]  /*6580*/  MUFU.TANH R76, R76 ;  /* 0x0000004c004c7308 */ /* 0x000ea60000002400 */
[----:B------:R-:W-:-:S04]  /*6590*/  FMNMX.FTZ R95, R63, R96, !PT ;  /* 0x000000603f5f7209 */ /* 0x000fc80007810000 */
[----:B------:R-:W-:Y:S01]  /*65a0*/  FMNMX.FTZ R96, R64, R95, !PT ;  /* 0x0000005f40607209 */ /* 0x000fe20007810000 */
[----:B------:R-:W2:Y:S01]  /*65b0*/  MUFU.TANH R94, R94 ;  /* 0x0000005e005e7308 */ /* 0x000ea20000002400 */
[----:B------:R-:W-:Y:S02]  /*65c0*/  FMNMX.FTZ R95, R57, R92, !PT ;  /* 0x0000005c395f7209 */ /* 0x000fe40007810000 */
[----:B0-----:R-:W-:Y:S02]  /*65d0*/  FMNMX.FTZ R97, R67, R96, !PT ;  /* 0x0000006043617209 */ /* 0x001fe40007810000 */
[----:B---3--:R-:W-:Y:S02]  /*65e0*/  FMNMX.FTZ R96, R58, R95, !PT ;  /* 0x0000005f3a607209 */ /* 0x008fe40007810000 */
[----:B----4-:R-:W-:Y:S02]  /*65f0*/  FMNMX.FTZ R98, R68, R97, !PT ;  /* 0x0000006144627209 */ /* 0x010fe40007810000 */
[----:B-----5:R-:W-:-:S02]  /*6600*/  FMNMX.FTZ R95, R61, R96, !PT ;  /* 0x000000603d5f7209 */ /* 0x020fc40007810000 */
[----:B------:R-:W-:Y:S02]  /*6610*/  FMNMX.FTZ R97, R73, R98, !PT ;  /* 0x0000006249617209 */ /* 0x000fe40007810000 */
[----:B------:R-:W-:Y:S02]  /*6620*/  FMNMX.FTZ R96, R62, R95, !PT ;  /* 0x0000005f3e607209 */ /* 0x000fe40007810000 */
[----:B------:R-:W-:Y:S02]  /*6630*/  FMNMX.FTZ R98, R74, R97, !PT ;  /* 0x000000614a627209 */ /* 0x000fe40007810000 */
[----:B------:R-:W-:Y:S02]  /*6640*/  FMNMX.FTZ R95, R65, R96, !PT ;  /* 0x00000060415f7209 */ /* 0x000fe40007810000 */
[----:B------:R-:W-:Y:S02]  /*6650*/  FMNMX.FTZ R99, R77, R98, !PT ;  /* 0x000000624d637209 */ /* 0x000fe40007810000 */
[----:B------:R-:W-:-:S02]  /*6660*/  FMNMX.FTZ R96, R66, R95, !PT ;  /* 0x0000005f42607209 */ /* 0x000fc40007810000 */
[----:B------:R-:W-:Y:S02]  /*6670*/  FMNMX.FTZ R98, R78, R99, !PT ;  /* 0x000000634e627209 */ /* 0x000fe40007810000 */
[----:B------:R-:W-:Y:S02]  /*6680*/  FMNMX.FTZ R95, R69, R96, !PT ;  /* 0x00000060455f7209 */ /* 0x000fe40007810000 */
[----:B------:R-:W-:Y:S02]  /*6690*/  FMNMX.FTZ R101, R81, R98, !PT ;  /* 0x0000006251657209 */ /* 0x000fe40007810000 */
[----:B------:R-:W-:Y:S02]  /*66a0*/  FMNMX.FTZ R98, R70, R95, !PT ;  /* 0x0000005f46627209 */ /* 0x000fe40007810000 */
[----:B------:R-:W-:Y:S02]  /*66b0*/  FMNMX.FTZ R100, R82, R101, !PT ;  /* 0x0000006552647209 */ /* 0x000fe40007810000 */
[----:B------:R-:W-:Y:S01]  /*66c0*/  FMNMX.FTZ R95, R71, R98, !PT ;  /* 0x00000062475f7209 */ /* 0x000fe20007810000 */
[----:B------:R-:W-:Y:S01]  /*66d0*/  FMUL.FTZ R97, R112, UR22 ;  /* 0x0000001670617c20 */ /* 0x000fe20008410000 */
[----:B------:R-:W-:-:S02]  /*66e0*/  FMNMX.FTZ R101, R85, R100, !PT ;  /* 0x0000006455657209 */ /* 0x000fc40007810000 */
[----:B------:R-:W-:Y:S01]  /*66f0*/  FMNMX.FTZ R98, R72, R95, !PT ;  /* 0x0000005f48627209 */ /* 0x000fe20007810000 */
[----:B------:R-:W-:Y:S01]  /*6700*/  FMUL.FTZ R99, R113, UR22 ;  /* 0x0000001671637c20 */ /* 0x000fe20008410000 */
[----:B------:R-:W-:Y:S01]  /*6710*/  FMNMX.FTZ R100, R86, R101, !PT ;  /* 0x0000006556647209 */ /* 0x000fe20007810000 */
[----:B------:R-:W0:Y:S01]  /*6720*/  MUFU.TANH R97, R97 ;  /* 0x0000006100617308 */ /* 0x000e220000002400 */
[----:B-1----:R-:W-:Y:S02]  /*6730*/  FMNMX.FTZ R95, R75, R98, !PT ;  /* 0x000000624b5f7209 */ /* 0x002fe40007810000 */
[----:B------:R-:W-:Y:S02]  /*6740*/  FMNMX.FTZ R101, R89, R100, !PT ;  /* 0x0000006459657209 */ /* 0x000fe40007810000 */
[----:B--2---:R-:W-:Y:S02]  /*6750*/  FMNMX.FTZ R98, R76, R95, !PT ;  /* 0x0000005f4c627209 */ /* 0x004fe40007810000 */
[----:B------:R-:W-:Y:S01]  /*6760*/  FMNMX.FTZ R100, R90, R101, !PT ;  /* 0x000000655a647209 */ /* 0x000fe20007810000 */
[----:B------:R-:W1:Y:S01]  /*6770*/  MUFU.TANH R99, R99 ;  /* 0x0000006300637308 */ /* 0x000e620000002400 */
[----:B------:R-:W-:-:S02]  /*6780*/  FMNMX.FTZ R95, R79, R98, !PT ;  /* 0x000000624f5f7209 */ /* 0x000fc40007810000 */
[----:B------:R-:W-:Y:S02]  /*6790*/  FMNMX.FTZ R101, R93, R100, !PT ;  /* 0x000000645d657209 */ /* 0x000fe40007810000 */
[----:B------:R-:W-:Y:S02]  /*67a0*/  FMNMX.FTZ R100, R80, R95, !PT ;  /* 0x0000005f50647209 */ /* 0x000fe40007810000 */
[----:B------:R-:W-:Y:S01]  /*67b0*/  FMNMX.FTZ R106, R94, R101, !PT ;  /* 0x000000655e6a7209 */ /* 0x000fe20007810000 */
[----:B------:R-:W2:Y:S01]  /*67c0*/  MUFU.TANH R104, R104 ;  /* 0x0000006800687308 */ /* 0x000ea20000002400 */
[----:B------:R-:W-:Y:S01]  /*67d0*/  FMUL.FTZ R92, R111, UR22 ;  /* 0x000000166f5c7c20 */ /* 0x000fe20008410000 */
[----:B------:R-:W-:Y:S02]  /*67e0*/  FMNMX.FTZ R95, R83, R100, !PT ;  /* 0x00000064535f7209 */ /* 0x000fe40007810000 */
[----:B0-----:R-:W-:Y:S01]  /*67f0*/  FMNMX.FTZ R100, R97, R106, !PT ;  /* 0x0000006a61647209 */ /* 0x001fe20007810000 */
[----:B------:R-:W-:-:S03]  /*6800*/  FMUL.FTZ R96, R114, UR22 ;  /* 0x0000001672607c20 */ /* 0x000fc60008410000 */
[----:B------:R-:W0:Y:S01]  /*6810*/  MUFU.TANH R91, R91 ;  /* 0x0000005b005b7308 */ /* 0x000e220000002400 */
[----:B------:R-:W-:Y:S02]  /*6820*/  FMNMX.FTZ R106, R84, R95, !PT ;  /* 0x0000005f546a7209 */ /* 0x000fe40007810000 */
[----:B-1----:R-:W-:Y:S01]  /*6830*/  FMNMX.FTZ R101, R99, R100, !PT ;  /* 0x0000006463657209 */ /* 0x002fe20007810000 */
[----:B------:R-:W-:Y:S01]  /*6840*/  FMUL.FTZ R98, R115, UR22 ;  /* 0x0000001673627c20 */ /* 0x000fe20008410000 */
[----:B------:R-:W-:-:S03]  /*6850*/  FMNMX.FTZ R95, R87, R106, !PT ;  /* 0x0000006a575f7209 */ /* 0x000fc60007810000 */
[----:B------:R-:W1:Y:S01]  /*6860*/  MUFU.TANH R92, R92 ;  /* 0x0000005c005c7308 */ /* 0x000e620000002400 */
[----:B------:R-:W-:Y:S01]  /*6870*/  FMNMX.FTZ R101, R102, R101, !PT ;  /* 0x0000006566657209 */ /* 0x000fe20007810000 */
[----:B------:R-:W-:Y:S01]  /*6880*/  FMUL.FTZ R100, R118, UR22 ;  /* 0x0000001676647c20 */ /* 0x000fe20008410000 */
[----:B------:R-:W-:-:S05]  /*6890*/  FMNMX.FTZ R106, R88, R95, !PT ;  /* 0x0000005f586a7209 */ /* 0x000fca0007810000 */
[----:B------:R-:W3:Y:S01]  /*68a0*/  MUFU.TANH R96, R96 ;  /* 0x0000006000607308 */ /* 0x000ee20000002400 */
[----:B--2---:R-:W-:Y:S02]  /*68b0*/  FMNMX.FTZ R95, R104, R101, !PT ;  /* 0x00000065685f7209 */ /* 0x004fe40007810000 */
[----:B0-----:R-:W-:-:S05]  /*68c0*/  FMNMX.FTZ R101, R91, R106, !PT ;  /* 0x0000006a5b657209 */ /* 0x001fca0007810000 */
[----:B------:R-:W0:Y:S01]  /*68d0*/  MUFU.TANH R98, R98 ;  /* 0x0000006200627308 */ /* 0x000e220000002400 */
[----:B------:R-:W2:Y:S01]  /*68e0*/  SHFL.BFLY PT, R106, R95, 0x2, 0x1f ;  /* 0x0c401f005f6a7f89 */ /* 0x000ea200000e0000 */
[----:B-1----:R-:W-:-:S06]  /*68f0*/  FMNMX.FTZ R101, R92, R101, !PT ;  /* 0x000000655c657209 */ /* 0x002fcc0007810000 */
[----:B------:R-:W1:Y:S01]  /*6900*/  MUFU.TANH R100, R100 ;  /* 0x0000006400647308 */ /* 0x000e620000002400 */
[----:B---3--:R-:W-:-:S07]  /*6910*/  FMNMX.FTZ R101, R96, R101, !PT ;  /* 0x0000006560657209 */ /* 0x008fce0007810000 */
[----:B------:R-:W3:Y:S01]  /*6920*/  MUFU.TANH R103, R103 ;  /* 0x0000006700677308 */ /* 0x000ee20000002400 */
[----:B0-----:R-:W-:-:S04]  /*6930*/  FMNMX.FTZ R101, R98, R101, !PT ;  /* 0x0000006562657209 */ /* 0x001fc80007810000 */
[----:B-1----:R-:W-:Y:S02]  /*6940*/  FMNMX.FTZ R108, R100, R101, !PT ;  /* 0x00000065646c7209 */ /* 0x002fe40007810000 */
[----:B--2---:R-:W-:Y:S02]  /*6950*/  FMNMX.FTZ R105, R95, R106, !PT ;  /* 0x0000006a5f697209 */ /* 0x004fe40007810000 */
[----:B---3--:R-:W-:-:S03]  /*6960*/  FMNMX.FTZ R108, R103, R108, !PT ;  /* 0x0000006c676c7209 */ /* 0x008fc60007810000 */
[----:B------:R-:W0:Y:S04]  /*6970*/  SHFL.BFLY PT, R106, R105, 0x1, 0x1f ;  /* 0x0c201f00696a7f89 */ /* 0x000e2800000e0000 */
[----:B------:R-:W1:Y:S01]  /*6980*/  SHFL.BFLY PT, R101, R108, 0x2, 0x1f ;  /* 0x0c401f006c657f89 */ /* 0x000e6200000e0000 */
[----:B0-----:R-:W-:Y:S02]  /*6990*/  FMNMX.FTZ R95, R105, R106, !PT ;  /* 0x0000006a695f7209 */ /* 0x001fe40007810000 */
[----:B-1----:R-:W-:-:S05]  /*69a0*/  FMNMX.FTZ R107, R108, R101, !PT ;  /* 0x000000656c6b7209 */ /* 0x002fca0007810000 */
[----:B------:R-:W0:Y:S02]  /*69b0*/  SHFL.BFLY PT, R106, R107, 0x1, 0x1f ;  /* 0x0c201f006b6a7f89 */ /* 0x000e2400000e0000 */
[----:B0-----:R-:W-:Y:S01]  /*69c0*/  FMNMX.FTZ R101, R107, R106, !PT ;  /* 0x0000006a6b657209 */ /* 0x001fe20007810000 */
[C---:B------:R-:W-:Y:S01]  /*69d0*/  FADD.FTZ R106, -R95.reuse, R0 ;  /* 0x000000005f6a7221 */ /* 0x040fe20000010100 */
[----:B------:R-:W-:-:S03]  /*69e0*/  FMUL.FTZ R0, R95, UR21 ;  /* 0x000000155f007c20 */ /* 0x000fc60008410000 */
[C---:B------:R-:W-:Y:S01]  /*69f0*/  FMUL.FTZ R107, R101.reuse, UR21 ;  /* 0x00000015656b7c20 */ /* 0x040fe20008410000 */
[----:B------:R-:W-:Y:S01]  /*6a00*/  FMUL.FTZ R106, R106, UR21 ;  /* 0x000000156a6a7c20 */ /* 0x000fe20008410000 */
[----:B------:R-:W-:Y:S01]  /*6a10*/  FADD.FTZ R6, -R101, R6 ;  /* 0x0000000665067221 */ /* 0x000fe20000010100 */
[--C-:B------:R-:W-:Y:S01]  /*6a20*/  FFMA.FTZ R8, R8, UR21, -R0.reuse ;  /* 0x0000001508087c23 */ /* 0x100fe20008010800 */
[--C-:B------:R-:W-:Y:S01]  /*6a30*/  FFMA.FTZ R105, R32, UR21, -R0.reuse ;  /* 0x0000001520697c23 */ /* 0x100fe20008010800 */
[--C-:B------:R-:W-:Y:S01]  /*6a40*/  FFMA.FTZ R10, R10, UR21, -R107.reuse ;  /* 0x000000150a0a7c23 */ /* 0x100fe2000801086b */
[----:B------:R0:W-:Y:S01]  /*6a50*/  MUFU.EX2 R32, R106 ;  /* 0x0000006a00207308 */ /* 0x0001e20000000800 */
[--C-:B------:R-:W-:Y:S01]  /*6a60*/  FFMA.FTZ R9, R9, UR21, -R0.reuse ;  /* 0x0000001509097c23 */ /* 0x100fe20008010800 */
[--C-:B------:R-:W-:Y:S01]  /*6a70*/  FFMA.FTZ R11, R11, UR21, -R107.reuse ;  /* 0x000000150b0b7c23 */ /* 0x100fe2000801086b */
[--C-:B------:R-:W-:Y:S01]  /*6a80*/  FFMA.FTZ R12, R12, UR21, -R0.reuse ;  /* 0x000000150c0c7c23 */ /* 0x100fe20008010800 */
[--C-:B------:R-:W-:Y:S01]  /*6a90*/  FFMA.FTZ R13, R13, UR21, -R0.reuse ;  /* 0x000000150d0d7c23 */ /* 0x100fe20008010800 */
[--C-:B------:R-:W-:Y:S01]  /*6aa0*/  FFMA.FTZ R18, R18, UR21, -R0.reuse ;  /* 0x0000001512127c23 */ /* 0x100fe20008010800 */
[--C-:B------:R-:W-:Y:S01]  /*6ab0*/  FFMA.FTZ R19, R19, UR21, -R0.reuse ;  /* 0x0000001513137c23 */ /* 0x100fe20008010800 */
[----:B0-----:R-:W-:Y:S01]  /*6ac0*/  FMUL.FTZ R106, R6, UR21 ;  /* 0x00000015066a7c20 */ /* 0x001fe20008410000 */
[--C-:B------:R-:W-:Y:S01]  /*6ad0*/  FFMA.FTZ R6, R14, UR21, -R107.reuse ;  /* 0x000000150e067c23 */ /* 0x100fe2000801086b */
        /* <DEDUP_REMOVED lines=14> */
[----:B------:R-:W0:Y:S01]  /*6bc0*/  MUFU.EX2 R8, R8 ;  /* 0x0000000800087308 */ /* 0x000e220000000800 */
        /* <DEDUP_REMOVED lines=26> */
[----:B------:R-:W-:Y:S01]  /*6d70*/  FFMA.FTZ R104, R104, UR21, -R0 ;  /* 0x0000001568687c23 */ /* 0x000fe20008010800 */
[----:B------:R-:W-:Y:S01]  /*6d80*/  FFMA.FTZ R14, R15, UR21, -R107 ;  /* 0x000000150f0e7c23 */ /* 0x000fe2000801086b */
[----:B------:R-:W-:Y:S08]  /*6d90*/  MUFU.EX2 R0, R106 ;  /* 0x0000006a00007308 */ /* 0x000ff00000000800 */
[----:B------:R-:W1:Y:S08]  /*6da0*/  MUFU.EX2 R10, R10 ;  /* 0x0000000a000a7308 */ /* 0x000e700000000800 */
[----:B------:R-:W2:Y:S08]  /*6db0*/  MUFU.EX2 R9, R9 ;  /* 0x0000000900097308 */ /* 0x000eb00000000800 */
[----:B------:R-:W3:Y:S08]  /*6dc0*/  MUFU.EX2 R11, R11 ;  /* 0x0000000b000b7308 */ /* 0x000ef00000000800 */
[----:B------:R-:W-:Y:S08]  /*6dd0*/  MUFU.EX2 R12, R12 ;  /* 0x0000000c000c7308 */ /* 0x000ff00000000800 */
[----:B------:R-:W4:Y:S08]  /*6de0*/  MUFU.EX2 R13, R13 ;  /* 0x0000000d000d7308 */ /* 0x000f300000000800 */
[----:B------:R-:W-:Y:S08]  /*6df0*/  MUFU.EX2 R6, R6 ;  /* 0x0000000600067308 */ /* 0x000ff00000000800 */
[----:B------:R-:W5:Y:S01]  /*6e00*/  MUFU.EX2 R14, R14 ;  /* 0x0000000e000e7308 */ /* 0x000f620000000800 */
[----:B0-----:R-:W-:Y:S01]  /*6e10*/  FFMA.FTZ R108, R32, R3, R8 ;  /* 0x00000003206c7223 */ /* 0x001fe20000010008 */
[----:B-1----:R-:W-:Y:S01]  /*6e20*/  FFMA.FTZ R106, R0, R7, R10 ;  /* 0x00000007006a7223 */ /* 0x002fe2000001000a */
[----:B--2---:R-:W-:-:S02]  /*6e30*/  F2FP.F16.F32.PACK_AB R8, R9, R8 ;  /* 0x000000080908723e */ /* 0x004fc400000000ff */
[----:B------:R-:W-:Y:S01]  /*6e40*/  FADD.FTZ R3, R9, R108 ;  /* 0x0000006c09037221 */ /* 0x000fe20000010000 */
[C---:B---3--:R-:W-:Y:S01]  /*6e50*/  FADD.FTZ R7, R11.reuse, R106 ;  /* 0x0000006a0b077221 */ /* 0x048fe20000010000 */
[----:B------:R-:W-:Y:S02]  /*6e60*/  F2FP.F16.F32.PACK_AB R9, R11, R10 ;  /* 0x0000000a0b09723e */ /* 0x000fe400000000ff */
[----:B----4-:R-:W-:Y:S02]  /*6e70*/  F2FP.F16.F32.PACK_AB R10, R13, R12 ;  /* 0x0000000c0d0a723e */ /* 0x010fe400000000ff */
[----:B-----5:R-:W-:-:S05]  /*6e80*/  F2FP.F16.F32.PACK_AB R11, R14, R6 ;  /* 0x000000060e0b723e */ /* 0x020fca00000000ff */
[----:B------:R0:W-:Y:S01]  /*6e90*/  STSM.16.M88.4 [R2+0x1e800], R8 ;  /* 0x01e8000802007844 */ /* 0x0001e20000000200 */
[----:B------:R-:W1:Y:S01]  /*6ea0*/  MUFU.EX2 R18, R18 ;  /* 0x0000001200127308 */ /* 0x000e620000000800 */
[--C-:B------:R-:W-:Y:S01]  /*6eb0*/  FFMA.FTZ R108, R22, UR21, -R107.reuse ;  /* 0x00000015166c7c23 */ /* 0x100fe2000801086b */
[--C-:B0-----:R-:W-:Y:S01]  /*6ec0*/  FFMA.FTZ R9, R154, UR21, -R107.reuse ;  /* 0x000000159a097c23 */ /* 0x101fe2000801086b */
[--C-:B------:R-:W-:Y:S01]  /*6ed0*/  FFMA.FTZ R10, R153, UR21, -R107.reuse ;  /* 0x00000015990a7c23 */ /* 0x100fe2000801086b */
[----:B------:R-:W-:-:S04]  /*6ee0*/  FFMA.FTZ R11, R152, UR21, -R107 ;  /* 0x00000015980b7c23 */ /* 0x000fc8000801086b */
[----:B------:R-:W-:Y:S08]  /*6ef0*/  MUFU.EX2 R19, R19 ;  /* 0x0000001300137308 */ /* 0x000ff00000000800 */
[----:B------:R-:W0:Y:S01]  /*6f00*/  MUFU.EX2 R9, R9 ;  /* 0x0000000900097308 */ /* 0x000e220000000800 */
[----:B------:R-:W-:Y:S01]  /*6f10*/  FADD.FTZ R12, R12, R3 ;  /* 0x000000030c0c7221 */ /* 0x000fe20000010000 */
[----:B------:R-:W-:-:S06]  /*6f20*/  FADD.FTZ R8, R6, R7 ;  /* 0x0000000706087221 */ /* 0x000fcc0000010000 */
[----:B------:R-:W2:Y:S01]  /*6f30*/  MUFU.EX2 R10, R10 ;  /* 0x0000000a000a7308 */ /* 0x000ea20000000800 */
[----:B------:R-:W-:Y:S01]  /*6f40*/  FFMA.FTZ R25, R25, UR21, -R107 ;  /* 0x0000001519197c23 */ /* 0x000fe2000801086b */
[----:B------:R-:W-:-:S06]  /*6f50*/  FADD.FTZ R13, R13, R12 ;  /* 0x0000000c0d0d7221 */ /* 0x000fcc0000010000 */
[----:B------:R-:W3:Y:S01]  /*6f60*/  MUFU.EX2 R20, R20 ;  /* 0x0000001400147308 */ /* 0x000ee20000000800 */
[----:B------:R-:W-:Y:S01]  /*6f70*/  FADD.FTZ R8, R14, R8 ;  /* 0x000000080e087221 */ /* 0x000fe20000010000 */
[----:B------:R-:W-:-:S06]  /*6f80*/  FFMA.FTZ R26, R26, UR21, -R107 ;  /* 0x000000151a1a7c23 */ /* 0x000fcc000801086b */
[----:B------:R-:W4:Y:S01]  /*6f90*/  MUFU.EX2 R11, R11 ;  /* 0x0000000b000b7308 */ /* 0x000f220000000800 */
[----:B-1----:R-:W-:Y:S01]  /*6fa0*/  FADD.FTZ R12, R18, R13 ;  /* 0x0000000d120c7221 */ /* 0x002fe20000010000 */
[----:B0-----:R-:W-:-:S06]  /*6fb0*/  FADD.FTZ R13, R9, R8 ;  /* 0x00000008090d7221 */ /* 0x001fcc0000010000 */
[----:B------:R-:W0:Y:S01]  /*6fc0*/  MUFU.EX2 R21, R21 ;  /* 0x0000001500157308 */ /* 0x000e220000000800 */
[--C-:B------:R-:W-:Y:S01]  /*6fd0*/  FFMA.FTZ R106, R29, UR21, -R107.reuse ;  /* 0x000000151d6a7c23 */ /* 0x100fe2000801086b */
[----:B------:R-:W-:-:S06]  /*6fe0*/  FFMA.FTZ R22, R53, UR21, -R107 ;  /* 0x0000001535167c23 */ /* 0x000fcc000801086b */
[----:B------:R-:W1:Y:S01]  /*6ff0*/  MUFU.EX2 R108, R108 ;  /* 0x0000006c006c7308 */ /* 0x000e620000000800 */
[----:B------:R-:W-:Y:S01]  /*7000*/  FFMA.FTZ R53, R69, UR21, -R107 ;  /* 0x0000001545357c23 */ /* 0x000fe2000801086b */
[----:B------:R-:W-:-:S06]  /*7010*/  FADD.FTZ R69, R19, R12 ;  /* 0x0000000c13457221 */ /* 0x000fcc0000010000 */
[----:B------:R-:W5:Y:S01]  /*7020*/  MUFU.EX2 R23, R23 ;  /* 0x0000001700177308 */ /* 0x000f620000000800 */
[----:B--2---:R-:W-:Y:S01]  /*7030*/  FADD.FTZ R12, R10, R13 ;  /* 0x0000000d0a0c7221 */ /* 0x004fe20000010000 */
[----:B------:R-:W-:-:S06]  /*7040*/  FFMA.FTZ R109, R30, UR21, -R107 ;  /* 0x000000151e6d7c23 */ /* 0x000fcc000801086b */
[----:B------:R-:W2:Y:S01]  /*7050*/  MUFU.EX2 R25, R25 ;  /* 0x0000001900197308 */ /* 0x000ea20000000800 */
[----:B---3--:R-:W-:Y:S01]  /*7060*/  FADD.FTZ R14, R20, R69 ;  /* 0x00000045140e7221 */ /* 0x008fe20000010000 */
[----:B----4-:R-:W-:-:S06]  /*7070*/  FADD.FTZ R13, R11, R12 ;  /* 0x0000000c0b0d7221 */ /* 0x010fcc0000010000 */
[----:B------:R-:W3:Y:S01]  /*7080*/  MUFU.EX2 R24, R24 ;  /* 0x0000001800187308 */ /* 0x000ee20000000800 */
[----:B------:R-:W-:-:S07]  /*7090*/  FFMA.FTZ R30, R33, UR21, -R107 ;  /* 0x00000015211e7c23 */ /* 0x000fce000801086b */
[----:B------:R-:W4:Y:S01]  /*70a0*/  MUFU.EX2 R26, R26 ;  /* 0x0000001a001a7308 */ /* 0x000f220000000800 */
[----:B0-----:R-:W-:Y:S01]  /*70b0*/  FADD.FTZ R14, R21, R14 ;  /* 0x0000000e150e7221 */ /* 0x001fe20000010000 */
[----:B-1----:R-:W-:-:S06]  /*70c0*/  FADD.FTZ R12, R108, R13 ;  /* 0x0000000d6c0c7221 */ /* 0x002fcc0000010000 */
[----:B------:R-:W0:Y:S01]  /*70d0*/  MUFU.EX2 R27, R27 ;  /* 0x0000001b001b7308 */ /* 0x000e220000000800 */
[----:B------:R-:W-:-:S07]  /*70e0*/  FFMA.FTZ R33, R34, UR21, -R107 ;  /* 0x0000001522217c23 */ /* 0x000fce000801086b */
[----:B------:R-:W1:Y:S01]  /*70f0*/  MUFU.EX2 R106, R106 ;  /* 0x0000006a006a7308 */ /* 0x000e620000000800 */
[----:B------:R-:W-:Y:S01]  /*7100*/  F2FP.F16.F32.PACK_AB R8, R19, R18 ;  /* 0x000000121308723e */ /* 0x000fe200000000ff */
[----:B-----5:R-:W-:-:S06]  /*7110*/  FADD.FTZ R13, R23, R14 ;  /* 0x0000000e170d7221 */ /* 0x020fcc0000010000 */
        /* <DEDUP_REMOVED lines=14> */
[----:B-----5:R-:W-:Y:S01]  /*7200*/  FADD.FTZ R14, R28, R13 ;  /* 0x0000000d1c0e7221 */ /* 0x020fe20000010000 */
[----:B--2---:R-:W-:-:S06]  /*7210*/  FADD.FTZ R13, R109, R12 ;  /* 0x0000000c6d0d7221 */ /* 0x004fcc0000010000 */
[----:B------:R-:W2:Y:S01]  /*7220*/  MUFU.EX2 R35, R35 ;  /* 0x0000002300237308 */ /* 0x000ea20000000800 */
[----:B------:R-:W-:-:S07]  /*7230*/  FFMA.FTZ R37, R42, UR21, -R107 ;  /* 0x000000152a257c23 */ /* 0x000fce000801086b */
[----:B------:R-:W5:Y:S01]  /*7240*/  MUFU.EX2 R15, R15 ;  /* 0x0000000f000f7308 */ /* 0x000f620000000800 */
        /* <DEDUP_REMOVED lines=10> */
[----:B--2---:R-:W-:Y:S01]  /*72f0*/  FADD.FTZ R13, R35, R14 ;  /* 0x0000000e230d7221 */ /* 0x004fe20000010000 */
[----:B-----5:R-:W-:-:S06]  /*7300*/  FADD.FTZ R69, R15, R12 ;  /* 0x0000000c0f457221 */ /* 0x020fcc0000010000 */
        /* <DEDUP_REMOVED lines=10> */
[----:B------:R-:W0:Y:S08]  /*73b0*/  MUFU.EX2 R44, R44 ;  /* 0x0000002c002c7308 */ /* 0x000e300000000800 */
[----:B------:R-:W1:Y:S01]  /*73c0*/  MUFU.EX2 R38, R38 ;  /* 0x0000002600267308 */ /* 0x000e620000000800 */
[----:B--2---:R-:W-:Y:S01]  /*73d0*/  FADD.FTZ R12, R40, R13 ;  /* 0x0000000d280c7221 */ /* 0x004fe20000010000 */
[----:B-----5:R-:W-:-:S06]  /*73e0*/  FADD.FTZ R14, R37, R14 ;  /* 0x0000000e250e7221 */ /* 0x020fcc0000010000 */
[----:B------:R-:W2:Y:S01]  /*73f0*/  MUFU.EX2 R47, R47 ;  /* 0x0000002f002f7308 */ /* 0x000ea20000000800 */
[----:B------:R-:W-:-:S07]  /*7400*/  FFMA.FTZ R46, R54, UR21, -R107 ;  /* 0x00000015362e7c23 */ /* 0x000fce000801086b */
[----:B------:R-:W5:Y:S01]  /*7410*/  MUFU.EX2 R49, R49 ;  /* 0x0000003100317308 */ /* 0x000f620000000800 */
[----:B------:R-:W-:Y:S01]  /*7420*/  F2FP.F16.F32.PACK_AB R9, R10, R9 ;  /* 0x000000090a09723e */ /* 0x000fe200000000ff */
[----:B---3--:R-:W-:Y:S01]  /*7430*/  FADD.FTZ R13, R43, R12 ;  /* 0x0000000c2b0d7221 */ /* 0x008fe20000010000 */
[----:B------:R-:W-:-:S05]  /*7440*/  F2FP.F16.F32.PACK_AB R10, R21, R20 ;  /* 0x00000014150a723e */ /* 0x000fca00000000ff */
[----:B------:R-:W3:Y:S01]  /*7450*/  MUFU.EX2 R48, R48 ;  /* 0x0000003000307308 */ /* 0x000ee20000000800 */
[----:B----4-:R-:W-:Y:S01]  /*7460*/  FADD.FTZ R21, R29, R14 ;  /* 0x0000000e1d157221 */ /* 0x010fe20000010000 */
[----:B------:R-:W-:-:S06]  /*7470*/  FFMA.FTZ R57, R57, UR21, -R107 ;  /* 0x0000001539397c23 */ /* 0x000fcc000801086b */
[----:B------:R-:W4:Y:S01]  /*7480*/  MUFU.EX2 R45, R45 ;  /* 0x0000002d002d7308 */ /* 0x000f220000000800 */
[----:B------:R-:W-:Y:S01]  /*7490*/  F2FP.F16.F32.PACK_AB R25, R26, R25 ;  /* 0x000000191a19723e */ /* 0x000fe200000000ff */
[----:B0-----:R-:W-:Y:S01]  /*74a0*/  FADD.FTZ R14, R44, R13 ;  /* 0x0000000d2c0e7221 */ /* 0x001fe20000010000 */
[----:B------:R-:W-:-:S05]  /*74b0*/  F2FP.F16.F32.PACK_AB R26, R28, R27 ;  /* 0x0000001b1c1a723e */ /* 0x000fca00000000ff */
[----:B------:R-:W0:Y:S01]  /*74c0*/  MUFU.EX2 R51, R51 ;  /* 0x0000003300337308 */ /* 0x000e220000000800 */
[----:B-1----:R-:W-:Y:S01]  /*74d0*/  FADD.FTZ R28, R38, R21 ;  /* 0x00000015261c7221 */ /* 0x002fe20000010000 */
[----:B------:R-:W-:-:S06]  /*74e0*/  FFMA.FTZ R3, R58, UR21, -R107 ;  /* 0x000000153a037c23 */ /* 0x000fcc000801086b */
[----:B------:R-:W1:Y:S01]  /*74f0*/  MUFU.EX2 R22, R22 ;  /* 0x0000001600167308 */ /* 0x000e620000000800 */
[----:B--2---:R-:W-:Y:S01]  /*7500*/  FADD.FTZ R21, R47, R14 ;  /* 0x0000000e2f157221 */ /* 0x004fe20000010000 */
[----:B-----5:R-:W-:-:S06]  /*7510*/  FADD.FTZ R28, R49, R28 ;  /* 0x0000001c311c7221 */ /* 0x020fcc0000010000 */
[----:B------:R-:W2:Y:S01]  /*7520*/  MUFU.EX2 R52, R52 ;  /* 0x0000003400347308 */ /* 0x000ea20000000800 */
[----:B------:R-:W-:-:S07]  /*7530*/  FFMA.FTZ R6, R61, UR21, -R107 ;  /* 0x000000153d067c23 */ /* 0x000fce000801086b */
[----:B------:R-:W5:Y:S01]  /*7540*/  MUFU.EX2 R46, R46 ;  /* 0x0000002e002e7308 */ /* 0x000f620000000800 */
[----:B------:R-:W-:Y:S01]  /*7550*/  F2FP.F16.F32.PACK_AB R13, R33, R30 ;  /* 0x0000001e210d723e */ /* 0x000fe200000000ff */
[----:B---3--:R-:W-:-:S06]  /*7560*/  FADD.FTZ R30, R48, R21 ;  /* 0x00000015301e7221 */ /* 0x008fcc0000010000 */
[----:B------:R-:W3:Y:S01]  /*7570*/  MUFU.EX2 R55, R55 ;  /* 0x0000003700377308 */ /* 0x000ee20000000800 */
[----:B----4-:R-:W-:Y:S01]  /*7580*/  FADD.FTZ R21, R45, R28 ;  /* 0x0000001c2d157221 */ /* 0x010fe20000010000 */
[----:B------:R-:W-:-:S06]  /*7590*/  FFMA.FTZ R7, R62, UR21, -R107 ;  /* 0x000000153e077c23 */ /* 0x000fcc000801086b */
[----:B------:R-:W4:Y:S01]  /*75a0*/  MUFU.EX2 R57, R57 ;  /* 0x0000003900397308 */ /* 0x000f220000000800 */
[----:B------:R-:W-:Y:S01]  /*75b0*/  F2FP.F16.F32.PACK_AB R24, R24, R23 ;  /* 0x000000171818723e */ /* 0x000fe200000000ff */
[----:B0-----:R-:W-:-:S06]  /*75c0*/  FADD.FTZ R23, R51, R30 ;  /* 0x0000001e33177221 */ /* 0x001fcc0000010000 */
[----:B------:R-:W0:Y:S01]  /*75d0*/  MUFU.EX2 R56, R56 ;  /* 0x0000003800387308 */ /* 0x000e220000000800 */
[----:B-1----:R-:W-:Y:S01]  /*75e0*/  FADD.FTZ R21, R22, R21 ;  /* 0x0000001516157221 */ /* 0x002fe20000010000 */
[----:B------:R-:W-:-:S06]  /*75f0*/  FFMA.FTZ R65, R65, UR21, -R107 ;  /* 0x0000001541417c23 */ /* 0x000fcc000801086b */
[----:B------:R-:W1:Y:S01]  /*7600*/  MUFU.EX2 R3, R3 ;  /* 0x0000000300037308 */ /* 0x000e620000000800 */
[----:B--2---:R-:W-:Y:S01]  /*7610*/  FADD.FTZ R28, R52, R23 ;  /* 0x00000017341c7221 */ /* 0x004fe20000010000 */
[----:B-----5:R-:W-:-:S06]  /*7620*/  FADD.FTZ R30, R46, R21 ;  /* 0x000000152e1e7221 */ /* 0x020fcc0000010000 */
[----:B------:R-:W2:Y:S01]  /*7630*/  MUFU.EX2 R59, R59 ;  /* 0x0000003b003b7308 */ /* 0x000ea20000000800 */
[----:B------:R-:W-:Y:S01]  /*7640*/  FFMA.FTZ R61, R66, UR21, -R107 ;  /* 0x00000015423d7c23 */ /* 0x000fe2000801086b */
[----:B------:R-:W-:-:S06]  /*7650*/  F2FP.F16.F32.PACK_AB R11, R108, R11 ;  /* 0x0000000b6c0b723e */ /* 0x000fcc00000000ff */
[----:B------:R-:W5:Y:S01]  /*7660*/  MUFU.EX2 R6, R6 ;  /* 0x0000000600067308 */ /* 0x000f620000000800 */
[----:B---3--:R-:W-:Y:S01]  /*7670*/  FADD.FTZ R21, R55, R28 ;  /* 0x0000001c37157221 */ /* 0x008fe20000010000 */
[----:B----4-:R-:W-:-:S06]  /*7680*/  FADD.FTZ R30, R57, R30 ;  /* 0x0000001e391e7221 */ /* 0x010fcc0000010000 */
[----:B------:R-:W3:Y:S01]  /*7690*/  MUFU.EX2 R7, R7 ;  /* 0x0000000700077308 */ /* 0x000ee20000000800 */
[----:B------:R0:W-:Y:S07]  /*76a0*/  STSM.16.M88.4 [R156], R8 ;  /* 0x000000089c007844 */ /* 0x0001ee0000000200 */
[----:B------:R-:W4:Y:S01]  /*76b0*/  MUFU.EX2 R60, R60 ;  /* 0x0000003c003c7308 */ /* 0x000f220000000800 */
[----:B------:R-:W-:-:S07]  /*76c0*/  FFMA.FTZ R54, R70, UR21, -R107 ;  /* 0x0000001546367c23 */ /* 0x000fce000801086b */
[----:B------:R-:W4:Y:S01]  /*76d0*/  MUFU.EX2 R65, R65 ;  /* 0x0000004100417308 */ /* 0x000f220000000800 */
[----:B0-----:R-:W-:Y:S01]  /*76e0*/  FADD.FTZ R8, R56, R21 ;  /* 0x0000001538087221 */ /* 0x001fe20000010000 */
[----:B-1----:R-:W-:-:S06]  /*76f0*/  FADD.FTZ R9, R3, R30 ;  /* 0x0000001e03097221 */ /* 0x002fcc0000010000 */
[----:B------:R-:W0:Y:S01]  /*7700*/  MUFU.EX2 R63, R63 ;  /* 0x0000003f003f7308 */ /* 0x000e220000000800 */
[----:B--2---:R-:W-:Y:S01]  /*7710*/  FADD.FTZ R11, R59, R8 ;  /* 0x000000083b0b7221 */ /* 0x004fe20000010000 */
[----:B-----5:R-:W-:-:S06]  /*7720*/  FADD.FTZ R8, R6, R9 ;  /* 0x0000000906087221 */ /* 0x020fcc0000010000 */
[----:B------:R-:W1:Y:S01]  /*7730*/  MUFU.EX2 R61, R61 ;  /* 0x0000003d003d7308 */ /* 0x000e620000000800 */
[----:B------:R-:W-:Y:S01]  /*7740*/  FFMA.FTZ R71, R71, UR21, -R107 ;  /* 0x0000001547477c23 */ /* 0x000fe2000801086b */
[----:B---3--:R-:W-:-:S06]  /*7750*/  FADD.FTZ R8, R7, R8 ;  /* 0x0000000807087221 */ /* 0x008fcc0000010000 */
[----:B------:R-:W2:Y:S08]  /*7760*/  MUFU.EX2 R64, R64 ;  /* 0x0000004000407308 */ /* 0x000eb00000000800 */
[----:B------:R-:W3:Y:S01]  /*7770*/  MUFU.EX2 R53, R53 ;  /* 0x0000003500357308 */ /* 0x000ee20000000800 */
[----:B------:R-:W-:Y:S01]  /*7780*/  FFMA.FTZ R72, R72, UR21, -R107 ;  /* 0x0000001548487c23 */ /* 0x000fe2000801086b */
[----:B----4-:R-:W-:-:S06]  /*7790*/  FADD.FTZ R10, R60, R11 ;  /* 0x0000000b3c0a7221 */ /* 0x010fcc0000010000 */
[----:B------:R-:W4:Y:S01]  /*77a0*/  MUFU.EX2 R67, R67 ;  /* 0x0000004300437308 */ /* 0x000f220000000800 */
[----:B------:R-:W-:-:S07]  /*77b0*/  FADD.FTZ R8, R65, R8 ;  /* 0x0000000841087221 */ /* 0x000fce0000010000 */
[----:B------:R-:W5:Y:S01]  /*77c0*/  MUFU.EX2 R54, R54 ;  /* 0x0000003600367308 */ /* 0x000f620000000800 */
[----:B------:R-:W-:Y:S01]  /*77d0*/  FFMA.FTZ R75, R75, UR21, -R107 ;  /* 0x000000154b4b7c23 */ /* 0x000fe2000801086b */
[----:B0-----:R-:W-:-:S06]  /*77e0*/  FADD.FTZ R9, R63, R10 ;  /* 0x0000000a3f097221 */ /* 0x001fcc0000010000 */
[----:B------:R-:W0:Y:S01]  /*77f0*/  MUFU.EX2 R68, R68 ;  /* 0x0000004400447308 */ /* 0x000e220000000800 */
[----:B-1----:R-:W-:Y:S01]  /*7800*/  FADD.FTZ R8, R61, R8 ;  /* 0x000000083d087221 */ /* 0x002fe20000010000 */
[----:B------:R-:W-:-:S06]  /*7810*/  FFMA.FTZ R76, R76, UR21, -R107 ;  /* 0x000000154c4c7c23 */ /* 0x000fcc000801086b */
[----:B------:R-:W1:Y:S01]  /*7820*/  MUFU.EX2 R18, R71 ;  /* 0x0000004700127308 */ /* 0x000e620000000800 */
[----:B--2---:R-:W-:Y:S01]  /*7830*/  FADD.FTZ R10, R64, R9 ;  /* 0x00000009400a7221 */ /* 0x004fe20000010000 */
[----:B------:R-:W-:-:S06]  /*7840*/  F2FP.F16.F32.PACK_AB R57, R3, R57 ;  /* 0x000000390339723e */ /* 0x000fcc00000000ff */
[----:B------:R-:W2:Y:S01]  /*7850*/  MUFU.EX2 R73, R73 ;  /* 0x0000004900497308 */ /* 0x000ea20000000800 */
[----:B---3--:R-:W-:Y:S01]  /*7860*/  FADD.FTZ R3, R53, R8 ;  /* 0x0000000835037221 */ /* 0x008fe20000010000 */
[----:B------:R-:W-:-:S06]  /*7870*/  FFMA.FTZ R79, R79, UR21, -R107 ;  /* 0x000000154f4f7c23 */ /* 0x000fcc000801086b */
[----:B------:R-:W3:Y:S01]  /*7880*/  MUFU.EX2 R19, R72 ;  /* 0x0000004800137308 */ /* 0x000ee20000000800 */
[----:B----4-:R-:W-:Y:S01]  /*7890*/  FADD.FTZ R9, R67, R10 ;  /* 0x0000000a43097221 */ /* 0x010fe20000010000 */
[----:B-----5:R-:W-:-:S06]  /*78a0*/  FADD.FTZ R3, R54, R3 ;  /* 0x0000000336037221 */ /* 0x020fcc0000010000 */
[----:B------:R-:W4:Y:S01]  /*78b0*/  MUFU.EX2 R74, R74 ;  /* 0x0000004a004a7308 */ /* 0x000f220000000800 */
[----:B------:R-:W-:-:S07]  /*78c0*/  FFMA.FTZ R80, R80, UR21, -R107 ;  /* 0x0000001550507c23 */ /* 0x000fce000801086b */
[----:B------:R-:W5:Y:S01]  /*78d0*/  MUFU.EX2 R20, R75 ;  /* 0x0000004b00147308 */ /* 0x000f620000000800 */
        /* <DEDUP_REMOVED lines=8> */
[----:B---3--:R-:W-:-:S06]  /*7960*/  FADD.FTZ R3, R19, R6 ;  /* 0x0000000613037221 */ /* 0x008fcc0000010000 */
[----:B------:R-:W2:Y:S01]  /*7970*/  MUFU.EX2 R78, R78 ;  /* 0x0000004e004e7308 */ /* 0x000ea20000000800 */
[----:B------:R-:W-:-:S07]  /*7980*/  FFMA.FTZ R84, R84, UR21, -R107 ;  /* 0x0000001554547c23 */ /* 0x000fce000801086b */
[----:B------:R-:W3:Y:S01]  /*7990*/  MUFU.EX2 R79, R79 ;  /* 0x0000004f004f7308 */ /* 0x000ee20000000800 */
[----:B----4-:R-:W-:Y:S01]  /*79a0*/  FADD.FTZ R8, R74, R7 ;  /* 0x000000074a087221 */ /* 0x010fe20000010000 */
[----:B-----5:R-:W-:-:S06]  /*79b0*/  FADD.FTZ R3, R20, R3 ;  /* 0x0000000314037221 */ /* 0x020fcc0000010000 */
[----:B------:R-:W4:Y:S01]  /*79c0*/  MUFU.EX2 R80, R80 ;  /* 0x0000005000507308 */ /* 0x000f220000000800 */
[----:B------:R-:W-:Y:S01]  /*79d0*/  FFMA.FTZ R87, R87, UR21, -R107 ;  /* 0x0000001557577c23 */ /* 0x000fe2000801086b */
[----:B0-----:R-:W-:Y:S01]  /*79e0*/  FADD.FTZ R7, R77, R8 ;  /* 0x000000084d077221 */ /* 0x001fe20000010000 */
[----:B-1----:R-:W-:-:S05]  /*79f0*/  FADD.FTZ R8, R76, R3 ;  /* 0x000000034c087221 */ /* 0x002fca0000010000 */
[----:B------:R-:W0:Y:S01]  /*7a00*/  MUFU.EX2 R83, R83 ;  /* 0x0000005300537308 */ /* 0x000e220000000800 */
[----:B------:R-:W-:Y:S01]  /*7a10*/  FFMA.FTZ R88, R88, UR21, -R107 ;  /* 0x0000001558587c23 */ /* 0x000fe2000801086b */
[----:B------:R-:W-:Y:S01]  /*7a20*/  F2FP.F16.F32.PACK_AB R27, R109, R106 ;  /* 0x0000006a6d1b723e */ /* 0x000fe200000000ff */
[----:B--2---:R-:W-:Y:S01]  /*7a30*/  FADD.FTZ R6, R78, R7 ;  /* 0x000000074e067221 */ /* 0x004fe20000010000 */
[----:B------:R-:W-:-:S04]  /*7a40*/  F2FP.F16.F32.PACK_AB R12, R105, R31 ;  /* 0x0000001f690c723e */ /* 0x000fc800000000ff */
[----:B------:R-:W1:Y:S01]  /*7a50*/  MUFU.EX2 R84, R84 ;  /* 0x0000005400547308 */ /* 0x000e620000000800 */
[----:B------:R-:W-:Y:S02]  /*7a60*/  F2FP.F16.F32.PACK_AB R14, R36, R35 ;  /* 0x00000023240e723e */ /* 0x000fe400000000ff */
[----:B------:R-:W-:Y:S01]  /*7a70*/  F2FP.F16.F32.PACK_AB R15, R34, R15 ;  /* 0x0000000f220f723e */ /* 0x000fe200000000ff */
[----:B---3--:R-:W-:Y:S01]  /*7a80*/  FADD.FTZ R7, R79, R8 ;  /* 0x000000084f077221 */ /* 0x008fe20000010000 */
[----:B------:R-:W-:Y:S03]  /*7a90*/  STSM.16.M88.4 [R17], R24 ;  /* 0x0000001811007844 */ /* 0x000fe60000000200 */
[----:B------:R-:W2:Y:S01]  /*7aa0*/  MUFU.EX2 R87, R87 ;  /* 0x0000005700577308 */ /* 0x000ea20000000800 */
[--C-:B------:R-:W-:Y:S01]  /*7ab0*/  FFMA.FTZ R91, R91, UR21, -R107.reuse ;  /* 0x000000155b5b7c23 */ /* 0x100fe2000801086b */
[----:B------:R4:W-:Y:S01]  /*7ac0*/  STSM.16.M88.4 [R16], R12 ;  /* 0x0000000c10007844 */ /* 0x0009e20000000200 */
[----:B------:R-:W-:Y:S01]  /*7ad0*/  FFMA.FTZ R92, R92, UR21, -R107 ;  /* 0x000000155c5c7c23 */ /* 0x000fe2000801086b */
[----:B------:R-:W-:-:S04]  /*7ae0*/  F2FP.F16.F32.PACK_AB R50, R52, R51 ;  /* 0x000000333432723e */ /* 0x000fc800000000ff */
[----:B------:R-:W3:Y:S01]  /*7af0*/  MUFU.EX2 R88, R88 ;  /* 0x0000005800587308 */ /* 0x000ee20000000800 */
[----:B------:R-:W-:Y:S01]  /*7b00*/  F2FP.F16.F32.PACK_AB R51, R46, R22 ;  /* 0x000000162e33723e */ /* 0x000fe200000000ff */
[----:B------:R-:W-:Y:S01]  /*7b10*/  FFMA.FTZ R96, R96, UR21, -R107 ;  /* 0x0000001560607c23 */ /* 0x000fe2000801086b */
[----:B----4-:R-:W-:-:S05]  /*7b20*/  FADD.FTZ R12, R80, R7 ;  /* 0x00000007500c7221 */ /* 0x010fca0000010000 */
[----:B------:R-:W4:Y:S01]  /*7b30*/  MUFU.EX2 R22, R91 ;  /* 0x0000005b00167308 */ /* 0x000f220000000800 */
[----:B0-----:R-:W-:-:S07]  /*7b40*/  FADD.FTZ R7, R83, R12 ;  /* 0x0000000c53077221 */ /* 0x001fce0000010000 */
[----:B------:R-:W0:Y:S01]  /*7b50*/  MUFU.EX2 R81, R81 ;  /* 0x0000005100517308 */ /* 0x000e220000000800 */
[----:B-1----:R-:W-:Y:S01]  /*7b60*/  FADD.FTZ R12, R84, R7 ;  /* 0x00000007540c7221 */ /* 0x002fe20000010000 */
[--C-:B------:R-:W-:Y:S01]  /*7b70*/  FFMA.FTZ R100, R100, UR21, -R107.reuse ;  /* 0x0000001564647c23 */ /* 0x100fe2000801086b */
[--C-:B------:R-:W-:Y:S01]  /*7b80*/  FFMA.FTZ R103, R103, UR21, -R107.reuse ;  /* 0x0000001567677c23 */ /* 0x100fe2000801086b */
[----:B------:R-:W-:-:S04]  /*7b90*/  FFMA.FTZ R98, R98, UR21, -R107 ;  /* 0x0000001562627c23 */ /* 0x000fc8000801086b */
[----:B------:R-:W1:Y:S01]  /*7ba0*/  MUFU.EX2 R92, R92 ;  /* 0x0000005c005c7308 */ /* 0x000e620000000800 */
[----:B--2---:R-:W-:-:S07]  /*7bb0*/  FADD.FTZ R7, R87, R12 ;  /* 0x0000000c57077221 */ /* 0x004fce0000010000 */
[----:B------:R-:W2:Y:S01]  /*7bc0*/  MUFU.EX2 R82, R82 ;  /* 0x0000005200527308 */ /* 0x000ea20000000800 */
[----:B---3--:R-:W-:-:S07]  /*7bd0*/  FADD.FTZ R7, R88, R7 ;  /* 0x0000000758077221 */ /* 0x008fce0000010000 */
[----:B------:R-:W3:Y:S01]  /*7be0*/  MUFU.EX2 R96, R96 ;  /* 0x0000006000607308 */ /* 0x000ee20000000800 */
[----:B----4-:R-:W-:-:S07]  /*7bf0*/  FADD.FTZ R7, R22, R7 ;  /* 0x0000000716077221 */ /* 0x010fce0000010000 */
[----:B------:R-:W4:Y:S01]  /*7c00*/  MUFU.EX2 R85, R85 ;  /* 0x0000005500557308 */ /* 0x000f220000000800 */
[----:B------:R-:W-:-:S07]  /*7c10*/  F2FP.F16.F32.PACK_AB R42, R44, R43 ;  /* 0x0000002b2c2a723e */ /* 0x000fce00000000ff */
[----:B------:R-:W-:Y:S01]  /*7c20*/  MUFU.EX2 R86, R86 ;  /* 0x0000005600567308 */ /* 0x000fe20000000800 */
[----:B------:R-:W-:-:S07]  /*7c30*/  F2FP.F16.F32.PACK_AB R40, R40, R39 ;  /* 0x000000272828723e */ /* 0x000fce00000000ff */
[----:B------:R-:W-:Y:S01]  /*7c40*/  MUFU.EX2 R89, R89 ;  /* 0x0000005900597308 */ /* 0x000fe20000000800 */
[----:B------:R-:W-:-:S07]  /*7c50*/  F2FP.F16.F32.PACK_AB R41, R37, R41 ;  /* 0x000000292529723e */ /* 0x000fce00000000ff */
[----:B------:R-:W-:Y:S01]  /*7c60*/  MUFU.EX2 R90, R90 ;  /* 0x0000005a005a7308 */ /* 0x000fe20000000800 */
[----:B------:R-:W-:-:S07]  /*7c70*/  F2FP.F16.F32.PACK_AB R43, R38, R29 ;  /* 0x0000001d262b723e */ /* 0x000fce00000000ff */
[----:B------:R-:W-:Y:S01]  /*7c80*/  MUFU.EX2 R93, R93 ;  /* 0x0000005d005d7308 */ /* 0x000fe20000000800 */
[----:B0-----:R-:W-:-:S07]  /*7c90*/  FADD.FTZ R3, R81, R6 ;  /* 0x0000000651037221 */ /* 0x001fce0000010000 */
[----:B------:R-:W-:Y:S08]  /*7ca0*/  MUFU.EX2 R94, R94 ;  /* 0x0000005e005e7308 */ /* 0x000ff00000000800 */
[----:B------:R-:W0:Y:S01]  /*7cb0*/  MUFU.EX2 R21, R98 ;  /* 0x0000006200157308 */ /* 0x000e220000000800 */
[----:B------:R-:W-:-:S07]  /*7cc0*/  F2FP.F16.F32.PACK_AB R48, R48, R47 ;  /* 0x0000002f3030723e */ /* 0x000fce00000000ff */
[----:B------:R-:W-:Y:S01]  /*7cd0*/  MUFU.EX2 R97, R97 ;  /* 0x0000006100617308 */ /* 0x000fe20000000800 */
[----:B------:R-:W-:-:S07]  /*7ce0*/  F2FP.F16.F32.PACK_AB R49, R45, R49 ;  /* 0x000000312d31723e */ /* 0x000fce00000000ff */
[----:B------:R-:W5:Y:S08]  /*7cf0*/  MUFU.EX2 R99, R99 ;  /* 0x0000006300637308 */ /* 0x000f700000000800 */
[----:B------:R-:W-:Y:S08]  /*7d00*/  MUFU.EX2 R102, R102 ;  /* 0x0000006600667308 */ /* 0x000ff00000000800 */
[----:B------:R-:W-:Y:S08]  /*7d10*/  MUFU.EX2 R104, R104 ;  /* 0x0000006800687308 */ /* 0x000ff00000000800 */
[----:B------:R-:W-:Y:S08]  /*7d20*/  MUFU.EX2 R100, R100 ;  /* 0x0000006400647308 */ /* 0x000ff00000000800 */
[----:B------:R-:W5:Y:S01]  /*7d30*/  MUFU.EX2 R103, R103 ;  /* 0x0000006700677308 */ /* 0x000f620000000800 */
[----:B------:R-:W-:Y:S01]  /*7d40*/  F2FP.F16.F32.PACK_AB R56, R56, R55 ;  /* 0x000000373838723e */ /* 0x000fe200000000ff */
[----:B-1----:R-:W-:Y:S01]  /*7d50*/  FADD.FTZ R7, R92, R7 ;  /* 0x000000075c077221 */ /* 0x002fe20000010000 */
[----:B------:R-:W-:Y:S01]  /*7d60*/  F2FP.F16.F32.PACK_AB R66, R68, R67 ;  /* 0x000000434442723e */ /* 0x000fe200000000ff */
[----:B--2---:R-:W-:Y:S01]  /*7d70*/  FADD.FTZ R6, R82, R3 ;  /* 0x0000000352067221 */ /* 0x004fe20000010000 */
[----:B------:R-:W-:-:S02]  /*7d80*/  F2FP.F16.F32.PACK_AB R64, R64, R63 ;  /* 0x0000003f4040723e */ /* 0x000fc400000000ff */
[----:B------:R-:W-:Y:S02]  /*7d90*/  F2FP.F16.F32.PACK_AB R65, R61, R65 ;  /* 0x000000413d41723e */ /* 0x000fe400000000ff */
[----:B------:R-:W-:Y:S01]  /*7da0*/  F2FP.F16.F32.PACK_AB R67, R54, R53 ;  /* 0x000000353643723e */ /* 0x000fe200000000ff */
[----:B------:R-:W-:Y:S01]  /*7db0*/  STSM.16.M88.4 [R2+0x24800], R40 ;  /* 0x0248002802007844 */ /* 0x000fe20000000200 */
[----:B------:R-:W-:Y:S02]  /*7dc0*/  F2FP.F16.F32.PACK_AB R8, R74, R73 ;  /* 0x000000494a08723e */ /* 0x000fe400000000ff */
[----:B------:R-:W-:Y:S02]  /*7dd0*/  F2FP.F16.F32.PACK_AB R9, R19, R18 ;  /* 0x000000121309723e */ /* 0x000fe400000000ff */
[----:B------:R-:W-:Y:S02]  /*7de0*/  F2FP.F16.F32.PACK_AB R10, R78, R77 ;  /* 0x0000004d4e0a723e */ /* 0x000fe400000000ff */
[----:B------:R-:W-:Y:S01]  /*7df0*/  F2FP.F16.F32.PACK_AB R11, R76, R20 ;  /* 0x000000144c0b723e */ /* 0x000fe200000000ff */
[----:B------:R-:W-:Y:S01]  /*7e00*/  STSM.16.M88.4 [R110], R48 ;  /* 0x000000306e007844 */ /* 0x000fe20000000200 */
[----:B---3--:R-:W-:Y:S01]  /*7e10*/  FADD.FTZ R7, R96, R7 ;  /* 0x0000000760077221 */ /* 0x008fe20000010000 */
[----:B----4-:R-:W-:-:S02]  /*7e20*/  FADD.FTZ R3, R85, R6 ;  /* 0x0000000655037221 */ /* 0x010fc40000010000 */
[----:B------:R-:W-:Y:S01]  /*7e30*/  STSM.16.M88.4 [R17+0x6000], R56 ;  /* 0x0060003811007844 */ /* 0x000fe20000000200 */
[----:B------:R-:W-:Y:S01]  /*7e40*/  F2FP.F16.F32.PACK_AB R12, R82, R81 ;  /* 0x00000051520c723e */ /* 0x000fe200000000ff */
[----:B0-----:R-:W-:Y:S01]  /*7e50*/  FADD.FTZ R7, R21, R7 ;  /* 0x0000000715077221 */ /* 0x001fe20000010000 */
[----:B------:R-:W-:Y:S01]  /*7e60*/  F2FP.F16.F32.PACK_AB R13, R80, R79 ;  /* 0x0000004f500d723e */ /* 0x000fe200000000ff */
[----:B------:R-:W-:Y:S01]  /*7e70*/  STSM.16.M88.4 [R16+0x6000], R64 ;  /* 0x0060004010007844 */ /* 0x000fe20000000200 */
[----:B------:R-:W-:Y:S02]  /*7e80*/  F2FP.F16.F32.PACK_AB R14, R86, R85 ;  /* 0x00000055560e723e */ /* 0x000fe400000000ff */
[----:B------:R-:W-:Y:S01]  /*7e90*/  F2FP.F16.F32.PACK_AB R15, R84, R83 ;  /* 0x00000053540f723e */ /* 0x000fe200000000ff */
[----:B------:R0:W-:Y:S01]  /*7ea0*/  STSM.16.M88.4 [R2+0x2a800], R8 ;  /* 0x02a8000802007844 */ /* 0x0001e20000000200 */
[----:B-----5:R-:W-:Y:S01]  /*7eb0*/  F2FP.F16.F32.PACK_AB R20, R99, R97 ;  /* 0x000000616314723e */ /* 0x020fe200000000ff */
[----:B------:R-:W-:Y:S01]  /*7ec0*/  FADD.FTZ R6, R86, R3 ;  /* 0x0000000356067221 */ /* 0x000fe20000010000 */
[----:B------:R-:W-:-:S02]  /*7ed0*/  F2FP.F16.F32.PACK_AB R21, R21, R96 ;  /* 0x000000601515723e */ /* 0x000fc400000000ff */
[----:B------:R-:W-:Y:S01]  /*7ee0*/  F2FP.F16.F32.PACK_AB R23, R103, R100 ;  /* 0x000000646717723e */ /* 0x000fe200000000ff */
[----:B------:R1:W-:Y:S01]  /*7ef0*/  STSM.16.M88.4 [R157], R12 ;  /* 0x0000000c9d007844 */ /* 0x0003e20000000200 */
[----:B------:R-:W-:Y:S01]  /*7f00*/  FADD.FTZ R3, R89, R6 ;  /* 0x0000000659037221 */ /* 0x000fe20000010000 */
[----:B0-----:R-:W-:Y:S02]  /*7f10*/  F2FP.F16.F32.PACK_AB R8, R90, R89 ;  /* 0x000000595a08723e */ /* 0x001fe400000000ff */
[----:B------:R-:W-:Y:S02]  /*7f20*/  F2FP.F16.F32.PACK_AB R9, R88, R87 ;  /* 0x000000575809723e */ /* 0x000fe400000000ff */
[----:B------:R-:W-:Y:S02]  /*7f30*/  F2FP.F16.F32.PACK_AB R10, R94, R93 ;  /* 0x0000005d5e0a723e */ /* 0x000fe400000000ff */
[----:B------:R-:W-:Y:S02]  /*7f40*/  F2FP.F16.F32.PACK_AB R11, R92, R22 ;  /* 0x000000165c0b723e */ /* 0x000fe400000000ff */
[----:B------:R-:W-:-:S03]  /*7f50*/  F2FP.F16.F32.PACK_AB R22, R104, R102 ;  /* 0x000000666816723e */ /* 0x000fc600000000ff */
[----:B------:R1:W-:Y:S04]  /*7f60*/  STSM.16.M88.4 [R17+0xc000], R8 ;  /* 0x00c0000811007844 */ /* 0x0003e80000000200 */
[----:B------:R1:W-:Y:S01]  /*7f70*/  STSM.16.M88.4 [R16+0xc000], R20 ;  /* 0x00c0001410007844 */ /* 0x0003e20000000200 */
[----:B------:R-:W-:Y:S01]  /*7f80*/  FADD.FTZ R6, R90, R3 ;  /* 0x000000035a067221 */ /* 0x000fe20000010000 */
[----:B------:R0:W-:Y:S06]  /*7f90*/  MEMBAR.ALL.CTA ;  /* 0x0000000000007992 */ /* 0x0001ec0000008000 */
[----:B0-----:R-:W0:Y:S01]  /*7fa0*/  FENCE.VIEW.ASYNC.S ;  /* 0x00000000000073c6 */ /* 0x001e220000000000 */
[----:B------:R-:W-:Y:S01]  /*7fb0*/  FADD.FTZ R3, R93, R6 ;  /* 0x000000065d037221 */ /* 0x000fe20000010000 */
[----:B------:R-:W-:-:S03]  /*7fc0*/  ISETP.LT.AND P2, PT, RZ, UR24, PT ;  /* 0x00000018ff007c0c */ /* 0x000fc6000bf41270 */
[----:B------:R-:W-:Y:S01]  /*7fd0*/  FADD.FTZ R6, R94, R3 ;  /* 0x000000035e067221 */ /* 0x000fe20000010000 */
[----:B------:R-:W-:-:S03]  /*7fe0*/  UIADD3 UR6, UR24, -0x1, URZ ;  /* 0xffffffff18067890 */ /* 0x000fc6000fffe03f */
[----:B------:R-:W-:-:S04]  /*7ff0*/  FADD.FTZ R6, R97, R6 ;  /* 0x0000000661067221 */ /* 0x000fc80000010000 */
[----:B------:R-:W-:Y:S01]  /*8000*/  FADD.FTZ R3, R99, R6 ;  /* 0x0000000663037221 */ /* 0x000fe20000010000 */
[----:B------:R-:W-:Y:S01]  /*8010*/  FADD.FTZ R7, R100, R7 ;  /* 0x0000000764077221 */ /* 0x000fe20000010000 */
[----:B------:R-:W-:Y:S01]  /*8020*/  UMOV UR25, UR38 ;  /* 0x0000002600197c82 */ /* 0x000fe20008000000 */
[----:B------:R-:W-:Y:S01]  /*8030*/  UMOV UR24, UR6 ;  /* 0x0000000600187c82 */ /* 0x000fe20008000000 */
[----:B------:R-:W-:Y:S01]  /*8040*/  FADD.FTZ R3, R102, R3 ;  /* 0x0000000366037221 */ /* 0x000fe20000010000 */
[----:B------:R-:W-:Y:S01]  /*8050*/  UMOV UR23, UR39 ;  /* 0x0000002700177c82 */ /* 0x000fe20008000000 */
[-C--:B------:R-:W-:Y:S01]  /*8060*/  FMUL.FTZ R122, R122, R0.reuse ;  /* 0x000000007a7a7220 */ /* 0x080fe20000410000 */
        /* <DEDUP_REMOVED lines=14> */
[----:B------:R-:W-:Y:S01]  /*8150*/  FMUL.FTZ R151, R151, R0 ;  /* 0x0000000097977220 */ /* 0x000fe20000410000 */
[----:B------:R-:W-:Y:S01]  /*8160*/  FADD.FTZ R3, R104, R3 ;  /* 0x0000000368037221 */ /* 0x000fe20000010000 */
[----:B------:R-:W-:Y:S01]  /*8170*/  FADD.FTZ R7, R103, R7 ;  /* 0x0000000767077221 */ /* 0x000fe20000010000 */
        /* <DEDUP_REMOVED lines=16> */
[----:B------:R-:W-:-:S02]  /*8280*/  IMAD.MOV.U32 R6, RZ, RZ, R101 ;  /* 0x000000ffff067224 */ /* 0x000fc400078e0065 */
[----:B------:R-:W-:Y:S01]  /*8290*/  IMAD.MOV.U32 R0, RZ, RZ, R95 ;  /* 0x000000ffff007224 */ /* 0x000fe200078e005f */
[----:B0-----:R-:W-:Y:S01]  /*82a0*/  NOP ;  /* 0x0000000000007918 */ /* 0x001fe20000000000 */
[----:B-1----:R-:W-:Y:S05]  /*82b0*/  @P2 BRA `(.L_x_24) ;  /* 0xffffffc8008c2947 */ /* 0x002fea000383ffff */
.L_x_15:
[----:B------:R-:W-:Y:S06]  /*82c0*/  BAR.ARV 0x8, 0x200 ;  /* 0x0208000000007b1d */ /* 0x000fec0000002000 */
[----:B------:R-:W-:Y:S05]  /*82d0*/  @!P0 BRA `(.L_x_25) ;  /* 0x0000000000048947 */ /* 0x000fea0003800000 */
[----:B------:R-:W-:Y:S01]  /*82e0*/  BPT.TRAP 0x1 ;  /* 0x000000040000795c */ /* 0x000fe20000300000 */
.L_x_25:
[----:B------:R-:W-:Y:S01]  /*82f0*/  ULEA UR12, UR39, UR40, 0x3 ;  /* 0x00000028270c7291 */ /* 0x000fe2000f8e183f */
[----:B------:R-:W-:-:S05]  /*8300*/  IMAD.U32 R0, RZ, RZ, UR38 ;  /* 0x00000026ff007e24 */ /* 0x000fca000f8e00ff */
[----:B------:R-:W-:-:S04]  /*8310*/  SHF.L.U32 R0, R0, 0x1f, RZ ;  /* 0x0000001f00007819 */ /* 0x000fc800000006ff */
[----:B------:R0:W1:Y:S01]  /*8320*/  SYNCS.PHASECHK.TRANS64.TRYWAIT P2, [UR12+0x30850], R0 ;  /* 0x03085000ff0075a7 */ /* 0x000062000804014c */
[----:B------:R-:W-:Y:S05]  /*8330*/  @!P0 BRA `(.L_x_26) ;  /* 0x0000000000048947 */ /* 0x000fea0003800000 */
[----:B------:R-:W-:Y:S01]  /*8340*/  BPT.TRAP 0x1 ;  /* 0x000000040000795c */ /* 0x000fe20000300000 */
.L_x_26:
[----:B-1----:R-:W-:Y:S05]  /*8350*/  @P2 BRA `(.L_x_27) ;  /* 0x0000000000082947 */ /* 0x002fea0003800000 */
[----:B------:R-:W1:Y:S02]  /*8360*/  SYNCS.PHASECHK.TRANS64.TRYWAIT P0, [UR12+0x30850], R0 ;  /* 0x03085000ff0075a7 */ /* 0x000e64000800014c */
[----:B-1----:R-:W-:Y:S05]  /*8370*/  @!P0 BRA `(.L_x_28) ;  /* 0x0000005000008947 */ /* 0x002fea0003800000 */
.L_x_27:
[----:B------:R-:W-:Y:S01]  /*8380*/  R2UR UR4, R155 ;  /* 0x000000009b0472ca */ /* 0x000fe200000e0000 */
[----:B------:R-:W-:Y:S01]  /*8390*/  UIADD3 UR5, UR40, 0x400, URZ ;  /* 0x0000040028057890 */ /* 0x000fe2000fffe03f */
[----:B------:R-:W-:Y:S01]  /*83a0*/  WARPGROUP.ARRIVE ;  /* 0x00000000000079c5 */ /* 0x000fe20000000000 */
[----:B------:R-:W-:Y:S01]  /*83b0*/  UMOV UR7, 0x40000040 ;  /* 0x4000004000077882 */ /* 0x000fe20000000000 */
[----:B------:R-:W-:Y:S01]  /*83c0*/  UMOV UR11, 0x40000040 ;  /* 0x40000040000b7882 */ /* 0x000fe20000000000 */
[----:B------:R-:W-:Y:S01]  /*83d0*/  USHF.R.U32.HI UR5, URZ, 0x4, UR5 ;  /* 0x000000043f057899 */ /* 0x000fe20008011605 */
[----:B------:R-:W2:Y:S01]  /*83e0*/  LDL R62, [R1+0x4] ;  /* 0x00000400013e7983 */ /* 0x000ea20000100800 */
[----:B------:R-:W-:Y:S01]  /*83f0*/  UMOV UR9, 0x40000040 ;  /* 0x4000004000097882 */ /* 0x000fe20000000000 */
[----:B------:R-:W3:Y:S02]  /*8400*/  LDC R18, c[0x0][0xbe8] ;  /* 0x0002fa00ff127b82 */ /* 0x000ee40000000800 */
[----:B------:R-:W4:Y:S03]  /*8410*/  LDL R6, [R1+0x20] ;  /* 0x0000200001067983 */ /* 0x000f260000100800 */
[----:B------:R-:W-:Y:S01]  /*8420*/  UIADD3 UR4, UR4, 0x1e800, URZ ;  /* 0x0001e80004047890 */ /* 0x000fe2000fffe03f */
[----:B------:R-:W5:Y:S04]  /*8430*/  LDL R29, [R1+0x1c] ;  /* 0x00001c00011d7983 */ /* 0x000f680000100800 */
[----:B01----:R-:W0:Y:S01]  /*8440*/  SHFL.BFLY PT, R0, R3, 0x2, 0x1f ;  /* 0x0c401f0003007f89 */ /* 0x003e2200000e0000 */
[----:B------:R-:W-:-:S03]  /*8450*/  USHF.R.U32.HI UR4, URZ, 0x4, UR4 ;  /* 0x000000043f047899 */ /* 0x000fc60008011604 */
[----:B------:R-:W1:Y:S01]  /*8460*/  SHFL.BFLY PT, R4, R7, 0x2, 0x1f ;  /* 0x0c401f0007047f89 */ /* 0x000e6200000e0000 */
[----:B------:R-:W-:Y:S01]  /*8470*/  ULOP3.LUT UR5, UR5, 0x3fff, URZ, 0xc0, !UPT ;  /* 0x00003fff05057892 */ /* 0x000fe2000f8ec03f */
[----:B------:R-:W3:Y:S01]  /*8480*/  S2R R8, SR_TID.X ;  /* 0x0000000000087919 */ /* 0x000ee20000002100 */
[----:B------:R-:W-:Y:S01]  /*8490*/  ULOP3.LUT UR4, UR4, 0x3fff, URZ, 0xc0, !UPT ;  /* 0x00003fff04047892 */ /* 0x000fe2000f8ec03f */
[----:B------:R-:W-:Y:S01]  /*84a0*/  IMAD.MOV.U32 R19, RZ, RZ, -0x800000 ;  /* 0xff800000ff137424 */ /* 0x000fe200078e00ff */
[----:B------:R-:W-:Y:S01]  /*84b0*/  UIMAD UR6, UR39, 0x600, UR5 ;  /* 0x00000600270678a4 */ /* 0x000fe2000f8e0205 */
[----:B------:R-:W5:Y:S01]  /*84c0*/  LDL R32, [R1+0xc] ;  /* 0x00000c0001207983 */ /* 0x000f620000100800 */
[----:B------:R-:W-:Y:S01]  /*84d0*/  ULOP3.LUT UR4, UR4, 0x10000, URZ, 0xfc, !UPT ;  /* 0x0001000004047892 */ /* 0x000fe2000f8efc3f */
[----:B------:R-:W-:Y:S01]  /*84e0*/  CS2R R10, SRZ ;  /* 0x00000000000a7805 */ /* 0x000fe2000001ff00 */
[----:B------:R-:W-:Y:S01]  /*84f0*/  UMOV UR5, 0x40000040 ;  /* 0x4000004000057882 */ /* 0x000fe20000000000 */
[----:B------:R-:W5:Y:S01]  /*8500*/  LDL R36, [R1+0x18] ;  /* 0x0000180001247983 */ /* 0x000f620000100800 */
[----:B------:R-:W-:Y:S01]  /*8510*/  IMAD.MOV.U32 R48, RZ, RZ, -0x800000 ;  /* 0xff800000ff307424 */ /* 0x000fe200078e00ff */
[----:B------:R-:W4:Y:S04]  /*8520*/  LDC R12, c[0x0][0xc38] ;  /* 0x00030e00ff0c7b82 */ /* 0x000f280000000800 */
[----:B------:R-:W-:Y:S01]  /*8530*/  HGMMA.64x64x16.F32 R120, gdesc[UR4].tnspB, R120, gsb0 ;  /* 0x40e00000047879f0 */ /* 0x000fe20008000878 */
[----:B------:R-:W-:-:S02]  /*8540*/  UIADD3 UR10, UR6, 0x80, URZ ;  /* 0x00000080060a7890 */ /* 0x000fc4000fffe03f */
[----:B------:R-:W-:Y:S01]  /*8550*/  UIADD3 UR8, UR4, 0x2, URZ ;  /* 0x0000000204087890 */ /* 0x000fe2000fffe03f */
[----:B------:R-:W5:Y:S01]  /*8560*/  LDC.64 R34, c[0x0][0xb98] ;  /* 0x0002e600ff227b82 */ /* 0x000f620000000a00 */
        /* <DEDUP_REMOVED lines=63> */
[----:B0-----:R-:W-:-:S05]  /*8960*/  FADD.FTZ R0, R0, R3 ;  /* 0x0000000300007221 */ /* 0x001fca0000010000 */
[----:B------:R-:W0:Y:S01]  /*8970*/  SHFL.BFLY PT, R5, R0, 0x1, 0x1f ;  /* 0x0c201f0000057f89 */ /* 0x000e2200000e0000 */
[----:B-1----:R-:W-:-:S05]  /*8980*/  FADD.FTZ R4, R4, R7 ;  /* 0x0000000704047221 */ /* 0x002fca0000010000 */
[----:B------:R-:W1:Y:S01]  /*8990*/  SHFL.BFLY PT, R9, R4, 0x1, 0x1f ;  /* 0x0c201f0004097f89 */ /* 0x000e6200000e0000 */
[----:B------:R-:W-:Y:S02]  /*89a0*/  WARPGROUP.DEPBAR.LE gsb0, 0x0 ;  /* 0x00008000000079c5 */ /* 0x000fe40000010000 */
[----:B------:R-:W-:-:S06]  /*89b0*/  WARPGROUP.ARRIVE ;  /* 0x00000000000079c5 */ /* 0x000fcc0000000000 */
[----:B------:R-:W-:Y:S01]  /*89c0*/  HGMMA.64x64x16.F32 R120, gdesc[UR8].tnspB, R120, gsb0 ;  /* 0x40e00000087879f0 */ /* 0x000fe20008000878 */
[----:B0-----:R-:W-:Y:S02]  /*89d0*/  FADD.FTZ R5, R0, R5 ;  /* 0x0000000500057221 */ /* 0x001fe40000010000 */
[----:B------:R-:W0:Y:S01]  /*89e0*/  S2UR UR5, SR_SWINHI ;  /* 0x00000000000579c3 */ /* 0x000e220000002f00 */
[----:B-1----:R-:W-:Y:S01]  /*89f0*/  FADD.FTZ R9, R4, R9 ;  /* 0x0000000904097221 */ /* 0x002fe20000010000 */
[C---:B---3--:R-:W-:Y:S01]  /*8a00*/  VIADD R60, R8.reuse, 0xffffff80 ;  /* 0xffffff80083c7836 */ /* 0x048fe20000000000 */
[----:B------:R-:W-:Y:S01]  /*8a10*/  UIADD3 UR7, -UR45, URZ, URZ ;  /* 0x0000003f2d077290 */ /* 0x000fe2000fffe13f */
[----:B------:R-:W-:Y:S01]  /*8a20*/  FSETP.NE.FTZ.AND P0, PT, R5, RZ, PT ;  /* 0x000000ff0500720b */ /* 0x000fe20003f15000 */
[----:B------:R-:W-:Y:S01]  /*8a30*/  UIADD3 UR6, UR6, 0x580, URZ ;  /* 0x0000058006067890 */ /* 0x000fe2000fffe03f */
[----:B------:R-:W-:Y:S01]  /*8a40*/  FSETP.NE.FTZ.AND P2, PT, R9, RZ, PT ;  /* 0x000000ff0900720b */ /* 0x000fe20003f55000 */
[----:B------:R-:W-:Y:S01]  /*8a50*/  UIADD3 UR4, UR4, 0xc06, URZ ;  /* 0x00000c0604047890 */ /* 0x000fe2000fffe03f */
[----:B------:R-:W-:Y:S01]  /*8a60*/  IADD3 R61, R8, -0x80, RZ ;  /* 0xffffff80083d7810 */ /* 0x000fe20007ffe0ff */
[----:B------:R-:W-:-:S08]  /*8a70*/  ULDC UR10, c[0x0][0xc44] ;  /* 0x00031100000a7ab9 */ /* 0x000fd00000000800 */
[----:B------:R-:W1:Y:S01]  /*8a80*/  @P0 MUFU.LG2 R3, R5 ;  /* 0x0000000500030308 */ /* 0x000e620000000c00 */
[----:B------:R-:W-:Y:S02]  /*8a90*/  MOV R0, UR21 ;  /* 0x0000001500007c02 */ /* 0x000fe40008000f00 */
[----:B------:R-:W-:Y:S01]  /*8aa0*/  SHF.R.S32.HI R60, RZ, 0x1f, R60 ;  /* 0x0000001fff3c7819 */ /* 0x000fe2000001143c */
[----:B------:R-:W-:-:S04]  /*8ab0*/  UIMAD UR10, UR10, UR7, UR43 ;  /* 0x000000070a0a72a4 */ /* 0x000fc8000f8e022b */
[----:B------:R-:W3:Y:S01]  /*8ac0*/  @P2 MUFU.LG2 R4, R9 ;  /* 0x0000000900042308 */ /* 0x000ee20000000c00 */
[----:B------:R-:W-:Y:S01]  /*8ad0*/  UMOV UR8, UR40 ;  /* 0x0000002800087c82 */ /* 0x000fe20008000000 */
[----:B0-----:R-:W-:Y:S01]  /*8ae0*/  UMOV UR9, UR5 ;  /* 0x0000000500097c82 */ /* 0x001fe20008000000 */
[----:B------:R-:W-:Y:S01]  /*8af0*/  UMOV UR7, 0x40000040 ;  /* 0x4000004000077882 */ /* 0x000fe20000000000 */
[----:B------:R-:W-:Y:S01]  /*8b00*/  UMOV UR5, 0x40000040 ;  /* 0x4000004000057882 */ /* 0x000fe20000000000 */
[----:B------:R-:W-:Y:S01]  /*8b10*/  @P0 FMUL.FTZ R0, R0, 0.69314718246459960938 ;  /* 0x3f31721800000820 */ /* 0x000fe20000410000 */
[----:B------:R-:W-:Y:S01]  /*8b20*/  LEA.HI R60, R60, R61, RZ, 0x3 ;  /* 0x0000003d3c3c7211 */ /* 0x000fe200078f18ff */
[----:B-1----:R-:W-:-:S03]  /*8b30*/  @P0 FMUL.FTZ R3, R3, 0.69314718246459960938 ;  /* 0x3f31721803030820 */ /* 0x002fc60000410000 */
[----:B------:R-:W-:Y:S01]  /*8b40*/  SHF.R.S32.HI R60, RZ, 0x3, R60 ;  /* 0x00000003ff3c7819 */ /* 0x000fe2000001143c */
[----:B------:R-:W-:Y:S01]  /*8b50*/  @P0 FFMA.FTZ R19, R0, R95, R3 ;  /* 0x0000005f00130223 */ /* 0x000fe20000010003 */
[----:B--2---:R-:W-:Y:S01]  /*8b60*/  IMAD.SHL.U32 R0, R62, 0x8, RZ ;  /* 0x000000083e007824 */ /* 0x004fe200078e00ff */
[----:B------:R-:W-:Y:S01]  /*8b70*/  MOV R24, UR8 ;  /* 0x0000000800187c02 */ /* 0x000fe20008000f00 */
[----:B------:R-:W-:Y:S02]  /*8b80*/  IMAD.U32 R3, RZ, RZ, UR21 ;  /* 0x00000015ff037e24 */ /* 0x000fe4000f8e00ff */
[----:B------:R-:W-:Y:S02]  /*8b90*/  IMAD R15, R60, 0x40, R0 ;  /* 0x000000403c0f7824 */ /* 0x000fe400078e0200 */
[----:B------:R-:W-:Y:S02]  /*8ba0*/  IMAD.U32 R25, RZ, RZ, UR9 ;  /* 0x00000009ff197e24 */ /* 0x000fe4000f8e00ff */
[----:B------:R-:W-:Y:S01]  /*8bb0*/  @P2 FMUL.FTZ R3, R3, 0.69314718246459960938 ;  /* 0x3f31721803032820 */ /* 0x000fe20000410000 */
[----:B---3--:R-:W-:Y:S01]  /*8bc0*/  @P2 FMUL.FTZ R4, R4, 0.69314718246459960938 ;  /* 0x3f31721804042820 */ /* 0x008fe20000410000 */
[----:B------:R0:W-:Y:S01]  /*8bd0*/  @P2 MUFU.RCP R10, R9 ;  /* 0x00000009000a2308 */ /* 0x0001e20000001000 */
[----:B------:R-:W-:Y:S01]  /*8be0*/  IMAD.WIDE R14, R15, 0x2, R24 ;  /* 0x000000020f0e7825 */ /* 0x000fe200078e0218 */
[----:B------:R-:W-:-:S02]  /*8bf0*/  WARPGROUP.DEPBAR.LE gsb0, 0x0 ;  /* 0x00008000000079c5 */ /* 0x000fc40000010000 */
[----:B------:R-:W-:-:S04]  /*8c00*/  WARPGROUP.ARRIVE ;  /* 0x00000000000079c5 */ /* 0x000fc80000000000 */
[----:B------:R1:W2:Y:S01]  /*8c10*/  @P0 MUFU.RCP R11, R5 ;  /* 0x00000005000b0308 */ /* 0x0002a20000001000 */
[----:B------:R-:W-:Y:S01]  /*8c20*/  IMAD R7, RZ, RZ, -UR43 ;  /* 0x8000002bff077e24 */ /* 0x000fe2000f8e02ff */
[----:B------:R-:W-:Y:S01]  /*8c30*/  USHF.R.S32.HI UR11, URZ, 0x1f, UR10 ;  /* 0x0000001f3f0b7899 */ /* 0x000fe2000801140a */
[----:B------:R-:W-:Y:S01]  /*8c40*/  ULDC.64 UR8, c[0x0][0xb90] ;  /* 0x0002e40000087ab9 */ /* 0x000fe20000000a00 */
[----:B------:R-:W-:Y:S01]  /*8c50*/  HGMMA.64x64x16.F32 R120, gdesc[UR4].tnspB, R120, gsb0 ;  /* 0x40e00000047879f0 */ /* 0x000fe20008000878 */
[----:B----4-:R-:W-:-:S04]  /*8c60*/  IMAD.WIDE R24, R6, 0x2, R24 ;  /* 0x0000000206187825 */ /* 0x010fc800078e0218 */
[----:B------:R-:W-:Y:S01]  /*8c70*/  @P2 FFMA.FTZ R48, R3, R101, R4 ;  /* 0x0000006503302223 */ /* 0x000fe20000010004 */
[----:B------:R-:W-:Y:S02]  /*8c80*/  ISETP.NE.AND P2, PT, R18, 0x1, PT ;  /* 0x000000011200780c */ /* 0x000fe40003f45270 */
[C---:B------:R-:W-:Y:S02]  /*8c90*/  LOP3.LUT R3, R24.reuse, 0x380, RZ, 0xc0, !PT ;  /* 0x0000038018037812 */ /* 0x040fe400078ec0ff */
[C---:B------:R-:W-:Y:S02]  /*8ca0*/  IADD3 R8, P0, R24.reuse, 0x60, RZ ;  /* 0x0000006018087810 */ /* 0x040fe40007f1e0ff */
[----:B------:R-:W-:Y:S02]  /*8cb0*/  SHF.R.U64 R3, R3, 0x3, RZ ;  /* 0x0000000303037819 */ /* 0x000fe400000012ff */
[C---:B------:R-:W-:Y:S02]  /*8cc0*/  IADD3 R6, P3, R24.reuse, 0x40, RZ ;  /* 0x0000004018067810 */ /* 0x040fe40007f7e0ff */
[----:B------:R-:W-:-:S02]  /*8cd0*/  IADD3 R4, P4, R24, 0x20, RZ ;  /* 0x0000002018047810 */ /* 0x000fc40007f9e0ff */
[----:B------:R-:W-:Y:S01]  /*8ce0*/  LOP3.LUT R24, R3, R24, RZ, 0x3c, !PT ;  /* 0x0000001803187212 */ /* 0x000fe200078e3cff */
[----:B------:R-:W3:Y:S01]  /*8cf0*/  @P2 LDC R28, c[0x0][0xbec] ;  /* 0x0002fb00ff1c2b82 */ /* 0x000ee20000000800 */
[----:B------:R-:W-:-:S04]  /*8d00*/  LOP3.LUT R3, R8, 0x380, RZ, 0xc0, !PT ;  /* 0x0000038008037812 */ /* 0x000fc800078ec0ff */
[----:B------:R-:W-:-:S03]  /*8d10*/  SHF.R.U64 R3, R3, 0x3, RZ ;  /* 0x0000000303037819 */ /* 0x000fc600000012ff */
[----:B------:R-:W4:Y:S01]  /*8d20*/  @P2 LDC R33, c[0x0][0xbf0] ;  /* 0x0002fc00ff212b82 */ /* 0x000f220000000800 */
[----:B------:R-:W-:Y:S02]  /*8d30*/  LOP3.LUT R22, R3, R8, RZ, 0x3c, !PT ;  /* 0x0000000803167212 */ /* 0x000fe400078e3cff */
[----:B------:R-:W-:-:S04]  /*8d40*/  LOP3.LUT R3, R4, 0x380, RZ, 0xc0, !PT ;  /* 0x0000038004037812 */ /* 0x000fc800078ec0ff */
[----:B------:R-:W-:Y:S01]  /*8d50*/  SHF.R.U64 R3, R3, 0x3, RZ ;  /* 0x0000000303037819 */ /* 0x000fe200000012ff */
[----:B------:R-:W-:-:S03]  /*8d60*/  UIMAD UR4, UR11, UR8, URZ ;  /* 0x000000080b0472a4 */ /* 0x000fc6000f8e023f */
[----:B------:R-:W-:Y:S01]  /*8d70*/  LOP3.LUT R8, R3, R4, RZ, 0x3c, !PT ;  /* 0x0000000403087212 */ /* 0x000fe200078e3cff */
[----:B------:R-:W-:Y:S01]  /*8d80*/  IMAD R3, R12, R7, UR41 ;  /* 0x000000290c037e24 */ /* 0x000fe2000f8e0207 */
[----:B------:R-:W-:-:S03]  /*8d90*/  UIMAD.WIDE.U32 UR6, UR10, UR8, URZ ;  /* 0x000000080a0672a5 */ /* 0x000fc6000f8e003f */
[----:B-----5:R-:W-:Y:S01]  /*8da0*/  IMAD R37, R3, 0xc0, R29 ;  /* 0x000000c003257824 */ /* 0x020fe200078e021d */
[----:B------:R-:W-:-:S03]  /*8db0*/  UIMAD UR4, UR10, UR9, UR4 ;  /* 0x000000090a0472a4 */ /* 0x000fc6000f8e0204 */
[----:B---3--:R-:W-:Y:S01]  /*8dc0*/  @P2 IMAD.HI.U32 R4, R37, R28, RZ ;  /* 0x0000001c25042227 */ /* 0x008fe200078e00ff */
[----:B------:R-:W-:Y:S01]  /*8dd0*/  UIADD3 UR4, UR7, UR4, URZ ;  /* 0x0000000407047290 */ /* 0x000fe2000fffe03f */
[----:B0-----:R-:W-:Y:S01]  /*8de0*/  IADD3.X R9, RZ, R25, RZ, P4, !PT ;  /* 0x00000019ff097210 */ /* 0x001fe200027fe4ff */
[----:B------:R-:W-:Y:S01]  /*8df0*/  ULDC.64 UR8, c[0x0][0xae8] ;  /* 0x0002ba0000087ab9 */ /* 0x000fe20000000a00 */
[----:B------:R-:W-:Y:S01]  /*8e00*/  IMAD.X R23, RZ, RZ, R25, P0 ;  /* 0x000000ffff177224 */ /* 0x000fe200000e0619 */
[C---:B------:R-:W-:Y:S01]  /*8e10*/  IADD3 R13, P0, R14.reuse, 0x1800, RZ ;  /* 0x000018000e0d7810 */ /* 0x040fe20007f1e0ff */
[----:B------:R-:W-:Y:S01]  /*8e20*/  IMAD.MOV.U32 R29, RZ, RZ, R37 ;  /* 0x000000ffff1d7224 */ /* 0x000fe200078e0025 */
[----:B----4-:R-:W-:Y:S01]  /*8e30*/  @P2 SHF.R.U32.HI R29, RZ, R33, R4 ;  /* 0x00000021ff1d2219 */ /* 0x010fe20000011604 */
[----:B------:R-:W-:Y:S01]  /*8e40*/  IMAD.U32 R27, RZ, RZ, UR7 ;  /* 0x00000007ff1b7e24 */ /* 0x000fe2000f8e00ff */
[----:B------:R-:W-:Y:S01]  /*8e50*/  IADD3 R31, P4, R14, 0x4800, RZ ;  /* 0x000048000e1f7810 */ /* 0x000fe20007f9e0ff */
[----:B------:R-:W-:Y:S01]  /*8e60*/  USHF.R.S32.HI UR7, URZ, 0x1f, UR45 ;  /* 0x0000001f3f077899 */ /* 0x000fe2000801142d */
[----:B------:R-:W-:Y:S01]  /*8e70*/  MOV R27, UR4 ;  /* 0x00000004001b7c02 */ /* 0x000fe20008000f00 */
[----:B------:R-:W-:Y:S01]  /*8e80*/  IMAD.U32 R26, RZ, RZ, UR6 ;  /* 0x00000006ff1a7e24 */ /* 0x000fe2000f8e00ff */
[----:B------:R-:W-:Y:S01]  /*8e90*/  LOP3.LUT R12, R13, 0x380, RZ, 0xc0, !PT ;  /* 0x000003800d0c7812 */ /* 0x000fe200078ec0ff */
[----:B------:R-:W-:Y:S01]  /*8ea0*/  IMAD.MOV R33, RZ, RZ, -R29 ;  /* 0x000000ffff217224 */ /* 0x000fe200078e0a1d */
[----:B------:R-:W-:Y:S01]  /*8eb0*/  LOP3.LUT R4, R31, 0x380, RZ, 0xc0, !PT ;  /* 0x000003801f047812 */ /* 0x000fe200078ec0ff */
[----:B------:R-:W-:Y:S01]  /*8ec0*/  IMAD.U32 R30, RZ, RZ, UR12 ;  /* 0x0000000cff1e7e24 */ /* 0x000fe2000f8e00ff */
[----:B------:R-:W-:Y:S01]  /*8ed0*/  MOV R57, R24 ;  /* 0x0000001800397202 */ /* 0x000fe20000000f00 */
[----:B------:R-:W-:Y:S01]  /*8ee0*/  IMAD.X R21, RZ, RZ, R25, P3 ;  /* 0x000000ffff157224 */ /* 0x000fe200018e0619 */
[----:B------:R-:W-:Y:S01]  /*8ef0*/  SHF.R.U64 R12, R12, 0x3, RZ ;  /* 0x000000030c0c7819 */ /* 0x000fe200000012ff */
[----:B------:R-:W-:Y:S01]  /*8f00*/  IMAD.WIDE.U32 R24, R34, UR45, R26 ;  /* 0x0000002d22187c25 */ /* 0x000fe2000f8e001a */
[----:B------:R-:W-:Y:S01]  /*8f10*/  SHF.R.U64 R4, R4, 0x3, RZ ;  /* 0x0000000304047819 */ /* 0x000fe200000012ff */
[----:B------:R-:W-:Y:S01]  /*8f20*/  ULDC.64 UR4, c[0x0][0xb88] ;  /* 0x0002e20000047ab9 */ /* 0x000fe20000000a00 */
[----:B------:R-:W-:Y:S01]  /*8f30*/  MOV R54, R22 ;  /* 0x0000001600367202 */ /* 0x000fe20000000f00 */
[----:B------:R-:W-:Y:S01]  /*8f40*/  IMAD R28, R34, UR7, RZ ;  /* 0x00000007221c7c24 */ /* 0x000fe2000f8e02ff */
[----:B-1----:R-:W-:Y:S01]  /*8f50*/  LOP3.LUT R5, R6, 0x380, RZ, 0xc0, !PT ;  /* 0x0000038006057812 */ /* 0x002fe200078ec0ff */
[----:B------:R-:W-:-:S02]  /*8f60*/  IMAD R27, R18, R33, R37 ;  /* 0x00000021121b7224 */ /* 0x000fc400078e0225 */
[----:B------:R-:W-:Y:S01]  /*8f70*/  @!P1 VIADD R22, R30, 0x30860 ;  /* 0x000308601e169836 */ /* 0x000fe20000000000 */
[----:B------:R-:W-:Y:S01]  /*8f80*/  LOP3.LUT R12, R12, R13, RZ, 0x3c, !PT ;  /* 0x0000000d0c0c7212 */ /* 0x000fe200078e3cff */
[----:B------:R-:W-:Y:S01]  /*8f90*/  IMAD.X R13, RZ, RZ, R15, P0 ;  /* 0x000000ffff0d7224 */ /* 0x000fe200000e060f */
[----:B------:R-:W-:Y:S01]  /*8fa0*/  LOP3.LUT R4, R4, R31, RZ, 0x3c, !PT ;  /* 0x0000001f04047212 */ /* 0x000fe200078e3cff */
[----:B------:R-:W-:Y:S01]  /*8fb0*/  IMAD R28, R35, UR45, R28 ;  /* 0x0000002d231c7c24 */ /* 0x000fe2000f8e021c */
[----:B------:R-:W-:Y:S02]  /*8fc0*/  SHF.R.U64 R5, R5, 0x3, RZ ;  /* 0x0000000305057819 */ /* 0x000fe400000012ff */
[----:B------:R-:W-:Y:S02]  /*8fd0*/  SHF.R.S32.HI R31, RZ, 0x1f, R29 ;  /* 0x0000001fff1f7819 */ /* 0x000fe4000001141d */
[----:B------:R-:W-:Y:S02]  /*8fe0*/  IADD3 R24, P0, R29, R24, RZ ;  /* 0x000000181d187210 */ /* 0x000fe40007f1e0ff */
[----:B------:R-:W-:-:S02]  /*8ff0*/  SHF.R.S32.HI R26, RZ, 0x1f, R27 ;  /* 0x0000001fff1a7819 */ /* 0x000fc4000001141b */
[----:B------:R-:W-:Y:S01]  /*9000*/  @!P1 PRMT R22, RZ, 0x654, R22 ;  /* 0x00000654ff169816 */ /* 0x000fe20000000016 */
[----:B------:R-:W-:Y:S02]  /*9010*/  WARPGROUP.DEPBAR.LE gsb0, 0x0 ;  /* 0x00008000000079c5 */ /* 0x000fe40000010000 */
[----:B------:R-:W-:Y:S01]  /*9020*/  LOP3.LUT R20, R5, R6, RZ, 0x3c, !PT ;  /* 0x0000000605147212 */ /* 0x000fe200078e3cff */
[----:B------:R-:W-:Y:S01]  /*9030*/  IMAD R26, R26, UR4, RZ ;  /* 0x000000041a1a7c24 */ /* 0x000fe2000f8e02ff */
[----:B------:R-:W-:Y:S01]  /*9040*/  IADD3.X R25, R31, R25, R28, P0, !PT ;  /* 0x000000191f197210 */ /* 0x000fe200007fe41c */
[----:B------:R0:W-:Y:S01]  /*9050*/  @!P1 SYNCS.ARRIVE.TRANS64.RED.A1T0 RZ, [R22+URZ], RZ ;  /* 0x000000ff16ff99a7 */ /* 0x0001e2000810043f */
[----:B------:R-:W-:Y:S01]  /*9060*/  MOV R55, R20 ;  /* 0x0000001400377202 */ /* 0x000fe20000000f00 */
[C---:B------:R-:W-:Y:S02]  /*9070*/  IMAD R23, R27.reuse, UR5, R26 ;  /* 0x000000051b177c24 */ /* 0x040fe4000f8e021a */
[----:B------:R-:W-:Y:S01]  /*9080*/  IMAD.WIDE.U32 R20, R27, UR4, R24 ;  /* 0x000000041b147c25 */ /* 0x000fe2000f8e0018 */
[----:B------:R-:W-:Y:S01]  /*9090*/  ULDC.64 UR4, c[0x0][0xb50] ;  /* 0x0002d40000047ab9 */ /* 0x000fe20000000a00 */
[----:B------:R-:W-:-:S03]  /*90a0*/  MOV R56, R8 ;  /* 0x0000000800387202 */ /* 0x000fc60000000f00 */
[----:B------:R-:W-:Y:S02]  /*90b0*/  IADD3 R23, R21, R23, RZ ;  /* 0x0000001715177210 */ /* 0x000fe40007ffe0ff */
[----:B------:R-:W-:Y:S01]  /*90c0*/  LEA R58, P0, R20, UR4, 0x2 ;  /* 0x00000004143a7c11 */ /* 0x000fe2000f8010ff */
[-C--:B--2---:R-:W-:Y:S01]  /*90d0*/  FMUL.FTZ R8, R121, R11.reuse ;  /* 0x0000000b79087220 */ /* 0x084fe20000410000 */
[-C--:B------:R-:W-:Y:S01]  /*90e0*/  FMUL.FTZ R9, R120, R11.reuse ;  /* 0x0000000b78097220 */ /* 0x080fe20000410000 */
[-C--:B------:R-:W-:Y:S01]  /*90f0*/  FMUL.FTZ R21, R125, R11.reuse ;  /* 0x0000000b7d157220 */ /* 0x080fe20000410000 */
[-C--:B0-----:R-:W-:Y:S01]  /*9100*/  FMUL.FTZ R22, R124, R11.reuse ;  /* 0x0000000b7c167220 */ /* 0x081fe20000410000 */
        /* <DEDUP_REMOVED lines=12> */
[----:B------:R-:W-:Y:S01]  /*91d0*/  LEA.HI.X R59, R20, UR5, R23, 0x2, P0 ;  /* 0x00000005143b7c11 */ /* 0x000fe200080f1417 */
[-C--:B------:R-:W-:Y:S01]  /*91e0*/  FMUL.FTZ R11, R123, R10.reuse ;  /* 0x0000000a7b0b7220 */ /* 0x080fe20000410000 */
[-C--:B------:R-:W-:Y:S01]  /*91f0*/  FMUL.FTZ R20, R122, R10.reuse ;  /* 0x0000000a7a147220 */ /* 0x080fe20000410000 */
[----:B------:R-:W-:Y:S01]  /*9200*/  LOP3.LUT P0, RZ, R32, 0x3, RZ, 0xc0, !PT ;  /* 0x0000000320ff7812 */ /* 0x000fe2000780c0ff */
[-C--:B------:R-:W-:Y:S01]  /*9210*/  FMUL.FTZ R23, R127, R10.reuse ;  /* 0x0000000a7f177220 */ /* 0x080fe20000410000 */
[----:B------:R-:W-:Y:S01]  /*9220*/  FMUL.FTZ R24, R126, R10 ;  /* 0x0000000a7e187220 */ /* 0x000fe20000410000 */
[----:B------:R-:W-:-:S02]  /*9230*/  IMAD R52, R3, 0xc0, R36 ;  /* 0x000000c003347824 */ /* 0x000fc400078e0224 */
        /* <DEDUP_REMOVED lines=12> */
[----:B------:R-:W-:Y:S01]  /*9300*/  F2FP.F16.F32.PACK_AB R8, R8, R9 ;  /* 0x000000090808723e */ /* 0x000fe200000000ff */
[----:B------:R-:W-:Y:S01]  /*9310*/  ULDC UR4, c[0x0][0xa88] ;  /* 0x0002a20000047ab9 */ /* 0x000fe20000000800 */
[----:B------:R-:W-:-:S02]  /*9320*/  F2FP.F16.F32.PACK_AB R9, R11, R20 ;  /* 0x000000140b09723e */ /* 0x000fc400000000ff */
[----:B------:R-:W-:Y:S02]  /*9330*/  F2FP.F16.F32.PACK_AB R10, R21, R22 ;  /* 0x00000016150a723e */ /* 0x000fe400000000ff */
[----:B------:R-:W-:Y:S01]  /*9340*/  F2FP.F16.F32.PACK_AB R11, R23, R24 ;  /* 0x00000018170b723e */ /* 0x000fe200000000ff */
[----:B------:R-:W-:Y:S01]  /*9350*/  BAR.SYNC.DEFER_BLOCKING 0x1, 0x180 ;  /* 0x0046000000007b1d */ /* 0x000fe20000010000 */
[----:B------:R-:W-:Y:S01]  /*9360*/  F2FP.F16.F32.PACK_AB R20, R25, R26 ;  /* 0x0000001a1914723e */ /* 0x000fe200000000ff */
[----:B------:R-:W-:Y:S01]  /*9370*/  IMAD R49, R18, UR4, RZ ;  /* 0x0000000412317c24 */ /* 0x000fe2000f8e02ff */
[----:B------:R-:W-:Y:S02]  /*9380*/  F2FP.F16.F32.PACK_AB R21, R27, R28 ;  /* 0x0000001c1b15723e */ /* 0x000fe400000000ff */
[----:B------:R-:W-:Y:S02]  /*9390*/  F2FP.F16.F32.PACK_AB R22, R29, R30 ;  /* 0x0000001e1d16723e */ /* 0x000fe400000000ff */
[----:B------:R-:W-:Y:S01]  /*93a0*/  F2FP.F16.F32.PACK_AB R23, R31, R32 ;  /* 0x000000201f17723e */ /* 0x000fe200000000ff */
[----:B------:R-:W-:Y:S01]  /*93b0*/  VIADD R50, R52, 0x8 ;  /* 0x0000000834327836 */ /* 0x000fe20000000000 */
        /* <DEDUP_REMOVED lines=9> */
[----:B------:R-:W-:-:S03]  /*9450*/  ISETP.GE.OR P1, PT, R52, R49, P0 ;  /* 0x000000313400720c */ /* 0x000fc60000726670 */
[----:B------:R1:W-:Y:S01]  /*9460*/  STSM.16.M88.4 [R56], R20 ;  /* 0x0000001438007844 */ /* 0x0003e20000000200 */
[----:B------:R-:W-:-:S03]  /*9470*/  ISETP.GE.OR P0, PT, R50, R49, P0 ;  /* 0x000000313200720c */ /* 0x000fc60000706670 */
[----:B------:R-:W-:Y:S04]  /*9480*/  STSM.16.M88.4 [R55], R24 ;  /* 0x0000001837007844 */ /* 0x000fe80000000200 */
[----:B------:R-:W-:Y:S04]  /*9490*/  STSM.16.M88.4 [R54], R44 ;  /* 0x0000002c36007844 */ /* 0x000fe80000000200 */
[----:B------:R-:W-:Y:S01]  /*94a0*/  SHFL.IDX PT, R50, R58, RZ, 0x1c1f ;  /* 0x001c1fff3a327589 */ /* 0x000fe200000e0000 */
[C---:B------:R-:W-:Y:S01]  /*94b0*/  IADD3 R7, P3, R14.reuse, 0x3000, RZ ;  /* 0x000030000e077810 */ /* 0x040fe20007f7e0ff */
[----:B0-----:R-:W0:Y:S02]  /*94c0*/  @P2 LDC R9, c[0x0][0xbec] ;  /* 0x0002fb00ff092b82 */ /* 0x001e240000000800 */
[----:B------:R-:W2:Y:S06]  /*94d0*/  SHFL.IDX PT, R51, R59, RZ, 0x1c1f ;  /* 0x001c1fff3b337589 */ /* 0x000eac00000e0000 */
[----:B------:R-:W-:Y:S06]  /*94e0*/  BAR.SYNC.DEFER_BLOCKING 0x1, 0x180 ;  /* 0x0046000000007b1d */ /* 0x000fec0000010000 */
[----:B------:R-:W-:Y:S01]  /*94f0*/  SHFL.IDX PT, R53, R59, 0x1, 0x1c1f ;  /* 0x003c1f003b357f89 */ /* 0x000fe200000e0000 */
[----:B------:R-:W-:Y:S01]  /*9500*/  LOP3.LUT R5, R14, 0x380, RZ, 0xc0, !PT ;  /* 0x000003800e057812 */ /* 0x000fe200078ec0ff */
[----:B-1----:R-:W1:Y:S02]  /*9510*/  @P2 LDC R20, c[0x0][0xbf0] ;  /* 0x0002fc00ff142b82 */ /* 0x002e640000000800 */
[----:B------:R-:W3:Y:S01]  /*9520*/  SHFL.IDX PT, R52, R58, 0x1, 0x1c1f ;  /* 0x003c1f003a347f89 */ /* 0x000ee200000e0000 */
[----:B------:R-:W-:-:S02]  /*9530*/  LOP3.LUT R6, R7, 0x380, RZ, 0xc0, !PT ;  /* 0x0000038007067812 */ /* 0x000fc400078ec0ff */
[----:B------:R-:W-:Y:S02]  /*9540*/  SHF.R.U64 R5, R5, 0x3, RZ ;  /* 0x0000000305057819 */ /* 0x000fe400000012ff */
[----:B------:R-:W-:Y:S01]  /*9550*/  SHF.R.U64 R6, R6, 0x3, RZ ;  /* 0x0000000306067819 */ /* 0x000fe200000012ff */
[----:B------:R-:W4:Y:S01]  /*9560*/  LDC.64 R10, c[0x0][0xae0] ;  /* 0x0002b800ff0a7b82 */ /* 0x000f220000000a00 */
[----:B------:R-:W-:Y:S02]  /*9570*/  LOP3.LUT R14, R5, R14, RZ, 0x3c, !PT ;  /* 0x0000000e050e7212 */ /* 0x000fe400078e3cff */
[----:B------:R-:W-:Y:S01]  /*9580*/  LOP3.LUT R6, R6, R7, RZ, 0x3c, !PT ;  /* 0x0000000706067212 */ /* 0x000fe200078e3cff */
[----:B------:R-:W-:Y:S01]  /*9590*/  IMAD.X R7, RZ, RZ, R15, P3 ;  /* 0x000000ffff077224 */ /* 0x000fe200018e060f */
[----:B------:R-:W-:Y:S01]  /*95a0*/  IADD3.X R5, RZ, R15, RZ, P4, !PT ;  /* 0x0000000fff057210 */ /* 0x000fe200027fe4ff */
[----:B--2---:R-:W-:Y:S04]  /*95b0*/  @!P1 ST.E desc[UR46][R50.64], R19 ;  /* 0x0000001332009985 */ /* 0x004fe8000c10192e */
[----:B---3--:R-:W-:Y:S04]  /*95c0*/  @!P0 ST.E desc[UR46][R52.64], R48 ;  /* 0x0000003034008985 */ /* 0x008fe8000c10192e */
[----:B------:R-:W2:Y:S04]  /*95d0*/  LD.E.128 R28, desc[UR46][R14.64] ;  /* 0x0000002e0e1c7980 */ /* 0x000ea8000c101d00 */
[----:B------:R-:W3:Y:S04]  /*95e0*/  LD.E.128 R32, desc[UR46][R12.64] ;  /* 0x0000002e0c207980 */ /* 0x000ee8000c101d00 */
[----:B------:R-:W5:Y:S04]  /*95f0*/  LD.E.128 R36, desc[UR46][R6.64] ;  /* 0x0000002e06247980 */ /* 0x000f68000c101d00 */
[----:B------:R0:W5:Y:S01]  /*9600*/  LD.E.128 R40, desc[UR46][R4.64] ;  /* 0x0000002e04287980 */ /* 0x000162000c101d00 */
[----:B------:R-:W-:Y:S01]  /*9610*/  IMAD R8, R62, 0x30, R60 ;  /* 0x000000303e087824 */ /* 0x000fe200078e023c */
[----:B------:R-:W-:-:S02]  /*9620*/  UIMAD UR6, UR11, UR8, URZ ;  /* 0x000000080b0672a4 */ /* 0x000fc4000f8e023f */
[----:B------:R-:W-:Y:S01]  /*9630*/  UIMAD.WIDE.U32 UR4, UR10, UR8, URZ ;  /* 0x000000080a0472a5 */ /* 0x000fe2000f8e003f */
[----:B------:R-:W-:Y:S01]  /*9640*/  IMAD R8, R3, 0xc0, R8 ;  /* 0x000000c003087824 */ /* 0x000fe200078e0208 */
[----:B------:R-:W-:Y:S01]  /*9650*/  UIMAD UR6, UR10, UR9, UR6 ;  /* 0x000000090a0672a4 */ /* 0x000fe2000f8e0206 */
[----:B------:R-:W-:Y:S01]  /*9660*/  @!PT LDS RZ, [RZ] ;  /* 0x00000000fffff984 */ /* 0x000fe20000000800 */
[----:B------:R-:W-:Y:S01]  /*9670*/  @!PT LDS RZ, [RZ] ;  /* 0x00000000fffff984 */ /* 0x000fe20000000800 */
[----:B------:R-:W-:Y:S01]  /*9680*/  @!PT LDS RZ, [RZ] ;  /* 0x00000000fffff984 */ /* 0x000fe20000000800 */
[----:B------:R-:W-:Y:S01]  /*9690*/  @!PT LDS RZ, [RZ] ;  /* 0x00000000fffff984 */ /* 0x000fe20000000800 */
[----:B------:R1:W-:Y:S06]  /*96a0*/  MEMBAR.ALL.CTA ;  /* 0x0000000000007992 */ /* 0x0003ec0000008000 */
[----:B-1----:R-:W1:Y:S01]  /*96b0*/  FENCE.VIEW.ASYNC.S ;  /* 0x00000000000073c6 */ /* 0x002e620000000000 */
[----:B------:R-:W-:Y:S01]  /*96c0*/  ULDC.64 UR8, c[0x0][0xaf0] ;  /* 0x0002bc0000087ab9 */ /* 0x000fe20000000a00 */
[----:B0-----:R-:W-:Y:S01]  /*96d0*/  @P2 IMAD.HI.U32 R5, R8, R9, RZ ;  /* 0x0000000908052227 */ /* 0x001fe200078e00ff */
[----:B------:R-:W-:-:S02]  /*96e0*/  UIADD3 UR5, UR5, UR6, URZ ;  /* 0x0000000605057290 */ /* 0x000fc4000fffe03f */
[----:B------:R-:W-:Y:S01]  /*96f0*/  UIMAD UR6, UR7, UR8, URZ ;  /* 0x00000008070672a4 */ /* 0x000fe2000f8e023f */
[----:B------:R-:W-:Y:S01]  /*9700*/  IMAD.MOV.U32 R4, RZ, RZ, R8 ;  /* 0x000000ffff047224 */ /* 0x000fe200078e0008 */
[----:B------:R-:W-:Y:S01]  /*9710*/  @P2 SHF.R.U32.HI R4, RZ, R20, R5 ;  /* 0x00000014ff042219 */ /* 0x000fe20000011605 */
[----:B------:R-:W-:Y:S02]  /*9720*/  UIMAD.WIDE.U32 UR4, UR45, UR8, UR4 ;  /* 0x000000082d0472a5 */ /* 0x000fe4000f8e0004 */
[----:B------:R-:W-:Y:S01]  /*9730*/  UIMAD UR6, UR45, UR9, UR6 ;  /* 0x000000092d0672a4 */ /* 0x000fe2000f8e0206 */
[--C-:B------:R-:W-:Y:S01]  /*9740*/  SHF.R.S32.HI R5, RZ, 0x1f, R4.reuse ;  /* 0x0000001fff057819 */ /* 0x100fe20000011404 */
[----:B------:R-:W-:Y:S02]  /*9750*/  IMAD.MOV R7, RZ, RZ, -R4 ;  /* 0x000000ffff077224 */ /* 0x000fe400078e0a04 */
[----:B------:R-:W-:Y:S02]  /*9760*/  UIADD3 UR5, UR5, UR6, URZ ;  /* 0x0000000605057290 */ /* 0x000fe4000fffe03f */
[----:B----4-:R-:W-:-:S02]  /*9770*/  IMAD R5, R5, R10, RZ ;  /* 0x0000000a05057224 */ /* 0x010fc400078e02ff */
[----:B------:R-:W-:Y:S02]  /*9780*/  IMAD R7, R18, R7, R8 ;  /* 0x0000000712077224 */ /* 0x000fe400078e0208 */
[C---:B------:R-:W-:Y:S02]  /*9790*/  IMAD R9, R4.reuse, R11, R5 ;  /* 0x0000000b04097224 */ /* 0x040fe400078e0205 */
[----:B------:R-:W-:Y:S01]  /*97a0*/  IMAD.WIDE.U32 R4, R4, R10, UR4 ;  /* 0x0000000404047e25 */ /* 0x000fe2000f8e000a */
[----:B------:R-:W-:Y:S01]  /*97b0*/  SHF.R.S32.HI R6, RZ, 0x1f, R7 ;  /* 0x0000001fff067819 */ /* 0x000fe20000011407 */
[----:B------:R-:W-:-:S03]  /*97c0*/  ULDC.64 UR4, c[0x0][0xad8] ;  /* 0x0002b60000047ab9 */ /* 0x000fc60000000a00 */
[----:B------:R-:W-:Y:S01]  /*97d0*/  IADD3 R5, R5, R9, RZ ;  /* 0x0000000905057210 */ /* 0x000fe20007ffe0ff */
[----:B------:R-:W-:-:S04]  /*97e0*/  IMAD R6, R6, UR4, RZ ;  /* 0x0000000406067c24 */ /* 0x000fc8000f8e02ff */
[C---:B------:R-:W-:Y:S02]  /*97f0*/  IMAD R9, R7.reuse, UR5, R6 ;  /* 0x0000000507097c24 */ /* 0x040fe4000f8e0206 */
[----:B------:R-:W-:Y:S01]  /*9800*/  IMAD.WIDE.U32 R4, R7, UR4, R4 ;  /* 0x0000000407047c25 */ /* 0x000fe2000f8e0004 */
[----:B------:R-:W-:-:S03]  /*9810*/  ULDC.64 UR4, c[0x0][0xa80] ;  /* 0x0002a00000047ab9 */ /* 0x000fc60000000a00 */
[----:B------:R-:W-:Y:S01]  /*9820*/  IMAD.IADD R5, R5, 0x1, R9 ;  /* 0x0000000105057824 */ /* 0x000fe200078e0209 */
[C---:B------:R-:W-:Y:S01]  /*9830*/  LEA R13, P0, R4.reuse, UR4, 0x1 ;  /* 0x00000004040d7c11 */ /* 0x040fe2000f8008ff */
[----:B------:R-:W-:Y:S01]  /*9840*/  IMAD R20, R3, 0xc0, R60 ;  /* 0x000000c003147824 */ /* 0x000fe200078e023c */
[----:B------:R-:W-:Y:S01]  /*9850*/  ULDC UR4, c[0x0][0xac8] ;  /* 0x0002b20000047ab9 */ /* 0x000fe20000000800 */
[----:B------:R-:W0:Y:S01]  /*9860*/  LDC R3, c[0x0][0xc34] ;  /* 0x00030d00ff037b82 */ /* 0x000e220000000800 */
[----:B------:R-:W-:Y:S01]  /*9870*/  LEA.HI.X R15, R4, UR5, R5, 0x1, P0 ;  /* 0x00000005040f7c11 */ /* 0x000fe200080f0c05 */
[----:B-1----:R-:W-:Y:S04]  /*9880*/  SHFL.IDX PT, R6, R13, 0x1, 0x181f ;  /* 0x00381f000d067f89 */ /* 0x002fe800000e0000 */
[----:B------:R-:W-:Y:S04]  /*9890*/  SHFL.IDX PT, R4, R13, RZ, 0x181f ;  /* 0x00181fff0d047589 */ /* 0x000fe800000e0000 */
[----:B------:R-:W1:Y:S04]  /*98a0*/  SHFL.IDX PT, R5, R15, RZ, 0x181f ;  /* 0x00181fff0f057589 */ /* 0x000e6800000e0000 */
[----:B------:R-:W4:Y:S04]  /*98b0*/  SHFL.IDX PT, R7, R15, 0x1, 0x181f ;  /* 0x00381f000f077f89 */ /* 0x000f2800000e0000 */
[----:B------:R-:W-:Y:S04]  /*98c0*/  SHFL.IDX PT, R8, R13, 0x2, 0x181f ;  /* 0x00581f000d087f89 */ /* 0x000fe800000e0000 */
[----:B------:R-:W0:Y:S04]  /*98d0*/  SHFL.IDX PT, R9, R15, 0x2, 0x181f ;  /* 0x00581f000f097f89 */ /* 0x000e2800000e0000 */
[----:B------:R-:W-:Y:S04]  /*98e0*/  SHFL.IDX PT, R10, R13, 0x3, 0x181f ;  /* 0x00781f000d0a7f89 */ /* 0x000fe800000e0000 */
[----:B------:R-:W0:Y:S01]  /*98f0*/  SHFL.IDX PT, R11, R15, 0x3, 0x181f ;  /* 0x00781f000f0b7f89 */ /* 0x000e2200000e0000 */
[----:B------:R-:W-:Y:S01]  /*9900*/  ISETP.GE.AND P0, PT, R0, UR4, PT ;  /* 0x0000000400007c0c */ /* 0x000fe2000bf06270 */
[----:B------:R-:W-:-:S02]  /*9910*/  VIADD R12, R20, 0x30 ;  /* 0x00000030140c7836 */ /* 0x000fc40000000000 */
[C---:B------:R-:W-:Y:S01]  /*9920*/  VIADD R14, R20.reuse, 0x60 ;  /* 0x00000060140e7836 */ /* 0x040fe20000000000 */
[C---:B------:R-:W-:Y:S01]  /*9930*/  IADD3 R18, R20.reuse, 0x90, RZ ;  /* 0x0000009014127810 */ /* 0x040fe20007ffe0ff */
[----:B------:R-:W-:Y:S01]  /*9940*/  UIADD3 UR4, UR40, 0x30820, URZ ;  /* 0x0003082028047890 */ /* 0x000fe2000fffe03f */
[-C--:B------:R-:W-:Y:S02]  /*9950*/  ISETP.GE.OR P1, PT, R20, R49.reuse, P0 ;  /* 0x000000311400720c */ /* 0x080fe40000726670 */
[-C--:B------:R-:W-:Y:S02]  /*9960*/  ISETP.GE.OR P2, PT, R12, R49.reuse, P0 ;  /* 0x000000310c00720c */ /* 0x080fe40000746670 */
[-C--:B------:R-:W-:Y:S01]  /*9970*/  ISETP.GE.OR P3, PT, R14, R49.reuse, P0 ;  /* 0x000000310e00720c */ /* 0x080fe20000766670 */
[----:B------:R-:W-:Y:S01]  /*9980*/  UPRMT UR4, URZ, 0x654, UR4 ;  /* 0x000006543f047896 */ /* 0x000fe20008000004 */
[----:B------:R-:W-:-:S07]  /*9990*/  ISETP.GE.OR P0, PT, R18, R49, P0 ;  /* 0x000000311200720c */ /* 0x000fce0000706670 */
[C---:B-1----:R-:W-:Y:S01]  /*99a0*/  @!P1 IMAD.WIDE R4, R0.reuse, 0x2, R4 ;  /* 0x0000000200049825 */ /* 0x042fe200078e0204 */
[----:B------:R-:W-:Y:S01]  /*99b0*/  SYNCS.ARRIVE.TRANS64.RED.A1T0 RZ, [UR4], RZ ;  /* 0x000000ffffff79a7 */ /* 0x000fe20008100404 */
[----:B------:R-:W-:Y:S02]  /*99c0*/  ULDC UR4, c[0x0][0xc] ;  /* 0x0000030000047ab9 */ /* 0x000fe40000000800 */
[----:B----4-:R-:W-:Y:S01]  /*99d0*/  @!P2 IMAD.WIDE R6, R0, 0x2, R6 ;  /* 0x000000020006a825 */ /* 0x010fe200078e0206 */
[----:B------:R-:W-:-:S03]  /*99e0*/  UIADD3 UR41, UR4, UR41, URZ ;  /* 0x0000002904297290 */ /* 0x000fc6000fffe03f */
[----:B0-----:R-:W-:-:S04]  /*99f0*/  @!P3 IMAD.WIDE R8, R0, 0x2, R8 ;  /* 0x000000020008b825 */ /* 0x001fc800078e0208 */
[----:B------:R-:W-:Y:S01]  /*9a00*/  @!P0 IMAD.WIDE R10, R0, 0x2, R10 ;  /* 0x00000002000a8825 */ /* 0x000fe200078e020a */
[----:B------:R-:W-:-:S04]  /*9a10*/  UIADD3 UR39, UR39, 0x1, URZ ;  /* 0x0000000127277890 */ /* 0x000fc8000fffe03f */
[----:B------:R-:W-:-:S04]  /*9a20*/  UISETP.NE.AND UP0, UPT, UR39, 0x2, UPT ;  /* 0x000000022700788c */ /* 0x000fc8000bf05270 */
[----:B------:R-:W-:Y:S02]  /*9a30*/  USEL UR4, URZ, 0x1, UP0 ;  /* 0x000000013f047887 */ /* 0x000fe40008000000 */
[----:B------:R-:W-:Y:S02]  /*9a40*/  UIADD3 UR37, UR37, 0x1, URZ ;  /* 0x0000000125257890 */ /* 0x000fe4000fffe03f */
[----:B------:R-:W-:Y:S02]  /*9a50*/  ULOP3.LUT UR38, UR38, UR4, URZ, 0x3c, !UPT ;  /* 0x0000000426267292 */ /* 0x000fe4000f8e3c3f */
[----:B------:R-:W-:Y:S01]  /*9a60*/  USEL UR39, UR39, URZ, UP0 ;  /* 0x0000003f27277287 */ /* 0x000fe20008000000 */
[----:B--2---:R1:W-:Y:S04]  /*9a70*/  @!P1 ST.E.128 desc[UR46][R4.64], R28 ;  /* 0x0000001c04009985 */ /* 0x0043e8000c101d2e */
[----:B---3--:R1:W-:Y:S04]  /*9a80*/  @!P2 ST.E.128 desc[UR46][R6.64], R32 ;  /* 0x000000200600a985 */ /* 0x0083e8000c101d2e */
[----:B-----5:R1:W-:Y:S04]  /*9a90*/  @!P3 ST.E.128 desc[UR46][R8.64], R36 ;  /* 0x000000240800b985 */ /* 0x0203e8000c101d2e */
[----:B------:R1:W-:Y:S01]  /*9aa0*/  @!P0 ST.E.128 desc[UR46][R10.64], R40 ;  /* 0x000000280a008985 */ /* 0x0003e2000c101d2e */
[----:B------:R-:W-:-:S13]  /*9ab0*/  ISETP.LE.AND P0, PT, R3, UR41, PT ;  /* 0x0000002903007c0c */ /* 0x000fda000bf03270 */
[----:B------:R-:W-:Y:S05]  /*9ac0*/  @!P0 BRA `(.L_x_29) ;  /* 0xffffff7400308947 */ /* 0x000fea000383ffff */
[----:B------:R-:W-:Y:S05]  /*9ad0*/  EXIT ;  /* 0x000000000000794d */ /* 0x000fea0003800000 */
.L_x_7:
[----:B------:R-:W-:-:S08]  /*9ae0*/  NOP ;  /* 0x0000000000007918 */ /* 0x000fd00000000000 */
[----:B------:R-:W0:-:S00]  /*9af0*/  USETMAXREG.DEALLOC.CTAPOOL 0x20 ;  /* 0x00000020000079c8 */ /* 0x000e0000080e0500 */
[----:B------:R-:W1:Y:S01]  /*9b00*/  S2UR UR5, SR_CTAID.X ;  /* 0x00000000000579c3 */ /* 0x000e620000002500 */
[----:B0-----:R-:W-:Y:S02]  /*9b10*/  IMAD.MOV.U32 R0, RZ, RZ, 0x1 ;  /* 0x00000001ff007424 */ /* 0x001fe400078e00ff */
[----:B------:R-:W-:Y:S02]  /*9b20*/  IMAD.MOV.U32 R16, RZ, RZ, RZ ;  /* 0x000000ffff107224 */ /* 0x000fe400078e00ff */
[----:B------:R-:W-:-:S03]  /*9b30*/  IMAD.MOV.U32 R22, RZ, RZ, 0x1 ;  /* 0x00000001ff167424 */ /* 0x000fc600078e00ff */
[----:B------:R-:W1:Y:S02]  /*9b40*/  LDC R2, c[0x0][0xc34] ;  /* 0x00030d00ff027b82 */ /* 0x000e640000000800 */
[----:B-1----:R-:W-:-:S13]  /*9b50*/  ISETP.LE.AND P0, PT, R2, UR5, PT ;  /* 0x0000000502007c0c */ /* 0x002fda000bf03270 */
[----:B------:R-:W-:Y:S05]  /*9b60*/  @P0 BRA `(.L_x_30) ;  /* 0x0000003000d40947 */ /* 0x000fea0003800000 */
[----:B------:R-:W0:Y:S01]  /*9b70*/  S2R R5, SR_TID.X ;  /* 0x0000000000057919 */ /* 0x000e220000002100 */
[----:B------:R-:W1:Y:S01]  /*9b80*/  S2UR UR4, SR_CgaCtaId ;  /* 0x00000000000479c3 */ /* 0x000e620000008800 */
[----:B------:R-:W-:Y:S01]  /*9b90*/  UMOV UR37, 0x400 ;  /* 0x0000040000257882 */ /* 0x000fe20000000000 */
[----:B------:R-:W-:Y:S01]  /*9ba0*/  MOV R22, 0x1 ;  /* 0x0000000100167802 */ /* 0x000fe20000000f00 */
[----:B------:R-:W-:Y:S01]  /*9bb0*/  IMAD.MOV.U32 R16, RZ, RZ, RZ ;  /* 0x000000ffff107224 */ /* 0x000fe200078e00ff */
[----:B------:R-:W-:Y:S01]  /*9bc0*/  ULDC.64 UR40, c[0x0][0x198] ;  /* 0x0000660000287ab9 */ /* 0x000fe20000000a00 */
[----:B------:R-:W-:Y:S01]  /*9bd0*/  ULDC UR38, c[0x0][0xc] ;  /* 0x0000030000267ab9 */ /* 0x000fe20000000800 */
[----:B-1----:R-:W-:Y:S01]  /*9be0*/  ULEA UR37, UR4, UR37, 0x18 ;  /* 0x0000002504257291 */ /* 0x002fe2000f8ec03f */
[C---:B0-----:R-:W-:Y:S02]  /*9bf0*/  SHF.L.U32 R0, R5.reuse, 0x3, RZ ;  /* 0x0000000305007819 */ /* 0x041fe400000006ff */
[----:B------:R-:W-:-:S02]  /*9c00*/  LOP3.LUT R4, R5, 0x7f, RZ, 0xc0, !PT ;  /* 0x0000007f05047812 */ /* 0x000fc400078ec0ff */
[----:B------:R-:W-:Y:S01]  /*9c10*/  LOP3.LUT R2, R0, 0x1f8, RZ, 0xc0, !PT ;  /* 0x000001f800027812 */ /* 0x000fe200078ec0ff */
[----:B------:R-:W-:Y:S02]  /*9c20*/  IMAD.U32 R0, RZ, RZ, UR5 ;  /* 0x00000005ff007e24 */ /* 0x000fe4000f8e00ff */
[----:B------:R-:W-:Y:S01]  /*9c30*/  IMAD.SHL.U32 R3, R4, 0x8, RZ ;  /* 0x0000000804037824 */ /* 0x000fe200078e00ff */
[----:B------:R-:W-:Y:S02]  /*9c40*/  LOP3.LUT R2, R2, 0x38, R5, 0x78, !PT ;  /* 0x0000003802027812 */ /* 0x000fe400078e7805 */
[----:B------:R0:W-:Y:S01]  /*9c50*/  STL [R1+0x8], R0 ;  /* 0x0000080001007387 */ /* 0x0001e20000100800 */
[----:B------:R-:W-:Y:S02]  /*9c60*/  SHF.R.U32.HI R4, RZ, 0x3, R4 ;  /* 0x00000003ff047819 */ /* 0x000fe40000011604 */
[----:B------:R-:W-:Y:S01]  /*9c70*/  LOP3.LUT R2, R2, 0x200, R3, 0xf8, !PT ;  /* 0x0000020002027812 */ /* 0x000fe200078ef803 */
[----:B------:R1:W-:Y:S01]  /*9c80*/  STL [R1+0x20], RZ ;  /* 0x000020ff01007387 */ /* 0x0003e20000100800 */
[----:B------:R-:W-:-:S02]  /*9c90*/  IMAD.SHL.U32 R3, R5, 0x10, RZ ;  /* 0x0000001005037824 */ /* 0x000fc400078e00ff */
[----:B------:R-:W-:-:S03]  /*9ca0*/  LEA R27, R2, UR37, 0x1 ;  /* 0x00000025021b7c11 */ /* 0x000fc6000f8e08ff */
[----:B0-----:R-:W-:-:S07]  /*9cb0*/  LOP3.LUT R0, R4, 0x70, R3, 0xf8, !PT ;  /* 0x0000007004007812 */ /* 0x001fce00078ef803 */
.L_x_94:
[----:B------:R-:W2:Y:S01]  /*9cc0*/  LDL R6, [R1+0x8] ;  /* 0x0000080001067983 */ /* 0x000ea20000100800 */
[----:B0-----:R-:W0:Y:S01]  /*9cd0*/  LDC R0, c[0x0][0xc38] ;  /* 0x00030e00ff007b82 */ /* 0x001e220000000800 */
[----:B------:R-:W-:Y:S05]  /*9ce0*/  YIELD ;  /* 0x0000000000007946 */ /* 0x000fea0003800000 */
[----:B------:R-:W-:Y:S02]  /*9cf0*/  ULDC.64 UR4, c[0x0][0x418] ;  /* 0x0001060000047ab9 */ /* 0x000fe40000000a00 */
[----:B------:R-:W3:Y:S01]  /*9d00*/  LDC R4, c[0x0][0xc44] ;  /* 0x00031100ff047b82 */ /* 0x000ee20000000800 */
[----:B------:R-:W-:-:S03]  /*9d10*/  UISETP.NE.U32.AND UP0, UPT, UR4, URZ, UPT ;  /* 0x0000003f0400728c */ /* 0x000fc6000bf05070 */
[----:B------:R-:W-:Y:S01]  /*9d20*/  ULDC UR4, c[0x0][0x424] ;  /* 0x0001090000047ab9 */ /* 0x000fe20000000800 */
[----:B------:R-:W-:-:S04]  /*9d30*/  UISETP.NE.AND.EX UP0, UPT, UR5, URZ, UPT, UP0 ;  /* 0x0000003f0500728c */ /* 0x000fc8000bf05300 */
[----:B------:R-:W-:Y:S01]  /*9d40*/  USEL UR4, UR4, 0x1, UP0 ;  /* 0x0000000104047887 */ /* 0x000fe20008000000 */
[----:B0-----:R-:W-:Y:S02]  /*9d50*/  ISETP.NE.AND P0, PT, R0, 0x1, PT ;  /* 0x000000010000780c */ /* 0x001fe40003f05270 */
[----:B---3--:R-:W-:-:S11]  /*9d60*/  ISETP.NE.AND P1, PT, R4, 0x1, PT ;  /* 0x000000010400780c */ /* 0x008fd60003f25270 */
[----:B------:R-:W2:Y:S08]  /*9d70*/  @P0 LDC R0, c[0x0][0xc3c] ;  /* 0x00030f00ff000b82 */ /* 0x000eb00000000800 */
[----:B------:R-:W0:Y:S08]  /*9d80*/  @P0 LDC R5, c[0x0][0xc40] ;  /* 0x00031000ff050b82 */ /* 0x000e300000000800 */
[----:B------:R-:W3:Y:S01]  /*9d90*/  @P1 LDC.64 R2, c[0x0][0xc48] ;  /* 0x00031200ff021b82 */ /* 0x000ee20000000a00 */
[----:B--2---:R-:W-:-:S05]  /*9da0*/  @P0 IMAD.HI.U32 R0, R6, R0, RZ ;  /* 0x0000000006000227 */ /* 0x004fca00078e00ff */
[----:B0-----:R-:W-:Y:S02]  /*9db0*/  @P0 SHF.R.U32.HI R6, RZ, R5, R0 ;  /* 0x00000005ff060219 */ /* 0x001fe40000011600 */
[----:B------:R-:W0:Y:S03]  /*9dc0*/  LDC R0, c[0x0][0x2f0] ;  /* 0x0000bc00ff007b82 */ /* 0x000e260000000800 */
[----:B---3--:R-:W-:Y:S01]  /*9dd0*/  @P1 IMAD.HI.U32 R2, R6, R2, RZ ;  /* 0x0000000206021227 */ /* 0x008fe200078e00ff */
[----:B------:R2:W-:Y:S03]  /*9de0*/  STL [R1], R6 ;  /* 0x0000000601007387 */ /* 0x0005e60000100800 */
[----:B------:R-:W-:Y:S01]  /*9df0*/  IMAD.MOV.U32 R28, RZ, RZ, R6 ;  /* 0x000000ffff1c7224 */ /* 0x000fe200078e0006 */
[----:B------:R-:W-:-:S04]  /*9e00*/  @P1 SHF.R.U32.HI R28, RZ, R3, R2 ;  /* 0x00000003ff1c1219 */ /* 0x000fc80000011602 */
[----:B------:R-:W-:-:S05]  /*9e10*/  IADD3 R17, -R28, RZ, RZ ;  /* 0x000000ff1c117210 */ /* 0x000fca0007ffe1ff */
[----:B------:R-:W-:Y:S02]  /*9e20*/  IMAD R17, R4, R17, R6 ;  /* 0x0000001104117224 */ /* 0x000fe400078e0206 */
[----:B0-----:R-:W-:Y:S01]  /*9e30*/  IMAD R7, R0, UR4, RZ ;  /* 0x0000000400077c24 */ /* 0x001fe2000f8e02ff */
[----:B------:R-:W-:-:S03]  /*9e40*/  UIADD3 UR4, UR37, 0x12400, URZ ;  /* 0x0001240025047890 */ /* 0x000fc6000fffe03f */
[----:B------:R-:W-:Y:S01]  /*9e50*/  VIADD R0, R7, 0xbf ;  /* 0x000000bf07007836 */ /* 0x000fe20000000000 */
[----:B------:R2:W-:Y:S01]  /*9e60*/  STL [R1+0x18], R7 ;  /* 0x0000180701007387 */ /* 0x0005e20000100800 */
[----:B------:R-:W-:Y:S02]  /*9e70*/  ULOP3.LUT UP0, URZ, UR4, 0x3ff, URZ, 0xc0, !UPT ;  /* 0x000003ff043f7892 */ /* 0x000fe4000f80c03f */
[----:B------:R-:W-:-:S04]  /*9e80*/  IMAD.HI R0, R0, 0x2aaaaaab, RZ ;  /* 0x2aaaaaab00007827 */ /* 0x000fc800078e02ff */
[----:B------:R-:W-:Y:S02]  /*9e90*/  PLOP3.LUT P0, PT, PT, PT, UP0, 0x80, 0x0 ;  /* 0x000000000000781c */ /* 0x000fe40003f0f008 */
[----:B------:R-:W-:-:S04]  /*9ea0*/  SHF.R.U32.HI R3, RZ, 0x1f, R0 ;  /* 0x0000001fff037819 */ /* 0x000fc80000011600 */
[----:B------:R-:W-:-:S05]  /*9eb0*/  LEA.HI.SX32 R24, R0, R3, 0x1b ;  /* 0x0000000300187211 */ /* 0x000fca00078fdaff */
[----:B------:R2:W-:Y:S02]  /*9ec0*/  STL [R1+0x4], R24 ;  /* 0x0000041801007387 */ /* 0x0005e40000100800 */
[----:B------:R-:W-:Y:S05]  /*9ed0*/  @!P0 BRA `(.L_x_31) ;  /* 0x0000000000408947 */ /* 0x000fea0003800000 */
[----:B------:R-:W-:Y:S01]  /*9ee0*/  MOV R2, 0x0 ;  /* 0x0000000000027802 */ /* 0x000fe20000000f00 */
[----:B------:R-:W-:Y:S01]  /*9ef0*/  ULDC.64 UR6, c[0x4][0xa8] ;  /* 0x01002a0000067ab9 */ /* 0x000fe20000000a00 */
[----:B------:R-:W-:Y:S01]  /*9f00*/  ULDC.64 UR8, c[0x4][0xb0] ;  /* 0x01002c0000087ab9 */ /* 0x000fe20000000a00 */
[----:B------:R-:W-:Y:S01]  /*9f10*/  ULDC.64 UR4, c[0x4][0x30] ;  /* 0x01000c0000047ab9 */ /* 0x000fe20000000a00 */
[----:B------:R-:W-:Y:S01]  /*9f20*/  IMAD.U32 R4, RZ, RZ, UR6 ;  /* 0x00000006ff047e24 */ /* 0x000fe2000f8e00ff */
[----:B--2---:R-:W-:Y:S01]  /*9f30*/  MOV R7, UR9 ;  /* 0x0000000900077c02 */ /* 0x004fe20008000f00 */
[----:B------:R-:W0:Y:S01]  /*9f40*/  LDC.64 R2, c[0x4][R2] ;  /* 0x0100000002027b82 */ /* 0x000e220000000a00 */
[----:B------:R-:W-:Y:S01]  /*9f50*/  IMAD.U32 R5, RZ, RZ, UR7 ;  /* 0x00000007ff057e24 */ /* 0x000fe2000f8e00ff */
[----:B------:R-:W-:Y:S01]  /*9f60*/  MOV R12, 0x1 ;  /* 0x00000001000c7802 */ /* 0x000fe20000000f00 */
[----:B------:R-:W-:Y:S02]  /*9f70*/  IMAD.U32 R6, RZ, RZ, UR8 ;  /* 0x00000008ff067e24 */ /* 0x000fe4000f8e00ff */
[----:B------:R-:W-:-:S02]  /*9f80*/  IMAD.U32 R10, RZ, RZ, UR4 ;  /* 0x00000004ff0a7e24 */ /* 0x000fc4000f8e00ff */
[----:B------:R-:W-:Y:S02]  /*9f90*/  IMAD.U32 R11, RZ, RZ, UR5 ;  /* 0x00000005ff0b7e24 */ /* 0x000fe4000f8e00ff */
[----:B------:R-:W-:Y:S02]  /*9fa0*/  IMAD.MOV.U32 R8, RZ, RZ, 0x70 ;  /* 0x00000070ff087424 */ /* 0x000fe400078e00ff */
[----:B------:R-:W-:-:S07]  /*9fb0*/  IMAD.MOV.U32 R13, RZ, RZ, RZ ;  /* 0x000000ffff0d7224 */ /* 0x000fce00078e00ff */
[----:B------:R-:W-:-:S07]  /*9fc0*/  LEPC R20, `(.L_x_31) ;  /* 0x000000001014794e */ /* 0x000fce0000000000 */
[----:B01----:R-:W-:Y:S05]  /*9fd0*/  CALL.ABS.NOINC R2 ;  /* 0x0000000002007343 */ /* 0x003fea0003c00000 */
.L_x_31:
[----:B------:R-:W-:-:S04]  /*9fe0*/  UIADD3 UR4, UR37, 0x400, URZ ;  /* 0x0000040025047890 */ /* 0x000fc8000fffe03f */
[----:B------:R-:W-:-:S06]  /*9ff0*/  ULOP3.LUT UP0, URZ, UR4, 0x3ff, URZ, 0xc0, !UPT ;  /* 0x000003ff043f7892 */ /* 0x000fcc000f80c03f */
[----:B------:R-:W-:-:S13]  /*a000*/  PLOP3.LUT P0, PT, PT, PT, UP0, 0x80, 0x0 ;  /* 0x000000000000781c */ /* 0x000fda0003f0f008 */
[----:B------:R-:W-:Y:S05]  /*a010*/  @!P0 BRA `(.L_x_32) ;  /* 0x00000000007c8947 */ /* 0x000fea0003800000 */
[----:B------:R-:W-:Y:S01]  /*a020*/  MOV R18, 0x0 ;  /* 0x0000000000127802 */ /* 0x000fe20000000f00 */
[----:B------:R-:W-:Y:S01]  /*a030*/  ULDC.64 UR6, c[0x4][0xa8] ;  /* 0x01002a0000067ab9 */ /* 0x000fe20000000a00 */
[----:B------:R-:W-:Y:S01]  /*a040*/  ULDC.64 UR8, c[0x4][0xb0] ;  /* 0x01002c0000087ab9 */ /* 0x000fe20000000a00 */
[----:B------:R-:W-:Y:S01]  /*a050*/  ULDC.64 UR4, c[0x4][0x38] ;  /* 0x01000e0000047ab9 */ /* 0x000fe20000000a00 */
[----:B------:R0:W3:Y:S01]  /*a060*/  LDC.64 R2, c[0x4][R18] ;  /* 0x0100000012027b82 */ /* 0x0000e20000000a00 */
[----:B------:R-:W-:Y:S01]  /*a070*/  IMAD.U32 R4, RZ, RZ, UR6 ;  /* 0x00000006ff047e24 */ /* 0x000fe2000f8e00ff */
[----:B--2---:R-:W-:Y:S01]  /*a080*/  MOV R6, UR8 ;  /* 0x0000000800067c02 */ /* 0x004fe20008000f00 */
[----:B------:R-:W-:Y:S01]  /*a090*/  IMAD.U32 R5, RZ, RZ, UR7 ;  /* 0x00000007ff057e24 */ /* 0x000fe2000f8e00ff */
[----:B------:R-:W-:Y:S01]  /*a0a0*/  MOV R8, 0x70 ;  /* 0x0000007000087802 */ /* 0x000fe20000000f00 */
[----:B------:R-:W-:Y:S02]  /*a0b0*/  IMAD.U32 R7, RZ, RZ, UR9 ;  /* 0x00000009ff077e24 */ /* 0x000fe4000f8e00ff */
[----:B------:R-:W-:-:S02]  /*a0c0*/  IMAD.U32 R10, RZ, RZ, UR4 ;  /* 0x00000004ff0a7e24 */ /* 0x000fc4000f8e00ff */
[----:B------:R-:W-:Y:S02]  /*a0d0*/  IMAD.U32 R11, RZ, RZ, UR5 ;  /* 0x00000005ff0b7e24 */ /* 0x000fe4000f8e00ff */
[----:B------:R-:W-:Y:S02]  /*a0e0*/  IMAD.MOV.U32 R12, RZ, RZ, 0x1 ;  /* 0x00000001ff0c7424 */ /* 0x000fe400078e00ff */
[----:B0-----:R-:W-:-:S07]  /*a0f0*/  IMAD.MOV.U32 R13, RZ, RZ, RZ ;  /* 0x000000ffff0d7224 */ /* 0x001fce00078e00ff */
[----:B------:R-:W-:-:S07]  /*a100*/  LEPC R20, `(.L_x_33) ;  /* 0x000000001014794e */ /* 0x000fce0000000000 */
[----:B-1-3--:R-:W-:Y:S05]  /*a110*/  CALL.ABS.NOINC R2 ;  /* 0x0000000002007343 */ /* 0x00afea0003c00000 */
.L_x_33:
[----:B------:R0:W1:Y:S01]  /*a120*/  LDC.64 R2, c[0x4][R18] ;  /* 0x0100000012027b82 */ /* 0x0000620000000a00 */
[----:B------:R-:W-:Y:S01]  /*a130*/  ULDC.64 UR6, c[0x4][0xa8] ;  /* 0x01002a0000067ab9 */ /* 0x000fe20000000a00 */
[----:B------:R-:W-:Y:S01]  /*a140*/  ULDC.64 UR8, c[0x4][0xb0] ;  /* 0x01002c0000087ab9 */ /* 0x000fe20000000a00 */
[----:B------:R-:W-:Y:S01]  /*a150*/  ULDC.64 UR4, c[0x4][0x40] ;  /* 0x0100100000047ab9 */ /* 0x000fe20000000a00 */
[----:B------:R-:W-:Y:S01]  /*a160*/  IMAD.U32 R4, RZ, RZ, UR6 ;  /* 0x00000006ff047e24 */ /* 0x000fe2000f8e00ff */
[----:B------:R-:W-:Y:S01]  /*a170*/  MOV R5, UR7 ;  /* 0x0000000700057c02 */ /* 0x000fe20008000f00 */
[----:B------:R-:W-:Y:S01]  /*a180*/  IMAD.U32 R6, RZ, RZ, UR8 ;  /* 0x00000008ff067e24 */ /* 0x000fe2000f8e00ff */
[----:B------:R-:W-:Y:S01]  /*a190*/  MOV R11, UR5 ;  /* 0x00000005000b7c02 */ /* 0x000fe20008000f00 */
[----:B------:R-:W-:Y:S02]  /*a1a0*/  IMAD.U32 R7, RZ, RZ, UR9 ;  /* 0x00000009ff077e24 */ /* 0x000fe4000f8e00ff */
[----:B------:R-:W-:-:S02]  /*a1b0*/  IMAD.U32 R10, RZ, RZ, UR4 ;  /* 0x00000004ff0a7e24 */ /* 0x000fc4000f8e00ff */
[----:B------:R-:W-:Y:S02]  /*a1c0*/  IMAD.MOV.U32 R8, RZ, RZ, 0x70 ;  /* 0x00000070ff087424 */ /* 0x000fe400078e00ff */
[----:B------:R-:W-:Y:S02]  /*a1d0*/  IMAD.MOV.U32 R12, RZ, RZ, 0x1 ;  /* 0x00000001ff0c7424 */ /* 0x000fe400078e00ff */
[----:B0-----:R-:W-:-:S07]  /*a1e0*/  IMAD.MOV.U32 R13, RZ, RZ, RZ ;  /* 0x000000ffff0d7224 */ /* 0x001fce00078e00ff */
[----:B------:R-:W-:-:S07]  /*a1f0*/  LEPC R20, `(.L_x_32) ;  /* 0x000000001014794e */ /* 0x000fce0000000000 */
[----:B-1----:R-:W-:Y:S05]  /*a200*/  CALL.ABS.NOINC R2 ;  /* 0x0000000002007343 */ /* 0x002fea0003c00000 */
.L_x_32:
[----:B------:R-:W-:Y:S01]  /*a210*/  ULDC.64 UR4, c[0x0][0x9f8] ;  /* 0x00027e0000047ab9 */ /* 0x000fe20000000a00 */
[----:B------:R-:W-:Y:S02]  /*a220*/  MOV R19, R28 ;  /* 0x0000001c00137202 */ /* 0x000fe40000000f00 */
[----:B------:R-:W-:-:S04]  /*a230*/  ISETP.NE.U32.AND P0, PT, RZ, UR4, PT ;  /* 0x00000004ff007c0c */ /* 0x000fc8000bf05070 */
[----:B------:R-:W-:-:S13]  /*a240*/  ISETP.NE.AND.EX P0, PT, RZ, UR5, PT, P0 ;  /* 0x00000005ff007c0c */ /* 0x000fda000bf05300 */
[----:B------:R-:W0:Y:S02]  /*a250*/  @P0 LDC.64 R2, c[0x0][0x9f8] ;  /* 0x00027e00ff020b82 */ /* 0x000e240000000a00 */
[----:B0-----:R-:W-:-:S05]  /*a260*/  @P0 IMAD.WIDE R2, R28, 0x4, R2 ;  /* 0x000000041c020825 */ /* 0x001fca00078e0202 */
[----:B------:R0:W2:Y:S01]  /*a270*/  @P0 LDG.E R19, desc[UR46][R2.64] ;  /* 0x0000002e02130981 */ /* 0x0000a2000c1e1900 */
[----:B------:R-:W-:Y:S01]  /*a280*/  UMOV UR4, 0xffffffff ;  /* 0xffffffff00047882 */ /* 0x000fe20000000000 */
[----:B------:R-:W-:Y:S01]  /*a290*/  VIADD R29, R24, 0xffffffff ;  /* 0xffffffff181d7836 */ /* 0x000fe20000000000 */
[----:B0-----:R-:W0:Y:S02]  /*a2a0*/  LDC.64 R2, c[0x0][0x418] ;  /* 0x00010600ff027b82 */ /* 0x001e240000000a00 */
[----:B0-----:R-:W-:-:S04]  /*a2b0*/  ISETP.NE.U32.AND P0, PT, R2, RZ, PT ;  /* 0x000000ff0200720c */ /* 0x001fc80003f05070 */
[----:B------:R-:W-:-:S04]  /*a2c0*/  ISETP.NE.AND.EX P1, PT, R3, RZ, PT, P0 ;  /* 0x000000ff0300720c */ /* 0x000fc80003f25300 */
[----:B------:R-:W-:Y:S02]  /*a2d0*/  P2R R26, PR, RZ, 0x2 ;  /* 0x00000002ff1a7803 */ /* 0x000fe40000000000 */
[----:B--2---:R-:W-:Y:S02]  /*a2e0*/  SHF.R.S32.HI R24, RZ, 0x1f, R19 ;  /* 0x0000001fff187819 */ /* 0x004fe40000011413 */
[----:B------:R-:W-:Y:S01]  /*a2f0*/  SEL R18, R19, RZ, !P1 ;  /* 0x000000ff13127207 */ /* 0x000fe20004800000 */
[----:B------:R-:W-:Y:S06]  /*a300*/  BRA.DIV UR4, `(.L_x_34) ;  /* 0x0000003204347947 */ /* 0x000fec000b800000 */
[----:B------:R-:W0:Y:S02]  /*a310*/  S2R R0, SR_TID.X ;  /* 0x0000000000007919 */ /* 0x000e240000002100 */
[----:B0-----:R-:W-:-:S04]  /*a320*/  SHF.R.U32.HI R0, RZ, 0x5, R0 ;  /* 0x00000005ff007819 */ /* 0x001fc80000011600 */
[----:B------:R-:W-:-:S05]  /*a330*/  LOP3.LUT R0, R0, 0x3, RZ, 0xc0, !PT ;  /* 0x0000000300007812 */ /* 0x000fca00078ec0ff */
[----:B------:R0:W2:Y:S02]  /*a340*/  SHFL.IDX PT, R14, R0, RZ, 0x1f ;  /* 0x00001fff000e7589 */ /* 0x0000a400000e0000 */
.L_x_110:
[----:B--2---:R-:W-:Y:S02]  /*a350*/  ISETP.NE.AND P0, PT, R14, RZ, PT ;  /* 0x000000ff0e00720c */ /* 0x004fe40003f05270 */
[----:B------:R-:W-:-:S04]  /*a360*/  PLOP3.LUT P2, PT, PT, PT, PT, 0x8, 0x0 ;  /* 0x000000000000781c */ /* 0x000fc80003f4e170 */
[----:B------:R-:W-:-:S07]  /*a370*/  P2R R25, PR, RZ, 0x4 ;  /* 0x00000004ff197803 */ /* 0x000fce0000000000 */
[----:B------:R-:W-:Y:S05]  /*a380*/  @P0 BRA `(.L_x_35) ;  /* 0x0000000000e80947 */ /* 0x000fea0003800000 */
[----:B------:R-:W-:-:S03]  /*a390*/  UMOV UR4, 0xffffffff ;  /* 0xffffffff00047882 */ /* 0x000fc60000000000 */
[----:B------:R-:W-:Y:S05]  /*a3a0*/  BRA.DIV UR4, `(.L_x_36) ;  /* 0x0000003204407947 */ /* 0x000fea000b800000 */
[----:B------:R-:W-:-:S13]  /*a3b0*/  ELECT P6, URZ, PT ;  /* 0x00000000003f782f */ /* 0x000fda00038c0000 */
.L_x_113:
[----:B------:R-:W-:Y:S05]  /*a3c0*/  @!P6 BRA `(.L_x_35) ;  /* 0x0000000000d8e947 */ /* 0x000fea0003800000 */
[----:B------:R-:W-:Y:S02]  /*a3d0*/  IMAD.MOV.U32 R23, RZ, RZ, R29 ;  /* 0x000000ffff177224 */ /* 0x000fe400078e001d */
[----:B------:R-:W-:Y:S01]  /*a3e0*/  IMAD.MOV.U32 R18, RZ, RZ, R19 ;  /* 0x000000ffff127224 */ /* 0x000fe200078e0013 */
[----:B------:R-:W-:Y:S06]  /*a3f0*/  @!P1 BRA `(.L_x_37) ;  /* 0x0000000000489947 */ /* 0x000fec0003800000 */
[----:B------:R-:W2:Y:S01]  /*a400*/  LDC R23, c[0x0][0x43c] ;  /* 0x00010f00ff177b82 */ /* 0x000ea20000000800 */
[----:B0-----:R-:W-:Y:S01]  /*a410*/  MOV R0, R29 ;  /* 0x0000001d00007202 */ /* 0x001fe20000000f00 */
[----:B------:R-:W-:Y:S02]  /*a420*/  ULDC.64 UR4, c[0x0][0x428] ;  /* 0x00010a0000047ab9 */ /* 0x000fe40000000a00 */
[----:B------:R-:W-:-:S04]  /*a430*/  IMAD R6, R24, UR4, RZ ;  /* 0x0000000418067c24 */ /* 0x000fc8000f8e02ff */
[----:B------:R-:W-:Y:S01]  /*a440*/  IMAD R7, R19, UR5, R6 ;  /* 0x0000000513077c24 */ /* 0x000fe2000f8e0206 */
[----:B--2---:R-:W-:-:S13]  /*a450*/  ISETP.NE.AND P0, PT, R23, 0x1, PT ;  /* 0x000000011700780c */ /* 0x004fda0003f05270 */
[----:B------:R-:W0:Y:S02]  /*a460*/  @P0 LDC.64 R4, c[0x0][0x440] ;  /* 0x00011000ff040b82 */ /* 0x000e240000000a00 */
[----:B0-----:R-:W-:-:S05]  /*a470*/  @P0 IMAD.HI.U32 R4, R29, R4, RZ ;  /* 0x000000041d040227 */ /* 0x001fca00078e00ff */
[----:B------:R-:W-:-:S04]  /*a480*/  @P0 SHF.R.U32.HI R0, RZ, R5, R4 ;  /* 0x00000005ff000219 */ /* 0x000fc80000011604 */
[--C-:B------:R-:W-:Y:S01]  /*a490*/  SHF.R.S32.HI R5, RZ, 0x1f, R0.reuse ;  /* 0x0000001fff057819 */ /* 0x100fe20000011400 */
[----:B------:R-:W-:-:S04]  /*a4a0*/  IMAD.MOV.U32 R4, RZ, RZ, R0 ;  /* 0x000000ffff047224 */ /* 0x000fc800078e0000 */
[----:B------:R-:W-:-:S04]  /*a4b0*/  IMAD.WIDE.U32 R4, R19, UR4, R4 ;  /* 0x0000000413047c25 */ /* 0x000fc8000f8e0004 */
[----:B------:R-:W-:Y:S01]  /*a4c0*/  IMAD.IADD R5, R5, 0x1, R7 ;  /* 0x0000000105057824 */ /* 0x000fe200078e0207 */
[----:B------:R-:W-:-:S04]  /*a4d0*/  LEA R2, P0, R4, R2, 0x2 ;  /* 0x0000000204027211 */ /* 0x000fc800078010ff */
[----:B------:R-:W-:-:S05]  /*a4e0*/  LEA.HI.X R3, R4, R3, R5, 0x2, P0 ;  /* 0x0000000304037211 */ /* 0x000fca00000f1405 */
[----:B------:R2:W5:Y:S01]  /*a4f0*/  LDG.E R18, desc[UR46][R2.64] ;  /* 0x0000002e02127981 */ /* 0x000562000c1e1900 */
[----:B------:R-:W-:-:S04]  /*a500*/  IMAD.MOV R0, RZ, RZ, -R0 ;  /* 0x000000ffff007224 */ /* 0x000fc800078e0a00 */
[----:B------:R-:W-:-:S07]  /*a510*/  IMAD R23, R23, R0, R29 ;  /* 0x0000000017177224 */ /* 0x000fce00078e021d */
.L_x_37:
[----:B0-----:R-:W0:Y:S01]  /*a520*/  S2R R0, SR_TID.X ;  /* 0x0000000000007919 */ /* 0x001e220000002100 */
[----:B--2---:R-:W-:Y:S02]  /*a530*/  LEA R3, R16, UR37, 0x3 ;  /* 0x0000002510037c11 */ /* 0x004fe4000f8e18ff */
[----:B0-----:R-:W-:Y:S02]  /*a540*/  LOP3.LUT R2, R0, 0x7f, RZ, 0xc0, !PT ;  /* 0x0000007f00027812 */ /* 0x001fe400078ec0ff */
[----:B------:R-:W-:Y:S02]  /*a550*/  SHF.L.U32 R0, R22, 0x1f, RZ ;  /* 0x0000001f16007819 */ /* 0x000fe400000006ff */
[----:B------:R-:W-:Y:S02]  /*a560*/  ISETP.NE.AND P1, PT, R2, RZ, PT ;  /* 0x000000ff0200720c */ /* 0x000fe40003f25270 */
[----:B------:R-:W0:Y:S02]  /*a570*/  SYNCS.PHASECHK.TRANS64.TRYWAIT P0, [R3+URZ+0x30840], R0 ;  /* 0x03084000030075a7 */ /* 0x000e24000800017f */
[----:B0-----:R-:W-:Y:S09]  /*a580*/  @!P0 BRA `(.L_x_38) ;  /* 0x0000002c00e88947 */ /* 0x001ff20003800000 */
.L_x_114:
[----:B------:R-:W-:Y:S05]  /*a590*/  @P1 BRA `(.L_x_39) ;  /* 0x00000000001c1947 */ /* 0x000fea0003800000 */
[----:B------:R-:W2:Y:S01]  /*a5a0*/  S2R R2, SR_TID.X ;  /* 0x0000000000027919 */ /* 0x000ea20000002100 */
[----:B0-----:R-:W-:-:S04]  /*a5b0*/  MOV R0, 0x6000 ;  /* 0x0000600000007802 */ /* 0x001fc80000000f00 */
[----:B------:R3:W-:Y:S01]  /*a5c0*/  SYNCS.ARRIVE.TRANS64 RZ, [R3+URZ+0x30830], R0 ;  /* 0x0308300003ff79a7 */ /* 0x0007e2000800003f */
[----:B--2---:R-:W-:-:S04]  /*a5d0*/  LOP3.LUT R2, R2, 0x1f, RZ, 0xc0, !PT ;  /* 0x0000001f02027812 */ /* 0x004fc800078ec0ff */
[----:B------:R-:W-:-:S13]  /*a5e0*/  ISETP.NE.AND P0, PT, R2, RZ, PT ;  /* 0x000000ff0200720c */ /* 0x000fda0003f05270 */
[----:B---3--:R-:W-:Y:S05]  /*a5f0*/  @!P0 BRA `(.L_x_39) ;  /* 0x0000000000048947 */ /* 0x008fea0003800000 */
[----:B------:R-:W-:Y:S01]  /*a600*/  BPT.TRAP 0x1 ;  /* 0x000000040000795c */ /* 0x000fe20000300000 */
.L_x_39:
[----:B------:R-:W-:Y:S01]  /*a610*/  R2UR UR8, R16 ;  /* 0x00000000100872ca */ /* 0x000fe200000e0000 */
[----:B------:R-:W-:Y:S01]  /*a620*/  UIADD3 UR4, UP0, UR40, 0x370, URZ ;  /* 0x0000037028047890 */ /* 0x000fe2000ff1e03f */
[----:B------:R-:W-:Y:S01]  /*a630*/  R2UR UR9, R3 ;  /* 0x00000000030972ca */ /* 0x000fe200000e0000 */
[----:B------:R-:W-:Y:S01]  /*a640*/  UMOV UR6, 0x0 ;  /* 0x0000000000067882 */ /* 0x000fe20000000000 */
[----:B------:R-:W-:Y:S01]  /*a650*/  R2UR UR11, R23 ;  /* 0x00000000170b72ca */ /* 0x000fe200000e0000 */
[----:B------:R-:W-:Y:S01]  /*a660*/  UIADD3.X UR5, URZ, UR41, URZ, UP0, !UPT ;  /* 0x000000293f057290 */ /* 0x000fe200087fe43f */
[----:B------:R-:W-:Y:S01]  /*a670*/  R2UR UR12, R17 ;  /* 0x00000000110c72ca */ /* 0x000fe200000e0000 */
[----:B------:R-:W-:Y:S01]  /*a680*/  UMOV UR7, 0x14f00000 ;  /* 0x14f0000000077882 */ /* 0x000fe20000000000 */
[----:B-----5:R-:W-:Y:S01]  /*a690*/  R2UR UR13, R18 ;  /* 0x00000000120d72ca */ /* 0x020fe200000e0000 */
[----:B------:R-:W-:Y:S01]  /*a6a0*/  UMOV UR10, URZ ;  /* 0x0000003f000a7c82 */ /* 0x000fe20008000000 */
[----:B------:R-:W-:-:S03]  /*a6b0*/  PLOP3.LUT P0, PT, PT, PT, PT, 0x80, 0x0 ;  /* 0x000000000000781c */ /* 0x000fc60003f0f070 */
[----:B------:R-:W-:Y:S01]  /*a6c0*/  UIMAD UR8, UR8, 0x6000, UR37 ;  /* 0x00006000080878a4 */ /* 0x000fe2000f8e0225 */
[----:B------:R-:W-:Y:S01]  /*a6d0*/  P2R R25, PR, RZ, 0x1 ;  /* 0x00000001ff197803 */ /* 0x000fe20000000000 */
[----:B------:R-:W-:Y:S02]  /*a6e0*/  UIADD3 UR9, UR9, 0x30830, URZ ;  /* 0x0003083009097890 */ /* 0x000fe4000fffe03f */
[----:B------:R-:W-:Y:S02]  /*a6f0*/  UIMAD UR11, UR11, 0xc0, URZ ;  /* 0x000000c00b0b78a4 */ /* 0x000fe4000f8e023f */
[----:B------:R-:W-:-:S09]  /*a700*/  UIADD3 UR8, UR8, 0x12400, URZ ;  /* 0x0001240008087890 */ /* 0x000fd2000fffe03f */
[----:B------:R2:W-:Y:S02]  /*a710*/  UTMALDG.4D [UR8], [UR4], desc[UR6] ;  /* 0x00000608040075b4 */ /* 0x0005e40008019000 */
[----:B--2---:R-:W-:Y:S01]  /*a720*/  NOP ;  /* 0x0000000000007918 */ /* 0x004fe20000000000 */
.L_x_35:
[----:B------:R-:W-:Y:S05]  /*a730*/  WARPSYNC.ALL ;  /* 0x0000000000007948 */ /* 0x000fea0003800000 */
[----:B------:R-:W-:Y:S01]  /*a740*/  UIADD3 UR4, UR37, 0xc400, URZ ;  /* 0x0000c40025047890 */ /* 0x000fe2000fffe03f */
[----:B0-----:R-:W-:Y:S01]  /*a750*/  SHF.R.S32.HI R0, RZ, 0x1f, R17 ;  /* 0x0000001fff007819 */ /* 0x001fe20000011411 */
[----:B------:R-:W-:Y:S02]  /*a760*/  BAR.SYNC.DEFER_BLOCKING 0x8, 0x200 ;  /* 0x0208000000007b1d */ /* 0x000fe40000010000 */
[----:B------:R-:W-:-:S04]  /*a770*/  ULOP3.LUT UP0, URZ, UR4, 0x3ff, URZ, 0xc0, !UPT ;  /* 0x000003ff043f7892 */ /* 0x000fc8000f80c03f */
[----:B------:R-:W-:Y:S02]  /*a780*/  ULDC.64 UR4, c[0x0][0x2d8] ;  /* 0x0000b60000047ab9 */ /* 0x000fe40000000a00 */
[----:B------:R-:W-:Y:S01]  /*a790*/  IMAD R0, R0, UR4, RZ ;  /* 0x0000000400007c24 */ /* 0x000fe2000f8e02ff */
[----:B------:R-:W-:Y:S01]  /*a7a0*/  PLOP3.LUT P0, PT, PT, PT, UP0, 0x80, 0x0 ;  /* 0x000000000000781c */ /* 0x000fe20003f0f008 */
[----:B------:R-:W-:-:S04]  /*a7b0*/  IMAD.WIDE.U32 R2, R17, UR4, RZ ;  /* 0x0000000411027c25 */ /* 0x000fc8000f8e00ff */
[----:B------:R-:W-:Y:S01]  /*a7c0*/  IMAD R0, R17, UR5, R0 ;  /* 0x0000000511007c24 */ /* 0x000fe2000f8e0200 */
[----:B------:R0:W-:Y:S03]  /*a7d0*/  STL.64 [R1+0x10], R2 ;  /* 0x0000100201007387 */ /* 0x0001e60000100a00 */
[----:B0-----:R-:W-:Y:S01]  /*a7e0*/  IMAD.IADD R2, R3, 0x1, R0 ;  /* 0x0000000103027824 */ /* 0x001fe200078e0200 */
[----:B------:R-:W-:-:S05]  /*a7f0*/  SHF.R.S32.HI R0, RZ, 0x1f, R28 ;  /* 0x0000001fff007819 */ /* 0x000fca000001141c */
[----:B------:R0:W-:Y:S04]  /*a800*/  STL [R1+0x28], R0 ;  /* 0x0000280001007387 */ /* 0x0001e80000100800 */
[----:B------:R0:W-:Y:S01]  /*a810*/  STL [R1+0x24], R2 ;  /* 0x0000240201007387 */ /* 0x0001e20000100800 */
[----:B------:R-:W-:Y:S05]  /*a820*/  @!P0 BRA `(.L_x_40) ;  /* 0x0000000000408947 */ /* 0x000fea0003800000 */
[----:B0-----:R-:W-:Y:S01]  /*a830*/  MOV R2, 0x0 ;  /* 0x0000000000027802 */ /* 0x001fe20000000f00 */
[----:B------:R-:W-:Y:S01]  /*a840*/  ULDC.64 UR6, c[0x4][0xa8] ;  /* 0x01002a0000067ab9 */ /* 0x000fe20000000a00 */
[----:B------:R-:W-:Y:S01]  /*a850*/  ULDC.64 UR8, c[0x4][0xb0] ;  /* 0x01002c0000087ab9 */ /* 0x000fe20000000a00 */
[----:B------:R-:W-:Y:S01]  /*a860*/  ULDC.64 UR4, c[0x4][0x20] ;  /* 0x0100080000047ab9 */ /* 0x000fe20000000a00 */
[----:B------:R-:W-:Y:S01]  /*a870*/  IMAD.U32 R4, RZ, RZ, UR6 ;  /* 0x00000006ff047e24 */ /* 0x000fe2000f8e00ff */
[----:B------:R-:W-:Y:S01]  /*a880*/  MOV R6, UR8 ;  /* 0x0000000800067c02 */ /* 0x000fe20008000f00 */
        /* <DEDUP_REMOVED lines=10> */
.L_x_40:
[----:B------:R-:W2:Y:S01]  /*a930*/  LDL.LU R20, [R1+0x24] ;  /* 0x0000240001147983 */ /* 0x000ea20000300800 */
[----:B------:R-:W3:Y:S01]  /*a940*/  LDC R9, c[0x0][0x448] ;  /* 0x00011200ff097b82 */ /* 0x000ee20000000800 */
[----:B------:R-:W-:Y:S01]  /*a950*/  ULDC.64 UR4, c[0x0][0x2e0] ;  /* 0x0000b80000047ab9 */ /* 0x000fe20000000a00 */
[----:B------:R-:W-:Y:S01]  /*a960*/  ULDC.64 UR6, c[0x0][0x2c8] ;  /* 0x0000b20000067ab9 */ /* 0x000fe20000000a00 */
[----:B0-----:R-:W2:Y:S01]  /*a970*/  LDL.LU.64 R2, [R1+0x10] ;  /* 0x0000100001027983 */ /* 0x001ea20000300a00 */
[----:B------:R-:W-:-:S03]  /*a980*/  ULDC.64 UR8, c[0x0][0x280] ;  /* 0x0000a00000087ab9 */ /* 0x000fc60000000a00 */
[----:B------:R-:W4:Y:S04]  /*a990*/  LDL.LU R0, [R1+0x28] ;  /* 0x0000280001007983 */ /* 0x000f280000300800 */
[----:B------:R-:W5:Y:S04]  /*a9a0*/  LDL.LU R6, [R1] ;  /* 0x0000000001067983 */ /* 0x000f680000300800 */
[----:B------:R-:W5:Y:S01]  /*a9b0*/  LDL R21, [R1+0x8] ;  /* 0x0000080001157983 */ /* 0x000f620000100800 */
[----:B------:R-:W0:Y:S01]  /*a9c0*/  S2R R12, SR_TID.X ;  /* 0x00000000000c7919 */ /* 0x000e220000002100 */
[----:B---3--:R-:W-:-:S13]  /*a9d0*/  ISETP.NE.AND P0, PT, R9, 0x1, PT ;  /* 0x000000010900780c */ /* 0x008fda0003f05270 */
[----:B------:R-:W3:Y:S08]  /*a9e0*/  @P0 LDC R4, c[0x0][0x450] ;  /* 0x00011400ff040b82 */ /* 0x000ef00000000800 */
[----:B------:R-:W1:Y:S01]  /*a9f0*/  @P0 LDC R10, c[0x0][0x44c] ;  /* 0x00011300ff0a0b82 */ /* 0x000e620000000800 */
[----:B--2---:R-:W-:Y:S02]  /*aa00*/  IMAD.MOV.U32 R3, RZ, RZ, R20 ;  /* 0x000000ffff037224 */ /* 0x004fe400078e0014 */
[----:B------:R-:W2:Y:S01]  /*aa10*/  S2R R20, SR_TID.X ;  /* 0x0000000000147919 */ /* 0x000ea20000002100 */
[----:B----4-:R-:W-:-:S04]  /*aa20*/  IMAD R5, R0, UR4, RZ ;  /* 0x0000000400057c24 */ /* 0x010fc8000f8e02ff */
[----:B------:R-:W4:Y:S01]  /*aa30*/  @P0 LDC R0, c[0x0][0x44c] ;  /* 0x00011300ff000b82 */ /* 0x000f220000000800 */
[----:B------:R-:W-:Y:S01]  /*aa40*/  IMAD.WIDE.U32 R2, R28, UR4, R2 ;  /* 0x000000041c027c25 */ /* 0x000fe2000f8e0002 */
[----:B-----5:R-:W-:Y:S01]  /*aa50*/  IADD3 R6, -R6, RZ, RZ ;  /* 0x000000ff06067210 */ /* 0x020fe20007ffe1ff */
[----:B------:R-:W-:Y:S02]  /*aa60*/  ULDC UR4, c[0x0][0xc38] ;  /* 0x00030e0000047ab9 */ /* 0x000fe40000000800 */
[----:B------:R-:W-:Y:S02]  /*aa70*/  IMAD R5, R28, UR5, R5 ;  /* 0x000000051c057c24 */ /* 0x000fe4000f8e0205 */
[----:B------:R-:W-:Y:S01]  /*aa80*/  IMAD R6, R6, UR4, R21 ;  /* 0x0000000406067c24 */ /* 0x000fe2000f8e0215 */
[----:B------:R-:W-:Y:S01]  /*aa90*/  ULDC.64 UR4, c[0x0][0x2d0] ;  /* 0x0000b40000047ab9 */ /* 0x000fe20000000a00 */
[----:B------:R-:W-:Y:S01]  /*aaa0*/  IMAD.IADD R3, R3, 0x1, R5 ;  /* 0x0000000103037824 */ /* 0x000fe200078e0205 */
[----:B0-----:R-:W-:-:S04]  /*aab0*/  LOP3.LUT R21, R12, 0x7f, RZ, 0xc0, !PT ;  /* 0x0000007f0c157812 */ /* 0x001fc800078ec0ff */
[----:B------:R-:W-:Y:S02]  /*aac0*/  SHF.R.U32.HI R21, RZ, 0x3, R21 ;  /* 0x00000003ff157819 */ /* 0x000fe40000011615 */
[C---:B--2---:R-:W-:Y:S01]  /*aad0*/  LOP3.LUT R7, R20.reuse, 0x7f, RZ, 0xc0, !PT ;  /* 0x0000007f14077812 */ /* 0x044fe200078ec0ff */
[----:B------:R-:W-:-:S03]  /*aae0*/  IMAD.SHL.U32 R20, R20, 0x10, RZ ;  /* 0x0000001014147824 */ /* 0x000fc600078e00ff */
[----:B------:R-:W-:-:S04]  /*aaf0*/  SHF.R.U32.HI R7, RZ, 0x3, R7 ;  /* 0x00000003ff077819 */ /* 0x000fc80000011607 */
[----:B------:R-:W-:-:S05]  /*ab00*/  LOP3.LUT R20, R7, 0x70, R20, 0xf8, !PT ;  /* 0x0000007007147812 */ /* 0x000fca00078ef814 */
[----:B------:R-:W-:Y:S02]  /*ab10*/  IMAD R7, R6, 0xc0, R20 ;  /* 0x000000c006077824 */ /* 0x000fe400078e0214 */
[----:B------:R-:W-:Y:S02]  /*ab20*/  IMAD.SHL.U32 R20, R12, 0x8, RZ ;  /* 0x000000080c147824 */ /* 0x000fe400078e00ff */
[----:B----4-:R-:W-:-:S03]  /*ab30*/  @P0 IMAD.HI.U32 R11, R7, R0, RZ ;  /* 0x00000000070b0227 */ /* 0x010fc600078e00ff */
[----:B------:R-:W-:Y:S01]  /*ab40*/  LOP3.LUT R20, R20, 0x38, RZ, 0xc0, !PT ;  /* 0x0000003814147812 */ /* 0x000fe200078ec0ff */
[----:B------:R-:W-:Y:S01]  /*ab50*/  IMAD.MOV.U32 R5, RZ, RZ, R7 ;  /* 0x000000ffff057224 */ /* 0x000fe200078e0007 */
[----:B---3--:R-:W-:-:S04]  /*ab60*/  @P0 SHF.R.U32.HI R5, RZ, R4, R11 ;  /* 0x00000004ff050219 */ /* 0x008fc8000001160b */
[----:B------:R-:W-:-:S05]  /*ab70*/  SHF.R.S32.HI R0, RZ, 0x1f, R5 ;  /* 0x0000001fff007819 */ /* 0x000fca0000011405 */
[----:B------:R-:W-:-:S04]  /*ab80*/  IMAD R0, R0, UR4, RZ ;  /* 0x0000000400007c24 */ /* 0x000fc8000f8e02ff */
[C---:B------:R-:W-:Y:S01]  /*ab90*/  IMAD R8, R5.reuse, UR5, R0 ;  /* 0x0000000505087c24 */ /* 0x040fe2000f8e0200 */
[C---:B------:R-:W-:Y:S01]  /*aba0*/  IADD3 R0, -R5.reuse, RZ, RZ ;  /* 0x000000ff05007210 */ /* 0x040fe20007ffe1ff */
[----:B------:R-:W-:-:S04]  /*abb0*/  IMAD.WIDE.U32 R4, R5, UR4, R2 ;  /* 0x0000000405047c25 */ /* 0x000fc8000f8e0002 */
[----:B------:R-:W-:Y:S02]  /*abc0*/  IMAD R0, R9, R0, R7 ;  /* 0x0000000009007224 */ /* 0x000fe400078e0207 */
[----:B------:R-:W-:-:S03]  /*abd0*/  IMAD.IADD R5, R5, 0x1, R8 ;  /* 0x0000000105057824 */ /* 0x000fc600078e0208 */
[----:B------:R-:W-:Y:S01]  /*abe0*/  SHF.R.S32.HI R8, RZ, 0x1f, R0 ;  /* 0x0000001fff087819 */ /* 0x000fe20000011400 */
[----:B------:R-:W-:-:S04]  /*abf0*/  IMAD.WIDE.U32 R4, R0, UR6, R4 ;  /* 0x0000000600047c25 */ /* 0x000fc8000f8e0004 */
[----:B------:R-:W-:-:S04]  /*ac00*/  IMAD R8, R8, UR6, RZ ;  /* 0x0000000608087c24 */ /* 0x000fc8000f8e02ff */
[----:B------:R-:W-:Y:S01]  /*ac10*/  IMAD R11, R0, UR7, R8 ;  /* 0x00000007000b7c24 */ /* 0x000fe2000f8e0208 */
[----:B------:R-:W-:Y:S01]  /*ac20*/  LEA R0, P1, R4, UR8, 0x1 ;  /* 0x0000000804007c11 */ /* 0x000fe2000f8208ff */
[----:B------:R-:W-:Y:S02]  /*ac30*/  VIADD R8, R7, 0x80 ;  /* 0x0000008007087836 */ /* 0x000fe40000000000 */
[----:B------:R-:W-:Y:S02]  /*ac40*/  IMAD.IADD R5, R5, 0x1, R11 ;  /* 0x0000000105057824 */ /* 0x000fe400078e020b */
[----:B-1----:R-:W-:Y:S01]  /*ac50*/  @P0 IMAD.HI.U32 R10, R8, R10, RZ ;  /* 0x0000000a080a0227 */ /* 0x002fe200078e00ff */
[----:B------:R-:W-:Y:S02]  /*ac60*/  MOV R7, R8 ;  /* 0x0000000800077202 */ /* 0x000fe40000000f00 */
[----:B------:R-:W-:Y:S02]  /*ac70*/  LEA.HI.X R4, R4, UR9, R5, 0x1, P1 ;  /* 0x0000000904047c11 */ /* 0x000fe400088f0c05 */
[----:B------:R-:W0:Y:S02]  /*ac80*/  @P0 LDC R5, c[0x0][0x450] ;  /* 0x00011400ff050b82 */ /* 0x000e240000000800 */
[----:B0-----:R-:W-:-:S05]  /*ac90*/  @P0 SHF.R.U32.HI R7, RZ, R5, R10 ;  /* 0x00000005ff070219 */ /* 0x001fca000001160a */
[----:B------:R-:W-:Y:S02]  /*aca0*/  IMAD.MOV R5, RZ, RZ, -R7 ;  /* 0x000000ffff057224 */ /* 0x000fe400078e0a07 */
[----:B------:R-:W-:-:S04]  /*acb0*/  IMAD.WIDE.U32 R2, R7, UR4, R2 ;  /* 0x0000000407027c25 */ /* 0x000fc8000f8e0002 */
[----:B------:R-:W-:Y:S01]  /*acc0*/  IMAD R5, R9, R5, R8 ;  /* 0x0000000509057224 */ /* 0x000fe200078e0208 */
[----:B------:R-:W-:-:S05]  /*acd0*/  SHF.R.S32.HI R8, RZ, 0x1f, R7 ;  /* 0x0000001fff087819 */ /* 0x000fca0000011407 */
[----:B------:R-:W-:Y:S01]  /*ace0*/  IMAD R8, R8, UR4, RZ ;  /* 0x0000000408087c24 */ /* 0x000fe2000f8e02ff */
[----:B------:R-:W-:Y:S02]  /*acf0*/  ULDC UR4, c[0x0][0x2b8] ;  /* 0x0000ae0000047ab9 */ /* 0x000fe40000000800 */
[----:B------:R-:W-:Y:S01]  /*ad00*/  ISETP.GE.AND P0, PT, R20, UR4, PT ;  /* 0x0000000414007c0c */ /* 0x000fe2000bf06270 */
[----:B------:R-:W-:Y:S01]  /*ad10*/  IMAD R7, R7, UR5, R8 ;  /* 0x0000000507077c24 */ /* 0x000fe2000f8e0208 */
[----:B------:R-:W-:-:S03]  /*ad20*/  UMOV UR4, 0xffffffff ;  /* 0xffffffff00047882 */ /* 0x000fc60000000000 */
[----:B------:R-:W-:Y:S01]  /*ad30*/  IMAD.IADD R3, R3, 0x1, R7 ;  /* 0x0000000103037824 */ /* 0x000fe200078e0207 */
[----:B------:R-:W-:Y:S01]  /*ad40*/  SHF.R.S32.HI R7, RZ, 0x1f, R5 ;  /* 0x0000001fff077819 */ /* 0x000fe20000011405 */
[----:B------:R-:W-:-:S04]  /*ad50*/  IMAD.WIDE.U32 R2, R5, UR6, R2 ;  /* 0x0000000605027c25 */ /* 0x000fc8000f8e0002 */
[----:B------:R-:W-:-:S04]  /*ad60*/  IMAD R7, R7, UR6, RZ ;  /* 0x0000000607077c24 */ /* 0x000fc8000f8e02ff */
[----:B------:R-:W-:Y:S01]  /*ad70*/  IMAD R7, R5, UR7, R7 ;  /* 0x0000000705077c24 */ /* 0x000fe2000f8e0207 */
[----:B------:R-:W-:-:S04]  /*ad80*/  LEA R5, P1, R2, UR8, 0x1 ;  /* 0x0000000802057c11 */ /* 0x000fc8000f8208ff */
[----:B------:R-:W-:-:S04]  /*ad90*/  IADD3 R7, R3, R7, RZ ;  /* 0x0000000703077210 */ /* 0x000fc80007ffe0ff */
[----:B------:R-:W-:Y:S01]  /*ada0*/  LEA.HI.X R7, R2, UR9, R7, 0x1, P1 ;  /* 0x0000000902077c11 */ /* 0x000fe200088f0c07 */
[----:B------:R-:W-:Y:S06]  /*adb0*/  BRA.DIV UR4, `(.L_x_41) ;  /* 0x0000002604f07947 */ /* 0x000fec000b800000 */
[----:B------:R-:W0:Y:S01]  /*adc0*/  SHFL.IDX PT, R3, R0, RZ, 0x181f ;  /* 0x00181fff00037589 */ /* 0x000e2200000e0000 */
[----:B------:R-:W-:Y:S01]  /*add0*/  ULDC UR4, c[0x0][0x288] ;  /* 0x0000a20000047ab9 */ /* 0x000fe20000000800 */
[----:B------:R-:W-:Y:S02]  /*ade0*/  IMAD R8, R6, 0xc0, R21 ;  /* 0x000000c006087824 */ /* 0x000fe400078e0215 */
[----:B------:R-:W1:Y:S01]  /*adf0*/  SHFL.IDX PT, R2, R4, RZ, 0x181f ;  /* 0x00181fff04027589 */ /* 0x000e6200000e0000 */
[----:B------:R-:W-:-:S03]  /*ae00*/  IMAD R6, R9, UR4, RZ ;  /* 0x0000000409067c24 */ /* 0x000fc6000f8e02ff */
[----:B------:R-:W2:Y:S02]  /*ae10*/  SHFL.IDX PT, R14, R0, 0x1, 0x181f ;  /* 0x00381f00000e7f89 */ /* 0x000ea400000e0000 */
[----:B------:R-:W-:-:S13]  /*ae20*/  ISETP.GE.AND P1, PT, R8, R6, PT ;  /* 0x000000060800720c */ /* 0x000fda0003f26270 */
[----:B0-----:R-:W-:-:S05]  /*ae30*/  @!P1 LEA R9, P2, R20, R3, 0x1 ;  /* 0x0000000314099211 */ /* 0x001fca00078408ff */
[----:B-1----:R-:W-:Y:S02]  /*ae40*/  @!P1 IMAD.X R3, RZ, RZ, R2, P2 ;  /* 0x000000ffff039224 */ /* 0x002fe400010e0602 */
[----:B------:R-:W-:Y:S02]  /*ae50*/  @!P1 IMAD.MOV.U32 R2, RZ, RZ, R9 ;  /* 0x000000ffff029224 */ /* 0x000fe400078e0009 */
[----:B------:R-:W-:-:S03]  /*ae60*/  VIADD R9, R8, 0x10 ;  /* 0x0000001008097836 */ /* 0x000fc60000000000 */
[----:B------:R0:W-:Y:S02]  /*ae70*/  @!P1 LDGSTS.E.BYPASS.LTC128B.128 [R27+0xc400], desc[UR46][R2.64], !P0 ;  /* 0x0c400000021b9fae */ /* 0x0001e4000c101d6e */
[----:B------:R-:W-:Y:S02]  /*ae80*/  ISETP.GE.AND P1, PT, R9, R6, PT ;  /* 0x000000060900720c */ /* 0x000fe40003f26270 */
[----:B0-----:R-:W0:Y:S11]  /*ae90*/  SHFL.IDX PT, R2, R4, 0x1, 0x181f ;  /* 0x00381f0004027f89 */ /* 0x001e3600000e0000 */
[----:B--2---:R-:W-:-:S02]  /*aea0*/  @!P1 LEA R9, P2, R20, R14, 0x1 ;  /* 0x0000000e14099211 */ /* 0x004fc400078408ff */
[----:B------:R-:W1:Y:S02]  /*aeb0*/  SHFL.IDX PT, R14, R0, 0x2, 0x181f ;  /* 0x00581f00000e7f89 */ /* 0x000e6400000e0000 */
[----:B0-----:R-:W-:Y:S01]  /*aec0*/  @!P1 IADD3.X R3, RZ, R2, RZ, P2, !PT ;  /* 0x00000002ff039210 */ /* 0x001fe200017fe4ff */
[----:B------:R-:W-:Y:S02]  /*aed0*/  @!P1 IMAD.MOV.U32 R2, RZ, RZ, R9 ;  /* 0x000000ffff029224 */ /* 0x000fe400078e0009 */
[----:B------:R-:W-:-:S03]  /*aee0*/  VIADD R9, R8, 0x20 ;  /* 0x0000002008097836 */ /* 0x000fc60000000000 */
[----:B------:R0:W-:Y:S02]  /*aef0*/  @!P1 LDGSTS.E.BYPASS.LTC128B.128 [R27+0xcc00], desc[UR46][R2.64], !P0 ;  /* 0x0cc00000021b9fae */ /* 0x0001e4000c101d6e */
[----:B------:R-:W-:Y:S02]  /*af00*/  ISETP.GE.AND P1, PT, R9, R6, PT ;  /* 0x000000060900720c */ /* 0x000fe40003f26270 */
[----:B0-----:R-:W0:Y:S11]  /*af10*/  SHFL.IDX PT, R2, R4, 0x2, 0x181f ;  /* 0x00581f0004027f89 */ /* 0x001e3600000e0000 */
[----:B-1----:R-:W-:-:S02]  /*af20*/  @!P1 LEA R9, P2, R20, R14, 0x1 ;  /* 0x0000000e14099211 */ /* 0x002fc400078408ff */
[----:B------:R-:W1:Y:S03]  /*af30*/  SHFL.IDX PT, R14, R0, 0x3, 0x181f ;  /* 0x00781f00000e7f89 */ /* 0x000e6600000e0000 */
[----:B0-----:R-:W-:Y:S01]  /*af40*/  @!P1 IMAD.X R3, RZ, RZ, R2, P2 ;  /* 0x000000ffff039224 */ /* 0x001fe200010e0602 */
[----:B------:R-:W-:Y:S01]  /*af50*/  @!P1 MOV R2, R9 ;  /* 0x0000000900029202 */ /* 0x000fe20000000f00 */
[----:B------:R-:W-:-:S04]  /*af60*/  VIADD R9, R8, 0x30 ;  /* 0x0000003008097836 */ /* 0x000fc80000000000 */
[----:B------:R0:W-:Y:S01]  /*af70*/  @!P1 LDGSTS.E.BYPASS.LTC128B.128 [R27+0xd400], desc[UR46][R2.64], !P0 ;  /* 0x0d400000021b9fae */ /* 0x0001e2000c101d6e */
[----:B------:R-:W-:-:S03]  /*af80*/  ISETP.GE.AND P1, PT, R9, R6, PT ;  /* 0x000000060900720c */ /* 0x000fc60003f26270 */
[----:B0-----:R-:W0:Y:S10]  /*af90*/  SHFL.IDX PT, R2, R4, 0x3, 0x181f ;  /* 0x00781f0004027f89 */ /* 0x001e3400000e0000 */
[----:B-1----:R-:W-:-:S02]  /*afa0*/  @!P1 LEA R9, P2, R20, R14, 0x1 ;  /* 0x0000000e14099211 */ /* 0x002fc400078408ff */
[----:B------:R-:W1:Y:S03]  /*afb0*/  SHFL.IDX PT, R14, R0, 0x4, 0x181f ;  /* 0x00981f00000e7f89 */ /* 0x000e6600000e0000 */
[----:B0-----:R-:W-:Y:S02]  /*afc0*/  @!P1 IMAD.X R3, RZ, RZ, R2, P2 ;  /* 0x000000ffff039224 */ /* 0x001fe400010e0602 */
[----:B------:R-:W-:Y:S01]  /*afd0*/  @!P1 IMAD.MOV.U32 R2, RZ, RZ, R9 ;  /* 0x000000ffff029224 */ /* 0x000fe200078e0009 */
[----:B------:R-:W-:-:S04]  /*afe0*/  IADD3 R9, R8, 0x40, RZ ;  /* 0x0000004008097810 */ /* 0x000fc80007ffe0ff */
[----:B------:R0:W-:Y:S01]  /*aff0*/  @!P1 LDGSTS.E.BYPASS.LTC128B.128 [R27+0xdc00], desc[UR46][R2.64], !P0 ;  /* 0x0dc00000021b9fae */ /* 0x0001e2000c101d6e */
[----:B------:R-:W-:-:S03]  /*b000*/  ISETP.GE.AND P1, PT, R9, R6, PT ;  /* 0x000000060900720c */ /* 0x000fc60003f26270 */
[----:B0-----:R-:W0:Y:S10]  /*b010*/  SHFL.IDX PT, R2, R4, 0x4, 0x181f ;  /* 0x00981f0004027f89 */ /* 0x001e3400000e0000 */
[----:B-1----:R-:W-:-:S02]  /*b020*/  @!P1 LEA R9, P2, R20, R14, 0x1 ;  /* 0x0000000e14099211 */ /* 0x002fc400078408ff */
[----:B------:R-:W1:Y:S03]  /*b030*/  SHFL.IDX PT, R14, R0, 0x5, 0x181f ;  /* 0x00b81f00000e7f89 */ /* 0x000e6600000e0000 */
[----:B0-----:R-:W-:Y:S02]  /*b040*/  @!P1 IMAD.X R3, RZ, RZ, R2, P2 ;  /* 0x000000ffff039224 */ /* 0x001fe400010e0602 */
[----:B------:R-:W-:Y:S02]  /*b050*/  @!P1 IMAD.MOV.U32 R2, RZ, RZ, R9 ;  /* 0x000000ffff029224 */ /* 0x000fe400078e0009 */
[----:B------:R-:W-:-:S03]  /*b060*/  VIADD R9, R8, 0x50 ;  /* 0x0000005008097836 */ /* 0x000fc60000000000 */
[----:B------:R0:W-:Y:S02]  /*b070*/  @!P1 LDGSTS.E.BYPASS.LTC128B.128 [R27+0xe400], desc[UR46][R2.64], !P0 ;  /* 0x0e400000021b9fae */ /* 0x0001e4000c101d6e */
[----:B------:R-:W-:Y:S02]  /*b080*/  ISETP.GE.AND P1, PT, R9, R6, PT ;  /* 0x000000060900720c */ /* 0x000fe40003f26270 */
[----:B0-----:R-:W0:Y:S11]  /*b090*/  SHFL.IDX PT, R2, R4, 0x5, 0x181f ;  /* 0x00b81f0004027f89 */ /* 0x001e3600000e0000 */
[----:B-1----:R-:W-:-:S02]  /*b0a0*/  @!P1 LEA R9, P2, R20, R14, 0x1 ;  /* 0x0000000e14099211 */ /* 0x002fc400078408ff */
[----:B------:R-:W1:Y:S02]  /*b0b0*/  SHFL.IDX PT, R14, R0, 0x6, 0x181f ;  /* 0x00d81f00000e7f89 */ /* 0x000e6400000e0000 */
[----:B0-----:R-:W-:Y:S01]  /*b0c0*/  @!P1 IADD3.X R3, RZ, R2, RZ, P2, !PT ;  /* 0x00000002ff039210 */ /* 0x001fe200017fe4ff */
[----:B------:R-:W-:Y:S02]  /*b0d0*/  @!P1 IMAD.MOV.U32 R2, RZ, RZ, R9 ;  /* 0x000000ffff029224 */ /* 0x000fe400078e0009 */
[----:B------:R-:W-:-:S03]  /*b0e0*/  VIADD R9, R8, 0x60 ;  /* 0x0000006008097836 */ /* 0x000fc60000000000 */
[----:B------:R0:W-:Y:S02]  /*b0f0*/  @!P1 LDGSTS.E.BYPASS.LTC128B.128 [R27+0xec00], desc[UR46][R2.64], !P0 ;  /* 0x0ec00000021b9fae */ /* 0x0001e4000c101d6e */
[----:B------:R-:W-:Y:S02]  /*b100*/  ISETP.GE.AND P1, PT, R9, R6, PT ;  /* 0x000000060900720c */ /* 0x000fe40003f26270 */
[----:B0-----:R-:W0:Y:S11]  /*b110*/  SHFL.IDX PT, R2, R4, 0x6, 0x181f ;  /* 0x00d81f0004027f89 */ /* 0x001e3600000e0000 */
[----:B-1----:R-:W-:Y:S01]  /*b120*/  @!P1 LEA R9, P2, R20, R14, 0x1 ;  /* 0x0000000e14099211 */ /* 0x002fe200078408ff */
[----:B------:R-:W-:Y:S04]  /*b130*/  SHFL.IDX PT, R4, R4, 0x7, 0x181f ;  /* 0x00f81f0004047f89 */ /* 0x000fe800000e0000 */
[----:B------:R-:W-:Y:S01]  /*b140*/  SHFL.IDX PT, R14, R5, 0x1, 0x181f ;  /* 0x00381f00050e7f89 */ /* 0x000fe200000e0000 */
[----:B0-----:R-:W-:Y:S01]  /*b150*/  @!P1 IMAD.X R3, RZ, RZ, R2, P2 ;  /* 0x000000ffff039224 */ /* 0x001fe200010e0602 */
[----:B------:R-:W-:Y:S01]  /*b160*/  @!P1 MOV R2, R9 ;  /* 0x0000000900029202 */ /* 0x000fe20000000f00 */
[----:B------:R-:W-:-:S04]  /*b170*/  VIADD R9, R8, 0x80 ;  /* 0x0000008008097836 */ /* 0x000fc80000000000 */
[----:B------:R0:W-:Y:S01]  /*b180*/  @!P1 LDGSTS.E.BYPASS.LTC128B.128 [R27+0xf400], desc[UR46][R2.64], !P0 ;  /* 0x0f400000021b9fae */ /* 0x0001e2000c101d6e */
[----:B------:R-:W-:Y:S01]  /*b190*/  ISETP.GE.AND P2, PT, R9, R6, PT ;  /* 0x000000060900720c */ /* 0x000fe20003f46270 */
[----:B------:R-:W-:-:S05]  /*b1a0*/  VIADD R9, R8, 0x70 ;  /* 0x0000007008097836 */ /* 0x000fca0000000000 */
[----:B------:R-:W-:Y:S02]  /*b1b0*/  ISETP.GE.AND P1, PT, R9, R6, PT ;  /* 0x000000060900720c */ /* 0x000fe40003f26270 */
[----:B------:R-:W-:Y:S04]  /*b1c0*/  SHFL.IDX PT, R9, R5, RZ, 0x181f ;  /* 0x00181fff05097589 */ /* 0x000fe800000e0000 */
[----:B0-----:R-:W0:Y:S04]  /*b1d0*/  SHFL.IDX PT, R2, R0, 0x7, 0x181f ;  /* 0x00f81f0000027f89 */ /* 0x001e2800000e0000 */
[----:B------:R-:W1:Y:S03]  /*b1e0*/  SHFL.IDX PT, R0, R7, RZ, 0x181f ;  /* 0x00181fff07007589 */ /* 0x000e6600000e0000 */
[----:B0-----:R-:W-:-:S05]  /*b1f0*/  @!P1 LEA R2, P3, R20, R2, 0x1 ;  /* 0x0000000214029211 */ /* 0x001fca00078608ff */
[----:B------:R-:W-:-:S05]  /*b200*/  @!P1 IMAD.X R3, RZ, RZ, R4, P3 ;  /* 0x000000ffff039224 */ /* 0x000fca00018e0604 */
[----:B------:R0:W-:Y:S02]  /*b210*/  @!P1 LDGSTS.E.BYPASS.LTC128B.128 [R27+0xfc00], desc[UR46][R2.64], !P0 ;  /* 0x0fc00000021b9fae */ /* 0x0001e4000c101d6e */
[----:B0-----:R-:W-:Y:S01]  /*b220*/  @!P2 LEA R2, P1, R20, R9, 0x1 ;  /* 0x000000091402a211 */ /* 0x001fe200078208ff */
[----:B------:R-:W-:-:S03]  /*b230*/  VIADD R9, R8, 0x90 ;  /* 0x0000009008097836 */ /* 0x000fc60000000000 */
[----:B-1----:R-:W-:Y:S02]  /*b240*/  @!P2 IADD3.X R3, RZ, R0, RZ, P1, !PT ;  /* 0x00000000ff03a210 */ /* 0x002fe40000ffe4ff */
[----:B------:R-:W0:Y:S01]  /*b250*/  SHFL.IDX PT, R0, R7, 0x1, 0x181f ;  /* 0x00381f0007007f89 */ /* 0x000e2200000e0000 */
[----:B------:R-:W-:-:S03]  /*b260*/  ISETP.GE.AND P1, PT, R9, R6, PT ;  /* 0x000000060900720c */ /* 0x000fc60003f26270 */
[----:B------:R1:W-:Y:S10]  /*b270*/  @!P2 LDGSTS.E.BYPASS.LTC128B.128 [R27+0x10400], desc[UR46][R2.64], !P0 ;  /* 0x10400000021bafae */ /* 0x0003f4000c101d6e */
[----:B------:R-:W-:-:S05]  /*b280*/  @!P1 LEA R14, P2, R20, R14, 0x1 ;  /* 0x0000000e140e9211 */ /* 0x000fca00078408ff */
[----:B-1----:R-:W-:Y:S02]  /*b290*/  @!P1 IMAD.MOV.U32 R2, RZ, RZ, R14 ;  /* 0x000000ffff029224 */ /* 0x002fe400078e000e */
[----:B------:R-:W1:Y:S01]  /*b2a0*/  SHFL.IDX PT, R14, R5, 0x2, 0x181f ;  /* 0x00581f00050e7f89 */ /* 0x000e6200000e0000 */
[----:B0-----:R-:W-:-:S03]  /*b2b0*/  @!P1 IMAD.X R9, RZ, RZ, R0, P2 ;  /* 0x000000ffff099224 */ /* 0x001fc600010e0600 */
[----:B------:R-:W0:Y:S02]  /*b2c0*/  SHFL.IDX PT, R0, R7, 0x2, 0x181f ;  /* 0x00581f0007007f89 */ /* 0x000e2400000e0000 */
[----:B------:R-:W-:Y:S01]  /*b2d0*/  @!P1 MOV R3, R9 ;  /* 0x0000000900039202 */ /* 0x000fe20000000f00 */
[----:B------:R-:W-:Y:S01]  /*b2e0*/  VIADD R9, R8, 0xa0 ;  /* 0x000000a008097836 */ /* 0x000fe20000000000 */
[----:B------:R-:W2:Y:S04]  /*b2f0*/  SHFL.IDX PT, R7, R7, 0x3, 0x181f ;  /* 0x00781f0007077f89 */ /* 0x000ea800000e0000 */
[----:B------:R1:W-:Y:S01]  /*b300*/  @!P1 LDGSTS.E.BYPASS.LTC128B.128 [R27+0x10c00], desc[UR46][R2.64], !P0 ;  /* 0x10c00000021b9fae */ /* 0x0003e2000c101d6e */
[----:B------:R-:W-:-:S13]  /*b310*/  ISETP.GE.AND P1, PT, R9, R6, PT ;  /* 0x000000060900720c */ /* 0x000fda0003f26270 */
[----:B-1----:R-:W-:Y:S02]  /*b320*/  @!P1 LEA R2, P2, R20, R14, 0x1 ;  /* 0x0000000e14029211 */ /* 0x002fe400078408ff */
[----:B------:R1:W3:Y:S03]  /*b330*/  SHFL.IDX PT, R14, R5, 0x3, 0x181f ;  /* 0x00781f00050e7f89 */ /* 0x0002e600000e0000 */
[----:B0-----:R-:W-:-:S05]  /*b340*/  @!P1 IMAD.X R3, RZ, RZ, R0, P2 ;  /* 0x000000ffff039224 */ /* 0x001fca00010e0600 */
[----:B--2---:R1:W-:Y:S03]  /*b350*/  @!P1 LDGSTS.E.BYPASS.LTC128B.128 [R27+0x11400], desc[UR46][R2.64], !P0 ;  /* 0x11400000021b9fae */ /* 0x0043e6000c101d6e */
.L_x_139:
[----:B------:R-:W2:Y:S01]  /*b360*/  LDL R0, [R1+0x20] ;  /* 0x0000200001007983 */ /* 0x000ea20000100800 */
[----:B-1----:R-:W-:-:S05]  /*b370*/  VIADD R3, R8, 0xb0 ;  /* 0x000000b008037836 */ /* 0x002fca0000000000 */
[----:B------:R-:W-:-:S13]  /*b380*/  ISETP.GE.AND P1, PT, R3, R6, PT ;  /* 0x000000060300720c */ /* 0x000fda0003f26270 */
[----:B---3--:R-:W-:-:S04]  /*b390*/  @!P1 LEA R2, P2, R20, R14, 0x1 ;  /* 0x0000000e14029211 */ /* 0x008fc800078408ff */
[----:B------:R-:W-:-:S05]  /*b3a0*/  @!P1 IADD3.X R3, RZ, R7, RZ, P2, !PT ;  /* 0x00000007ff039210 */ /* 0x000fca00017fe4ff */
[----:B------:R-:W-:Y:S01]  /*b3b0*/  @!PT LDS RZ, [RZ] ;  /* 0x00000000fffff984 */ /* 0x000fe20000000800 */
[----:B------:R-:W-:Y:S01]  /*b3c0*/  @!PT LDS RZ, [RZ] ;  /* 0x00000000fffff984 */ /* 0x000fe20000000800 */
[----:B------:R-:W-:Y:S01]  /*b3d0*/  @!PT LDS RZ, [RZ] ;  /* 0x00000000fffff984 */ /* 0x000fe20000000800 */
[----:B------:R0:W-:Y:S01]  /*b3e0*/  @!P1 LDGSTS.E.BYPASS.LTC128B.128 [R27+0x11c00], desc[UR46][R2.64], !P0 ;  /* 0x11c00000021b9fae */ /* 0x0001e2000c101d6e */
[----:B------:R-:W-:Y:S01]  /*b3f0*/  NOP ;  /* 0x0000000000007918 */ /* 0x000fe20000000000 */
[----:B------:R-:W-:Y:S02]  /*b400*/  SYNCS.ARRIVE.TRANS64.RED.A0T1 RZ, [UR37+0x30800], RZ ;  /* 0x030800ffffff79a7 */ /* 0x000fe40008200425 */
[----:B------:R-:W-:Y:S01]  /*b410*/  ARRIVES.LDGSTSBAR.64.TRANSCNT [UR37+0x30800] ;  /* 0x03080000ff0079b0 */ /* 0x000fe20008000aa5 */
[----:B--2---:R-:W-:-:S04]  /*b420*/  LOP3.LUT R0, R0, 0x1, RZ, 0xc, !PT ;  /* 0x0000000100007812 */ /* 0x004fc800078e0cff */
[----:B------:R-:W-:Y:S01]  /*b430*/  SHF.L.U32 R0, R0, 0x1f, RZ ;  /* 0x0000001f00007819 */ /* 0x000fe200000006ff */
[----:B------:R-:W-:Y:S01]  /*b440*/  NOP ;  /* 0x0000000000007918 */ /* 0x000fe20000000000 */
[----:B------:R-:W2:Y:S01]  /*b450*/  LDL.LU R5, [R1+0x18] ;  /* 0x0000180001057983 */ /* 0x000ea20000300800 */
[----:B------:R-:W-:Y:S01]  /*b460*/  SYNCS.ARRIVE.TRANS64.A1T0 RZ, [UR37+0x30800], RZ ;  /* 0x030800ffffff79a7 */ /* 0x000fe20008100025 */
[----:B------:R-:W-:Y:S01]  /*b470*/  BSSY B0, `(.L_x_42) ;  /* 0x0000005000007945 */ /* 0x000fe20003800000 */
[----:B------:R-:W-:Y:S01]  /*b480*/  IMAD.U32 R9, RZ, RZ, UR37 ;  /* 0x00000025ff097e24 */ /* 0x000fe2000f8e00ff */
[----:B------:R-:W1:Y:S01]  /*b490*/  SYNCS.PHASECHK.TRANS64.TRYWAIT P0, [UR37+0x30820], R0 ;  /* 0x03082000ff0075a7 */ /* 0x000e620008000165 */
[----:B--2---:R-:W-:Y:S01]  /*b4a0*/  ISETP.GE.AND P1, PT, R5, 0xc1, PT ;  /* 0x000000c10500780c */ /* 0x004fe20003f26270 */
[----:B01----:R-:W-:-:S12]  /*b4b0*/  @!P0 BRA `(.L_x_43) ;  /* 0x0000002c00b48947 */ /* 0x003fd80003800000 */
.L_x_140:
[----:B------:R-:W-:Y:S05]  /*b4c0*/  BSYNC B0 ;  /* 0x0000000000007941 */ /* 0x000fea0003800000 */
.L_x_42:
[----:B------:R-:W-:Y:S01]  /*b4d0*/  VIADD R8, R9, 0x30800 ;  /* 0x0003080009087836 */ /* 0x000fe20000000000 */
[----:B------:R-:W-:Y:S06]  /*b4e0*/  @!P1 BRA `(.L_x_44) ;  /* 0x00000014008c9947 */ /* 0x000fec0003800000 */
[----:B------:R-:W2:Y:S01]  /*b4f0*/  LDL R2, [R1+0x4] ;  /* 0x0000040001027983 */ /* 0x000ea20000100800 */
[----:B------:R-:W-:Y:S01]  /*b500*/  MOV R3, 0x1 ;  /* 0x0000000100037802 */ /* 0x000fe20000000f00 */
[----:B--2---:R-:W-:-:S05]  /*b510*/  IMAD.MOV R6, RZ, RZ, -R2 ;  /* 0x000000ffff067224 */ /* 0x004fca00078e0a02 */
[----:B------:R-:W-:-:S05]  /*b520*/  VIADDMNMX R6, R6, R3, 0xffffffff, !PT ;  /* 0xffffffff06067446 */ /* 0x000fca0007800103 */
[----:B0-----:R-:W-:-:S05]  /*b530*/  IMAD.IADD R0, R2, 0x1, R6 ;  /* 0x0000000102007824 */ /* 0x001fca00078e0206 */
[----:B------:R-:W-:-:S04]  /*b540*/  LOP3.LUT R0, R0, 0x1, RZ, 0xc0, !PT ;  /* 0x0000000100007812 */ /* 0x000fc800078ec0ff */
[----:B------:R-:W-:Y:S01]  /*b550*/  ISETP.NE.U32.AND P0, PT, R0, 0x1, PT ;  /* 0x000000010000780c */ /* 0x000fe20003f05070 */
[----:B------:R-:W-:-:S12]  /*b560*/  VIADD R0, R2, 0xfffffffe ;  /* 0xfffffffe02007836 */ /* 0x000fd80000000000 */
[----:B------:R-:W-:Y:S05]  /*b570*/  @P0 BRA `(.L_x_45) ;  /* 0x0000000400d00947 */ /* 0x000fea0003800000 */
[----:B------:R-:W-:Y:S01]  /*b580*/  ISETP.NE.AND P2, PT, R25, RZ, PT ;  /* 0x000000ff1900720c */ /* 0x000fe20003f45270 */
[----:B------:R-:W-:Y:S01]  /*b590*/  VIADD R7, R16, 0x1 ;  /* 0x0000000110077836 */ /* 0x000fe20000000000 */
[----:B------:R-:W-:Y:S04]  /*b5a0*/  BSSY B0, `(.L_x_46) ;  /* 0x000006d000007945 */ /* 0x000fe80003800000 */
[----:B------:R-:W-:-:S04]  /*b5b0*/  ISETP.NE.AND P0, PT, R7, 0x2, PT ;  /* 0x000000020700780c */ /* 0x000fc80003f05270 */
[----:B------:R-:W-:Y:S02]  /*b5c0*/  SEL R3, RZ, 0x1, P0 ;  /* 0x00000001ff037807 */ /* 0x000fe40000000000 */
[----:B------:R-:W-:Y:S02]  /*b5d0*/  SEL R7, R7, RZ, P0 ;  /* 0x000000ff07077207 */ /* 0x000fe40000000000 */
[----:B------:R-:W-:Y:S01]  /*b5e0*/  LOP3.LUT R10, R22, R3, RZ, 0x3c, !PT ;  /* 0x00000003160a7212 */ /* 0x000fe200078e3cff */
[----:B------:R-:W-:Y:S06]  /*b5f0*/  @!P2 BRA `(.L_x_47) ;  /* 0x00000004009ca947 */ /* 0x000fec0003800000 */
[----:B------:R-:W-:Y:S02]  /*b600*/  ISETP.NE.AND P2, PT, R26, RZ, PT ;  /* 0x000000ff1a00720c */ /* 0x000fe40003f45270 */
[----:B------:R-:W-:-:S11]  /*b610*/  MOV R4, R18 ;  /* 0x0000001200047202 */ /* 0x000fd60000000f00 */
[----:B------:R-:W-:Y:S05]  /*b620*/  @!P2 BRA `(.L_x_48) ;  /* 0x000000000048a947 */ /* 0x000fea0003800000 */
[----:B------:R-:W0:Y:S01]  /*b630*/  LDC R4, c[0x0][0x43c] ;  /* 0x00010f00ff047b82 */ /* 0x000e220000000800 */
[----:B------:R-:W-:Y:S01]  /*b640*/  ULDC.64 UR4, c[0x0][0x428] ;  /* 0x00010a0000047ab9 */ /* 0x000fe20000000a00 */
[----:B0-----:R-:W-:-:S13]  /*b650*/  ISETP.NE.AND P0, PT, R4, 0x1, PT ;  /* 0x000000010400780c */ /* 0x001fda0003f05270 */
[----:B------:R-:W0:Y:S02]  /*b660*/  @P0 LDC.64 R2, c[0x0][0x440] ;  /* 0x00011000ff020b82 */ /* 0x000e240000000a00 */
[----:B0-----:R-:W-:-:S04]  /*b670*/  @P0 IMAD.HI.U32 R5, R0, R2, RZ ;  /* 0x0000000200050227 */ /* 0x001fc800078e00ff */
[----:B------:R-:W-:Y:S01]  /*b680*/  IMAD.MOV.U32 R2, RZ, RZ, R0 ;  /* 0x000000ffff027224 */ /* 0x000fe200078e0000 */
[----:B------:R-:W-:-:S05]  /*b690*/  @P0 SHF.R.U32.HI R2, RZ, R3, R5 ;  /* 0x00000003ff020219 */ /* 0x000fca0000011605 */
[----:B------:R-:W-:-:S04]  /*b6a0*/  IMAD.MOV R3, RZ, RZ, -R2 ;  /* 0x000000ffff037224 */ /* 0x000fc800078e0a02 */
[----:B------:R-:W-:Y:S01]  /*b6b0*/  IMAD R0, R4, R3, R0 ;  /* 0x0000000304007224 */ /* 0x000fe200078e0200 */
[----:B------:R-:W-:Y:S01]  /*b6c0*/  SHF.R.S32.HI R3, RZ, 0x1f, R2 ;  /* 0x0000001fff037819 */ /* 0x000fe20000011402 */
[----:B------:R-:W-:-:S04]  /*b6d0*/  IMAD R4, R24, UR4, RZ ;  /* 0x0000000418047c24 */ /* 0x000fc8000f8e02ff */
[C---:B------:R-:W-:Y:S02]  /*b6e0*/  IMAD R4, R19.reuse, UR5, R4 ;  /* 0x0000000513047c24 */ /* 0x040fe4000f8e0204 */
[----:B------:R-:W-:Y:S01]  /*b6f0*/  IMAD.WIDE.U32 R2, R19, UR4, R2 ;  /* 0x0000000413027c25 */ /* 0x000fe2000f8e0002 */
[----:B------:R-:W-:-:S03]  /*b700*/  ULDC.64 UR4, c[0x0][0x418] ;  /* 0x0001060000047ab9 */ /* 0x000fc60000000a00 */
[----:B------:R-:W-:Y:S01]  /*b710*/  IMAD.IADD R3, R4, 0x1, R3 ;  /* 0x0000000104037824 */ /* 0x000fe200078e0203 */
[----:B------:R-:W-:-:S04]  /*b720*/  LEA R4, P0, R2, UR4, 0x2 ;  /* 0x0000000402047c11 */ /* 0x000fc8000f8010ff */
[----:B------:R-:W-:-:S05]  /*b730*/  LEA.HI.X R5, R2, UR5, R3, 0x2, P0 ;  /* 0x0000000502057c11 */ /* 0x000fca00080f1403 */
[----:B------:R0:W5:Y:S04]  /*b740*/  LDG.E R4, desc[UR46][R4.64] ;  /* 0x0000002e04047981 */ /* 0x000168000c1e1900 */
.L_x_48:
[----:B------:R-:W-:Y:S01]  /*b750*/  LEA R2, R7, UR37, 0x3 ;  /* 0x0000002507027c11 */ /* 0x000fe2000f8e18ff */
[----:B------:R-:W-:Y:S01]  /*b760*/  BSSY B1, `(.L_x_49) ;  /* 0x0000004000017945 */ /* 0x000fe20003800000 */
[----:B------:R-:W-:-:S04]  /*b770*/  SHF.L.U32 R3, R10, 0x1f, RZ ;  /* 0x0000001f0a037819 */ /* 0x000fc800000006ff */
[----:B------:R-:W1:Y:S02]  /*b780*/  SYNCS.PHASECHK.TRANS64.TRYWAIT P0, [R2+URZ+0x30840], R3 ;  /* 0x03084003020075a7 */ /* 0x000e64000800017f */
[----:B-1----:R-:W-:Y:S05]  /*b790*/  @!P0 BRA `(.L_x_50) ;  /* 0x0000002c00108947 */ /* 0x002fea0003800000 */
.L_x_141:
[----:B------:R-:W-:Y:S05]  /*b7a0*/  BSYNC B1 ;  /* 0x0000000000017941 */ /* 0x000fea0003800000 */
.L_x_49:
[----:B0-----:R-:W0:Y:S01]  /*b7b0*/  S2R R5, SR_TID.X ;  /* 0x0000000000057919 */ /* 0x001e220000002100 */
[----:B------:R-:W-:Y:S01]  /*b7c0*/  BSSY B1, `(.L_x_51) ;  /* 0x000000b000017945 */ /* 0x000fe20003800000 */
[----:B0-----:R-:W-:-:S04]  /*b7d0*/  LOP3.LUT R5, R5, 0x7f, RZ, 0xc0, !PT ;  /* 0x0000007f05057812 */ /* 0x001fc800078ec0ff */
[----:B------:R-:W-:-:S13]  /*b7e0*/  ISETP.NE.AND P1, PT, R5, RZ, PT ;  /* 0x000000ff0500720c */ /* 0x000fda0003f25270 */
[----:B------:R-:W-:Y:S05]  /*b7f0*/  @P1 BRA `(.L_x_52) ;  /* 0x00000000001c1947 */ /* 0x000fea0003800000 */
[----:B------:R-:W0:Y:S01]  /*b800*/  S2R R5, SR_TID.X ;  /* 0x0000000000057919 */ /* 0x000e220000002100 */
[----:B-1----:R-:W-:-:S04]  /*b810*/  MOV R3, 0x6000 ;  /* 0x0000600000037802 */ /* 0x002fc80000000f00 */
[----:B------:R2:W-:Y:S01]  /*b820*/  SYNCS.ARRIVE.TRANS64 RZ, [R2+URZ+0x30830], R3 ;  /* 0x0308300302ff79a7 */ /* 0x0005e2000800003f */
[----:B0-----:R-:W-:-:S04]  /*b830*/  LOP3.LUT R5, R5, 0x1f, RZ, 0xc0, !PT ;  /* 0x0000001f05057812 */ /* 0x001fc800078ec0ff */
[----:B------:R-:W-:-:S13]  /*b840*/  ISETP.NE.AND P0, PT, R5, RZ, PT ;  /* 0x000000ff0500720c */ /* 0x000fda0003f05270 */
[----:B--2---:R-:W-:Y:S05]  /*b850*/  @!P0 BRA `(.L_x_52) ;  /* 0x0000000000048947 */ /* 0x004fea0003800000 */
[----:B------:R-:W-:Y:S01]  /*b860*/  BPT.TRAP 0x1 ;  /* 0x000000040000795c */ /* 0x000fe20000300000 */
.L_x_52:
[----:B------:R-:W-:Y:S05]  /*b870*/  BSYNC B1 ;  /* 0x0000000000017941 */ /* 0x000fea0003800000 */
.L_x_51:
[----:B------:R-:W-:Y:S01]  /*b880*/  IMAD.MOV.U32 R11, RZ, RZ, RZ ;  /* 0x000000ffff0b7224 */ /* 0x000fe200078e00ff */
[----:B------:R-:W-:Y:S01]  /*b890*/  UIADD3 UR4, UP0, UR40, 0x370, URZ ;  /* 0x0000037028047890 */ /* 0x000fe2000ff1e03f */
[----:B-1----:R-:W-:Y:S01]  /*b8a0*/  IMAD R3, R7, 0x6000, R9 ;  /* 0x0000600007037824 */ /* 0x002fe200078e0209 */
[----:B------:R-:W-:Y:S01]  /*b8b0*/  PLOP3.LUT P0, PT, PT, PT, PT, 0x80, 0x0 ;  /* 0x000000000000781c */ /* 0x000fe20003f0f070 */
[----:B------:R-:W-:Y:S01]  /*b8c0*/  VIADD R2, R2, 0x30830 ;  /* 0x0003083002027836 */ /* 0x000fe20000000000 */
[----:B------:R-:W-:Y:S01]  /*b8d0*/  R2UR UR10, R11 ;  /* 0x000000000b0a72ca */ /* 0x000fe200000e0000 */
[----:B------:R-:W-:Y:S01]  /*b8e0*/  IMAD R5, R0, 0xc0, RZ ;  /* 0x000000c000057824 */ /* 0x000fe200078e02ff */
[----:B------:R-:W-:Y:S01]  /*b8f0*/  IADD3 R3, R3, 0x12400, RZ ;  /* 0x0001240003037810 */ /* 0x000fe20007ffe0ff */
[----:B------:R-:W-:Y:S01]  /*b900*/  UIADD3.X UR5, URZ, UR41, URZ, UP0, !UPT ;  /* 0x000000293f057290 */ /* 0x000fe200087fe43f */
[----:B------:R-:W-:Y:S01]  /*b910*/  UMOV UR6, 0x0 ;  /* 0x0000000000067882 */ /* 0x000fe20000000000 */
[----:B------:R-:W-:-:S10]  /*b920*/  UMOV UR7, 0x14f00000 ;  /* 0x14f0000000077882 */ /* 0x000fd40000000000 */
.L_x_53:
[----:B------:R-:W-:-:S13]  /*b930*/  @P0 ELECT P2, URZ, PT ;  /* 0x00000000003f082f */ /* 0x000fda0003840000 */
[----:B-----5:R-:W-:Y:S02]  /*b940*/  @P2 R2UR UR13, R4 ;  /* 0x00000000040d22ca */ /* 0x020fe400000e0000 */
[----:B------:R-:W-:Y:S02]  /*b950*/  @P2 R2UR UR12, R17 ;  /* 0x00000000110c22ca */ /* 0x000fe400000e0000 */
[----:B------:R-:W-:Y:S02]  /*b960*/  @P2 R2UR UR11, R5 ;  /* 0x00000000050b22ca */ /* 0x000fe400000e0000 */
[----:B------:R-:W-:Y:S02]  /*b970*/  @P2 R2UR UR9, R2 ;  /* 0x00000000020922ca */ /* 0x000fe400000e0000 */
[----:B------:R-:W-:Y:S02]  /*b980*/  @P2 R2UR UR8, R3 ;  /* 0x00000000030822ca */ /* 0x000fe400000e0000 */
[----:B------:R-:W-:-:S02]  /*b990*/  @P2 PLOP3.LUT P0, PT, P2, PT, PT, 0x8, 0x0 ;  /* 0x000000000000281c */ /* 0x000fc4000170e170 */
[----:B------:R-:W-:-:S09]  /*b9a0*/  PLOP3.LUT P2, PT, PT, PT, PT, 0x8, 0x0 ;  /* 0x000000000000781c */ /* 0x000fd20003f4e170 */
[----:B------:R0:W-:Y:S02]  /*b9b0*/  UTMALDG.4D [UR8], [UR4], desc[UR6] ;  /* 0x00000608040075b4 */ /* 0x0001e40008019000 */
[----:B0-----:R-:W-:Y:S05]  /*b9c0*/  @P0 BRA.U.ANY `(.L_x_53) ;  /* 0xfffffffd00d80947 */ /* 0x001fea000393ffff */
[----:B------:R-:W-:Y:S01]  /*b9d0*/  SHF.L.U32 R3, R22, 0x1f, RZ ;  /* 0x0000001f16037819 */ /* 0x000fe200000006ff */
[----:B------:R-:W-:Y:S01]  /*b9e0*/  IMAD R2, R16, 0x8, R8 ;  /* 0x0000000810027824 */ /* 0x000fe200078e0208 */
[----:B------:R-:W-:Y:S03]  /*b9f0*/  BSSY B1, `(.L_x_54) ;  /* 0x0000003000017945 */ /* 0x000fe60003800000 */
[----:B------:R-:W0:Y:S02]  /*ba00*/  SYNCS.PHASECHK.TRANS64.TRYWAIT P0, [R2+URZ+0x60], R3 ;  /* 0x00006003020075a7 */ /* 0x000e24000800017f */
[----:B0-----:R-:W-:Y:S05]  /*ba10*/  @!P0 BRA `(.L_x_55) ;  /* 0x0000002800848947 */ /* 0x001fea0003800000 */
.L_x_142:
[----:B------:R-:W-:Y:S05]  /*ba20*/  BSYNC B1 ;  /* 0x0000000000017941 */ /* 0x000fea0003800000 */
.L_x_54:
[----:B------:R-:W-:Y:S01]  /*ba30*/  BSSY B1, `(.L_x_56) ;  /* 0x000000c000017945 */ /* 0x000fe20003800000 */
[----:B------:R-:W-:Y:S01]  /*ba40*/  IMAD.MOV.U32 R12, RZ, RZ, 0x0 ;  /* 0x00000000ff0c7424 */ /* 0x000fe200078e00ff */
[----:B------:R-:W-:Y:S02]  /*ba50*/  MOV R13, 0x14f00000 ;  /* 0x14f00000000d7802 */ /* 0x000fe40000000f00 */
[----:B------:R-:W-:Y:S05]  /*ba60*/  @P1 BRA `(.L_x_57) ;  /* 0x0000000000201947 */ /* 0x000fea0003800000 */
[----:B------:R-:W1:Y:S01]  /*ba70*/  S2R R5, SR_TID.X ;  /* 0x0000000000057919 */ /* 0x000e620000002100 */
[----:B0-----:R-:W-:Y:S01]  /*ba80*/  LEA R2, R16, UR37, 0x3 ;  /* 0x0000002510027c11 */ /* 0x001fe2000f8e18ff */
[----:B------:R-:W-:-:S04]  /*ba90*/  IMAD.MOV.U32 R3, RZ, RZ, 0x6000 ;  /* 0x00006000ff037424 */ /* 0x000fc800078e00ff */
[----:B------:R2:W-:Y:S01]  /*baa0*/  SYNCS.ARRIVE.TRANS64 RZ, [R2+URZ+0x30850], R3 ;  /* 0x0308500302ff79a7 */ /* 0x0005e2000800003f */
[----:B-1----:R-:W-:-:S04]  /*bab0*/  LOP3.LUT R5, R5, 0x1f, RZ, 0xc0, !PT ;  /* 0x0000001f05057812 */ /* 0x002fc800078ec0ff */
[----:B------:R-:W-:-:S13]  /*bac0*/  ISETP.NE.AND P0, PT, R5, RZ, PT ;  /* 0x000000ff0500720c */ /* 0x000fda0003f05270 */
[----:B--2---:R-:W-:Y:S05]  /*bad0*/  @!P0 BRA `(.L_x_57) ;  /* 0x0000000000048947 */ /* 0x004fea0003800000 */
[----:B------:R-:W-:Y:S01]  /*bae0*/  BPT.TRAP 0x1 ;  /* 0x000000040000795c */ /* 0x000fe20000300000 */
.L_x_57:
[----:B------:R-:W-:Y:S05]  /*baf0*/  BSYNC B1 ;  /* 0x0000000000017941 */ /* 0x000fea0003800000 */
.L_x_56:
[----:B------:R-:W-:Y:S01]  /*bb00*/  R2UR UR6, R12 ;  /* 0x000000000c0672ca */ /* 0x000fe200000e0000 */
[C---:B0-----:R-:W-:Y:S01]  /*bb10*/  IMAD R3, R16.reuse, 0x6000, R9 ;  /* 0x0000600010037824 */ /* 0x041fe200078e0209 */
[----:B------:R-:W-:Y:S01]  /*bb20*/  R2UR UR7, R13 ;  /* 0x000000000d0772ca */ /* 0x000fe200000e0000 */
[----:B------:R-:W-:Y:S01]  /*bb30*/  UIADD3 UR4, UP0, UR40, 0x470, URZ ;  /* 0x0000047028047890 */ /* 0x000fe2000ff1e03f */
[----:B------:R-:W-:Y:S01]  /*bb40*/  R2UR UR10, R11 ;  /* 0x000000000b0a72ca */ /* 0x000fe200000e0000 */
[----:B------:R-:W-:Y:S01]  /*bb50*/  IMAD R5, R23, 0xc0, RZ ;  /* 0x000000c017057824 */ /* 0x000fe200078e02ff */
[----:B------:R-:W-:Y:S01]  /*bb60*/  LEA R2, R16, UR37, 0x3 ;  /* 0x0000002510027c11 */ /* 0x000fe2000f8e18ff */
[----:B------:R-:W-:Y:S01]  /*bb70*/  VIADD R3, R3, 0x400 ;  /* 0x0000040003037836 */ /* 0x000fe20000000000 */
[----:B------:R-:W-:Y:S01]  /*bb80*/  PLOP3.LUT P0, PT, PT, PT, PT, 0x80, 0x0 ;  /* 0x000000000000781c */ /* 0x000fe20003f0f070 */
[----:B------:R-:W-:Y:S01]  /*bb90*/  UIADD3.X UR5, URZ, UR41, URZ, UP0, !UPT ;  /* 0x000000293f057290 */ /* 0x000fe200087fe43f */
[----:B------:R-:W-:-:S11]  /*bba0*/  IADD3 R2, R2, 0x30850, RZ ;  /* 0x0003085002027810 */ /* 0x000fd60007ffe0ff */
.L_x_58:
[----:B------:R-:W-:-:S13]  /*bbb0*/  @P0 ELECT P1, URZ, PT ;  /* 0x00000000003f082f */ /* 0x000fda0003820000 */
[----:B------:R-:W-:Y:S02]  /*bbc0*/  @P1 R2UR UR13, R18 ;  /* 0x00000000120d12ca */ /* 0x000fe400000e0000 */
        /* <DEDUP_REMOVED lines=8> */
[----:B------:R-:W-:Y:S02]  /*bc50*/  IMAD.MOV.U32 R18, RZ, RZ, R4 ;  /* 0x000000ffff127224 */ /* 0x000fe400078e0004 */
[----:B------:R-:W-:-:S07]  /*bc60*/  IMAD.MOV.U32 R23, RZ, RZ, R0 ;  /* 0x000000ffff177224 */ /* 0x000fce00078e0000 */
.L_x_47:
[----:B------:R-:W-:Y:S05]  /*bc70*/  BSYNC B0 ;  /* 0x0000000000007941 */ /* 0x000fea0003800000 */
.L_x_46:
[----:B------:R-:W2:Y:S01]  /*bc80*/  LDL.LU R0, [R1+0x4] ;  /* 0x0000040001007983 */ /* 0x000ea20000300800 */
[----:B------:R-:W-:Y:S02]  /*bc90*/  IMAD.MOV.U32 R16, RZ, RZ, R7 ;  /* 0x000000ffff107224 */ /* 0x000fe400078e0007 */
[----:B------:R-:W-:Y:S01]  /*bca0*/  IMAD.MOV.U32 R22, RZ, RZ, R10 ;  /* 0x000000ffff167224 */ /* 0x000fe200078e000a */
[----:B--2---:R-:W-:-:S07]  /*bcb0*/  IADD3 R0, R0, -0x3, RZ ;  /* 0xfffffffd00007810 */ /* 0x004fce0007ffe0ff */
.L_x_45:
[----:B------:R-:W-:Y:S01]  /*bcc0*/  IADD3 R6, -R6, RZ, RZ ;  /* 0x000000ff06067210 */ /* 0x000fe20007ffe1ff */
[----:B------:R-:W-:Y:S03]  /*bcd0*/  BSSY B0, `(.L_x_44) ;  /* 0x00000e4000007945 */ /* 0x000fe60003800000 */
[----:B------:R-:W-:-:S13]  /*bce0*/  ISETP.NE.AND P0, PT, R29, R6, PT ;  /* 0x000000061d00720c */ /* 0x000fda0003f05270 */
[----:B------:R-:W-:Y:S05]  /*bcf0*/  @!P0 BRA `(.L_x_59) ;  /* 0x0000000c00848947 */ /* 0x000fea0003800000 */
[----:B------:R-:W-:-:S07]  /*bd00*/  IMAD.MOV.U32 R4, RZ, RZ, R18 ;  /* 0x000000ffff047224 */ /* 0x000fce00078e0012 */
.L_x_86:
        /* <DEDUP_REMOVED lines=17> */
[----:B------:R-:W-:Y:S01]  /*be20*/  @P0 SHF.R.U32.HI R2, RZ, R3, R4 ;  /* 0x00000003ff020219 */ /* 0x000fe20000011604 */
[----:B------:R-:W-:-:S03]  /*be30*/  IMAD R4, R24, UR4, RZ ;  /* 0x0000000418047c24 */ /* 0x000fc6000f8e02ff */
[--C-:B------:R-:W-:Y:S01]  /*be40*/  SHF.R.S32.HI R3, RZ, 0x1f, R2.reuse ;  /* 0x0000001fff037819 */ /* 0x100fe20000011402 */
[----:B------:R-:W-:Y:S02]  /*be50*/  IMAD.MOV R5, RZ, RZ, -R2 ;  /* 0x000000ffff057224 */ /* 0x000fe400078e0a02 */
[C---:B------:R-:W-:Y:S02]  /*be60*/  IMAD R4, R19.reuse, UR5, R4 ;  /* 0x0000000513047c24 */ /* 0x040fe4000f8e0204 */
[----:B------:R-:W-:Y:S01]  /*be70*/  IMAD.WIDE.U32 R2, R19, UR4, R2 ;  /* 0x0000000413027c25 */ /* 0x000fe2000f8e0002 */
[----:B------:R-:W-:-:S03]  /*be80*/  ULDC.64 UR4, c[0x0][0x418] ;  /* 0x0001060000047ab9 */ /* 0x000fc60000000a00 */
[----:B------:R-:W-:Y:S01]  /*be90*/  IMAD R10, R10, R5, R0 ;  /* 0x000000050a0a7224 */ /* 0x000fe200078e0200 */
[----:B------:R-:W-:Y:S02]  /*bea0*/  IADD3 R3, R4, R3, RZ ;  /* 0x0000000304037210 */ /* 0x000fe40007ffe0ff */
[----:B------:R-:W-:-:S04]  /*beb0*/  LEA R4, P0, R2, UR4, 0x2 ;  /* 0x0000000402047c11 */ /* 0x000fc8000f8010ff */
[----:B------:R-:W-:-:S05]  /*bec0*/  LEA.HI.X R5, R2, UR5, R3, 0x2, P0 ;  /* 0x0000000502057c11 */ /* 0x000fca00080f1403 */
[----:B------:R0:W5:Y:S04]  /*bed0*/  LDG.E R4, desc[UR46][R4.64] ;  /* 0x0000002e04047981 */ /* 0x000168000c1e1900 */
.L_x_62:
[----:B------:R-:W0:Y:S01]  /*bee0*/  S2R R2, SR_TID.X ;  /* 0x0000000000027919 */ /* 0x000e220000002100 */
[----:B------:R-:W-:Y:S01]  /*bef0*/  SHF.L.U32 R3, R7, 0x1f, RZ ;  /* 0x0000001f07037819 */ /* 0x000fe200000006ff */
[----:B------:R-:W-:Y:S01]  /*bf00*/  BSSY B2, `(.L_x_63) ;  /* 0x0000006000027945 */ /* 0x000fe20003800000 */
[----:B0-----:R-:W-:Y:S02]  /*bf10*/  LOP3.LUT R5, R2, 0x7f, RZ, 0xc0, !PT ;  /* 0x0000007f02057812 */ /* 0x001fe400078ec0ff */
[----:B------:R-:W-:Y:S02]  /*bf20*/  LEA R2, R6, UR37, 0x3 ;  /* 0x0000002506027c11 */ /* 0x000fe4000f8e18ff */
[----:B------:R-:W-:Y:S02]  /*bf30*/  ISETP.NE.AND P1, PT, R5, RZ, PT ;  /* 0x000000ff0500720c */ /* 0x000fe40003f25270 */
[----:B------:R-:W0:Y:S02]  /*bf40*/  SYNCS.PHASECHK.TRANS64.TRYWAIT P0, [R2+URZ+0x30840], R3 ;  /* 0x03084003020075a7 */ /* 0x000e24000800017f */
[----:B0-----:R-:W-:Y:S09]  /*bf50*/  @!P0 BRA `(.L_x_64) ;  /* 0x0000002400488947 */ /* 0x001ff20003800000 */
.L_x_143:
[----:B------:R-:W-:Y:S05]  /*bf60*/  BSYNC B2 ;  /* 0x0000000000027941 */ /* 0x000fea0003800000 */
.L_x_63:
[----:B------:R-:W-:Y:S04]  /*bf70*/  BSSY B2, `(.L_x_65) ;  /* 0x0000009000027945 */ /* 0x000fe80003800000 */
[----:B------:R-:W-:Y:S05]  /*bf80*/  @P1 BRA `(.L_x_66) ;  /* 0x00000000001c1947 */ /* 0x000fea0003800000 */
[----:B------:R-:W1:Y:S01]  /*bf90*/  S2R R5, SR_TID.X ;  /* 0x0000000000057919 */ /* 0x000e620000002100 */
[----:B0-----:R-:W-:-:S04]  /*bfa0*/  IMAD.MOV.U32 R3, RZ, RZ, 0x6000 ;  /* 0x00006000ff037424 */ /* 0x001fc800078e00ff */
[----:B------:R2:W-:Y:S01]  /*bfb0*/  SYNCS.ARRIVE.TRANS64 RZ, [R2+URZ+0x30830], R3 ;  /* 0x0308300302ff79a7 */ /* 0x0005e2000800003f */
[----:B-1----:R-:W-:-:S04]  /*bfc0*/  LOP3.LUT R5, R5, 0x1f, RZ, 0xc0, !PT ;  /* 0x0000001f05057812 */ /* 0x002fc800078ec0ff */
[----:B------:R-:W-:-:S13]  /*bfd0*/  ISETP.NE.AND P0, PT, R5, RZ, PT ;  /* 0x000000ff0500720c */ /* 0x000fda0003f05270 */
[----:B--2---:R-:W-:Y:S05]  /*bfe0*/  @!P0 BRA `(.L_x_66) ;  /* 0x0000000000048947 */ /* 0x004fea0003800000 */
[----:B------:R-:W-:Y:S01]  /*bff0*/  BPT.TRAP 0x1 ;  /* 0x000000040000795c */ /* 0x000fe20000300000 */
.L_x_66:
[----:B------:R-:W-:Y:S05]  /*c000*/  BSYNC B2 ;  /* 0x0000000000027941 */ /* 0x000fea0003800000 */
.L_x_65:
[----:B------:R-:W-:Y:S01]  /*c010*/  IMAD.MOV.U32 R11, RZ, RZ, RZ ;  /* 0x000000ffff0b7224 */ /* 0x000fe200078e00ff */
[----:B------:R-:W-:Y:S01]  /*c020*/  UIADD3 UR4, UP0, UR40, 0x370, URZ ;  /* 0x0000037028047890 */ /* 0x000fe2000ff1e03f */
[----:B0-----:R-:W-:Y:S01]  /*c030*/  IMAD R3, R6, 0x6000, R9 ;  /* 0x0000600006037824 */ /* 0x001fe200078e0209 */
[----:B------:R-:W-:Y:S01]  /*c040*/  PLOP3.LUT P0, PT, PT, PT, PT, 0x80, 0x0 ;  /* 0x000000000000781c */ /* 0x000fe20003f0f070 */
[----:B------:R-:W-:Y:S01]  /*c050*/  IMAD R5, R10, 0xc0, RZ ;  /* 0x000000c00a057824 */ /* 0x000fe200078e02ff */
[----:B------:R-:W-:Y:S01]  /*c060*/  R2UR UR10, R11 ;  /* 0x000000000b0a72ca */ /* 0x000fe200000e0000 */
[----:B------:R-:W-:Y:S01]  /*c070*/  VIADD R3, R3, 0x12400 ;  /* 0x0001240003037836 */ /* 0x000fe20000000000 */
[----:B------:R-:W-:Y:S01]  /*c080*/  IADD3 R2, R2, 0x30830, RZ ;  /* 0x0003083002027810 */ /* 0x000fe20007ffe0ff */
[----:B------:R-:W-:Y:S01]  /*c090*/  UIADD3.X UR5, URZ, UR41, URZ, UP0, !UPT ;  /* 0x000000293f057290 */ /* 0x000fe200087fe43f */
[----:B------:R-:W-:Y:S01]  /*c0a0*/  UMOV UR6, 0x0 ;  /* 0x0000000000067882 */ /* 0x000fe20000000000 */
[----:B------:R-:W-:-:S10]  /*c0b0*/  UMOV UR7, 0x14f00000 ;  /* 0x14f0000000077882 */ /* 0x000fd40000000000 */
.L_x_67:
        /* <DEDUP_REMOVED lines=15> */
.L_x_144:
[----:B------:R-:W-:Y:S05]  /*c1b0*/  BSYNC B2 ;  /* 0x0000000000027941 */ /* 0x000fea0003800000 */
.L_x_68:
[----:B------:R-:W-:Y:S01]  /*c1c0*/  BSSY B2, `(.L_x_70) ;  /* 0x000000b000027945 */ /* 0x000fe20003800000 */
[----:B------:R-:W-:Y:S01]  /*c1d0*/  MOV R2, 0x0 ;  /* 0x0000000000027802 */ /* 0x000fe20000000f00 */
[----:B------:R-:W-:Y:S02]  /*c1e0*/  IMAD.MOV.U32 R3, RZ, RZ, 0x14f00000 ;  /* 0x14f00000ff037424 */ /* 0x000fe400078e00ff */
[----:B------:R-:W-:Y:S05]  /*c1f0*/  @P1 BRA `(.L_x_71) ;  /* 0x00000000001c1947 */ /* 0x000fea0003800000 */
[----:B------:R-:W1:Y:S02]  /*c200*/  S2R R12, SR_TID.X ;  /* 0x00000000000c7919 */ /* 0x000e640000002100 */
[----:B-1----:R-:W-:Y:S01]  /*c210*/  LOP3.LUT R13, R12, 0x1f, RZ, 0xc0, !PT ;  /* 0x0000001f0c0d7812 */ /* 0x002fe200078ec0ff */
[----:B------:R-:W-:-:S03]  /*c220*/  IMAD.MOV.U32 R12, RZ, RZ, 0x6000 ;  /* 0x00006000ff0c7424 */ /* 0x000fc600078e00ff */
[----:B------:R-:W-:Y:S01]  /*c230*/  ISETP.NE.AND P0, PT, R13, RZ, PT ;  /* 0x000000ff0d00720c */ /* 0x000fe20003f05270 */
[----:B------:R1:W-:-:S12]  /*c240*/  SYNCS.ARRIVE.TRANS64 RZ, [R5+URZ+0x50], R12 ;  /* 0x0000500c05ff79a7 */ /* 0x0003d8000800003f */
[----:B-1----:R-:W-:Y:S05]  /*c250*/  @!P0 BRA `(.L_x_71) ;  /* 0x0000000000048947 */ /* 0x002fea0003800000 */
[----:B------:R-:W-:Y:S01]  /*c260*/  BPT.TRAP 0x1 ;  /* 0x000000040000795c */ /* 0x000fe20000300000 */
.L_x_71:
[----:B------:R-:W-:Y:S05]  /*c270*/  BSYNC B2 ;  /* 0x0000000000027941 */ /* 0x000fea0003800000 */
.L_x_70:
[----:B------:R-:W-:Y:S01]  /*c280*/  R2UR UR7, R3 ;  /* 0x00000000030772ca */ /* 0x000fe200000e0000 */
[----:B------:R-:W-:Y:S01]  /*c290*/  IMAD R16, R16, 0x6000, R9 ;  /* 0x0000600010107824 */ /* 0x000fe200078e0209 */
[----:B------:R-:W-:Y:S01]  /*c2a0*/  R2UR UR10, R11 ;  /* 0x000000000b0a72ca */ /* 0x000fe200000e0000 */
[----:B------:R-:W-:Y:S01]  /*c2b0*/  UIADD3 UR4, UP0, UR40, 0x470, URZ ;  /* 0x0000047028047890 */ /* 0x000fe2000ff1e03f */
[----:B------:R-:W-:Y:S01]  /*c2c0*/  R2UR UR6, R2 ;  /* 0x00000000020672ca */ /* 0x000fe200000e0000 */
[----:B------:R-:W-:Y:S01]  /*c2d0*/  IMAD R2, R23, 0xc0, RZ ;  /* 0x000000c017027824 */ /* 0x000fe200078e02ff */
[----:B------:R-:W-:Y:S01]  /*c2e0*/  PLOP3.LUT P0, PT, PT, PT, PT, 0x80, 0x0 ;  /* 0x000000000000781c */ /* 0x000fe20003f0f070 */
[----:B------:R-:W-:Y:S01]  /*c2f0*/  VIADD R16, R16, 0x400 ;  /* 0x0000040010107836 */ /* 0x000fe20000000000 */
[----:B0-----:R-:W-:Y:S01]  /*c300*/  IADD3 R5, R5, 0x50, RZ ;  /* 0x0000005005057810 */ /* 0x001fe20007ffe0ff */
[----:B------:R-:W-:-:S12]  /*c310*/  UIADD3.X UR5, URZ, UR41, URZ, UP0, !UPT ;  /* 0x000000293f057290 */ /* 0x000fd800087fe43f */
.L_x_72:
        /* <DEDUP_REMOVED lines=10> */
[----:B------:R-:W-:Y:S01]  /*c3c0*/  IMAD.MOV.U32 R23, RZ, RZ, R10 ;  /* 0x000000ffff177224 */ /* 0x000fe200078e000a */
[----:B------:R-:W-:-:S07]  /*c3d0*/  MOV R18, R4 ;  /* 0x0000000400127202 */ /* 0x000fce0000000f00 */
.L_x_61:
[----:B------:R-:W-:Y:S05]  /*c3e0*/  BSYNC B1 ;  /* 0x0000000000017941 */ /* 0x000fea0003800000 */
.L_x_60:
        /* <DEDUP_REMOVED lines=8> */
[----:B------:R-:W-:Y:S01]  /*c470*/  ISETP.NE.AND P1, PT, R26, RZ, PT ;  /* 0x000000ff1a00720c */ /* 0x000fe20003f25270 */
[----:B------:R-:W-:-:S12]  /*c480*/  VIADD R10, R0, 0xffffffff ;  /* 0xffffffff000a7836 */ /* 0x000fd80000000000 */
[----:B------:R-:W-:Y:S05]  /*c490*/  @!P1 BRA `(.L_x_75) ;  /* 0x0000000000489947 */ /* 0x000fea0003800000 */
[----:B------:R-:W0:Y:S01]  /*c4a0*/  LDC R5, c[0x0][0x43c] ;  /* 0x00010f00ff057b82 */ /* 0x000e220000000800 */
[----:B------:R-:W-:Y:S01]  /*c4b0*/  ULDC.64 UR4, c[0x0][0x428] ;  /* 0x00010a0000047ab9 */ /* 0x000fe20000000a00 */
[----:B0-----:R-:W-:-:S13]  /*c4c0*/  ISETP.NE.AND P0, PT, R5, 0x1, PT ;  /* 0x000000010500780c */ /* 0x001fda0003f05270 */
[----:B------:R-:W0:Y:S02]  /*c4d0*/  @P0 LDC.64 R2, c[0x0][0x440] ;  /* 0x00011000ff020b82 */ /* 0x000e240000000a00 */
[----:B0-----:R-:W-:Y:S01]  /*c4e0*/  @P0 IMAD.HI.U32 R4, R10, R2, RZ ;  /* 0x000000020a040227 */ /* 0x001fe200078e00ff */
[----:B------:R-:W-:-:S04]  /*c4f0*/  MOV R2, R10 ;  /* 0x0000000a00027202 */ /* 0x000fc80000000f00 */
[----:B------:R-:W-:Y:S01]  /*c500*/  @P0 SHF.R.U32.HI R2, RZ, R3, R4 ;  /* 0x00000003ff020219 */ /* 0x000fe20000011604 */
[----:B------:R-:W-:-:S04]  /*c510*/  IMAD R4, R24, UR4, RZ ;  /* 0x0000000418047c24 */ /* 0x000fc8000f8e02ff */
[----:B------:R-:W-:-:S04]  /*c520*/  IMAD.MOV R3, RZ, RZ, -R2 ;  /* 0x000000ffff037224 */ /* 0x000fc800078e0a02 */
[----:B------:R-:W-:Y:S01]  /*c530*/  IMAD R10, R5, R3, R10 ;  /* 0x00000003050a7224 */ /* 0x000fe200078e020a */
[----:B------:R-:W-:Y:S01]  /*c540*/  SHF.R.S32.HI R3, RZ, 0x1f, R2 ;  /* 0x0000001fff037819 */ /* 0x000fe20000011402 */
[C---:B------:R-:W-:Y:S02]  /*c550*/  IMAD R5, R19.reuse, UR5, R4 ;  /* 0x0000000513057c24 */ /* 0x040fe4000f8e0204 */
[----:B------:R-:W-:Y:S01]  /*c560*/  IMAD.WIDE.U32 R2, R19, UR4, R2 ;  /* 0x0000000413027c25 */ /* 0x000fe2000f8e0002 */
[----:B------:R-:W-:-:S03]  /*c570*/  ULDC.64 UR4, c[0x0][0x418] ;  /* 0x0001060000047ab9 */ /* 0x000fc60000000a00 */
[----:B------:R-:W-:Y:S01]  /*c580*/  IMAD.IADD R5, R5, 0x1, R3 ;  /* 0x0000000105057824 */ /* 0x000fe200078e0203 */
[----:B------:R-:W-:-:S04]  /*c590*/  LEA R4, P0, R2, UR4, 0x2 ;  /* 0x0000000402047c11 */ /* 0x000fc8000f8010ff */
[----:B------:R-:W-:-:S05]  /*c5a0*/  LEA.HI.X R5, R2, UR5, R5, 0x2, P0 ;  /* 0x0000000502057c11 */ /* 0x000fca00080f1405 */
[----:B------:R0:W5:Y:S04]  /*c5b0*/  LDG.E R4, desc[UR46][R4.64] ;  /* 0x0000002e04047981 */ /* 0x000168000c1e1900 */
.L_x_75:
        /* <DEDUP_REMOVED lines=8> */
.L_x_145:
[----:B------:R-:W-:Y:S05]  /*c640*/  BSYNC B2 ;  /* 0x0000000000027941 */ /* 0x000fea0003800000 */
.L_x_76:
[----:B------:R-:W-:Y:S04]  /*c650*/  BSSY B2, `(.L_x_78) ;  /* 0x0000009000027945 */ /* 0x000fe80003800000 */
[----:B------:R-:W-:Y:S05]  /*c660*/  @P1 BRA `(.L_x_79) ;  /* 0x00000000001c1947 */ /* 0x000fea0003800000 */
[----:B------:R-:W1:Y:S01]  /*c670*/  S2R R5, SR_TID.X ;  /* 0x0000000000057919 */ /* 0x000e620000002100 */
[----:B0-----:R-:W-:-:S04]  /*c680*/  MOV R3, 0x6000 ;  /* 0x0000600000037802 */ /* 0x001fc80000000f00 */
[----:B------:R2:W-:Y:S01]  /*c690*/  SYNCS.ARRIVE.TRANS64 RZ, [R2+URZ+0x30830], R3 ;  /* 0x0308300302ff79a7 */ /* 0x0005e2000800003f */
[----:B-1----:R-:W-:-:S04]  /*c6a0*/  LOP3.LUT R5, R5, 0x1f, RZ, 0xc0, !PT ;  /* 0x0000001f05057812 */ /* 0x002fc800078ec0ff */
[----:B------:R-:W-:-:S13]  /*c6b0*/  ISETP.NE.AND P0, PT, R5, RZ, PT ;  /* 0x000000ff0500720c */ /* 0x000fda0003f05270 */
[----:B--2---:R-:W-:Y:S05]  /*c6c0*/  @!P0 BRA `(.L_x_79) ;  /* 0x0000000000048947 */ /* 0x004fea0003800000 */
[----:B------:R-:W-:Y:S01]  /*c6d0*/  BPT.TRAP 0x1 ;  /* 0x000000040000795c */ /* 0x000fe20000300000 */
.L_x_79:
[----:B------:R-:W-:Y:S05]  /*c6e0*/  BSYNC B2 ;  /* 0x0000000000027941 */ /* 0x000fea0003800000 */
.L_x_78:
[----:B------:R-:W-:Y:S01]  /*c6f0*/  IMAD.MOV.U32 R11, RZ, RZ, RZ ;  /* 0x000000ffff0b7224 */ /* 0x000fe200078e00ff */
[----:B------:R-:W-:Y:S01]  /*c700*/  UIADD3 UR4, UP0, UR40, 0x370, URZ ;  /* 0x0000037028047890 */ /* 0x000fe2000ff1e03f */
[C---:B0-----:R-:W-:Y:S01]  /*c710*/  IMAD R2, R16.reuse, 0x6000, R9 ;  /* 0x0000600010027824 */ /* 0x041fe200078e0209 */
[----:B------:R-:W-:Y:S01]  /*c720*/  PLOP3.LUT P0, PT, PT, PT, PT, 0x80, 0x0 ;  /* 0x000000000000781c */ /* 0x000fe20003f0f070 */
[----:B------:R-:W-:Y:S01]  /*c730*/  IMAD R3, R16, 0x8, R8 ;  /* 0x0000000810037824 */ /* 0x000fe200078e0208 */
[----:B------:R-:W-:Y:S01]  /*c740*/  R2UR UR10, R11 ;  /* 0x000000000b0a72ca */ /* 0x000fe200000e0000 */
[----:B------:R-:W-:Y:S01]  /*c750*/  IMAD R5, R10, 0xc0, RZ ;  /* 0x000000c00a057824 */ /* 0x000fe200078e02ff */
[----:B------:R-:W-:Y:S01]  /*c760*/  IADD3 R2, R2, 0x12400, RZ ;  /* 0x0001240002027810 */ /* 0x000fe20007ffe0ff */
[----:B------:R-:W-:Y:S01]  /*c770*/  VIADD R3, R3, 0x30 ;  /* 0x0000003003037836 */ /* 0x000fe20000000000 */
[----:B------:R-:W-:Y:S01]  /*c780*/  UIADD3.X UR5, URZ, UR41, URZ, UP0, !UPT ;  /* 0x000000293f057290 */ /* 0x000fe200087fe43f */
[----:B------:R-:W-:Y:S01]  /*c790*/  UMOV UR6, 0x0 ;  /* 0x0000000000067882 */ /* 0x000fe20000000000 */
[----:B------:R-:W-:-:S10]  /*c7a0*/  UMOV UR7, 0x14f00000 ;  /* 0x14f0000000077882 */ /* 0x000fd40000000000 */
.L_x_80:
        /* <DEDUP_REMOVED lines=15> */
.L_x_146:
[----:B------:R-:W-:Y:S05]  /*c8a0*/  BSYNC B2 ;  /* 0x0000000000027941 */ /* 0x000fea0003800000 */
.L_x_81:
[----:B------:R-:W-:Y:S01]  /*c8b0*/  BSSY B2, `(.L_x_83) ;  /* 0x000000b000027945 */ /* 0x000fe20003800000 */
[----:B0-----:R-:W-:Y:S01]  /*c8c0*/  MOV R2, 0x0 ;  /* 0x0000000000027802 */ /* 0x001fe20000000f00 */
[----:B------:R-:W-:Y:S02]  /*c8d0*/  IMAD.MOV.U32 R3, RZ, RZ, 0x14f00000 ;  /* 0x14f00000ff037424 */ /* 0x000fe400078e00ff */
[----:B------:R-:W-:Y:S05]  /*c8e0*/  @P1 BRA `(.L_x_84) ;  /* 0x00000000001c1947 */ /* 0x000fea0003800000 */
[----:B------:R-:W0:Y:S01]  /*c8f0*/  S2R R7, SR_TID.X ;  /* 0x0000000000077919 */ /* 0x000e220000002100 */
[----:B------:R-:W-:-:S04]  /*c900*/  IMAD.MOV.U32 R12, RZ, RZ, 0x6000 ;  /* 0x00006000ff0c7424 */ /* 0x000fc800078e00ff */
[----:B------:R1:W-:Y:S01]  /*c910*/  SYNCS.ARRIVE.TRANS64 RZ, [R5+URZ+0x50], R12 ;  /* 0x0000500c05ff79a7 */ /* 0x0003e2000800003f */
[----:B0-----:R-:W-:-:S04]  /*c920*/  LOP3.LUT R7, R7, 0x1f, RZ, 0xc0, !PT ;  /* 0x0000001f07077812 */ /* 0x001fc800078ec0ff */
[----:B------:R-:W-:-:S13]  /*c930*/  ISETP.NE.AND P0, PT, R7, RZ, PT ;  /* 0x000000ff0700720c */ /* 0x000fda0003f05270 */
[----:B-1----:R-:W-:Y:S05]  /*c940*/  @!P0 BRA `(.L_x_84) ;  /* 0x0000000000048947 */ /* 0x002fea0003800000 */
[----:B------:R-:W-:Y:S01]  /*c950*/  BPT.TRAP 0x1 ;  /* 0x000000040000795c */ /* 0x000fe20000300000 */
.L_x_84:
[----:B------:R-:W-:Y:S05]  /*c960*/  BSYNC B2 ;  /* 0x0000000000027941 */ /* 0x000fea0003800000 */
.L_x_83:
[----:B------:R-:W-:Y:S01]  /*c970*/  R2UR UR10, R11 ;  /* 0x000000000b0a72ca */ /* 0x000fe200000e0000 */
[----:B------:R-:W-:Y:S01]  /*c980*/  UIADD3 UR4, UP0, UR40, 0x470, URZ ;  /* 0x0000047028047890 */ /* 0x000fe2000ff1e03f */
[----:B------:R-:W-:Y:S01]  /*c990*/  R2UR UR6, R2 ;  /* 0x00000000020672ca */ /* 0x000fe200000e0000 */
[----:B------:R-:W-:Y:S01]  /*c9a0*/  IMAD R2, R6, 0x6000, R9 ;  /* 0x0000600006027824 */ /* 0x000fe200078e0209 */
[----:B------:R-:W-:Y:S01]  /*c9b0*/  R2UR UR7, R3 ;  /* 0x00000000030772ca */ /* 0x000fe200000e0000 */
[----:B------:R-:W-:Y:S01]  /*c9c0*/  IMAD R3, R23, 0xc0, RZ ;  /* 0x000000c017037824 */ /* 0x000fe200078e02ff */
[----:B------:R-:W-:Y:S01]  /*c9d0*/  PLOP3.LUT P0, PT, PT, PT, PT, 0x80, 0x0 ;  /* 0x000000000000781c */ /* 0x000fe20003f0f070 */
[----:B------:R-:W-:Y:S01]  /*c9e0*/  VIADD R2, R2, 0x400 ;  /* 0x0000040002027836 */ /* 0x000fe20000000000 */
[----:B------:R-:W-:Y:S01]  /*c9f0*/  IADD3 R5, R5, 0x50, RZ ;  /* 0x0000005005057810 */ /* 0x000fe20007ffe0ff */
[----:B------:R-:W-:-:S12]  /*ca00*/  UIADD3.X UR5, URZ, UR41, URZ, UP0, !UPT ;  /* 0x000000293f057290 */ /* 0x000fd800087fe43f */
.L_x_85:
        /* <DEDUP_REMOVED lines=12> */
.L_x_74:
[----:B------:R-:W-:Y:S05]  /*cad0*/  BSYNC B1 ;  /* 0x0000000000017941 */ /* 0x000fea0003800000 */
.L_x_73:
[C---:B------:R-:W-:Y:S01]  /*cae0*/  ISETP.GT.AND P0, PT, R0.reuse, 0x1, PT ;  /* 0x000000010000780c */ /* 0x040fe20003f04270 */
[----:B------:R-:W-:-:S12]  /*caf0*/  VIADD R0, R0, 0xfffffffe ;  /* 0xfffffffe00007836 */ /* 0x000fd80000000000 */
[----:B------:R-:W-:Y:S05]  /*cb00*/  @P0 BRA `(.L_x_86) ;  /* 0xfffffff000800947 */ /* 0x000fea000383ffff */
.L_x_59:
[----:B------:R-:W-:Y:S05]  /*cb10*/  BSYNC B0 ;  /* 0x0000000000007941 */ /* 0x000fea0003800000 */
.L_x_44:
[----:B------:R-:W-:Y:S01]  /*cb20*/  ISETP.NE.AND P0, PT, R25, RZ, PT ;  /* 0x000000ff1900720c */ /* 0x000fe20003f05270 */
[----:B------:R-:W-:-:S12]  /*cb30*/  BSSY B0, `(.L_x_87) ;  /* 0x0000029000007945 */ /* 0x000fd80003800000 */
[----:B------:R-:W-:Y:S05]  /*cb40*/  @!P0 BRA `(.L_x_88) ;  /* 0x00000000009c8947 */ /* 0x000fea0003800000 */
[----:B0-----:R-:W0:Y:S01]  /*cb50*/  S2R R0, SR_TID.X ;  /* 0x0000000000007919 */ /* 0x001e220000002100 */
[----:B------:R-:W-:Y:S01]  /*cb60*/  LEA R3, R16, UR37, 0x3 ;  /* 0x0000002510037c11 */ /* 0x000fe2000f8e18ff */
[----:B------:R-:W-:Y:S01]  /*cb70*/  BSSY B1, `(.L_x_89) ;  /* 0x0000006000017945 */ /* 0x000fe20003800000 */
[----:B0-----:R-:W-:Y:S02]  /*cb80*/  LOP3.LUT R2, R0, 0x7f, RZ, 0xc0, !PT ;  /* 0x0000007f00027812 */ /* 0x001fe400078ec0ff */
[----:B------:R-:W-:Y:S02]  /*cb90*/  SHF.L.U32 R0, R22, 0x1f, RZ ;  /* 0x0000001f16007819 */ /* 0x000fe400000006ff */
[----:B------:R-:W-:Y:S02]  /*cba0*/  ISETP.NE.AND P1, PT, R2, RZ, PT ;  /* 0x000000ff0200720c */ /* 0x000fe40003f25270 */
[----:B------:R-:W0:Y:S02]  /*cbb0*/  SYNCS.PHASECHK.TRANS64.TRYWAIT P0, [R3+URZ+0x30860], R0 ;  /* 0x03086000030075a7 */ /* 0x000e24000800017f */
[----:B0-----:R-:W-:Y:S09]  /*cbc0*/  @!P0 BRA `(.L_x_90) ;  /* 0x00000018007c8947 */ /* 0x001ff20003800000 */
.L_x_147:
[----:B------:R-:W-:Y:S05]  /*cbd0*/  BSYNC B1 ;  /* 0x0000000000017941 */ /* 0x000fea0003800000 */
.L_x_89:
        /* <DEDUP_REMOVED lines=9> */
.L_x_92:
[----:B------:R-:W-:Y:S05]  /*cc70*/  BSYNC B1 ;  /* 0x0000000000017941 */ /* 0x000fea0003800000 */
.L_x_91:
[----:B------:R-:W-:Y:S01]  /*cc80*/  IMAD R9, R16, 0x6000, R9 ;  /* 0x0000600010097824 */ /* 0x000fe200078e0209 */
[----:B------:R-:W-:Y:S01]  /*cc90*/  UIADD3 UR4, UP0, UR40, 0x470, URZ ;  /* 0x0000047028047890 */ /* 0x000fe2000ff1e03f */
[----:B------:R-:W-:Y:S01]  /*cca0*/  PLOP3.LUT P0, PT, PT, PT, PT, 0x80, 0x0 ;  /* 0x000000000000781c */ /* 0x000fe20003f0f070 */
[----:B------:R-:W-:Y:S01]  /*ccb0*/  IMAD R2, R23, 0xc0, RZ ;  /* 0x000000c017027824 */ /* 0x000fe200078e02ff */
[----:B0-----:R-:W-:Y:S01]  /*ccc0*/  IADD3 R0, R3, 0x30850, RZ ;  /* 0x0003085003007810 */ /* 0x001fe20007ffe0ff */
[----:B------:R-:W-:Y:S01]  /*ccd0*/  VIADD R9, R9, 0x400 ;  /* 0x0000040009097836 */ /* 0x000fe20000000000 */
[----:B------:R-:W-:Y:S01]  /*cce0*/  UIADD3.X UR5, URZ, UR41, URZ, UP0, !UPT ;  /* 0x000000293f057290 */ /* 0x000fe200087fe43f */
[----:B------:R-:W-:Y:S01]  /*ccf0*/  UMOV UR6, 0x0 ;  /* 0x0000000000067882 */ /* 0x000fe20000000000 */
[----:B------:R-:W-:Y:S01]  /*cd00*/  UMOV UR7, 0x14f00000 ;  /* 0x14f0000000077882 */ /* 0x000fe20000000000 */
[----:B------:R-:W-:-:S09]  /*cd10*/  UMOV UR10, URZ ;  /* 0x0000003f000a7c82 */ /* 0x000fd20008000000 */
.L_x_93:
        /* <DEDUP_REMOVED lines=9> */
[----:B-1----:R-:W-:Y:S05]  /*cdb0*/  @P0 BRA.U.ANY `(.L_x_93) ;  /* 0xfffffffd00d80947 */ /* 0x002fea000393ffff */
.L_x_88:
[----:B------:R-:W-:Y:S05]  /*cdc0*/  BSYNC B0 ;  /* 0x0000000000007941 */ /* 0x000fea0003800000 */
.L_x_87:
[----:B------:R-:W2:Y:S01]  /*cdd0*/  LDL.LU R3, [R1+0x8] ;  /* 0x0000080001037983 */ /* 0x000ea20000300800 */
[----:B------:R-:W-:-:S03]  /*cde0*/  ULDC UR4, c[0x0][0xc34] ;  /* 0x00030d0000047ab9 */ /* 0x000fc60000000800 */
[----:B------:R-:W3:Y:S01]  /*cdf0*/  LDL.LU R4, [R1+0x20] ;  /* 0x0000200001047983 */ /* 0x000ee20000300800 */
[----:B------:R-:W-:-:S05]  /*ce00*/  VIADD R16, R16, 0x1 ;  /* 0x0000000110107836 */ /* 0x000fca0000000000 */
[----:B------:R-:W-:-:S04]  /*ce10*/  ISETP.NE.AND P0, PT, R16, 0x2, PT ;  /* 0x000000021000780c */ /* 0x000fc80003f05270 */
[----:B------:R-:W-:Y:S02]  /*ce20*/  SEL R16, R16, RZ, P0 ;  /* 0x000000ff10107207 */ /* 0x000fe40000000000 */
[----:B--2---:R-:W-:Y:S01]  /*ce30*/  IADD3 R3, R3, UR38, RZ ;  /* 0x0000002603037c10 */ /* 0x004fe2000fffe0ff */
[----:B---3--:R-:W-:-:S04]  /*ce40*/  VIADD R4, R4, 0x1 ;  /* 0x0000000104047836 */ /* 0x008fc80000000000 */
[----:B------:R1:W-:Y:S01]  /*ce50*/  STL [R1+0x8], R3 ;  /* 0x0000080301007387 */ /* 0x0003e20000100800 */
[----:B------:R-:W-:-:S03]  /*ce60*/  ISETP.GE.AND P1, PT, R3, UR4, PT ;  /* 0x0000000403007c0c */ /* 0x000fc6000bf26270 */
[----:B------:R2:W-:Y:S01]  /*ce70*/  STL [R1+0x20], R4 ;  /* 0x0000200401007387 */ /* 0x0005e20000100800 */
[----:B-1----:R-:W-:-:S04]  /*ce80*/  SEL R3, RZ, 0x1, P0 ;  /* 0x00000001ff037807 */ /* 0x002fc80000000000 */
[----:B------:R-:W-:-:S05]  /*ce90*/  LOP3.LUT R22, R22, R3, RZ, 0x3c, !PT ;  /* 0x0000000316167212 */ /* 0x000fca00078e3cff */
[----:B--2---:R-:W-:Y:S05]  /*cea0*/  @!P1 BRA `(.L_x_94) ;  /* 0xffffffcc00849947 */ /* 0x004fea000383ffff */
[----:B0-----:R-:W-:-:S07]  /*ceb0*/  LOP3.LUT R0, R4, 0x1, RZ, 0xc, !PT ;  /* 0x0000000104007812 */ /* 0x001fce00078e0cff */
.L_x_30:
[----:B------:R-:W0:Y:S01]  /*cec0*/  S2R R3, SR_CgaCtaId ;  /* 0x0000000000037919 */ /* 0x000e220000008800 */
[----:B------:R-:W-:Y:S01]  /*ced0*/  MOV R2, 0x400 ;  /* 0x0000040000027802 */ /* 0x000fe20000000f00 */
[----:B------:R-:W-:Y:S01]  /*cee0*/  BSSY B0, `(.L_x_95) ;  /* 0x0000005000007945 */ /* 0x000fe20003800000 */
[----:B------:R-:W-:Y:S02]  /*cef0*/  SHF.L.U32 R0, R0, 0x1f, RZ ;  /* 0x0000001f00007819 */ /* 0x000fe400000006ff */
[----:B0-----:R-:W-:-:S04]  /*cf00*/  LEA R9, R3, R2, 0x18 ;  /* 0x0000000203097211 */ /* 0x001fc800078ec0ff */
[----:B------:R-:W0:Y:S02]  /*cf10*/  SYNCS.PHASECHK.TRANS64.TRYWAIT P0, [R9+URZ+0x30820], R0 ;  /* 0x03082000090075a7 */ /* 0x000e24000800017f */
[----:B0-----:R-:W-:Y:S05]  /*cf20*/  @!P0 BRA `(.L_x_96) ;  /* 0x0000001400b88947 */ /* 0x001fea0003800000 */
.L_x_148:
[----:B------:R-:W-:Y:S05]  /*cf30*/  BSYNC B0 ;  /* 0x0000000000007941 */ /* 0x000fea0003800000 */
.L_x_95:
[----:B------:R-:W-:-:S03]  /*cf40*/  UMOV UR4, 0xffffffff ;  /* 0xffffffff00047882 */ /* 0x000fc60000000000 */
[----:B------:R-:W-:Y:S05]  /*cf50*/  BRA.DIV UR4, `(.L_x_97) ;  /* 0x0000001604c07947 */ /* 0x000fea000b800000 */
[----:B0-----:R-:W0:Y:S02]  /*cf60*/  S2R R0, SR_TID.X ;  /* 0x0000000000007919 */ /* 0x001e240000002100 */
[----:B0-----:R-:W-:-:S04]  /*cf70*/  SHF.R.U32.HI R0, RZ, 0x5, R0 ;  /* 0x00000005ff007819 */ /* 0x001fc80000011600 */
[----:B------:R-:W-:-:S05]  /*cf80*/  LOP3.LUT R0, R0, 0x3, RZ, 0xc0, !PT ;  /* 0x0000000300007812 */ /* 0x000fca00078ec0ff */
[----:B------:R0:W1:Y:S02]  /*cf90*/  SHFL.IDX PT, R14, R0, RZ, 0x1f ;  /* 0x00001fff000e7589 */ /* 0x00006400000e0000 */
.L_x_151:
[----:B-1----:R-:W-:Y:S01]  /*cfa0*/  ISETP.NE.AND P0, PT, R14, RZ, PT ;  /* 0x000000ff0e00720c */ /* 0x002fe20003f05270 */
[----:B------:R-:W-:-:S12]  /*cfb0*/  BSSY B0, `(.L_x_98) ;  /* 0x0000024000007945 */ /* 0x000fd80003800000 */
[----:B------:R-:W-:Y:S05]  /*cfc0*/  @P0 BRA `(.L_x_99) ;  /* 0x0000000000880947 */ /* 0x000fea0003800000 */
[----:B------:R-:W-:-:S03]  /*cfd0*/  UMOV UR4, 0xffffffff ;  /* 0xffffffff00047882 */ /* 0x000fc60000000000 */
[----:B------:R-:W-:Y:S05]  /*cfe0*/  BRA.DIV UR4, `(.L_x_100) ;  /* 0x0000001604d07947 */ /* 0x000fea000b800000 */
[----:B------:R-:W-:-:S13]  /*cff0*/  ELECT P6, URZ, PT ;  /* 0x00000000003f782f */ /* 0x000fda00038c0000 */
.L_x_154:
[----:B------:R-:W-:Y:S05]  /*d000*/  @!P6 BRA `(.L_x_99) ;  /* 0x000000000078e947 */ /* 0x000fea0003800000 */
[----:B------:R-:W-:-:S06]  /*d010*/  ULOP3.LUT UR4, UR36, 0x2, URZ, 0xfc, !UPT ;  /* 0x0000000224047892 */ /* 0x000fcc000f8efc3f */
[----:B0-----:R-:W-:-:S05]  /*d020*/  IMAD.U32 R0, RZ, RZ, UR4 ;  /* 0x00000004ff007e24 */ /* 0x001fca000f8e00ff */
[----:B------:R-:W-:-:S13]  /*d030*/  ISETP.NE.AND P2, PT, R0, 0x3, PT ;  /* 0x000000030000780c */ /* 0x000fda0003f45270 */
[----:B------:R-:W-:Y:S05]  /*d040*/  @!P2 BRA `(.L_x_101) ;  /* 0x000000000004a947 */ /* 0x000fea0003800000 */
[----:B------:R-:W-:Y:S01]  /*d050*/  BPT.TRAP 0x1 ;  /* 0x000000040000795c */ /* 0x000fe20000300000 */
.L_x_101:
[----:B------:R-:W-:Y:S01]  /*d060*/  IADD3 R3, R9, 0x30840, RZ ;  /* 0x0003084009037810 */ /* 0x000fe20007ffe0ff */
[----:B------:R-:W-:Y:S01]  /*d070*/  VIADD R0, R16, 0x1 ;  /* 0x0000000110007836 */ /* 0x000fe20000000000 */
[----:B------:R-:W-:-:S03]  /*d080*/  SHF.L.U32 R2, R22, 0x1f, RZ ;  /* 0x0000001f16027819 */ /* 0x000fc600000006ff */
[----:B------:R-:W-:Y:S01]  /*d090*/  IMAD R7, R16, 0x8, R3 ;  /* 0x0000000810077824 */ /* 0x000fe200078e0203 */
[----:B------:R-:W-:-:S03]  /*d0a0*/  ISETP.NE.AND P1, PT, R0, 0x2, PT ;  /* 0x000000020000780c */ /* 0x000fc60003f25270 */
[----:B------:R-:W0:Y:S01]  /*d0b0*/  SYNCS.PHASECHK.TRANS64.TRYWAIT P0, [R7+URZ], R2 ;  /* 0x00000002070075a7 */ /* 0x000e22000800017f */
[----:B------:R-:W-:Y:S02]  /*d0c0*/  SEL R5, RZ, 0x1, P1 ;  /* 0x00000001ff057807 */ /* 0x000fe40000800000 */
[----:B------:R-:W-:Y:S02]  /*d0d0*/  SEL R4, R0, RZ, P1 ;  /* 0x000000ff00047207 */ /* 0x000fe40000800000 */
[----:B------:R-:W-:Y:S02]  /*d0e0*/  LOP3.LUT R0, R22, R5, RZ, 0x3c, !PT ;  /* 0x0000000516007212 */ /* 0x000fe400078e3cff */
[----:B------:R-:W-:Y:S02]  /*d0f0*/  LEA R3, R4, R3, 0x3 ;  /* 0x0000000304037211 */ /* 0x000fe400078e18ff */
[----:B------:R-:W-:Y:S01]  /*d100*/  SHF.L.U32 R0, R0, 0x1f, RZ ;  /* 0x0000001f00007819 */ /* 0x000fe200000006ff */
[----:B0-----:R-:W-:Y:S06]  /*d110*/  @!P0 BRA `(.L_x_102) ;  /* 0x0000001400a48947 */ /* 0x001fec0003800000 */
.L_x_155:
[----:B------:R-:W1:Y:S02]  /*d120*/  SYNCS.PHASECHK.TRANS64.TRYWAIT P0, [R3+URZ], R0 ;  /* 0x00000000030075a7 */ /* 0x000e64000800017f */
[----:B-1----:R-:W-:Y:S05]  /*d130*/  @!P0 BRA `(.L_x_103) ;  /* 0x0000001400b08947 */ /* 0x002fea0003800000 */
.L_x_156:
[----:B------:R-:W-:Y:S05]  /*d140*/  @!P2 BRA `(.L_x_104) ;  /* 0x000000000004a947 */ /* 0x000fea0003800000 */
[----:B------:R-:W-:Y:S01]  /*d150*/  BPT.TRAP 0x1 ;  /* 0x000000040000795c */ /* 0x000fe20000300000 */
.L_x_104:
[----:B-1----:R-:W-:-:S04]  /*d160*/  VIADD R3, R9, 0x30860 ;  /* 0x0003086009037836 */ /* 0x002fc80000000000 */
[----:B------:R-:W-:-:S04]  /*d170*/  IMAD R5, R16, 0x8, R3 ;  /* 0x0000000810057824 */ /* 0x000fc800078e0203 */
[----:B------:R-:W1:Y:S02]  /*d180*/  SYNCS.PHASECHK.TRANS64.TRYWAIT P0, [R5+URZ], R2 ;  /* 0x00000002050075a7 */ /* 0x000e64000800017f */
[----:B-1----:R-:W-:Y:S05]  /*d190*/  @!P0 BRA `(.L_x_105) ;  /* 0x0000001400ac8947 */ /* 0x002fea0003800000 */
.L_x_157:
[----:B------:R-:W-:-:S07]  /*d1a0*/  LEA R3, R4, R3, 0x3 ;  /* 0x0000000304037211 */ /* 0x000fce00078e18ff */
.L_x_106:
[----:B--2---:R2:W3:Y:S02]  /*d1b0*/  SYNCS.PHASECHK.TRANS64.TRYWAIT P0, [R3+URZ], R0 ;  /* 0x00000000030075a7 */ /* 0x0044e4000800017f */
[----:B---3--:R-:W-:Y:S05]  /*d1c0*/  @!P0 NANOSLEEP.SYNCS 0x989680 ;  /* 0x009896800000895d */ /* 0x008fea0003900000 */
[----:B------:R-:W3:Y:S02]  /*d1d0*/  @!P0 SYNCS.PHASECHK.TRANS64 P0, [R3+URZ], R0 ;  /* 0x00000000030085a7 */ /* 0x000ee4000800007f */
[----:B---3--:R-:W-:Y:S05]  /*d1e0*/  @!P0 BRA `(.L_x_106) ;  /* 0xfffffffc00f08947 */ /* 0x008fea000383ffff */
.L_x_99:
[----:B------:R-:W-:Y:S05]  /*d1f0*/  BSYNC B0 ;  /* 0x0000000000007941 */ /* 0x000fea0003800000 */
.L_x_98:
[----:B------:R-:W-:Y:S05]  /*d200*/  EXIT ;  /* 0x000000000000794d */ /* 0x000fea0003800000 */
.L_x_10:
[----:B0-----:R-:W-:-:S04]  /*d210*/  IMAD.U32 R3, RZ, RZ, UR40 ;  /* 0x00000028ff037e24 */ /* 0x001fc8000f8e00ff */
[----:B------:R0:W1:Y:S03]  /*d220*/  SYNCS.PHASECHK.TRANS64.TRYWAIT P1, [R3+URZ+0x30800], R0 ;  /* 0x03080000030075a7 */ /* 0x000066000802017f */
[----:B-1----:R-:W-:Y:S05]  /*d230*/  @!P1 NANOSLEEP.SYNCS 0x989680 ;  /* 0x009896800000995d */ /* 0x002fea0003900000 */
[----:B------:R-:W1:Y:S02]  /*d240*/  @!P1 SYNCS.PHASECHK.TRANS64 P1, [R3+URZ+0x30800], R0 ;  /* 0x03080000030095a7 */ /* 0x000e64000802007f */
[----:B-1----:R-:W-:Y:S05]  /*d250*/  @!P1 BRA `(.L_x_10) ;  /* 0xfffffffc00ec9947 */ /* 0x002fea000383ffff */
[----:B------:R-:W-:Y:S05]  /*d260*/  BRA `(.L_x_107) ;  /* 0xffffff4000407947 */ /* 0x000fea000383ffff */
.L_x_14:
[----:B-1----:R1:W2:Y:S02]  /*d270*/  SYNCS.PHASECHK.TRANS64.TRYWAIT P2, [R0+URZ+0x30830], R5 ;  /* 0x03083005000075a7 */ /* 0x0022a4000804017f */
[----:B--2---:R-:W-:Y:S05]  /*d280*/  @!P2 NANOSLEEP.SYNCS 0x989680 ;  /* 0x009896800000a95d */ /* 0x004fea0003900000 */
[----:B------:R-:W2:Y:S02]  /*d290*/  @!P2 SYNCS.PHASECHK.TRANS64 P2, [R0+URZ+0x30830], R5 ;  /* 0x030830050000a5a7 */ /* 0x000ea4000804007f */
[----:B--2---:R-:W-:Y:S05]  /*d2a0*/  @!P2 BRA `(.L_x_14) ;  /* 0xfffffffc00f0a947 */ /* 0x004fea000383ffff */
[----:B------:R-:W-:Y:S05]  /*d2b0*/  BRA `(.L_x_13) ;  /* 0xffffff4000787947 */ /* 0x000fea000383ffff */
.L_x_19:
[----:B-1----:R-:W-:-:S04]  /*d2c0*/  IMAD.U32 R9, RZ, RZ, UR6 ;  /* 0x00000006ff097e24 */ /* 0x002fc8000f8e00ff */
[----:B------:R1:W2:Y:S03]  /*d2d0*/  SYNCS.PHASECHK.TRANS64.TRYWAIT P2, [R9+URZ+0x30830], R8 ;  /* 0x03083008090075a7 */ /* 0x0002a6000804017f */
[----:B--2---:R-:W-:Y:S05]  /*d2e0*/  @!P2 NANOSLEEP.SYNCS 0x989680 ;  /* 0x009896800000a95d */ /* 0x004fea0003900000 */
[----:B------:R-:W2:Y:S02]  /*d2f0*/  @!P2 SYNCS.PHASECHK.TRANS64 P2, [R9+URZ+0x30830], R8 ;  /* 0x030830080900a5a7 */ /* 0x000ea4000804007f */
[----:B--2---:R-:W-:Y:S05]  /*d300*/  @!P2 BRA `(.L_x_19) ;  /* 0xfffffffc00eca947 */ /* 0x004fea000383ffff */
[----:B------:R-:W-:Y:S05]  /*d310*/  BRA `(.L_x_16) ;  /* 0xffffff7800bc7947 */ /* 0x000fea000383ffff */
.L_x_23:
[----:B-1----:R-:W-:-:S04]  /*d320*/  MOV R9, UR6 ;  /* 0x0000000600097c02 */ /* 0x002fc80008000f00 */
[----:B------:R1:W2:Y:S03]  /*d330*/  SYNCS.PHASECHK.TRANS64.TRYWAIT P2, [R9+URZ+0x30850], R8 ;  /* 0x03085008090075a7 */ /* 0x0002a6000804017f */
[----:B--2---:R-:W-:Y:S05]  /*d340*/  @!P2 NANOSLEEP.SYNCS 0x989680 ;  /* 0x009896800000a95d */ /* 0x004fea0003900000 */
[----:B------:R-:W2:Y:S02]  /*d350*/  @!P2 SYNCS.PHASECHK.TRANS64 P2, [R9+URZ+0x30850], R8 ;  /* 0x030850080900a5a7 */ /* 0x000ea4000804007f */
[----:B--2---:R-:W-:Y:S05]  /*d360*/  @!P2 BRA `(.L_x_23) ;  /* 0xfffffffc00eca947 */ /* 0x004fea000383ffff */
[----:B------:R-:W-:Y:S05]  /*d370*/  BRA `(.L_x_20) ;  /* 0xffffff7c003c7947 */ /* 0x000fea000383ffff */
.L_x_28:
[----:B-1----:R-:W-:-:S04]  /*d380*/  IMAD.U32 R5, RZ, RZ, UR12 ;  /* 0x0000000cff057e24 */ /* 0x002fc8000f8e00ff */
[----:B------:R1:W2:Y:S03]  /*d390*/  SYNCS.PHASECHK.TRANS64.TRYWAIT P0, [R5+URZ+0x30850], R0 ;  /* 0x03085000050075a7 */ /* 0x0002a6000800017f */
[----:B--2---:R-:W-:Y:S05]  /*d3a0*/  @!P0 NANOSLEEP.SYNCS 0x989680 ;  /* 0x009896800000895d */ /* 0x004fea0003900000 */
[----:B------:R-:W2:Y:S02]  /*d3b0*/  @!P0 SYNCS.PHASECHK.TRANS64 P0, [R5+URZ+0x30850], R0 ;  /* 0x03085000050085a7 */ /* 0x000ea4000800007f */
[----:B--2---:R-:W-:Y:S05]  /*d3c0*/  @!P0 BRA `(.L_x_28) ;  /* 0xfffffffc00ec8947 */ /* 0x004fea000383ffff */
[----:B------:R-:W-:Y:S05]  /*d3d0*/  BRA `(.L_x_27) ;  /* 0xffffffac00e87947 */ /* 0x000fea000383ffff */
.L_x_34:
[----:B------:R-:W0:Y:S01]  /*d3e0*/  S2R R20, SR_TID.X ;  /* 0x0000000000147919 */ /* 0x000e220000002100 */
[----:B------:R-:W-:Y:S01]  /*d3f0*/  BSSY B0, `(.L_x_108) ;  /* 0x000000a000007945 */ /* 0x000fe20003800000 */
[----:B------:R-:W-:Y:S01]  /*d400*/  MOV R12, RZ ;  /* 0x000000ff000c7202 */ /* 0x000fe20000000f00 */
[----:B------:R-:W-:Y:S02]  /*d410*/  IMAD.MOV.U32 R11, RZ, RZ, 0x1f ;  /* 0x0000001fff0b7424 */ /* 0x000fe400078e00ff */
[----:B------:R-:W-:Y:S01]  /*d420*/  IMAD.MOV.U32 R15, RZ, RZ, -0x1 ;  /* 0xffffffffff0f7424 */ /* 0x000fe200078e00ff */
[----:B0-----:R-:W-:-:S04]  /*d430*/  SHF.R.U32.HI R20, RZ, 0x5, R20 ;  /* 0x00000005ff147819 */ /* 0x001fc80000011614 */
[----:B------:R-:W-:-:S05]  /*d440*/  LOP3.LUT R20, R20, 0x3, RZ, 0xc0, !PT ;  /* 0x0000000314147812 */ /* 0x000fca00078ec0ff */
[----:B------:R-:W-:-:S07]  /*d450*/  IMAD.MOV.U32 R13, RZ, RZ, R20 ;  /* 0x000000ffff0d7224 */ /* 0x000fce00078e0014 */
[----:B-1----:R-:W-:Y:S05]  /*d460*/  WARPSYNC.COLLECTIVE R15, `(.L_x_109) ;  /* 0x000000000f087348 */ /* 0x002fea0003c00000 */
[----:B------:R0:W2:Y:S02]  /*d470*/  SHFL.IDX P6, R14, R13, R12, R11 ;  /* 0x0000000c0d0e7389 */ /* 0x0000a400000c000b */
[----:B012---:R-:W-:Y:S01]  /*d480*/  ENDCOLLECTIVE ;  /* 0x000000000000791b */ /* 0x007fe20003800000 */
.L_x_109:
[----:B------:R-:W-:Y:S05]  /*d490*/  BSYNC B0 ;  /* 0x0000000000007941 */ /* 0x000fea0003800000 */
.L_x_108:
[----:B------:R-:W-:Y:S05]  /*d4a0*/  BRA `(.L_x_110) ;  /* 0xffffffcc00a87947 */ /* 0x000fea000383ffff */
.L_x_36:
[----:B------:R-:W-:Y:S01]  /*d4b0*/  BSSY B0, `(.L_x_111) ;  /* 0x0000006000007945 */ /* 0x000fe20003800000 */
[----:B------:R-:W-:-:S07]  /*d4c0*/  MOV R15, 0xffffffff ;  /* 0xffffffff000f7802 */ /* 0x000fce0000000f00 */
[----:B01----:R-:W-:Y:S05]  /*d4d0*/  WARPSYNC.COLLECTIVE R15, `(.L_x_112) ;  /* 0x000000000f0c7348 */ /* 0x003fea0003c00000 */
[----:B------:R-:W-:Y:S02]  /*d4e0*/  ELECT P6, UR62, PT ;  /* 0x00000000003e782f */ /* 0x000fe400038c0000 */
[----:B------:R-:W-:Y:S01]  /*d4f0*/  MOV R14, UR62 ;  /* 0x0000003e000e7c02 */ /* 0x000fe20008000f00 */
[----:B01----:R-:W-:Y:S10]  /*d500*/  ENDCOLLECTIVE ;  /* 0x000000000000791b */ /* 0x003ff40003800000 */
.L_x_112:
[----:B------:R-:W-:Y:S05]  /*d510*/  BSYNC B0 ;  /* 0x0000000000007941 */ /* 0x000fea0003800000 */
.L_x_111:
[----:B------:R-:W-:Y:S05]  /*d520*/  BRA `(.L_x_113) ;  /* 0xffffffcc00a47947 */ /* 0x000fea000383ffff */
.L_x_38:
[----:B0-----:R0:W2:Y:S02]  /*d530*/  SYNCS.PHASECHK.TRANS64.TRYWAIT P0, [R3+URZ+0x30840], R0 ;  /* 0x03084000030075a7 */ /* 0x0010a4000800017f */
[----:B--2---:R-:W-:Y:S05]  /*d540*/  @!P0 NANOSLEEP.SYNCS 0x989680 ;  /* 0x009896800000895d */ /* 0x004fea0003900000 */
[----:B------:R-:W2:Y:S02]  /*d550*/  @!P0 SYNCS.PHASECHK.TRANS64 P0, [R3+URZ+0x30840], R0 ;  /* 0x03084000030085a7 */ /* 0x000ea4000800007f */
[----:B--2---:R-:W-:Y:S05]  /*d560*/  @!P0 BRA `(.L_x_38) ;  /* 0xfffffffc00f08947 */ /* 0x004fea000383ffff */
[----:B------:R-:W-:Y:S05]  /*d570*/  BRA `(.L_x_114) ;  /* 0xffffffd000047947 */ /* 0x000fea000383ffff */
.L_x_41:
[----:B------:R-:W-:Y:S01]  /*d580*/  IMAD.MOV.U32 R13, RZ, RZ, R4 ;  /* 0x000000ffff0d7224 */ /* 0x000fe200078e0004 */
[----:B------:R-:W-:Y:S01]  /*d590*/  MOV R11, 0x181f ;  /* 0x0000181f000b7802 */ /* 0x000fe20000000f00 */
[----:B------:R-:W-:Y:S02]  /*d5a0*/  IMAD.MOV.U32 R12, RZ, RZ, RZ ;  /* 0x000000ffff0c7224 */ /* 0x000fe400078e00ff */
[----:B------:R-:W-:Y:S02]  /*d5b0*/  IMAD.MOV.U32 R15, RZ, RZ, -0x1 ;  /* 0xffffffffff0f7424 */ /* 0x000fe400078e00ff */
[----:B------:R-:W-:-:S07]  /*d5c0*/  IMAD R8, R6, 0xc0, R21 ;  /* 0x000000c006087824 */ /* 0x000fce00078e0215 */
[----:B------:R-:W-:Y:S05]  /*d5d0*/  WARPSYNC.COLLECTIVE R15, `(.L_x_115) ;  /* 0x000000000f087348 */ /* 0x000fea0003c00000 */
[----:B------:R0:W1:Y:S02]  /*d5e0*/  SHFL.IDX P6, R14, R13, R12, R11 ;  /* 0x0000000c0d0e7389 */ /* 0x00006400000c000b */
[----:B01----:R-:W-:Y:S01]  /*d5f0*/  ENDCOLLECTIVE ;  /* 0x000000000000791b */ /* 0x003fe20003800000 */
.L_x_115:
[----:B------:R-:W-:Y:S01]  /*d600*/  MOV R13, R0 ;  /* 0x00000000000d7202 */ /* 0x000fe20000000f00 */
[----:B------:R-:W-:-:S07]  /*d610*/  IMAD.MOV.U32 R2, RZ, RZ, R14 ;  /* 0x000000ffff027224 */ /* 0x000fce00078e000e */
[----:B------:R-:W-:Y:S05]  /*d620*/  WARPSYNC.COLLECTIVE R15, `(.L_x_116) ;  /* 0x000000000f087348 */ /* 0x000fea0003c00000 */
[----:B------:R0:W1:Y:S02]  /*d630*/  SHFL.IDX P6, R14, R13, R12, R11 ;  /* 0x0000000c0d0e7389 */ /* 0x00006400000c000b */
[----:B01----:R-:W-:Y:S01]  /*d640*/  ENDCOLLECTIVE ;  /* 0x000000000000791b */ /* 0x003fe20003800000 */
.L_x_116:
[----:B------:R-:W-:Y:S02]  /*d650*/  ULDC UR4, c[0x0][0x288] ;  /* 0x0000a20000047ab9 */ /* 0x000fe40000000800 */
[----:B------:R-:W-:-:S05]  /*d660*/  IMAD R6, R9, UR4, RZ ;  /* 0x0000000409067c24 */ /* 0x000fca000f8e02ff */
[----:B------:R-:W-:Y:S01]  /*d670*/  ISETP.GE.AND P1, PT, R8, R6, PT ;  /* 0x000000060800720c */ /* 0x000fe20003f26270 */
[----:B------:R-:W-:Y:S01]  /*d680*/  IMAD.MOV.U32 R13, RZ, RZ, R4 ;  /* 0x000000ffff0d7224 */ /* 0x000fe200078e0004 */
[----:B------:R-:W-:Y:S01]  /*d690*/  MOV R12, 0x1 ;  /* 0x00000001000c7802 */ /* 0x000fe20000000f00 */
[----:B------:R-:W-:-:S10]  /*d6a0*/  IMAD.MOV.U32 R3, RZ, RZ, R14 ;  /* 0x000000ffff037224 */ /* 0x000fd400078e000e */
[----:B------:R-:W-:Y:S05]  /*d6b0*/  WARPSYNC.COLLECTIVE R15, `(.L_x_117) ;  /* 0x000000000f087348 */ /* 0x000fea0003c00000 */
[----:B------:R0:W1:Y:S02]  /*d6c0*/  SHFL.IDX P6, R14, R13, R12, R11 ;  /* 0x0000000c0d0e7389 */ /* 0x00006400000c000b */
[----:B01----:R-:W-:Y:S01]  /*d6d0*/  ENDCOLLECTIVE ;  /* 0x000000000000791b */ /* 0x003fe20003800000 */
.L_x_117:
[----:B------:R-:W-:-:S05]  /*d6e0*/  @!P1 LEA R9, P2, R20, R3, 0x1 ;  /* 0x0000000314099211 */ /* 0x000fca00078408ff */
[----:B------:R-:W-:Y:S01]  /*d6f0*/  @!P1 IMAD.X R3, RZ, RZ, R2, P2 ;  /* 0x000000ffff039224 */ /* 0x000fe200010e0602 */
[----:B------:R-:W-:Y:S01]  /*d700*/  @!P1 MOV R2, R9 ;  /* 0x0000000900029202 */ /* 0x000fe20000000f00 */
[----:B------:R-:W-:Y:S02]  /*d710*/  VIADD R9, R8, 0x10 ;  /* 0x0000001008097836 */ /* 0x000fe40000000000 */
[----:B------:R-:W-:Y:S02]  /*d720*/  IMAD.MOV.U32 R13, RZ, RZ, R0 ;  /* 0x000000ffff0d7224 */ /* 0x000fe400078e0000 */
[----:B------:R-:W-:Y:S01]  /*d730*/  @!PT LDS RZ, [RZ] ;  /* 0x00000000fffff984 */ /* 0x000fe20000000800 */
[----:B------:R-:W-:Y:S01]  /*d740*/  @!PT LDS RZ, [RZ] ;  /* 0x00000000fffff984 */ /* 0x000fe20000000800 */
[----:B------:R-:W-:Y:S01]  /*d750*/  @!PT LDS RZ, [RZ] ;  /* 0x00000000fffff984 */ /* 0x000fe20000000800 */
[----:B------:R0:W-:Y:S01]  /*d760*/  @!P1 LDGSTS.E.BYPASS.LTC128B.128 [R27+0xc400], desc[UR46][R2.64], !P0 ;  /* 0x0c400000021b9fae */ /* 0x0001e2000c101d6e */
[----:B------:R-:W-:Y:S01]  /*d770*/  ISETP.GE.AND P1, PT, R9, R6, PT ;  /* 0x000000060900720c */ /* 0x000fe20003f26270 */
[----:B0-----:R-:W-:-:S12]  /*d780*/  IMAD.MOV.U32 R2, RZ, RZ, R14 ;  /* 0x000000ffff027224 */ /* 0x001fd800078e000e */
[----:B------:R-:W-:Y:S05]  /*d790*/  WARPSYNC.COLLECTIVE R15, `(.L_x_118) ;  /* 0x000000000f087348 */ /* 0x000fea0003c00000 */
[----:B------:R0:W1:Y:S02]  /*d7a0*/  SHFL.IDX P6, R14, R13, R12, R11 ;  /* 0x0000000c0d0e7389 */ /* 0x00006400000c000b */
[----:B01----:R-:W-:Y:S01]  /*d7b0*/  ENDCOLLECTIVE ;  /* 0x000000000000791b */ /* 0x003fe20003800000 */
.L_x_118:
[----:B------:R-:W-:Y:S01]  /*d7c0*/  MOV R13, R4 ;  /* 0x00000004000d7202 */ /* 0x000fe20000000f00 */
[----:B------:R-:W-:Y:S01]  /*d7d0*/  IMAD.MOV.U32 R12, RZ, RZ, 0x2 ;  /* 0x00000002ff0c7424 */ /* 0x000fe200078e00ff */
[----:B------:R-:W-:-:S13]  /*d7e0*/  @!P1 LEA R9, P2, R20, R14, 0x1 ;  /* 0x0000000e14099211 */ /* 0x000fda00078408ff */
[----:B------:R-:W-:Y:S05]  /*d7f0*/  WARPSYNC.COLLECTIVE R15, `(.L_x_119) ;  /* 0x000000000f087348 */ /* 0x000fea0003c00000 */
[----:B------:R0:W1:Y:S02]  /*d800*/  SHFL.IDX P6, R14, R13, R12, R11 ;  /* 0x0000000c0d0e7389 */ /* 0x00006400000c000b */
[----:B01----:R-:W-:Y:S01]  /*d810*/  ENDCOLLECTIVE ;  /* 0x000000000000791b */ /* 0x003fe20003800000 */
.L_x_119:
[----:B------:R-:W-:Y:S01]  /*d820*/  @!P1 IADD3.X R3, RZ, R2, RZ, P2, !PT ;  /* 0x00000002ff039210 */ /* 0x000fe200017fe4ff */
[----:B------:R-:W-:Y:S02]  /*d830*/  @!P1 IMAD.MOV.U32 R2, RZ, RZ, R9 ;  /* 0x000000ffff029224 */ /* 0x000fe400078e0009 */
[----:B------:R-:W-:-:S03]  /*d840*/  VIADD R9, R8, 0x20 ;  /* 0x0000002008097836 */ /* 0x000fc60000000000 */
[----:B------:R-:W-:Y:S01]  /*d850*/  @!PT LDS RZ, [RZ] ;  /* 0x00000000fffff984 */ /* 0x000fe20000000800 */
[----:B------:R-:W-:Y:S01]  /*d860*/  @!PT LDS RZ, [RZ] ;  /* 0x00000000fffff984 */ /* 0x000fe20000000800 */
[----:B------:R-:W-:Y:S01]  /*d870*/  @!PT LDS RZ, [RZ] ;  /* 0x00000000fffff984 */ /* 0x000fe20000000800 */
[----:B------:R0:W-:Y:S02]  /*d880*/  @!P1 LDGSTS.E.BYPASS.LTC128B.128 [R27+0xcc00], desc[UR46][R2.64], !P0 ;  /* 0x0cc00000021b9fae */ /* 0x0001e4000c101d6e */
[----:B------:R-:W-:Y:S02]  /*d890*/  ISETP.GE.AND P1, PT, R9, R6, PT ;  /* 0x000000060900720c */ /* 0x000fe40003f26270 */
[----:B------:R-:W-:Y:S01]  /*d8a0*/  MOV R13, R0 ;  /* 0x00000000000d7202 */ /* 0x000fe20000000f00 */
[----:B0-----:R-:W-:-:S10]  /*d8b0*/  IMAD.MOV.U32 R2, RZ, RZ, R14 ;  /* 0x000000ffff027224 */ /* 0x001fd400078e000e */
[----:B------:R-:W-:Y:S05]  /*d8c0*/  WARPSYNC.COLLECTIVE R15, `(.L_x_120) ;  /* 0x000000000f087348 */ /* 0x000fea0003c00000 */
[----:B------:R0:W1:Y:S02]  /*d8d0*/  SHFL.IDX P6, R14, R13, R12, R11 ;  /* 0x0000000c0d0e7389 */ /* 0x00006400000c000b */
[----:B01----:R-:W-:Y:S01]  /*d8e0*/  ENDCOLLECTIVE ;  /* 0x000000000000791b */ /* 0x003fe20003800000 */
.L_x_120:
[----:B------:R-:W-:Y:S02]  /*d8f0*/  IMAD.MOV.U32 R13, RZ, RZ, R4 ;  /* 0x000000ffff0d7224 */ /* 0x000fe400078e0004 */
[----:B------:R-:W-:Y:S01]  /*d900*/  IMAD.MOV.U32 R12, RZ, RZ, 0x3 ;  /* 0x00000003ff0c7424 */ /* 0x000fe200078e00ff */
[----:B------:R-:W-:-:S13]  /*d910*/  @!P1 LEA R9, P2, R20, R14, 0x1 ;  /* 0x0000000e14099211 */ /* 0x000fda00078408ff */
[----:B------:R-:W-:Y:S05]  /*d920*/  WARPSYNC.COLLECTIVE R15, `(.L_x_121) ;  /* 0x000000000f087348 */ /* 0x000fea0003c00000 */
[----:B------:R0:W1:Y:S02]  /*d930*/  SHFL.IDX P6, R14, R13, R12, R11 ;  /* 0x0000000c0d0e7389 */ /* 0x00006400000c000b */
[----:B01----:R-:W-:Y:S01]  /*d940*/  ENDCOLLECTIVE ;  /* 0x000000000000791b */ /* 0x003fe20003800000 */
.L_x_121:
[----:B------:R-:W-:Y:S02]  /*d950*/  @!P1 IMAD.X R3, RZ, RZ, R2, P2 ;  /* 0x000000ffff039224 */ /* 0x000fe400010e0602 */
[----:B------:R-:W-:Y:S01]  /*d960*/  @!P1 IMAD.MOV.U32 R2, RZ, RZ, R9 ;  /* 0x000000ffff029224 */ /* 0x000fe200078e0009 */
[----:B------:R-:W-:-:S04]  /*d970*/  IADD3 R9, R8, 0x30, RZ ;  /* 0x0000003008097810 */ /* 0x000fc80007ffe0ff */
[----:B------:R-:W-:Y:S01]  /*d980*/  @!PT LDS RZ, [RZ] ;  /* 0x00000000fffff984 */ /* 0x000fe20000000800 */
[----:B------:R-:W-:Y:S01]  /*d990*/  @!PT LDS RZ, [RZ] ;  /* 0x00000000fffff984 */ /* 0x000fe20000000800 */
[----:B------:R-:W-:Y:S01]  /*d9a0*/  @!PT LDS RZ, [RZ] ;  /* 0x00000000fffff984 */ /* 0x000fe20000000800 */
[----:B------:R0:W-:Y:S01]  /*d9b0*/  @!P1 LDGSTS.E.BYPASS.LTC128B.128 [R27+0xd400], desc[UR46][R2.64], !P0 ;  /* 0x0d400000021b9fae */ /* 0x0001e2000c101d6e */
[----:B------:R-:W-:Y:S01]  /*d9c0*/  ISETP.GE.AND P1, PT, R9, R6, PT ;  /* 0x000000060900720c */ /* 0x000fe20003f26270 */
[----:B------:R-:W-:Y:S01]  /*d9d0*/  IMAD.MOV.U32 R13, RZ, RZ, R0 ;  /* 0x000000ffff0d7224 */ /* 0x000fe200078e0000 */
[----:B0-----:R-:W-:-:S11]  /*d9e0*/  MOV R2, R14 ;  /* 0x0000000e00027202 */ /* 0x001fd60000000f00 */
[----:B------:R-:W-:Y:S05]  /*d9f0*/  WARPSYNC.COLLECTIVE R15, `(.L_x_122) ;  /* 0x000000000f087348 */ /* 0x000fea0003c00000 */
[----:B------:R0:W1:Y:S02]  /*da00*/  SHFL.IDX P6, R14, R13, R12, R11 ;  /* 0x0000000c0d0e7389 */ /* 0x00006400000c000b */
[----:B01----:R-:W-:Y:S01]  /*da10*/  ENDCOLLECTIVE ;  /* 0x000000000000791b */ /* 0x003fe20003800000 */
.L_x_122:
[----:B------:R-:W-:Y:S01]  /*da20*/  IMAD.MOV.U32 R13, RZ, RZ, R4 ;  /* 0x000000ffff0d7224 */ /* 0x000fe200078e0004 */
[----:B------:R-:W-:Y:S02]  /*da30*/  MOV R12, 0x4 ;  /* 0x00000004000c7802 */ /* 0x000fe40000000f00 */
[----:B------:R-:W-:-:S13]  /*da40*/  @!P1 LEA R9, P2, R20, R14, 0x1 ;  /* 0x0000000e14099211 */ /* 0x000fda00078408ff */
[----:B------:R-:W-:Y:S05]  /*da50*/  WARPSYNC.COLLECTIVE R15, `(.L_x_123) ;  /* 0x000000000f087348 */ /* 0x000fea0003c00000 */
[----:B------:R0:W1:Y:S02]  /*da60*/  SHFL.IDX P6, R14, R13, R12, R11 ;  /* 0x0000000c0d0e7389 */ /* 0x00006400000c000b */
[----:B01----:R-:W-:Y:S01]  /*da70*/  ENDCOLLECTIVE ;  /* 0x000000000000791b */ /* 0x003fe20003800000 */
.L_x_123:
[----:B------:R-:W-:Y:S01]  /*da80*/  @!P1 IMAD.X R3, RZ, RZ, R2, P2 ;  /* 0x000000ffff039224 */ /* 0x000fe200010e0602 */
[----:B------:R-:W-:Y:S01]  /*da90*/  @!P1 MOV R2, R9 ;  /* 0x0000000900029202 */ /* 0x000fe20000000f00 */
[----:B------:R-:W-:-:S04]  /*daa0*/  VIADD R9, R8, 0x40 ;  /* 0x0000004008097836 */ /* 0x000fc80000000000 */
[----:B------:R-:W-:Y:S01]  /*dab0*/  @!PT LDS RZ, [RZ] ;  /* 0x00000000fffff984 */ /* 0x000fe20000000800 */
[----:B------:R-:W-:Y:S01]  /*dac0*/  @!PT LDS RZ, [RZ] ;  /* 0x00000000fffff984 */ /* 0x000fe20000000800 */
[----:B------:R-:W-:Y:S01]  /*dad0*/  @!PT LDS RZ, [RZ] ;  /* 0x00000000fffff984 */ /* 0x000fe20000000800 */
[----:B------:R0:W-:Y:S01]  /*dae0*/  @!P1 LDGSTS.E.BYPASS.LTC128B.128 [R27+0xdc00], desc[UR46][R2.64], !P0 ;  /* 0x0dc00000021b9fae */ /* 0x0001e2000c101d6e */
[----:B------:R-:W-:Y:S01]  /*daf0*/  ISETP.GE.AND P1, PT, R9, R6, PT ;  /* 0x000000060900720c */ /* 0x000fe20003f26270 */
[----:B------:R-:W-:Y:S02]  /*db00*/  IMAD.MOV.U32 R13, RZ, RZ, R0 ;  /* 0x000000ffff0d7224 */ /* 0x000fe400078e0000 */
[----:B0-----:R-:W-:-:S10]  /*db10*/  IMAD.MOV.U32 R2, RZ, RZ, R14 ;  /* 0x000000ffff027224 */ /* 0x001fd400078e000e */
[----:B------:R-:W-:Y:S05]  /*db20*/  WARPSYNC.COLLECTIVE R15, `(.L_x_124) ;  /* 0x000000000f087348 */ /* 0x000fea0003c00000 */
[----:B------:R0:W1:Y:S02]  /*db30*/  SHFL.IDX P6, R14, R13, R12, R11 ;  /* 0x0000000c0d0e7389 */ /* 0x00006400000c000b */
[----:B01----:R-:W-:Y:S01]  /*db40*/  ENDCOLLECTIVE ;  /* 0x000000000000791b */ /* 0x003fe20003800000 */
.L_x_124:
[----:B------:R-:W-:Y:S01]  /*db50*/  MOV R13, R4 ;  /* 0x00000004000d7202 */ /* 0x000fe20000000f00 */
[----:B------:R-:W-:Y:S01]  /*db60*/  IMAD.MOV.U32 R12, RZ, RZ, 0x5 ;  /* 0x00000005ff0c7424 */ /* 0x000fe200078e00ff */
[----:B------:R-:W-:-:S13]  /*db70*/  @!P1 LEA R9, P2, R20, R14, 0x1 ;  /* 0x0000000e14099211 */ /* 0x000fda00078408ff */
[----:B------:R-:W-:Y:S05]  /*db80*/  WARPSYNC.COLLECTIVE R15, `(.L_x_125) ;  /* 0x000000000f087348 */ /* 0x000fea0003c00000 */
[----:B------:R0:W1:Y:S02]  /*db90*/  SHFL.IDX P6, R14, R13, R12, R11 ;  /* 0x0000000c0d0e7389 */ /* 0x00006400000c000b */
[----:B01----:R-:W-:Y:S01]  /*dba0*/  ENDCOLLECTIVE ;  /* 0x000000000000791b */ /* 0x003fe20003800000 */
.L_x_125:
        /* <DEDUP_REMOVED lines=13> */
.L_x_126:
[----:B------:R-:W-:Y:S02]  /*dc80*/  IMAD.MOV.U32 R13, RZ, RZ, R4 ;  /* 0x000000ffff0d7224 */ /* 0x000fe400078e0004 */
[----:B------:R-:W-:Y:S01]  /*dc90*/  IMAD.MOV.U32 R12, RZ, RZ, 0x6 ;  /* 0x00000006ff0c7424 */ /* 0x000fe200078e00ff */
[----:B------:R-:W-:-:S13]  /*dca0*/  @!P1 LEA R9, P2, R20, R14, 0x1 ;  /* 0x0000000e14099211 */ /* 0x000fda00078408ff */
[----:B------:R-:W-:Y:S05]  /*dcb0*/  WARPSYNC.COLLECTIVE R15, `(.L_x_127) ;  /* 0x000000000f087348 */ /* 0x000fea0003c00000 */
[----:B------:R0:W1:Y:S02]  /*dcc0*/  SHFL.IDX P6, R14, R13, R12, R11 ;  /* 0x0000000c0d0e7389 */ /* 0x00006400000c000b */
[----:B01----:R-:W-:Y:S01]  /*dcd0*/  ENDCOLLECTIVE ;  /* 0x000000000000791b */ /* 0x003fe20003800000 */
.L_x_127:
        /* <DEDUP_REMOVED lines=13> */
.L_x_128:
[----:B------:R-:W-:Y:S02]  /*ddb0*/  IMAD.MOV.U32 R13, RZ, RZ, R4 ;  /* 0x000000ffff0d7224 */ /* 0x000fe400078e0004 */
[----:B------:R-:W-:Y:S01]  /*ddc0*/  IMAD.MOV.U32 R12, RZ, RZ, 0x7 ;  /* 0x00000007ff0c7424 */ /* 0x000fe200078e00ff */
[----:B------:R-:W-:-:S13]  /*ddd0*/  @!P1 LEA R9, P2, R20, R14, 0x1 ;  /* 0x0000000e14099211 */ /* 0x000fda00078408ff */
[----:B------:R-:W-:Y:S05]  /*dde0*/  WARPSYNC.COLLECTIVE R15, `(.L_x_129) ;  /* 0x000000000f087348 */ /* 0x000fea0003c00000 */
[----:B------:R0:W1:Y:S02]  /*ddf0*/  SHFL.IDX P6, R14, R13, R12, R11 ;  /* 0x0000000c0d0e7389 */ /* 0x00006400000c000b */
[----:B01----:R-:W-:Y:S01]  /*de00*/  ENDCOLLECTIVE ;  /* 0x000000000000791b */ /* 0x003fe20003800000 */
.L_x_129:
        /* <DEDUP_REMOVED lines=8> */
[----:B------:R-:W-:Y:S01]  /*de90*/  IMAD.MOV.U32 R13, RZ, RZ, R0 ;  /* 0x000000ffff0d7224 */ /* 0x000fe200078e0000 */
[----:B0-----:R-:W-:Y:S02]  /*dea0*/  IADD3 R3, R8, 0x70, RZ ;  /* 0x0000007008037810 */ /* 0x001fe40007ffe0ff */
[----:B------:R-:W-:-:S09]  /*deb0*/  MOV R4, R14 ;  /* 0x0000000e00047202 */ /* 0x000fd20000000f00 */
[----:B------:R-:W-:Y:S05]  /*dec0*/  WARPSYNC.COLLECTIVE R15, `(.L_x_130) ;  /* 0x000000000f087348 */ /* 0x000fea0003c00000 */
[----:B------:R0:W1:Y:S02]  /*ded0*/  SHFL.IDX P6, R14, R13, R12, R11 ;  /* 0x0000000c0d0e7389 */ /* 0x00006400000c000b */
[----:B01----:R-:W-:Y:S01]  /*dee0*/  ENDCOLLECTIVE ;  /* 0x000000000000791b */ /* 0x003fe20003800000 */
.L_x_130:
[----:B------:R-:W-:Y:S02]  /*def0*/  ISETP.GE.AND P1, PT, R3, R6, PT ;  /* 0x000000060300720c */ /* 0x000fe40003f26270 */
[----:B------:R-:W-:Y:S01]  /*df00*/  MOV R13, R7 ;  /* 0x00000007000d7202 */ /* 0x000fe20000000f00 */
[----:B------:R-:W-:Y:S02]  /*df10*/  IMAD.MOV.U32 R12, RZ, RZ, RZ ;  /* 0x000000ffff0c7224 */ /* 0x000fe400078e00ff */
[----:B------:R-:W-:-:S08]  /*df20*/  IMAD.MOV.U32 R2, RZ, RZ, R14 ;  /* 0x000000ffff027224 */ /* 0x000fd000078e000e */
[----:B------:R-:W-:Y:S05]  /*df30*/  WARPSYNC.COLLECTIVE R15, `(.L_x_131) ;  /* 0x000000000f087348 */ /* 0x000fea0003c00000 */
[----:B------:R0:W1:Y:S02]  /*df40*/  SHFL.IDX P6, R14, R13, R12, R11 ;  /* 0x0000000c0d0e7389 */ /* 0x00006400000c000b */
[----:B01----:R-:W-:Y:S01]  /*df50*/  ENDCOLLECTIVE ;  /* 0x000000000000791b */ /* 0x003fe20003800000 */
.L_x_131:
[----:B------:R-:W-:-:S05]  /*df60*/  @!P1 LEA R2, P3, R20, R2, 0x1 ;  /* 0x0000000214029211 */ /* 0x000fca00078608ff */
[----:B------:R-:W-:-:S05]  /*df70*/  @!P1 IMAD.X R3, RZ, RZ, R4, P3 ;  /* 0x000000ffff039224 */ /* 0x000fca00018e0604 */
[----:B------:R-:W-:Y:S01]  /*df80*/  @!PT LDS RZ, [RZ] ;  /* 0x00000000fffff984 */ /* 0x000fe20000000800 */
[----:B------:R-:W-:Y:S01]  /*df90*/  @!PT LDS RZ, [RZ] ;  /* 0x00000000fffff984 */ /* 0x000fe20000000800 */
[----:B------:R-:W-:Y:S01]  /*dfa0*/  @!PT LDS RZ, [RZ] ;  /* 0x00000000fffff984 */ /* 0x000fe20000000800 */
[----:B------:R0:W-:Y:S01]  /*dfb0*/  @!P1 LDGSTS.E.BYPASS.LTC128B.128 [R27+0xfc00], desc[UR46][R2.64], !P0 ;  /* 0x0fc00000021b9fae */ /* 0x0001e2000c101d6e */
[----:B------:R-:W-:Y:S01]  /*dfc0*/  MOV R13, R5 ;  /* 0x00000005000d7202 */ /* 0x000fe20000000f00 */
[----:B------:R-:W-:-:S07]  /*dfd0*/  IMAD.MOV.U32 R0, RZ, RZ, R14 ;  /* 0x000000ffff007224 */ /* 0x000fce00078e000e */
[----:B0-----:R-:W-:Y:S05]  /*dfe0*/  WARPSYNC.COLLECTIVE R15, `(.L_x_132) ;  /* 0x000000000f087348 */ /* 0x001fea0003c00000 */
[----:B------:R1:W2:Y:S02]  /*dff0*/  SHFL.IDX P6, R14, R13, R12, R11 ;  /* 0x0000000c0d0e7389 */ /* 0x0002a400000c000b */
[----:B012---:R-:W-:Y:S01]  /*e000*/  ENDCOLLECTIVE ;  /* 0x000000000000791b */ /* 0x007fe20003800000 */
.L_x_132:
[----:B------:R-:W-:Y:S02]  /*e010*/  IMAD.MOV.U32 R13, RZ, RZ, R7 ;  /* 0x000000ffff0d7224 */ /* 0x000fe400078e0007 */
[----:B------:R-:W-:Y:S02]  /*e020*/  IMAD.MOV.U32 R12, RZ, RZ, 0x1 ;  /* 0x00000001ff0c7424 */ /* 0x000fe400078e00ff */
[----:B------:R-:W-:-:S07]  /*e030*/  IMAD.MOV.U32 R9, RZ, RZ, R14 ;  /* 0x000000ffff097224 */ /* 0x000fce00078e000e */
[----:B------:R-:W-:Y:S05]  /*e040*/  WARPSYNC.COLLECTIVE R15, `(.L_x_133) ;  /* 0x000000000f087348 */ /* 0x000fea0003c00000 */
[----:B------:R0:W1:Y:S02]  /*e050*/  SHFL.IDX P6, R14, R13, R12, R11 ;  /* 0x0000000c0d0e7389 */ /* 0x00006400000c000b */
[----:B01----:R-:W-:Y:S01]  /*e060*/  ENDCOLLECTIVE ;  /* 0x000000000000791b */ /* 0x003fe20003800000 */
.L_x_133:
[----:B------:R-:W-:Y:S02]  /*e070*/  @!P2 LEA R2, P1, R20, R9, 0x1 ;  /* 0x000000091402a211 */ /* 0x000fe400078208ff */
[----:B------:R-:W-:-:S03]  /*e080*/  IADD3 R9, R8, 0x90, RZ ;  /* 0x0000009008097810 */ /* 0x000fc60007ffe0ff */
[----:B------:R-:W-:Y:S01]  /*e090*/  @!P2 IMAD.X R3, RZ, RZ, R0, P1 ;  /* 0x000000ffff03a224 */ /* 0x000fe200008e0600 */
[----:B------:R-:W-:-:S04]  /*e0a0*/  ISETP.GE.AND P1, PT, R9, R6, PT ;  /* 0x000000060900720c */ /* 0x000fc80003f26270 */
[----:B------:R-:W-:Y:S01]  /*e0b0*/  @!PT LDS RZ, [RZ] ;  /* 0x00000000fffff984 */ /* 0x000fe20000000800 */
[----:B------:R-:W-:Y:S01]  /*e0c0*/  @!PT LDS RZ, [RZ] ;  /* 0x00000000fffff984 */ /* 0x000fe20000000800 */
[----:B------:R-:W-:Y:S01]  /*e0d0*/  @!PT LDS RZ, [RZ] ;  /* 0x00000000fffff984 */ /* 0x000fe20000000800 */
[----:B------:R0:W-:Y:S01]  /*e0e0*/  @!P2 LDGSTS.E.BYPASS.LTC128B.128 [R27+0x10400], desc[UR46][R2.64], !P0 ;  /* 0x10400000021bafae */ /* 0x0001e2000c101d6e */
[----:B------:R-:W-:Y:S01]  /*e0f0*/  IMAD.MOV.U32 R13, RZ, RZ, R5 ;  /* 0x000000ffff0d7224 */ /* 0x000fe200078e0005 */
[----:B------:R-:W-:-:S07]  /*e100*/  MOV R0, R14 ;  /* 0x0000000e00007202 */ /* 0x000fce0000000f00 */
[----:B0-----:R-:W-:Y:S05]  /*e110*/  WARPSYNC.COLLECTIVE R15, `(.L_x_134) ;  /* 0x000000000f087348 */ /* 0x001fea0003c00000 */
[----:B------:R1:W2:Y:S02]  /*e120*/  SHFL.IDX P6, R14, R13, R12, R11 ;  /* 0x0000000c0d0e7389 */ /* 0x0002a400000c000b */
[----:B012---:R-:W-:Y:S01]  /*e130*/  ENDCOLLECTIVE ;  /* 0x000000000000791b */ /* 0x007fe20003800000 */
.L_x_134:
[----:B------:R-:W-:Y:S01]  /*e140*/  IMAD.MOV.U32 R13, RZ, RZ, R7 ;  /* 0x000000ffff0d7224 */ /* 0x000fe200078e0007 */
[----:B------:R-:W-:Y:S02]  /*e150*/  MOV R12, 0x2 ;  /* 0x00000002000c7802 */ /* 0x000fe40000000f00 */
[----:B------:R-:W-:-:S04]  /*e160*/  @!P1 LEA R14, P2, R20, R14, 0x1 ;  /* 0x0000000e140e9211 */ /* 0x000fc800078408ff */
[----:B------:R-:W-:Y:S01]  /*e170*/  @!P1 MOV R2, R14 ;  /* 0x0000000e00029202 */ /* 0x000fe20000000f00 */
[----:B------:R-:W-:-:S08]  /*e180*/  @!P1 IMAD.X R9, RZ, RZ, R0, P2 ;  /* 0x000000ffff099224 */ /* 0x000fd000010e0600 */
[----:B------:R-:W-:Y:S05]  /*e190*/  WARPSYNC.COLLECTIVE R15, `(.L_x_135) ;  /* 0x000000000f087348 */ /* 0x000fea0003c00000 */
[----:B------:R0:W1:Y:S02]  /*e1a0*/  SHFL.IDX P6, R14, R13, R12, R11 ;  /* 0x0000000c0d0e7389 */ /* 0x00006400000c000b */
[----:B01----:R-:W-:Y:S01]  /*e1b0*/  ENDCOLLECTIVE ;  /* 0x000000000000791b */ /* 0x003fe20003800000 */
.L_x_135:
[----:B------:R-:W-:-:S05]  /*e1c0*/  @!P1 IMAD.MOV.U32 R3, RZ, RZ, R9 ;  /* 0x000000ffff039224 */ /* 0x000fca00078e0009 */
[----:B------:R-:W-:Y:S01]  /*e1d0*/  @!PT LDS RZ, [RZ] ;  /* 0x00000000fffff984 */ /* 0x000fe20000000800 */
[----:B------:R-:W-:Y:S01]  /*e1e0*/  @!PT LDS RZ, [RZ] ;  /* 0x00000000fffff984 */ /* 0x000fe20000000800 */
[----:B------:R-:W-:Y:S01]  /*e1f0*/  @!PT LDS RZ, [RZ] ;  /* 0x00000000fffff984 */ /* 0x000fe20000000800 */
[----:B------:R0:W-:Y:S01]  /*e200*/  @!P1 LDGSTS.E.BYPASS.LTC128B.128 [R27+0x10c00], desc[UR46][R2.64], !P0 ;  /* 0x10c00000021b9fae */ /* 0x0001e2000c101d6e */
[----:B------:R-:W-:Y:S01]  /*e210*/  IMAD.MOV.U32 R13, RZ, RZ, R5 ;  /* 0x000000ffff0d7224 */ /* 0x000fe200078e0005 */
[----:B0-----:R-:W-:Y:S01]  /*e220*/  IADD3 R3, R8, 0xa0, RZ ;  /* 0x000000a008037810 */ /* 0x001fe20007ffe0ff */
[----:B------:R-:W-:-:S03]  /*e230*/  IMAD.MOV.U32 R0, RZ, RZ, R14 ;  /* 0x000000ffff007224 */ /* 0x000fc600078e000e */
[----:B------:R-:W-:-:S13]  /*e240*/  ISETP.GE.AND P1, PT, R3, R6, PT ;  /* 0x000000060300720c */ /* 0x000fda0003f26270 */
[----:B------:R-:W-:Y:S05]  /*e250*/  WARPSYNC.COLLECTIVE R15, `(.L_x_136) ;  /* 0x000000000f087348 */ /* 0x000fea0003c00000 */
[----:B------:R0:W1:Y:S02]  /*e260*/  SHFL.IDX P6, R14, R13, R12, R11 ;  /* 0x0000000c0d0e7389 */ /* 0x00006400000c000b */
[----:B01----:R-:W-:Y:S01]  /*e270*/  ENDCOLLECTIVE ;  /* 0x000000000000791b */ /* 0x003fe20003800000 */
.L_x_136:
[----:B------:R-:W-:Y:S01]  /*e280*/  IMAD.MOV.U32 R13, RZ, RZ, R7 ;  /* 0x000000ffff0d7224 */ /* 0x000fe200078e0007 */
[----:B------:R-:W-:Y:S02]  /*e290*/  MOV R12, 0x3 ;  /* 0x00000003000c7802 */ /* 0x000fe40000000f00 */
[----:B------:R-:W-:-:S13]  /*e2a0*/  @!P1 LEA R2, P2, R20, R14, 0x1 ;  /* 0x0000000e14029211 */ /* 0x000fda00078408ff */
[----:B------:R-:W-:Y:S05]  /*e2b0*/  WARPSYNC.COLLECTIVE R15, `(.L_x_137) ;  /* 0x000000000f087348 */ /* 0x000fea0003c00000 */
[----:B------:R0:W1:Y:S02]  /*e2c0*/  SHFL.IDX P6, R14, R13, R12, R11 ;  /* 0x0000000c0d0e7389 */ /* 0x00006400000c000b */
[----:B01----:R-:W-:Y:S01]  /*e2d0*/  ENDCOLLECTIVE ;  /* 0x000000000000791b */ /* 0x003fe20003800000 */
.L_x_137:
[----:B------:R-:W-:-:S05]  /*e2e0*/  @!P1 IMAD.X R3, RZ, RZ, R0, P2 ;  /* 0x000000ffff039224 */ /* 0x000fca00010e0600 */
[----:B------:R-:W-:Y:S01]  /*e2f0*/  @!PT LDS RZ, [RZ] ;  /* 0x00000000fffff984 */ /* 0x000fe20000000800 */
[----:B------:R-:W-:Y:S01]  /*e300*/  @!PT LDS RZ, [RZ] ;  /* 0x00000000fffff984 */ /* 0x000fe20000000800 */
[----:B------:R-:W-:Y:S01]  /*e310*/  @!PT LDS RZ, [RZ] ;  /* 0x00000000fffff984 */ /* 0x000fe20000000800 */
[----:B------:R0:W-:Y:S01]  /*e320*/  @!P1 LDGSTS.E.BYPASS.LTC128B.128 [R27+0x11400], desc[UR46][R2.64], !P0 ;  /* 0x11400000021b9fae */ /* 0x0001e2000c101d6e */
[----:B------:R-:W-:Y:S02]  /*e330*/  IMAD.MOV.U32 R13, RZ, RZ, R5 ;  /* 0x000000ffff0d7224 */ /* 0x000fe400078e0005 */
[----:B------:R-:W-:-:S07]  /*e340*/  IMAD.MOV.U32 R7, RZ, RZ, R14 ;  /* 0x000000ffff077224 */ /* 0x000fce00078e000e */
[----:B0-----:R-:W-:Y:S05]  /*e350*/  WARPSYNC.COLLECTIVE R15, `(.L_x_138) ;  /* 0x000000000f087348 */ /* 0x001fea0003c00000 */
[----:B------:R1:W2:Y:S02]  /*e360*/  SHFL.IDX P6, R14, R13, R12, R11 ;  /* 0x0000000c0d0e7389 */ /* 0x0002a400000c000b */
[----:B012---:R-:W-:Y:S01]  /*e370*/  ENDCOLLECTIVE ;  /* 0x000000000000791b */ /* 0x007fe20003800000 */
.L_x_138:
[----:B------:R-:W-:Y:S05]  /*e380*/  BRA `(.L_x_139) ;  /* 0xffffffcc00f47947 */ /* 0x000fea000383ffff */
.L_x_43:
[----:B0-----:R0:W1:Y:S02]  /*e390*/  SYNCS.PHASECHK.TRANS64.TRYWAIT P0, [R9+URZ+0x30820], R0 ;  /* 0x03082000090075a7 */ /* 0x001064000800017f */
[----:B-1----:R-:W-:Y:S05]  /*e3a0*/  @!P0 NANOSLEEP.SYNCS 0x989680 ;  /* 0x009896800000895d */ /* 0x002fea0003900000 */
[----:B------:R-:W1:Y:S02]  /*e3b0*/  @!P0 SYNCS.PHASECHK.TRANS64 P0, [R9+URZ+0x30820], R0 ;  /* 0x03082000090085a7 */ /* 0x000e64000800007f */
[----:B-1----:R-:W-:Y:S05]  /*e3c0*/  @!P0 BRA `(.L_x_43) ;  /* 0xfffffffc00f08947 */ /* 0x002fea000383ffff */
[----:B------:R-:W-:Y:S05]  /*e3d0*/  BRA `(.L_x_140) ;  /* 0xffffffd000387947 */ /* 0x000fea000383ffff */
.L_x_50:
[----:B-1----:R1:W2:Y:S02]  /*e3e0*/  SYNCS.PHASECHK.TRANS64.TRYWAIT P0, [R2+URZ+0x30840], R3 ;  /* 0x03084003020075a7 */ /* 0x0022a4000800017f */
[----:B--2---:R-:W-:Y:S05]  /*e3f0*/  @!P0 NANOSLEEP.SYNCS 0x989680 ;  /* 0x009896800000895d */ /* 0x004fea0003900000 */
[----:B------:R-:W2:Y:S02]  /*e400*/  @!P0 SYNCS.PHASECHK.TRANS64 P0, [R2+URZ+0x30840], R3 ;  /* 0x03084003020085a7 */ /* 0x000ea4000800007f */
[----:B--2---:R-:W-:Y:S05]  /*e410*/  @!P0 BRA `(.L_x_50) ;  /* 0xfffffffc00f08947 */ /* 0x004fea000383ffff */
[----:B------:R-:W-:Y:S05]  /*e420*/  BRA `(.L_x_141) ;  /* 0xffffffd000dc7947 */ /* 0x000fea000383ffff */
.L_x_55:
[----:B0-----:R0:W1:Y:S02]  /*e430*/  SYNCS.PHASECHK.TRANS64.TRYWAIT P0, [R2+URZ+0x60], R3 ;  /* 0x00006003020075a7 */ /* 0x001064000800017f */
[----:B-1----:R-:W-:Y:S05]  /*e440*/  @!P0 NANOSLEEP.SYNCS 0x989680 ;  /* 0x009896800000895d */ /* 0x002fea0003900000 */
[----:B------:R-:W1:Y:S02]  /*e450*/  @!P0 SYNCS.PHASECHK.TRANS64 P0, [R2+URZ+0x60], R3 ;  /* 0x00006003020085a7 */ /* 0x000e64000800007f */
[----:B-1----:R-:W-:Y:S05]  /*e460*/  @!P0 BRA `(.L_x_55) ;  /* 0xfffffffc00f08947 */ /* 0x002fea000383ffff */
[----:B------:R-:W-:Y:S05]  /*e470*/  BRA `(.L_x_142) ;  /* 0xffffffd400687947 */ /* 0x000fea000383ffff */
.L_x_64:
[----:B0-----:R0:W1:Y:S02]  /*e480*/  SYNCS.PHASECHK.TRANS64.TRYWAIT P0, [R2+URZ+0x30840], R3 ;  /* 0x03084003020075a7 */ /* 0x001064000800017f */
[----:B-1----:R-:W-:Y:S05]  /*e490*/  @!P0 NANOSLEEP.SYNCS 0x989680 ;  /* 0x009896800000895d */ /* 0x002fea0003900000 */
[----:B------:R-:W1:Y:S02]  /*e4a0*/  @!P0 SYNCS.PHASECHK.TRANS64 P0, [R2+URZ+0x30840], R3 ;  /* 0x03084003020085a7 */ /* 0x000e64000800007f */
[----:B-1----:R-:W-:Y:S05]  /*e4b0*/  @!P0 BRA `(.L_x_64) ;  /* 0xfffffffc00f08947 */ /* 0x002fea000383ffff */
[----:B------:R-:W-:Y:S05]  /*e4c0*/  BRA `(.L_x_143) ;  /* 0xffffffd800a47947 */ /* 0x000fea000383ffff */
.L_x_69:
[----:B0-----:R0:W1:Y:S02]  /*e4d0*/  SYNCS.PHASECHK.TRANS64.TRYWAIT P0, [R5+URZ+0x60], R22 ;  /* 0x00006016050075a7 */ /* 0x001064000800017f */
[----:B-1----:R-:W-:Y:S05]  /*e4e0*/  @!P0 NANOSLEEP.SYNCS 0x989680 ;  /* 0x009896800000895d */ /* 0x002fea0003900000 */
[----:B------:R-:W1:Y:S02]  /*e4f0*/  @!P0 SYNCS.PHASECHK.TRANS64 P0, [R5+URZ+0x60], R22 ;  /* 0x00006016050085a7 */ /* 0x000e64000800007f */
[----:B-1----:R-:W-:Y:S05]  /*e500*/  @!P0 BRA `(.L_x_69) ;  /* 0xfffffffc00f08947 */ /* 0x002fea000383ffff */
[----:B------:R-:W-:Y:S05]  /*e510*/  BRA `(.L_x_144) ;  /* 0xffffffdc00247947 */ /* 0x000fea000383ffff */
.L_x_77:
[----:B0-----:R0:W1:Y:S02]  /*e520*/  SYNCS.PHASECHK.TRANS64.TRYWAIT P0, [R2+URZ+0x30840], R3 ;  /* 0x03084003020075a7 */ /* 0x001064000800017f */
[----:B-1----:R-:W-:Y:S05]  /*e530*/  @!P0 NANOSLEEP.SYNCS 0x989680 ;  /* 0x009896800000895d */ /* 0x002fea0003900000 */
[----:B------:R-:W1:Y:S02]  /*e540*/  @!P0 SYNCS.PHASECHK.TRANS64 P0, [R2+URZ+0x30840], R3 ;  /* 0x03084003020085a7 */ /* 0x000e64000800007f */
[----:B-1----:R-:W-:Y:S05]  /*e550*/  @!P0 BRA `(.L_x_77) ;  /* 0xfffffffc00f08947 */ /* 0x002fea000383ffff */
[----:B------:R-:W-:Y:S05]  /*e560*/  BRA `(.L_x_145) ;  /* 0xffffffe000347947 */ /* 0x000fea000383ffff */
.L_x_82:
[----:B0-----:R0:W1:Y:S02]  /*e570*/  SYNCS.PHASECHK.TRANS64.TRYWAIT P0, [R5+URZ+0x60], R2 ;  /* 0x00006002050075a7 */ /* 0x001064000800017f */
[----:B-1----:R-:W-:Y:S05]  /*e580*/  @!P0 NANOSLEEP.SYNCS 0x989680 ;  /* 0x009896800000895d */ /* 0x002fea0003900000 */
[----:B------:R-:W1:Y:S02]  /*e590*/  @!P0 SYNCS.PHASECHK.TRANS64 P0, [R5+URZ+0x60], R2 ;  /* 0x00006002050085a7 */ /* 0x000e64000800007f */
[----:B-1----:R-:W-:Y:S05]  /*e5a0*/  @!P0 BRA `(.L_x_82) ;  /* 0xfffffffc00f08947 */ /* 0x002fea000383ffff */
[----:B------:R-:W-:Y:S05]  /*e5b0*/  BRA `(.L_x_146) ;  /* 0xffffffe000b87947 */ /* 0x000fea000383ffff */
.L_x_90:
[----:B0-----:R0:W1:Y:S02]  /*e5c0*/  SYNCS.PHASECHK.TRANS64.TRYWAIT P0, [R3+URZ+0x30860], R0 ;  /* 0x03086000030075a7 */ /* 0x001064000800017f */
[----:B-1----:R-:W-:Y:S05]  /*e5d0*/  @!P0 NANOSLEEP.SYNCS 0x989680 ;  /* 0x009896800000895d */ /* 0x002fea0003900000 */
[----:B------:R-:W1:Y:S02]  /*e5e0*/  @!P0 SYNCS.PHASECHK.TRANS64 P0, [R3+URZ+0x30860], R0 ;  /* 0x03086000030085a7 */ /* 0x000e64000800007f */
[----:B-1----:R-:W-:Y:S05]  /*e5f0*/  @!P0 BRA `(.L_x_90) ;  /* 0xfffffffc00f08947 */ /* 0x002fea000383ffff */
[----:B------:R-:W-:Y:S05]  /*e600*/  BRA `(.L_x_147) ;  /* 0xffffffe400707947 */ /* 0x000fea000383ffff */
.L_x_96:
[----:B0-----:R0:W1:Y:S02]  /*e610*/  SYNCS.PHASECHK.TRANS64.TRYWAIT P0, [R9+URZ+0x30820], R0 ;  /* 0x03082000090075a7 */ /* 0x001064000800017f */
[----:B-1----:R-:W-:Y:S05]  /*e620*/  @!P0 NANOSLEEP.SYNCS 0x989680 ;  /* 0x009896800000895d */ /* 0x002fea0003900000 */
[----:B------:R-:W1:Y:S02]  /*e630*/  @!P0 SYNCS.PHASECHK.TRANS64 P0, [R9+URZ+0x30820], R0 ;  /* 0x03082000090085a7 */ /* 0x000e64000800007f */
[----:B-1----:R-:W-:Y:S05]  /*e640*/  @!P0 BRA `(.L_x_96) ;  /* 0xfffffffc00f08947 */ /* 0x002fea000383ffff */
[----:B------:R-:W-:Y:S05]  /*e650*/  BRA `(.L_x_148) ;  /* 0xffffffe800347947 */ /* 0x000fea000383ffff */
.L_x_97:
[----:B------:R-:W1:Y:S01]  /*e660*/  S2R R2, SR_TID.X ;  /* 0x0000000000027919 */ /* 0x000e620000002100 */
[----:B------:R-:W-:Y:S01]  /*e670*/  BSSY B0, `(.L_x_149) ;  /* 0x000000a000007945 */ /* 0x000fe20003800000 */
[----:B------:R-:W-:Y:S01]  /*e680*/  IMAD.MOV.U32 R12, RZ, RZ, RZ ;  /* 0x000000ffff0c7224 */ /* 0x000fe200078e00ff */
[----:B------:R-:W-:Y:S01]  /*e690*/  MOV R15, 0xffffffff ;  /* 0xffffffff000f7802 */ /* 0x000fe20000000f00 */
[----:B------:R-:W-:Y:S01]  /*e6a0*/  IMAD.MOV.U32 R11, RZ, RZ, 0x1f ;  /* 0x0000001fff0b7424 */ /* 0x000fe200078e00ff */
[----:B-1----:R-:W-:-:S04]  /*e6b0*/  SHF.R.U32.HI R2, RZ, 0x5, R2 ;  /* 0x00000005ff027819 */ /* 0x002fc80000011602 */
[----:B------:R-:W-:-:S04]  /*e6c0*/  LOP3.LUT R2, R2, 0x3, RZ, 0xc0, !PT ;  /* 0x0000000302027812 */ /* 0x000fc800078ec0ff */
[----:B------:R-:W-:-:S07]  /*e6d0*/  MOV R13, R2 ;  /* 0x00000002000d7202 */ /* 0x000fce0000000f00 */
[----:B0-----:R-:W-:Y:S05]  /*e6e0*/  WARPSYNC.COLLECTIVE R15, `(.L_x_150) ;  /* 0x000000000f087348 */ /* 0x001fea0003c00000 */
[----:B------:R1:W2:Y:S02]  /*e6f0*/  SHFL.IDX P6, R14, R13, R12, R11 ;  /* 0x0000000c0d0e7389 */ /* 0x0002a400000c000b */
[----:B012---:R-:W-:Y:S01]  /*e700*/  ENDCOLLECTIVE ;  /* 0x000000000000791b */ /* 0x007fe20003800000 */
.L_x_150:
[----:B------:R-:W-:Y:S05]  /*e710*/  BSYNC B0 ;  /* 0x0000000000007941 */ /* 0x000fea0003800000 */
.L_x_149:
[----:B------:R-:W-:Y:S05]  /*e720*/  BRA `(.L_x_151) ;  /* 0xffffffe8001c7947 */ /* 0x000fea000383ffff */
.L_x_100:
[----:B------:R-:W-:Y:S01]  /*e730*/  BSSY B1, `(.L_x_152) ;  /* 0x0000006000017945 */ /* 0x000fe20003800000 */
[----:B------:R-:W-:-:S07]  /*e740*/  IMAD.MOV.U32 R15, RZ, RZ, -0x1 ;  /* 0xffffffffff0f7424 */ /* 0x000fce00078e00ff */
[----:B0-----:R-:W-:Y:S05]  /*e750*/  WARPSYNC.COLLECTIVE R15, `(.L_x_153) ;  /* 0x000000000f0c7348 */ /* 0x001fea0003c00000 */
[----:B------:R-:W-:Y:S02]  /*e760*/  ELECT P6, UR62, PT ;  /* 0x00000000003e782f */ /* 0x000fe400038c0000 */
[----:B------:R-:W-:Y:S01]  /*e770*/  MOV R14, UR62 ;  /* 0x0000003e000e7c02 */ /* 0x000fe20008000f00 */
[----:B0-----:R-:W-:Y:S10]  /*e780*/  ENDCOLLECTIVE ;  /* 0x000000000000791b */ /* 0x001ff40003800000 */
.L_x_153:
[----:B------:R-:W-:Y:S05]  /*e790*/  BSYNC B1 ;  /* 0x0000000000017941 */ /* 0x000fea0003800000 */
.L_x_152:
[----:B------:R-:W-:Y:S05]  /*e7a0*/  BRA `(.L_x_154) ;  /* 0xffffffe800147947 */ /* 0x000fea000383ffff */
.L_x_102:
[----:B0-----:R0:W1:Y:S02]  /*e7b0*/  SYNCS.PHASECHK.TRANS64.TRYWAIT P0, [R7+URZ], R2 ;  /* 0x00000002070075a7 */ /* 0x001064000800017f */
[----:B-1----:R-:W-:Y:S05]  /*e7c0*/  @!P0 NANOSLEEP.SYNCS 0x989680 ;  /* 0x009896800000895d */ /* 0x002fea0003900000 */
[----:B------:R-:W1:Y:S02]  /*e7d0*/  @!P0 SYNCS.PHASECHK.TRANS64 P0, [R7+URZ], R2 ;  /* 0x00000002070085a7 */ /* 0x000e64000800007f */
[----:B-1----:R-:W-:Y:S05]  /*e7e0*/  @!P0 BRA `(.L_x_102) ;  /* 0xfffffffc00f08947 */ /* 0x002fea000383ffff */
[----:B------:R-:W-:Y:S05]  /*e7f0*/  BRA `(.L_x_155) ;  /* 0xffffffe800487947 */ /* 0x000fea000383ffff */
.L_x_103:
[----:B-1----:R1:W2:Y:S02]  /*e800*/  SYNCS.PHASECHK.TRANS64.TRYWAIT P0, [R3+URZ], R0 ;  /* 0x00000000030075a7 */ /* 0x0022a4000800017f */
[----:B--2---:R-:W-:Y:S05]  /*e810*/  @!P0 NANOSLEEP.SYNCS 0x989680 ;  /* 0x009896800000895d */ /* 0x004fea0003900000 */
[----:B------:R-:W2:Y:S02]  /*e820*/  @!P0 SYNCS.PHASECHK.TRANS64 P0, [R3+URZ], R0 ;  /* 0x00000000030085a7 */ /* 0x000ea4000800007f */
[----:B--2---:R-:W-:Y:S05]  /*e830*/  @!P0 BRA `(.L_x_103) ;  /* 0xfffffffc00f08947 */ /* 0x004fea000383ffff */
[----:B------:R-:W-:Y:S05]  /*e840*/  BRA `(.L_x_156) ;  /* 0xffffffe8003c7947 */ /* 0x000fea000383ffff */
.L_x_105:
[----:B-1----:R1:W2:Y:S02]  /*e850*/  SYNCS.PHASECHK.TRANS64.TRYWAIT P0, [R5+URZ], R2 ;  /* 0x00000002050075a7 */ /* 0x0022a4000800017f */
[----:B--2---:R-:W-:Y:S05]  /*e860*/  @!P0 NANOSLEEP.SYNCS 0x989680 ;  /* 0x009896800000895d */ /* 0x004fea0003900000 */
[----:B------:R-:W2:Y:S02]  /*e870*/  @!P0 SYNCS.PHASECHK.TRANS64 P0, [R5+URZ], R2 ;  /* 0x00000002050085a7 */ /* 0x000ea4000800007f */
[----:B--2---:R-:W-:Y:S05]  /*e880*/  @!P0 BRA `(.L_x_105) ;  /* 0xfffffffc00f08947 */ /* 0x004fea000383ffff */
[----:B------:R-:W-:Y:S05]  /*e890*/  BRA `(.L_x_157) ;  /* 0xffffffe800407947 */ /* 0x000fea000383ffff */
.L_x_158:
[----:B------:R-:W-:-:S00]  /*e8a0*/  BRA `(.L_x_158) ;  /* 0xfffffffc00fc7947 */ /* 0x000fc0000383ffff */
[----:B------:R-:W-:-:S00]  /*e8b0*/  NOP ;  /* 0x0000000000007918 */ /* 0x000fc00000000000 */
        /* <DEDUP_REMOVED lines=12> */
.L_x_2640:


//--------------------- .text._ZN7cutlass13device_kernelIN5flash11enable_sm90INS1_16FlashAttnFwdSm90INS1_25CollectiveMainloopFwdSm90ILi2EN4cute5tupleIJNS5_1CILi1EEES8_S8_EEENS6_IJNS7_ILi192EEESA_NS7_ILi64EEEEEELi64ENS_6half_tEfNS_4arch4Sm90ELb0ELb0ELb1ELb1ELb0ELb0ELb0ELb0ELb1ELb1ELb0ELb0EEENS1_21CollectiveEpilogueFwdINS6_IJSA_SB_SA_EEES9_SD_SF_Li384ELb1ELb1ELb0ELb0EEENS1_36VarlenDynamicPersistentTileSchedulerILi192ELi192ELi384ELi128ELb0ELb1ELb1ELb0ELb1ELb1EEEEEEEEEvNT_6ParamsE --------------------------
	.section	.text._ZN7cutlass13device_kernelIN5flash11enable_sm90INS1_16FlashAttnFwdSm90INS1_25CollectiveMainloopFwdSm90ILi2EN4cute5tupleIJNS5_1CILi1EEES8_S8_EEENS6_IJNS7_ILi192EEESA_NS7_ILi64EEEEEELi64ENS_6half_tEfNS_4arch4Sm90ELb0ELb0ELb1ELb1ELb0ELb0ELb0ELb0ELb1ELb1ELb0ELb0EEENS1_21CollectiveEpilogueFwdINS6_IJSA_SB_SA_EEES9_SD_SF_Li384ELb1ELb1ELb0ELb0EEENS1_36VarlenDynamicPersistentTileSchedulerILi192ELi192ELi384ELi128ELb0ELb1ELb1ELb0ELb1ELb1EEEEEEEEEvNT_6ParamsE,"ax",@progbits
	.align	128
.text._ZN7cutlass13device_kernelIN5flash11enable_sm90INS1_16FlashAttnFwdSm90INS1_25CollectiveMainloopFwdSm90ILi2EN4cute5tupleIJNS5_1CILi1EEES8_S8_EEENS6_IJNS7_ILi192EEESA_NS7_ILi64EEEEEELi64ENS_6half_tEfNS_4arch4Sm90ELb0ELb0ELb1ELb1ELb0ELb0ELb0ELb0ELb1ELb1ELb0ELb0EEENS1_21CollectiveEpilogueFwdINS6_IJSA_SB_SA_EEES9_SD_SF_Li384ELb1ELb1ELb0ELb0EEENS1_36VarlenDynamicPersistentTileSchedulerILi192ELi192ELi384ELi128ELb0ELb1ELb1ELb0ELb1ELb1EEEEEEEEEvNT_6ParamsE:
        .type           _ZN7cutlass13device_kernelIN5flash11enable_sm90INS1_16FlashAttnFwdSm90INS1_25CollectiveMainloopFwdSm90ILi2EN4cute5tupleIJNS5_1CILi1EEES8_S8_EEENS6_IJNS7_ILi192EEESA_NS7_ILi64EEEEEELi64ENS_6half_tEfNS_4arch4Sm90ELb0ELb0ELb1ELb1ELb0ELb0ELb0ELb0ELb1ELb1ELb0ELb0EEENS1_21CollectiveEpilogueFwdINS6_IJSA_SB_SA_EEES9_SD_SF_Li384ELb1ELb1ELb0ELb0EEENS1_36VarlenDynamicPersistentTileSchedulerILi192ELi192ELi384ELi128ELb0ELb1ELb1ELb0ELb1ELb1EEEEEEEEEvNT_6ParamsE,@function
        .size           _ZN7cutlass13device_kernelIN5flash11enable_sm90INS1_16FlashAttnFwdSm90INS1_25CollectiveMainloopFwdSm90ILi2EN4cute5tupleIJNS5_1CILi1EEES8_S8_EEENS6_IJNS7_ILi192EEESA_NS7_ILi64EEEEEELi64ENS_6half_tEfNS_4arch4Sm90ELb0ELb0ELb1ELb1ELb0ELb0ELb0ELb0ELb1ELb1ELb0ELb0EEENS1_21CollectiveEpilogueFwdINS6_IJSA_SB_SA_EEES9_SD_SF_Li384ELb1ELb1ELb0ELb0EEENS1_36VarlenDynamicPersistentTileSchedulerILi192ELi192ELi384ELi128ELb0ELb1ELb1ELb0ELb1ELb1EEEEEEEEEvNT_6ParamsE,(.L_x_2641 - _ZN7cutlass13device_kernelIN5flash11enable_sm90INS1_16FlashAttnFwdSm90INS1_25CollectiveMainloopFwdSm90ILi2EN4cute5tupleIJNS5_1CILi1EEES8_S8_EEENS6_IJNS7_ILi192EEESA_NS7_ILi64EEEEEELi64ENS_6half_tEfNS_4arch4Sm90ELb0ELb0ELb1ELb1ELb0ELb0ELb0ELb0ELb1ELb1ELb0ELb0EEENS1_21CollectiveEpilogueFwdINS6_IJSA_SB_SA_EEES9_SD_SF_Li384ELb1ELb1ELb0ELb0EEENS1_36VarlenDynamicPersistentTileSchedulerILi192ELi192ELi384ELi128ELb0ELb1ELb1ELb0ELb1ELb1EEEEEEEEEvNT_6ParamsE)
        .other          _ZN7cutlass13device_kernelIN5flash11enable_sm90INS1_16FlashAttnFwdSm90INS1_25CollectiveMainloopFwdSm90ILi2EN4cute5tupleIJNS5_1CILi1EEES8_S8_EEENS6_IJNS7_ILi192EEESA_NS7_ILi64EEEEEELi64ENS_6half_tEfNS_4arch4Sm90ELb0ELb0ELb1ELb1ELb0ELb0ELb0ELb0ELb1ELb1ELb0ELb0EEENS1_21CollectiveEpilogueFwdINS6_IJSA_SB_SA_EEES9_SD_SF_Li384ELb1ELb1ELb0ELb0EEENS1_36VarlenDynamicPersistentTileSchedulerILi192ELi192ELi384ELi128ELb0ELb1ELb1ELb0ELb1ELb1EEEEEEEEEvNT_6ParamsE,@"STO_CUDA_ENTRY STV_DEFAULT"
_ZN7cutlass13device_kernelIN5flash11enable_sm90INS1_16FlashAttnFwdSm90INS1_25CollectiveMainloopFwdSm90ILi2EN4cute5tupleIJNS5_1CILi1EEES8_S8_EEENS6_IJNS7_ILi192EEESA_NS7_ILi64EEEEEELi64ENS_6half_tEfNS_4arch4Sm90ELb0ELb0ELb1ELb1ELb0ELb0ELb0ELb0ELb1ELb1ELb0ELb0EEENS1_21CollectiveEpilogueFwdINS6_IJSA_SB_SA_EEES9_SD_SF_Li384ELb1ELb1ELb0ELb0EEENS1_36VarlenDynamicPersistentTileSchedulerILi192ELi192ELi384ELi128ELb0ELb1ELb1ELb0ELb1ELb1EEEEEEEEEvNT_6ParamsE:
        /* <DEDUP_REMOVED lines=18> */
.L_x_160:
[----:B------:R-:W-:Y:S05]  /*0120*/  BSYNC B0 ;  /* 0x0000000000007941 */ /* 0x000fea0003800000 */
.L_x_159:
        /* <DEDUP_REMOVED lines=41> */
.L_x_161:
        /* <DEDUP_REMOVED lines=22> */
.L_x_162:
        /* <DEDUP_REMOVED lines=18> */
.L_x_163:
        /* <DEDUP_REMOVED lines=22> */
.L_x_164:
        /* <DEDUP_REMOVED lines=22> */
.L_x_165:
[----:B------:R-:W-:Y:S01]  /*0900*/  PLOP3.LUT P0, PT, PT, PT, UP0, 0x80, 0x0 ;  /* 0x000000000000781c */ /* 0x000fe20003f0f008 */
[----:B------:R-:W-:Y:S01]  /*0910*/  UMOV UR36, 0x1 ;  /* 0x0000000100247882 */ /* 0x000fe20000000000 */
[----:B------:R-:W-:Y:S01]  /*0920*/  NOP ;  /* 0x0000000000007918 */ /* 0x000fe20000000000 */
[----:B------:R-:W-:Y:S01]  /*0930*/  USEL UR36, UR36, 0x2, !UP0 ;  /* 0x0000000224247887 */ /* 0x000fe2000c000000 */
[----:B------:R-:W-:Y:S01]  /*0940*/  ULDC.64 UR48, c[0x0][0x208] ;  /* 0x0000820000307ab9 */ /* 0x000fe20000000a00 */
[----:B012-4-:R-:W-:Y:S08]  /*0950*/  BAR.SYNC.DEFER_BLOCKING 0x0 ;  /* 0x0000000000007b1d */ /* 0x017ff00000010000 */
[----:B------:R-:W-:Y:S05]  /*0960*/  @!P0 BRA `(.L_x_166) ;  /* 0x000000a000688947 */ /* 0x000fea0003800000 */
.L_x_167:
[----:B------:R-:W-:-:S08]  /*0970*/  NOP ;  /* 0x0000000000007918 */ /* 0x000fd00000000000 */
[----:B------:R-:W0:Y:S02]  /*0980*/  USETMAXREG.TRY_ALLOC.CTAPOOL UP0, 0xa0 ;  /* 0x000000a0000079c8 */ /* 0x000e240008000600 */
[----:B0-----:R-:W-:-:S13]  /*0990*/  PLOP3.LUT P0, PT, PT, PT, UP0, 0x80, 0x0 ;  /* 0x000000000000781c */ /* 0x001fda0003f0f008 */
[----:B------:R-:W-:Y:S05]  /*09a0*/  @!P0 BRA `(.L_x_167) ;  /* 0xfffffffc00f08947 */ /* 0x000fea000383ffff */
[----:B------:R-:W0:Y:S01]  /*09b0*/  S2R R2, SR_TID.X ;  /* 0x0000000000027919 */ /* 0x000e220000002100 */
[----:B------:R-:W1:Y:S01]  /*09c0*/  S2UR UR4, SR_CgaCtaId ;  /* 0x00000000000479c3 */ /* 0x000e620000008800 */
[----:B------:R-:W-:-:S07]  /*09d0*/  UMOV UR39, 0x400 ;  /* 0x0000040000277882 */ /* 0x000fce0000000000 */
[----:B------:R-:W-:Y:S06]  /*09e0*/  BAR.ARV 0x8, 0x200 ;  /* 0x0208000000007b1d */ /* 0x000fec0000002000 */
[----:B-1----:R-:W-:-:S03]  /*09f0*/  ULEA UR39, UR4, UR39, 0x18 ;  /* 0x0000002704277291 */ /* 0x002fc6000f8ec03f */
[----:B------:R-:W-:Y:S01]  /*0a00*/  ULDC UR4, c[0x0][0xc3c] ;  /* 0x00030f0000047ab9 */ /* 0x000fe20000000800 */
[----:B0-----:R-:W-:-:S04]  /*0a10*/  LOP3.LUT R0, R2, 0xffffff80, RZ, 0xc0, !PT ;  /* 0xffffff8002007812 */ /* 0x001fc800078ec0ff */
[----:B------:R-:W-:-:S13]  /*0a20*/  ISETP.NE.AND P0, PT, R0, 0x80, PT ;  /* 0x000000800000780c */ /* 0x000fda0003f05270 */
[----:B------:R-:W-:Y:S08]  /*0a30*/  @!P0 BAR.ARV 0x9, 0x100 ;  /* 0x0244000000008b1d */ /* 0x000ff00000002000 */
[----:B------:R-:W-:Y:S06]  /*0a40*/  BAR.SYNC.DEFER_BLOCKING 0x5, 0x200 ;  /* 0x0148000000007b1d */ /* 0x000fec0000010000 */
[----:B------:R-:W0:Y:S02]  /*0a50*/  LDS.128 R24, [UR39+0x308d0] ;  /* 0x0308d027ff187984 */ /* 0x000e240008000c00 */
[----:B------:R-:W-:Y:S06]  /*0a60*/  BAR.ARV 0x4, 0x200 ;  /* 0x0108000000007b1d */ /* 0x000fec0000002000 */
[----:B0-----:R-:W-:-:S13]  /*0a70*/  ISETP.GE.AND P0, PT, R27, UR4, PT ;  /* 0x000000041b007c0c */ /* 0x001fda000bf06270 */
[----:B------:R-:W-:Y:S05]  /*0a80*/  @P0 EXIT ;  /* 0x000000000000094d */ /* 0x000fea0003800000 */
[----:B------:R-:W-:Y:S01]  /*0a90*/  VIADD R14, R2, 0xffffff80 ;  /* 0xffffff80020e7836 */ /* 0x000fe20000000000 */
[----:B------:R-:W-:Y:S01]  /*0aa0*/  R2UR UR6, R25 ;  /* 0x00000000190672ca */ /* 0x000fe200000e0000 */
[----:B------:R-:W-:Y:S01]  /*0ab0*/  ULOP3.LUT UR46, UR36, 0x1, URZ, 0xfc, !UPT ;  /* 0x00000001242e7892 */ /* 0x000fe2000f8efc3f */
[----:B------:R-:W-:Y:S01]  /*0ac0*/  R2UR UR5, R26 ;  /* 0x000000001a0572ca */ /* 0x000fe200000e0000 */
[----:B------:R-:W-:Y:S01]  /*0ad0*/  UMOV UR45, URZ ;  /* 0x0000003f002d7c82 */ /* 0x000fe20008000000 */
[----:B------:R-:W-:Y:S01]  /*0ae0*/  SHF.R.S32.HI R0, RZ, 0x1f, R14 ;  /* 0x0000001fff007819 */ /* 0x000fe2000001140e */
[----:B------:R-:W-:Y:S01]  /*0af0*/  UMOV UR37, URZ ;  /* 0x0000003f00257c82 */ /* 0x000fe20008000000 */
[----:B------:R-:W-:Y:S02]  /*0b00*/  UMOV UR38, URZ ;  /* 0x0000003f00267c82 */ /* 0x000fe40008000000 */
[CC--:B------:R-:W-:Y:S02]  /*0b10*/  LEA.HI R3, R0.reuse, R14.reuse, RZ, 0x4 ;  /* 0x0000000e00037211 */ /* 0x0c0fe400078f20ff */
[----:B------:R-:W-:-:S02]  /*0b20*/  LEA.HI R2, R0, R14, RZ, 0x7 ;  /* 0x0000000e00027211 */ /* 0x000fc400078f38ff */
[----:B------:R-:W-:Y:S02]  /*0b30*/  SHF.R.S32.HI R4, RZ, 0x4, R3 ;  /* 0x00000004ff047819 */ /* 0x000fe40000011403 */
[----:B------:R-:W-:Y:S02]  /*0b40*/  LOP3.LUT R6, R2, 0xffffff80, RZ, 0xc0, !PT ;  /* 0xffffff8002067812 */ /* 0x000fe400078ec0ff */
[C---:B------:R-:W-:Y:S02]  /*0b50*/  LEA.HI R5, R3.reuse, R4, RZ, 0x1 ;  /* 0x0000000403057211 */ /* 0x040fe400078f08ff */
[----:B------:R-:W-:Y:S01]  /*0b60*/  LEA.HI R7, R0, R14, RZ, 0x2 ;  /* 0x0000000e00077211 */ /* 0x000fe200078f10ff */
[----:B------:R-:W-:Y:S01]  /*0b70*/  IMAD.IADD R16, R14, 0x1, -R6 ;  /* 0x000000010e107824 */ /* 0x000fe200078e0a06 */
[----:B------:R-:W-:Y:S02]  /*0b80*/  LOP3.LUT R3, R3, 0xfffffff0, RZ, 0xc0, !PT ;  /* 0xfffffff003037812 */ /* 0x000fe400078ec0ff */
[----:B------:R-:W-:-:S02]  /*0b90*/  LOP3.LUT R5, R5, 0x1ffffffe, RZ, 0xc0, !PT ;  /* 0x1ffffffe05057812 */ /* 0x000fc400078ec0ff */
[----:B------:R-:W-:Y:S02]  /*0ba0*/  LOP3.LUT R7, R7, 0xfffffffc, RZ, 0xc0, !PT ;  /* 0xfffffffc07077812 */ /* 0x000fe400078ec0ff */
[----:B------:R-:W-:Y:S01]  /*0bb0*/  IADD3 R3, R14, -R3, RZ ;  /* 0x800000030e037210 */ /* 0x000fe20007ffe0ff */
[----:B------:R-:W-:Y:S01]  /*0bc0*/  IMAD.IADD R5, R4, 0x1, -R5 ;  /* 0x0000000104057824 */ /* 0x000fe200078e0a05 */
[----:B------:R-:W-:Y:S01]  /*0bd0*/  SHF.R.S32.HI R9, RZ, 0x1f, R16 ;  /* 0x0000001fff097819 */ /* 0x000fe20000011410 */
[----:B------:R-:W-:Y:S01]  /*0be0*/  IMAD.IADD R11, R14, 0x1, -R7 ;  /* 0x000000010e0b7824 */ /* 0x000fe200078e0a07 */
[----:B------:R-:W-:Y:S01]  /*0bf0*/  SHF.R.S32.HI R4, RZ, 0x1f, R3 ;  /* 0x0000001fff047819 */ /* 0x000fe20000011403 */
[----:B------:R-:W-:Y:S01]  /*0c00*/  IMAD.SHL.U32 R5, R5, 0x8, RZ ;  /* 0x0000000805057824 */ /* 0x000fe200078e00ff */
[----:B------:R-:W-:Y:S02]  /*0c10*/  LEA.HI R10, R9, R16, RZ, 0x2 ;  /* 0x00000010090a7211 */ /* 0x000fe400078f10ff */
[----:B------:R-:W-:-:S02]  /*0c20*/  LEA.HI R4, R4, R3, RZ, 0x3 ;  /* 0x0000000304047211 */ /* 0x000fc400078f18ff */
[----:B------:R-:W-:Y:S02]  /*0c30*/  LEA.HI R12, R11, R11, RZ, 0x1 ;  /* 0x0000000b0b0c7211 */ /* 0x000fe400078f08ff */
[----:B------:R-:W-:Y:S02]  /*0c40*/  LEA.HI R6, R0, R14, RZ, 0x5 ;  /* 0x0000000e00067211 */ /* 0x000fe400078f28ff */
[--C-:B------:R-:W-:Y:S02]  /*0c50*/  SHF.R.S32.HI R8, RZ, 0x2, R10.reuse ;  /* 0x00000002ff087819 */ /* 0x100fe4000001140a */
[----:B------:R-:W-:Y:S01]  /*0c60*/  SHF.R.S32.HI R7, RZ, 0x1f, R10 ;  /* 0x0000001fff077819 */ /* 0x000fe2000001140a */
[----:B------:R-:W-:Y:S01]  /*0c70*/  IMAD.SHL.U32 R6, R6, 0x20, RZ ;  /* 0x0000002006067824 */ /* 0x000fe200078e00ff */
[----:B------:R-:W-:Y:S02]  /*0c80*/  SHF.R.S32.HI R15, RZ, 0x7, R2 ;  /* 0x00000007ff0f7819 */ /* 0x000fe40000011402 */
[C---:B------:R-:W-:Y:S01]  /*0c90*/  LOP3.LUT R2, R4.reuse, 0xfffffff8, RZ, 0xc0, !PT ;  /* 0xfffffff804027812 */ /* 0x040fe200078ec0ff */
[----:B------:R-:W-:Y:S01]  /*0ca0*/  IMAD.SHL.U32 R4, R4, 0x40, RZ ;  /* 0x0000004004047824 */ /* 0x000fe200078e00ff */
[----:B------:R-:W-:-:S02]  /*0cb0*/  LOP3.LUT R12, R12, 0x1ffffffe, RZ, 0xc0, !PT ;  /* 0x1ffffffe0c0c7812 */ /* 0x000fc400078ec0ff */
[----:B------:R-:W-:Y:S01]  /*0cc0*/  LEA.HI R7, R7, R8, RZ, 0x3 ;  /* 0x0000000807077211 */ /* 0x000fe200078f18ff */
[----:B------:R-:W-:Y:S01]  /*0cd0*/  IMAD.IADD R2, R3, 0x1, -R2 ;  /* 0x0000000103027824 */ /* 0x000fe200078e0a02 */
[----:B------:R-:W-:Y:S01]  /*0ce0*/  LOP3.LUT R6, R6, 0xfffffc00, RZ, 0xc0, !PT ;  /* 0xfffffc0006067812 */ /* 0x000fe200078ec0ff */
[----:B------:R-:W-:Y:S01]  /*0cf0*/  IMAD.IADD R13, R11, 0x1, -R12 ;  /* 0x000000010b0d7824 */ /* 0x000fe200078e0a0c */
[----:B------:R-:W-:Y:S01]  /*0d00*/  LOP3.LUT R11, R7, 0xfffffff8, RZ, 0xc0, !PT ;  /* 0xfffffff8070b7812 */ /* 0x000fe200078ec0ff */
[----:B------:R-:W-:Y:S01]  /*0d10*/  IMAD.HI R7, R15, 0x55555556, RZ ;  /* 0x555555560f077827 */ /* 0x000fe200078e02ff */
[C---:B------:R-:W-:Y:S02]  /*0d20*/  R2P PR, R2.reuse, 0x6 ;  /* 0x0000000602007804 */ /* 0x040fe40000000000 */
[----:B------:R-:W-:Y:S01]  /*0d30*/  LEA.HI R9, R9, R16, RZ, 0x5 ;  /* 0x0000001009097211 */ /* 0x000fe200078f28ff */
[----:B------:R-:W-:Y:S01]  /*0d40*/  IMAD.SHL.U32 R2, R2, 0x40, RZ ;  /* 0x0000004002027824 */ /* 0x000fe200078e00ff */
[----:B------:R-:W-:Y:S01]  /*0d50*/  LEA.HI R7, R7, R7, RZ, 0x1 ;  /* 0x0000000707077211 */ /* 0x000fe200078f08ff */
[----:B------:R-:W-:Y:S01]  /*0d60*/  IMAD.IADD R12, R8, 0x1, -R11 ;  /* 0x00000001080c7824 */ /* 0x000fe200078e0a0b */
[----:B------:R-:W-:Y:S01]  /*0d70*/  LEA R8, R3, R6, 0x6 ;  /* 0x0000000603087211 */ /* 0x000fe200078e30ff */
[----:B------:R-:W-:Y:S01]  /*0d80*/  IMAD.MOV.U32 R11, RZ, RZ, -0x2 ;  /* 0xfffffffeff0b7424 */ /* 0x000fe200078e00ff */
[----:B------:R-:W-:Y:S01]  /*0d90*/  SHF.R.S32.HI R9, RZ, 0x5, R9 ;  /* 0x00000005ff097819 */ /* 0x000fe20000011409 */
[----:B------:R-:W-:Y:S01]  /*0da0*/  IMAD R7, R7, -0x3, R15 ;  /* 0xfffffffd07077824 */ /* 0x000fe200078e020f */
[----:B------:R-:W-:Y:S01]  /*0db0*/  LOP3.LUT R2, R2, 0x1c0, RZ, 0xc0, !PT ;  /* 0x000001c002027812 */ /* 0x000fe200078ec0ff */
[----:B------:R-:W-:Y:S01]  /*0dc0*/  IMAD.IADD R3, R5, 0x1, R8 ;  /* 0x0000000105037824 */ /* 0x000fe200078e0208 */
[----:B------:R-:W-:-:S02]  /*0dd0*/  LOP3.LUT R10, R10, 0x7ffffffc, RZ, 0xc0, !PT ;  /* 0x7ffffffc0a0a7812 */ /* 0x000fc400078ec0ff */
[----:B------:R-:W-:Y:S02]  /*0de0*/  LEA R12, R9, R12, 0x4 ;  /* 0x0000000c090c7211 */ /* 0x000fe400078e20ff */
[----:B------:R-:W-:Y:S01]  /*0df0*/  LOP3.LUT R5, R2, 0x8, R5, 0xf8, !PT ;  /* 0x0000000802057812 */ /* 0x000fe200078ef805 */
[----:B------:R-:W-:Y:S01]  /*0e00*/  IMAD.IADD R10, R16, 0x1, -R10 ;  /* 0x00000001100a7824 */ /* 0x000fe200078e0a0a */
[----:B------:R-:W-:Y:S01]  /*0e10*/  SHF.R.U32.HI R2, RZ, 0x3, R2 ;  /* 0x00000003ff027819 */ /* 0x000fe20000011602 */
[----:B------:R0:W-:Y:S01]  /*0e20*/  STL [R1+0x18], R3 ;  /* 0x0000180301007387 */ /* 0x0001e20000100800 */
[----:B------:R-:W-:Y:S01]  /*0e30*/  LEA.HI R0, R0, R14, RZ, 0x3 ;  /* 0x0000000e00007211 */ /* 0x000fe200078f18ff */
[----:B------:R-:W-:Y:S01]  /*0e40*/  IMAD.MOV.U32 R16, RZ, RZ, 0x40 ;  /* 0x00000040ff107424 */ /* 0x000fe200078e00ff */
[----:B------:R-:W-:Y:S01]  /*0e50*/  LOP3.LUT R5, R5, R2, RZ, 0x3c, !PT ;  /* 0x0000000205057212 */ /* 0x000fe200078e3cff */
[----:B------:R-:W-:Y:S01]  /*0e60*/  IMAD R2, R10, R11, 0xc0 ;  /* 0x000000c00a027424 */ /* 0x000fe200078e020b */
[----:B------:R-:W-:-:S02]  /*0e70*/  LOP3.LUT R155, R0, 0xfffffff8, RZ, 0xc0, !PT ;  /* 0xfffffff8009b7812 */ /* 0x000fc400078ec0ff */
[----:B------:R-:W-:Y:S02]  /*0e80*/  SHF.R.S32.HI R157, RZ, 0x3, R0 ;  /* 0x00000003ff9d7819 */ /* 0x000fe40000011400 */
[----:B------:R-:W-:Y:S01]  /*0e90*/  LOP3.LUT R4, R4, 0x7ffffe00, RZ, 0xc0, !PT ;  /* 0x7ffffe0004047812 */ /* 0x000fe200078ec0ff */
[----:B0-----:R-:W-:Y:S01]  /*0ea0*/  IMAD R3, R7, 0x40, R12 ;  /* 0x0000004007037824 */ /* 0x001fe200078e020c */
[----:B------:R0:W-:Y:S01]  /*0eb0*/  STL [R1+0x10], R2 ;  /* 0x0000100201007387 */ /* 0x0001e20000100800 */
[----:B------:R-:W-:Y:S01]  /*0ec0*/  IMAD.IADD R155, R14, 0x1, -R155 ;  /* 0x000000010e9b7824 */ /* 0x000fe200078e0a9b */
[----:B------:R-:W-:Y:S01]  /*0ed0*/  SEL R16, R16, 0xffffffc0, !P2 ;  /* 0xffffffc010107807 */ /* 0x000fe20005000000 */
[----:B------:R-:W-:Y:S01]  /*0ee0*/  IMAD R0, R13, 0x8, R3 ;  /* 0x000000080d007824 */ /* 0x000fe200078e0203 */
[----:B------:R1:W-:Y:S02]  /*0ef0*/  STL [R1+0xc], R3 ;  /* 0x00000c0301007387 */ /* 0x0003e40000100800 */
[----:B------:R-:W-:-:S02]  /*0f00*/  SHF.L.U32 R156, R155, 0x3, RZ ;  /* 0x000000039b9c7819 */ /* 0x000fc400000006ff */
[----:B------:R1:W-:Y:S01]  /*0f10*/  STL [R1+0x14], R0 ;  /* 0x0000140001007387 */ /* 0x0003e20000100800 */
[----:B0-----:R-:W-:Y:S02]  /*0f20*/  IADD3 R2, R5, R4, R6 ;  /* 0x0000000405027210 */ /* 0x001fe40007ffe006 */
[----:B------:R-:W-:Y:S02]  /*0f30*/  SHF.R.S32.HI R4, RZ, 0x1f, R156 ;  /* 0x0000001fff047819 */ /* 0x000fe4000001149c */
[----:B------:R-:W-:-:S05]  /*0f40*/  LEA R2, R2, UR39, 0x1 ;  /* 0x0000002702027c11 */ /* 0x000fca000f8e08ff */
[C---:B------:R-:W-:Y:S02]  /*0f50*/  VIADD R17, R2.reuse, 0x1e800 ;  /* 0x0001e80002117836 */ /* 0x040fe40000000000 */
[----:B------:R-:W-:Y:S02]  /*0f60*/  VIADD R152, R2, 0x1e820 ;  /* 0x0001e82002987836 */ /* 0x000fe40000000000 */
[C---:B------:R-:W-:Y:S02]  /*0f70*/  @P1 VIADD R152, R17.reuse, 0xffffffe0 ;  /* 0xffffffe011981836 */ /* 0x040fe40000000000 */
[----:B------:R-:W-:Y:S02]  /*0f80*/  IMAD.IADD R17, R17, 0x1, R16 ;  /* 0x0000000111117824 */ /* 0x000fe400078e0210 */
[----:B------:R-:W-:Y:S01]  /*0f90*/  IMAD.IADD R16, R16, 0x1, R152 ;  /* 0x0000000110107824 */ /* 0x000fe200078e0298 */
[C---:B------:R-:W-:Y:S01]  /*0fa0*/  IADD3 R153, R152.reuse, 0xc000, RZ ;  /* 0x0000c00098997810 */ /* 0x040fe20007ffe0ff */
[----:B-1----:R-:W-:-:S07]  /*0fb0*/  VIADD R154, R152, 0x6000 ;  /* 0x00006000989a7836 */ /* 0x002fce0000000000 */
.L_x_197:
[----:B012---:R-:W0:Y:S01]  /*0fc0*/  LDC.64 R4, c[0x0][0xc88] ;  /* 0x00032200ff047b82 */ /* 0x007e220000000a00 */
[----:B------:R-:W-:Y:S01]  /*0fd0*/  ULDC.64 UR8, c[0x0][0xa28] ;  /* 0x00028a0000087ab9 */ /* 0x000fe20000000a00 */
[----:B------:R-:W-:Y:S01]  /*0fe0*/  ULDC.64 UR10, c[0x0][0xa20] ;  /* 0x00028800000a7ab9 */ /* 0x000fe20000000a00 */
[----:B------:R-:W-:Y:S01]  /*0ff0*/  ULDC UR4, c[0x0][0x424] ;  /* 0x0001090000047ab9 */ /* 0x000fe20000000800 */
[----:B0-----:R-:W-:-:S06]  /*1000*/  IMAD.WIDE R4, R27, 0x4, R4 ;  /* 0x000000041b047825 */ /* 0x001fcc00078e0204 */
[----:B------:R-:W2:Y:S01]  /*1010*/  LDG.E R4, desc[UR48][R4.64] ;  /* 0x0000003004047981 */ /* 0x000ea2000c1e1900 */
[----:B------:R-:W-:Y:S02]  /*1020*/  UISETP.NE.U32.AND UP0, UPT, UR8, URZ, UPT ;  /* 0x0000003f0800728c */ /* 0x000fe4000bf05070 */
[----:B------:R-:W-:Y:S02]  /*1030*/  UISETP.NE.U32.AND UP1, UPT, UR10, URZ, UPT ;  /* 0x0000003f0a00728c */ /* 0x000fe4000bf25070 */
[----:B------:R-:W-:Y:S02]  /*1040*/  UISETP.NE.AND.EX UP0, UPT, UR9, URZ, UPT, UP0 ;  /* 0x0000003f0900728c */ /* 0x000fe4000bf05300 */
[----:B------:R-:W-:-:S04]  /*1050*/  UISETP.NE.AND.EX UP1, UPT, UR11, URZ, UPT, UP1 ;  /* 0x0000003f0b00728c */ /* 0x000fc8000bf25310 */
[----:B------:R-:W-:Y:S02]  /*1060*/  PLOP3.LUT P0, PT, PT, PT, UP0, 0x80, 0x0 ;  /* 0x000000000000781c */ /* 0x000fe40003f0f008 */
[----:B------:R-:W-:Y:S02]  /*1070*/  PLOP3.LUT P1, PT, PT, PT, UP1, 0x80, 0x0 ;  /* 0x000000000000781c */ /* 0x000fe40003f2f018 */
[----:B--2---:R-:W-:-:S13]  /*1080*/  R2UR UR40, R4 ;  /* 0x00000000042872ca */ /* 0x004fda00000e0000 */
[----:B------:R-:W-:Y:S02]  /*1090*/  USHF.R.S32.HI UR41, URZ, 0x1f, UR40 ;  /* 0x0000001f3f297899 */ /* 0x000fe40008011428 */
[----:B------:R-:W-:Y:S02]  /*10a0*/  @UP0 ULEA UR8, UP2, UR40, UR8, 0x2 ;  /* 0x0000000828080291 */ /* 0x000fe4000f84103f */
[----:B------:R-:W-:Y:S02]  /*10b0*/  @UP1 ULEA UR10, UP3, UR40, UR10, 0x2 ;  /* 0x0000000a280a1291 */ /* 0x000fe4000f86103f */
[----:B------:R-:W-:Y:S02]  /*10c0*/  @UP0 ULEA.HI.X UR9, UR40, UR9, UR41, 0x2, UP2 ;  /* 0x0000000928090291 */ /* 0x000fe400090f1429 */
[----:B------:R-:W-:Y:S01]  /*10d0*/  @UP1 ULEA.HI.X UR11, UR40, UR11, UR41, 0x2, UP3 ;  /* 0x0000000b280b1291 */ /* 0x000fe200098f1429 */
[----:B------:R-:W-:Y:S02]  /*10e0*/  IMAD.U32 R4, RZ, RZ, UR8 ;  /* 0x00000008ff047e24 */ /* 0x000fe4000f8e00ff */
[----:B------:R-:W-:-:S02]  /*10f0*/  IMAD.U32 R6, RZ, RZ, UR10 ;  /* 0x0000000aff067e24 */ /* 0x000fc4000f8e00ff */
[----:B------:R-:W-:Y:S01]  /*1100*/  IMAD.U32 R5, RZ, RZ, UR9 ;  /* 0x00000009ff057e24 */ /* 0x000fe2000f8e00ff */
[----:B------:R-:W-:Y:S01]  /*1110*/  ULDC.64 UR8, c[0x0][0x418] ;  /* 0x0001060000087ab9 */ /* 0x000fe20000000a00 */
[----:B------:R-:W-:-:S03]  /*1120*/  IMAD.U32 R7, RZ, RZ, UR11 ;  /* 0x0000000bff077e24 */ /* 0x000fc6000f8e00ff */
[----:B------:R-:W2:Y:S04]  /*1130*/  @P0 LDG.E R4, desc[UR48][R4.64] ;  /* 0x0000003004040981 */ /* 0x000ea8000c1e1900 */
[----:B------:R-:W3:Y:S01]  /*1140*/  @P1 LDG.E R6, desc[UR48][R6.64] ;  /* 0x0000003006061981 */ /* 0x000ee2000c1e1900 */
[----:B------:R-:W-:Y:S01]  /*1150*/  UISETP.NE.U32.AND UP0, UPT, UR8, URZ, UPT ;  /* 0x0000003f0800728c */ /* 0x000fe2000bf05070 */
[----:B------:R-:W-:Y:S01]  /*1160*/  IMAD.MOV.U32 R0, RZ, RZ, RZ ;  /* 0x000000ffff007224 */ /* 0x000fe200078e00ff */
[----:B------:R-:W-:Y:S01]  /*1170*/  UMOV UR42, UR6 ;  /* 0x00000006002a7c82 */ /* 0x000fe20008000000 */
[----:B------:R-:W-:Y:S01]  /*1180*/  ULDC UR6, c[0x0][0x2f0] ;  /* 0x0000bc0000067ab9 */ /* 0x000fe20000000800 */
[----:B------:R-:W-:Y:S01]  /*1190*/  UISETP.NE.AND.EX UP0, UPT, UR9, URZ, UPT, UP0 ;  /* 0x0000003f0900728c */ /* 0x000fe2000bf05300 */
[----:B------:R-:W-:Y:S01]  /*11a0*/  MOV R3, RZ ;  /* 0x000000ff00037202 */ /* 0x000fe20000000f00 */
[----:B------:R-:W-:Y:S01]  /*11b0*/  UMOV UR50, URZ ;  /* 0x0000003f00327c82 */ /* 0x000fe20008000000 */
[----:B------:R-:W-:Y:S01]  /*11c0*/  UMOV UR43, UR5 ;  /* 0x00000005002b7c82 */ /* 0x000fe20008000000 */
[----:B------:R-:W-:Y:S01]  /*11d0*/  USEL UR4, UR4, 0x1, UP0 ;  /* 0x0000000104047887 */ /* 0x000fe20008000000 */
[----:B------:R-:W-:Y:S01]  /*11e0*/  IMAD.MOV.U32 R151, RZ, RZ, RZ ;  /* 0x000000ffff977224 */ /* 0x000fe200078e00ff */
[----:B-----5:R-:W-:-:S02]  /*11f0*/  CS2R R20, SRZ ;  /* 0x0000000000147805 */ /* 0x020fc4000001ff00 */
[----:B------:R-:W-:Y:S01]  /*1200*/  CS2R R22, SRZ ;  /* 0x0000000000167805 */ /* 0x000fe2000001ff00 */
[----:B------:R-:W-:Y:S01]  /*1210*/  UIMAD UR4, UR4, UR6, URZ ;  /* 0x00000006040472a4 */ /* 0x000fe2000f8e023f */
[----:B------:R-:W-:Y:S02]  /*1220*/  CS2R R28, SRZ ;  /* 0x00000000001c7805 */ /* 0x000fe4000001ff00 */
[----:B------:R-:W-:Y:S02]  /*1230*/  CS2R R30, SRZ ;  /* 0x00000000001e7805 */ /* 0x000fe4000001ff00 */
[----:B------:R-:W-:Y:S01]  /*1240*/  CS2R R14, SRZ ;  /* 0x00000000000e7805 */ /* 0x000fe2000001ff00 */
[----:B------:R-:W-:Y:S01]  /*1250*/  IMAD.MOV.U32 R32, RZ, RZ, RZ ;  /* 0x000000ffff207224 */ /* 0x000fe200078e00ff */
[----:B------:R-:W-:Y:S01]  /*1260*/  CS2R R12, SRZ ;  /* 0x00000000000c7805 */ /* 0x000fe2000001ff00 */
[----:B------:R-:W-:Y:S01]  /*1270*/  IMAD.MOV.U32 R34, RZ, RZ, RZ ;  /* 0x000000ffff227224 */ /* 0x000fe200078e00ff */
[----:B--2---:R-:W-:-:S02]  /*1280*/  @P0 R2UR UR50, R4 ;  /* 0x00000000043202ca */ /* 0x004fc400000e0000 */
[----:B------:R-:W-:Y:S02]  /*1290*/  PLOP3.LUT P0, PT, PT, PT, PT, 0x80, 0x0 ;  /* 0x000000000000781c */ /* 0x000fe40003f0f070 */
[----:B---3--:R-:W-:Y:S01]  /*12a0*/  @P1 R2UR UR4, R6 ;  /* 0x00000000060412ca */ /* 0x008fe200000e0000 */
[----:B------:R-:W-:-:S14]  /*12b0*/  @P1 BRA `(.L_x_168) ;  /* 0x0000000000341947 */ /* 0x000fdc0003800000 */
[----:B------:R-:W-:Y:S02]  /*12c0*/  ULDC.64 UR6, c[0x0][0xa08] ;  /* 0x0002820000067ab9 */ /* 0x000fe40000000a00 */
[----:B------:R-:W-:-:S04]  /*12d0*/  ISETP.NE.U32.AND P1, PT, RZ, UR6, PT ;  /* 0x00000006ff007c0c */ /* 0x000fc8000bf25070 */
[----:B------:R-:W-:-:S13]  /*12e0*/  ISETP.NE.AND.EX P1, PT, RZ, UR7, PT, P1 ;  /* 0x00000007ff007c0c */ /* 0x000fda000bf25310 */
[----:B------:R-:W-:Y:S05]  /*12f0*/  @!P1 BRA `(.L_x_168) ;  /* 0x0000000000249947 */ /* 0x000fea0003800000 */
[----:B------:R-:W-:Y:S02]  /*1300*/  ULDC.64 UR4, c[0x0][0xa08] ;  /* 0x0002820000047ab9 */ /* 0x000fe40000000a00 */
[----:B------:R-:W-:-:S06]  /*1310*/  UIMAD.WIDE UR4, UR40, 0x4, UR4 ;  /* 0x00000004280478a5 */ /* 0x000fcc000f8e0204 */
[----:B------:R-:W-:Y:S02]  /*1320*/  IMAD.U32 R4, RZ, RZ, UR4 ;  /* 0x00000004ff047e24 */ /* 0x000fe4000f8e00ff */
[----:B------:R-:W-:-:S05]  /*1330*/  IMAD.U32 R5, RZ, RZ, UR5 ;  /* 0x00000005ff057e24 */ /* 0x000fca000f8e00ff */
[----:B------:R-:W2:Y:S04]  /*1340*/  LDG.E R7, desc[UR48][R4.64] ;  /* 0x0000003004077981 */ /* 0x000ea8000c1e1900 */
[----:B------:R-:W3:Y:S01]  /*1350*/  LDG.E R6, desc[UR48][R4.64+0x4] ;  /* 0x0000043004067981 */ /* 0x000ee2000c1e1900 */
[----:B--2---:R-:W-:Y:S02]  /*1360*/  R2UR UR4, R7 ;  /* 0x00000000070472ca */ /* 0x004fe400000e0000 */
[----:B---3--:R-:W-:-:S13]  /*1370*/  R2UR UR5, R6 ;  /* 0x00000000060572ca */ /* 0x008fda00000e0000 */
[----:B------:R-:W-:-:S12]  /*1380*/  UIADD3 UR4, -UR4, UR5, URZ ;  /* 0x0000000504047290 */ /* 0x000fd8000fffe13f */
.L_x_168:
[----:B------:R-:W-:Y:S01]  /*1390*/  UIADD3 UR50, -UR50, UR4, URZ ;  /* 0x0000000432327290 */ /* 0x000fe2000fffe13f */
[----:B------:R-:W-:Y:S01]  /*13a0*/  MOV R33, RZ ;  /* 0x000000ff00217202 */ /* 0x000fe20000000f00 */
[----:B------:R-:W-:Y:S01]  /*13b0*/  IMAD.MOV.U32 R35, RZ, RZ, RZ ;  /* 0x000000ffff237224 */ /* 0x000fe200078e00ff */
[----:B------:R-:W-:Y:S01]  /*13c0*/  CS2R R36, SRZ ;  /* 0x0000000000247805 */ /* 0x000fe2000001ff00 */
[----:B------:R-:W-:Y:S01]  /*13d0*/  UISETP.GE.AND UP0, UPT, UR50, 0x1, UPT ;  /* 0x000000013200788c */ /* 0x000fe2000bf06270 */
[----:B------:R-:W-:Y:S01]  /*13e0*/  CS2R R38, SRZ ;  /* 0x0000000000267805 */ /* 0x000fe2000001ff00 */
[----:B------:R-:W-:Y:S01]  /*13f0*/  UIADD3 UR4, UR50, 0xbf, URZ ;  /* 0x000000bf32047890 */ /* 0x000fe2000fffe03f */
[----:B------:R-:W-:Y:S02]  /*1400*/  CS2R R40, SRZ ;  /* 0x0000000000287805 */ /* 0x000fe4000001ff00 */
[----:B------:R-:W-:Y:S02]  /*1410*/  CS2R R42, SRZ ;  /* 0x00000000002a7805 */ /* 0x000fe4000001ff00 */
[----:B------:R-:W-:-:S02]  /*1420*/  CS2R R44, SRZ ;  /* 0x00000000002c7805 */ /* 0x000fc4000001ff00 */
[----:B------:R-:W-:Y:S01]  /*1430*/  PLOP3.LUT P1, PT, PT, PT, UP0, 0x80, 0x0 ;  /* 0x000000000000781c */ /* 0x000fe20003f2f008 */
[----:B------:R-:W-:Y:S01]  /*1440*/  UIMAD.WIDE UR4, UR4, 0x2aaaaaab, URZ ;  /* 0x2aaaaaab040478a5 */ /* 0x000fe2000f8e023f */
[----:B------:R-:W-:Y:S02]  /*1450*/  CS2R R46, SRZ ;  /* 0x00000000002e7805 */ /* 0x000fe4000001ff00 */
[----:B------:R-:W-:Y:S01]  /*1460*/  CS2R R48, SRZ ;  /* 0x0000000000307805 */ /* 0x000fe2000001ff00 */
[----:B------:R-:W-:Y:S01]  /*1470*/  IMAD.MOV.U32 R50, RZ, RZ, RZ ;  /* 0x000000ffff327224 */ /* 0x000fe200078e00ff */
[----:B------:R-:W-:-:S04]  /*1480*/  USHF.R.U32.HI UR47, URZ, 0x1f, UR5 ;  /* 0x0000001f3f2f7899 */ /* 0x000fc80008011605 */
[----:B------:R-:W-:-:S03]  /*1490*/  ULEA.HI.SX32 UR47, UR5, UR47, 0x1b ;  /* 0x0000002f052f7291 */ /* 0x000fc6000f8fda3f */
[----:B------:R-:W-:Y:S09]  /*14a0*/  @!P1 BRA `(.L_x_169) ;  /* 0x0000007c00009947 */ /* 0x000ff20003800000 */
[----:B------:R-:W0:Y:S01]  /*14b0*/  S2R R4, SR_TID.X ;  /* 0x0000000000047919 */ /* 0x000e220000002100 */
[----:B------:R-:W-:-:S04]  /*14c0*/  UIADD3 UR6, UR39, 0x1e800, URZ ;  /* 0x0001e80027067890 */ /* 0x000fc8000fffe03f */
[----:B------:R-:W-:-:S06]  /*14d0*/  ULOP3.LUT UP0, URZ, UR6, 0x3ff, URZ, 0xc0, !UPT ;  /* 0x000003ff063f7892 */ /* 0x000fcc000f80c03f */
[----:B------:R-:W-:Y:S01]  /*14e0*/  PLOP3.LUT P0, PT, PT, PT, UP0, 0x80, 0x0 ;  /* 0x000000000000781c */ /* 0x000fe20003f0f008 */
[----:B0-----:R-:W-:-:S05]  /*14f0*/  VIADD R5, R4, 0xffffff80 ;  /* 0xffffff8004057836 */ /* 0x001fca0000000000 */
[----:B------:R-:W-:-:S04]  /*1500*/  SHF.R.S32.HI R4, RZ, 0x1f, R5 ;  /* 0x0000001fff047819 */ /* 0x000fc80000011405 */
[----:B------:R-:W-:-:S04]  /*1510*/  LEA.HI R4, R4, R5, RZ, 0x7 ;  /* 0x0000000504047211 */ /* 0x000fc800078f38ff */
[----:B------:R-:W-:-:S05]  /*1520*/  SHF.R.S32.HI R4, RZ, 0x7, R4 ;  /* 0x00000007ff047819 */ /* 0x000fca0000011404 */
[----:B------:R-:W0:Y:S02]  /*1530*/  SHFL.IDX PT, R0, R4, RZ, 0x1f ;  /* 0x00001fff04007589 */ /* 0x000e2400000e0000 */
[----:B0-----:R-:W-:-:S13]  /*1540*/  R2UR UR44, R0 ;  /* 0x00000000002c72ca */ /* 0x001fda00000e0000 */
[----:B------:R-:W-:-:S04]  /*1550*/  UIMAD.WIDE UR4, UR44, 0x55555556, URZ ;  /* 0x555555562c0478a5 */ /* 0x000fc8000f8e023f */
[----:B------:R-:W-:-:S04]  /*1560*/  ULEA.HI UR5, UR5, UR5, URZ, 0x1 ;  /* 0x0000000505057291 */ /* 0x000fc8000f8f083f */
[----:B------:R-:W-:Y:S01]  /*1570*/  UIMAD UR51, UR5, -0x3, UR44 ;  /* 0xfffffffd053378a4 */ /* 0x000fe2000f8e022c */
[----:B------:R-:W-:Y:S11]  /*1580*/  @!P0 BRA `(.L_x_170) ;  /* 0x0000000000408947 */ /* 0x000ff60003800000 */
[----:B------:R-:W-:Y:S01]  /*1590*/  MOV R0, 0x0 ;  /* 0x0000000000007802 */ /* 0x000fe20000000f00 */
[----:B------:R-:W-:Y:S01]  /*15a0*/  ULDC.64 UR4, c[0x4][0xa8] ;  /* 0x01002a0000047ab9 */ /* 0x000fe20000000a00 */
[----:B------:R-:W-:Y:S01]  /*15b0*/  ULDC.64 UR6, c[0x4][0x48] ;  /* 0x0100120000067ab9 */ /* 0x000fe20000000a00 */
[----:B------:R-:W-:Y:S01]  /*15c0*/  IMAD.U32 R4, RZ, RZ, UR4 ;  /* 0x00000004ff047e24 */ /* 0x000fe2000f8e00ff */
[----:B------:R0:W1:Y:S01]  /*15d0*/  LDC.64 R14, c[0x4][R0] ;  /* 0x01000000000e7b82 */ /* 0x0000620000000a00 */
[----:B------:R-:W-:Y:S01]  /*15e0*/  IMAD.U32 R5, RZ, RZ, UR5 ;  /* 0x00000005ff057e24 */ /* 0x000fe2000f8e00ff */
[----:B------:R-:W-:Y:S01]  /*15f0*/  ULDC.64 UR4, c[0x4][0xb0] ;  /* 0x01002c0000047ab9 */ /* 0x000fe20000000a00 */
[----:B------:R-:W-:Y:S01]  /*1600*/  IMAD.U32 R10, RZ, RZ, UR6 ;  /* 0x00000006ff0a7e24 */ /* 0x000fe2000f8e00ff */
[----:B------:R-:W-:Y:S01]  /*1610*/  MOV R6, UR4 ;  /* 0x0000000400067c02 */ /* 0x000fe20008000f00 */
[----:B------:R-:W-:Y:S01]  /*1620*/  IMAD.U32 R7, RZ, RZ, UR5 ;  /* 0x00000005ff077e24 */ /* 0x000fe2000f8e00ff */
[----:B------:R-:W-:Y:S01]  /*1630*/  MOV R13, RZ ;  /* 0x000000ff000d7202 */ /* 0x000fe20000000f00 */
[----:B------:R-:W-:-:S02]  /*1640*/  IMAD.U32 R11, RZ, RZ, UR7 ;  /* 0x00000007ff0b7e24 */ /* 0x000fc4000f8e00ff */
[----:B------:R-:W-:Y:S02]  /*1650*/  IMAD.MOV.U32 R8, RZ, RZ, 0x70 ;  /* 0x00000070ff087424 */ /* 0x000fe400078e00ff */
[----:B0-----:R-:W-:-:S07]  /*1660*/  IMAD.MOV.U32 R12, RZ, RZ, 0x1 ;  /* 0x00000001ff0c7424 */ /* 0x001fce00078e00ff */
[----:B------:R-:W-:-:S07]  /*1670*/  LEPC R20, `(.L_x_170) ;  /* 0x000000001014794e */ /* 0x000fce0000000000 */
[----:B-1----:R-:W-:Y:S05]  /*1680*/  CALL.ABS.NOINC R14 ;  /* 0x000000000e007343 */ /* 0x002fea0003c00000 */
.L_x_170:
[----:B------:R-:W-:Y:S01]  /*1690*/  ULEA.HI UR4, UR45, UR45, URZ, 0x1 ;  /* 0x0000002d2d047291 */ /* 0x000fe2000f8f083f */
[----:B------:R-:W-:-:S03]  /*16a0*/  IMAD.U32 R3, RZ, RZ, UR46 ;  /* 0x0000002eff037e24 */ /* 0x000fc6000f8e00ff */
[----:B------:R-:W-:Y:S02]  /*16b0*/  ULOP3.LUT UR4, UR4, 0xfffffffe, URZ, 0xc0, !UPT ;  /* 0xfffffffe04047892 */ /* 0x000fe4000f8ec03f */
[----:B------:R-:W-:Y:S02]  /*16c0*/  ISETP.NE.AND P0, PT, R3, 0x3, PT ;  /* 0x000000030300780c */ /* 0x000fe40003f05270 */
[----:B------:R-:W-:-:S06]  /*16d0*/  UIADD3 UR4, UR45, -UR4, URZ ;  /* 0x800000042d047290 */ /* 0x000fcc000fffe03f */
[----:B------:R-:W-:-:S05]  /*16e0*/  IMAD.U32 R0, RZ, RZ, UR4 ;  /* 0x00000004ff007e24 */ /* 0x000fca000f8e00ff */
[----:B------:R-:W-:-:S04]  /*16f0*/  SHF.L.U32 R0, R0, 0x1f, RZ ;  /* 0x0000001f00007819 */ /* 0x000fc800000006ff */
[----:B------:R-:W0:Y:S02]  /*1700*/  SYNCS.PHASECHK.TRANS64.TRYWAIT P1, [UR39+0x30800], R0 ;  /* 0x03080000ff0075a7 */ /* 0x000e240008020167 */
[----:B0-----:R-:W-:Y:S05]  /*1710*/  @!P1 BRA `(.L_x_171) ;  /* 0x000000e400989947 */ /* 0x001fea0003800000 */
.L_x_310:
[----:B------:R-:W-:Y:S05]  /*1720*/  @!P0 BRA `(.L_x_172) ;  /* 0x0000000000048947 */ /* 0x000fea0003800000 */
[----:B------:R-:W-:Y:S01]  /*1730*/  BPT.TRAP 0x1 ;  /* 0x000000040000795c */ /* 0x000fe20000300000 */
.L_x_172:
[----:B0-----:R-:W-:Y:S02]  /*1740*/  IMAD.U32 R0, RZ, RZ, UR38 ;  /* 0x00000026ff007e24 */ /* 0x001fe4000f8e00ff */
[----:B------:R-:W-:-:S03]  /*1750*/  IMAD.U32 R3, RZ, RZ, UR37 ;  /* 0x00000025ff037e24 */ /* 0x000fc6000f8e00ff */
[----:B------:R-:W-:Y:S02]  /*1760*/  LEA R0, R0, UR39, 0x3 ;  /* 0x0000002700007c11 */ /* 0x000fe4000f8e18ff */
[----:B------:R-:W-:-:S04]  /*1770*/  SHF.L.U32 R3, R3, 0x1f, RZ ;  /* 0x0000001f03037819 */ /* 0x000fc800000006ff */
[----:B------:R0:W1:Y:S01]  /*1780*/  SYNCS.PHASECHK.TRANS64.TRYWAIT P2, [R0+URZ+0x30830], R3 ;  /* 0x03083003000075a7 */ /* 0x000062000804017f */
[----:B------:R-:W-:Y:S05]  /*1790*/  @!P0 BRA `(.L_x_173) ;  /* 0x0000000000048947 */ /* 0x000fea0003800000 */
[----:B------:R-:W-:Y:S01]  /*17a0*/  BPT.TRAP 0x1 ;  /* 0x000000040000795c */ /* 0x000fe20000300000 */
.L_x_173:
[----:B------:R-:W2:Y:S01]  /*17b0*/  S2R R4, SR_TID.X ;  /* 0x0000000000047919 */ /* 0x000ea20000002100 */
[----:B------:R-:W-:Y:S01]  /*17c0*/  IMAD.MOV.U32 R151, RZ, RZ, RZ ;  /* 0x000000ffff977224 */ /* 0x000fe200078e00ff */
[----:B--2---:R-:W-:Y:S01]  /*17d0*/  LOP3.LUT P1, RZ, R4, 0x7f, RZ, 0xc0, !PT ;  /* 0x0000007f04ff7812 */ /* 0x004fe2000782c0ff */
[----:B-1----:R-:W-:-:S12]  /*17e0*/  @P2 BRA `(.L_x_174) ;  /* 0x0000000000082947 */ /* 0x002fd80003800000 */
[----:B------:R-:W1:Y:S02]  /*17f0*/  SYNCS.PHASECHK.TRANS64.TRYWAIT P2, [R0+URZ+0x30830], R3 ;  /* 0x03083003000075a7 */ /* 0x000e64000804017f */
[----:B-1----:R-:W-:Y:S05]  /*1800*/  @!P2 BRA `(.L_x_175) ;  /* 0x000000e40074a947 */ /* 0x002fea0003800000 */
.L_x_174:
[----:B------:R-:W-:Y:S05]  /*1810*/  WARPSYNC.ALL ;  /* 0x0000000000007948 */ /* 0x000fea0003800000 */
[----:B------:R-:W-:Y:S01]  /*1820*/  ULEA UR25, UR51, UR39, 0xd ;  /* 0x0000002733197291 */ /* 0x000fe2000f8e683f */
[----:B------:R-:W2:Y:S01]  /*1830*/  LDL R121, [R1+0x10] ;  /* 0x0000100001797983 */ /* 0x000ea20000100800 */
[----:B------:R-:W-:Y:S01]  /*1840*/  UIADD3 UR4, UR39, 0x12400, URZ ;  /* 0x0001240027047890 */ /* 0x000fe2000fffe03f */
[----:B------:R-:W-:Y:S01]  /*1850*/  WARPGROUP.ARRIVE ;  /* 0x00000000000079c5 */ /* 0x000fe20000000000 */
[----:B------:R-:W-:Y:S01]  /*1860*/  UIADD3 UR5, UR25, 0xc400, URZ ;  /* 0x0000c40019057890 */ /* 0x000fe2000fffe03f */
[----:B------:R-:W-:Y:S01]  /*1870*/  P2R R120, PR, RZ, 0x1 ;  /* 0x00000001ff787803 */ /* 0x000fe20000000000 */
[----:B------:R-:W-:Y:S01]  /*1880*/  USHF.R.U32.HI UR4, URZ, 0x4, UR4 ;  /* 0x000000043f047899 */ /* 0x000fe20008011604 */
[--C-:B------:R-:W-:Y:S01]  /*1890*/  IMAD.MOV.U32 R150, RZ, RZ, R151.reuse ;  /* 0x000000ffff967224 */ /* 0x100fe200078e0097 */
[----:B------:R-:W-:Y:S01]  /*18a0*/  USHF.R.U32.HI UR5, URZ, 0x4, UR5 ;  /* 0x000000043f057899 */ /* 0x000fe20008011605 */
[--C-:B------:R-:W-:Y:S01]  /*18b0*/  IMAD.MOV.U32 R149, RZ, RZ, R151.reuse ;  /* 0x000000ffff957224 */ /* 0x100fe200078e0097 */
[----:B------:R-:W-:Y:S01]  /*18c0*/  ULOP3.LUT UR4, UR4, 0x3fff, URZ, 0xc0, !UPT ;  /* 0x00003fff04047892 */ /* 0x000fe2000f8ec03f */
[--C-:B------:R-:W-:Y:S01]  /*18d0*/  IMAD.MOV.U32 R148, RZ, RZ, R151.reuse ;  /* 0x000000ffff947224 */ /* 0x100fe200078e0097 */
[----:B------:R-:W-:Y:S01]  /*18e0*/  ULOP3.LUT UR5, UR5, 0x3fff, URZ, 0xc0, !UPT ;  /* 0x00003fff05057892 */ /* 0x000fe2000f8ec03f */
[-C--:B------:R-:W-:Y:S01]  /*18f0*/  MOV R147, R151.reuse ;  /* 0x0000009700937202 */ /* 0x080fe20000000f00 */
[----:B------:R-:W-:Y:S01]  /*1900*/  ULOP3.LUT UR24, UR4, 0x10000, URZ, 0xfc, !UPT ;  /* 0x0001000004187892 */ /* 0x000fe2000f8efc3f */
[--C-:B------:R-:W-:Y:S01]  /*1910*/  IMAD.MOV.U32 R146, RZ, RZ, R151.reuse ;  /* 0x000000ffff927224 */ /* 0x100fe200078e0097 */
[----:B------:R-:W-:Y:S01]  /*1920*/  ULOP3.LUT UR4, UR5, 0x10000, URZ, 0xfc, !UPT ;  /* 0x0001000005047892 */ /* 0x000fe2000f8efc3f */
[--C-:B------:R-:W-:Y:S01]  /*1930*/  IMAD.MOV.U32 R145, RZ, RZ, R151.reuse ;  /* 0x000000ffff917224 */ /* 0x100fe200078e0097 */
[----:B------:R-:W-:Y:S01]  /*1940*/  UIMAD UR6, UR38, 0x600, UR24 ;  /* 0x00000600260678a4 */ /* 0x000fe2000f8e0218 */
[--C-:B------:R-:W-:Y:S01]  /*1950*/  IMAD.MOV.U32 R144, RZ, RZ, R151.reuse ;  /* 0x000000ffff907224 */ /* 0x100fe200078e0097 */
[----:B------:R-:W-:Y:S01]  /*1960*/  UMOV UR5, 0x40000040 ;  /* 0x4000004000057882 */ /* 0x000fe20000000000 */
[----:B------:R-:W-:Y:S01]  /*1970*/  UMOV UR7, 0x40000040 ;  /* 0x4000004000077882 */ /* 0x000fe20000000000 */
[----:B------:R-:W-:Y:S01]  /*1980*/  UIADD3 UR8, UR4, 0x2, URZ ;  /* 0x0000000204087890 */ /* 0x000fe2000fffe03f */
[--C-:B------:R-:W-:Y:S01]  /*1990*/  IMAD.MOV.U32 R143, RZ, RZ, R151.reuse ;  /* 0x000000ffff8f7224 */ /* 0x100fe200078e0097 */
[----:B------:R-:W-:Y:S01]  /*19a0*/  UIADD3 UR10, UR6, 0x2, URZ ;  /* 0x00000002060a7890 */ /* 0x000fe2000fffe03f */
[--C-:B------:R-:W-:Y:S01]  /*19b0*/  IMAD.MOV.U32 R142, RZ, RZ, R151.reuse ;  /* 0x000000ffff8e7224 */ /* 0x100fe200078e0097 */
[----:B------:R-:W-:Y:S01]  /*19c0*/  UMOV UR9, 0x40000040 ;  /* 0x4000004000097882 */ /* 0x000fe20000000000 */
[----:B------:R-:W-:Y:S01]  /*19d0*/  HGMMA.64x192x16.F32 R24, gdesc[UR4], RZ, !UPT, gsb0 ;  /* 0x02e00000041879f0 */ /* 0x000fe2000c0008ff */
[----:B------:R-:W-:Y:S01]  /*19e0*/  UMOV UR11, 0x40000040 ;  /* 0x40000040000b7882 */ /* 0x000fe20000000000 */
[----:B------:R-:W-:Y:S01]  /*19f0*/  UIADD3 UR12, UR4, 0x4, URZ ;  /* 0x00000004040c7890 */ /* 0x000fe2000fffe03f */
[-C--:B------:R-:W-:Y:S01]  /*1a00*/  MOV R141, R151.reuse ;  /* 0x00000097008d7202 */ /* 0x080fe20000000f00 */
[----:B------:R-:W-:Y:S01]  /*1a10*/  UIADD3 UR14, UR6, 0x4, URZ ;  /* 0x00000004060e7890 */ /* 0x000fe2000fffe03f */
        /* <DEDUP_REMOVED lines=8> */
[----:B------:R-:W-:Y:S01]  /*1aa0*/  UMOV UR19, 0x40000040 ;  /* 0x4000004000137882 */ /* 0x000fe20000000000 */
[----:B------:R-:W-:Y:S01]  /*1ab0*/  ULDC UR6, c[0x0][0x9d8] ;  /* 0x0002760000067ab9 */ /* 0x000fe20000000800 */
[----:B------:R-:W-:Y:S01]  /*1ac0*/  ULDC UR26, c[0x0][0x988] ;  /* 0x00026200001a7ab9 */ /* 0x000fe20000000800 */
[----:B------:R-:W-:Y:S01]  /*1ad0*/  UISETP.GE.AND UP0, UPT, UR50, 0xc1, UPT ;  /* 0x000000c13200788c */ /* 0x000fe2000bf06270 */
        /* <DEDUP_REMOVED lines=15> */
[----:B------:R-:W-:Y:S01]  /*1bd0*/  IMAD.MOV.U32 R122, RZ, RZ, R151 ;  /* 0x000000ffff7a7224 */ /* 0x000fe200078e0097 */
[----:B------:R-:W-:Y:S02]  /*1be0*/  WARPGROUP.DEPBAR.LE gsb0, 0x0 ;  /* 0x00008000000079c5 */ /* 0x000fe40000010000 */
[----:B------:R-:W-:-:S06]  /*1bf0*/  WARPGROUP.ARRIVE ;  /* 0x00000000000079c5 */ /* 0x000fcc0000000000 */
        /* <DEDUP_REMOVED lines=8> */
[----:B01----:R-:W-:Y:S01]  /*1c80*/  FMUL.FTZ R3, R24, UR6 ;  /* 0x0000000618037c20 */ /* 0x003fe20008410000 */
        /* <DEDUP_REMOVED lines=10> */
[----:B--2---:R-:W-:Y:S01]  /*1d30*/  IADD3 R73, R121, UR50, RZ ;  /* 0x0000003279497c10 */ /* 0x004fe2000fffe0ff */
[----:B------:R-:W-:-:S02]  /*1d40*/  IMAD.U32 R74, RZ, RZ, UR47 ;  /* 0x0000002fff4a7e24 */ /* 0x000fc4000f8e00ff */
[----:B------:R-:W-:Y:S01]  /*1d50*/  FMUL.FTZ R5, R26, UR6 ;  /* 0x000000061a057c20 */ /* 0x000fe20008410000 */
[----:B------:R-:W1:Y:S01]  /*1d60*/  MUFU.TANH R4, R4 ;  /* 0x0000000400047308 */ /* 0x000e620000002400 */
[----:B------:R-:W-:Y:S01]  /*1d70*/  FMUL.FTZ R11, R32, UR6 ;  /* 0x00000006200b7c20 */ /* 0x000fe20008410000 */
[----:B------:R-:W-:Y:S02]  /*1d80*/  IMAD R73, R74, -0xc0, R73 ;  /* 0xffffff404a497824 */ /* 0x000fe400078e0249 */
[----:B------:R-:W-:Y:S01]  /*1d90*/  FMUL.FTZ R6, R27, UR6 ;  /* 0x000000061b067c20 */ /* 0x000fe20008410000 */
[----:B------:R-:W-:Y:S01]  /*1da0*/  FMUL.FTZ R12, R33, UR6 ;  /* 0x00000006210c7c20 */ /* 0x000fe20008410000 */
[----:B------:R-:W-:Y:S01]  /*1db0*/  FMUL.FTZ R9, R30, UR6 ;  /* 0x000000061e097c20 */ /* 0x000fe20008410000 */
[----:B------:R-:W-:Y:S01]  /*1dc0*/  FMUL.FTZ R10, R31, UR6 ;  /* 0x000000061f0a7c20 */ /* 0x000fe20008410000 */
[C---:B------:R-:W-:Y:S01]  /*1dd0*/  ISETP.GT.AND P4, PT, R73.reuse, RZ, PT ;  /* 0x000000ff4900720c */ /* 0x040fe20003f84270 */
[----:B------:R-:W2:Y:S01]  /*1de0*/  MUFU.TANH R7, R7 ;  /* 0x0000000700077308 */ /* 0x000ea20000002400 */
[----:B------:R-:W-:Y:S01]  /*1df0*/  ISETP.GT.AND P3, PT, R73, 0x1, PT ;  /* 0x000000014900780c */ /* 0x000fe20003f64270 */
[----:B------:R-:W-:Y:S01]  /*1e00*/  FMUL.FTZ R18, R37, UR6 ;  /* 0x0000000625127c20 */ /* 0x000fe20008410000 */
[----:B------:R-:W-:Y:S01]  /*1e10*/  ISETP.GT.AND P2, PT, R73, 0x8, PT ;  /* 0x000000084900780c */ /* 0x000fe20003f44270 */
[----:B------:R-:W-:Y:S01]  /*1e20*/  FMUL.FTZ R25, R44, UR6 ;  /* 0x000000062c197c20 */ /* 0x000fe20008410000 */
[----:B0-----:R-:W-:Y:S01]  /*1e30*/  FSEL R3, R3, -INF , P4 ;  /* 0xff80000003037808 */ /* 0x001fe20002000000 */
[----:B------:R-:W-:Y:S01]  /*1e40*/  FMUL.FTZ R44, R63, UR6 ;  /* 0x000000063f2c7c20 */ /* 0x000fe20008410000 */
[----:B------:R-:W-:Y:S01]  /*1e50*/  FMUL.FTZ R63, R82, UR6 ;  /* 0x00000006523f7c20 */ /* 0x000fe20008410000 */
[----:B------:R-:W0:Y:S01]  /*1e60*/  MUFU.TANH R8, R8 ;  /* 0x0000000800087308 */ /* 0x000e220000002400 */
[----:B-1----:R-:W-:Y:S01]  /*1e70*/  FSEL R4, R4, -INF , P3 ;  /* 0xff80000004047808 */ /* 0x002fe20001800000 */
[----:B------:R-:W-:Y:S01]  /*1e80*/  FMUL.FTZ R13, R34, UR6 ;  /* 0x00000006220d7c20 */ /* 0x000fe20008410000 */
[----:B------:R-:W-:Y:S01]  /*1e90*/  ISETP.GT.AND P6, PT, R73, 0x9, PT ;  /* 0x000000094900780c */ /* 0x000fe20003fc4270 */
[----:B------:R-:W-:Y:S01]  /*1ea0*/  FMUL.FTZ R21, R40, UR6 ;  /* 0x0000000628157c20 */ /* 0x000fe20008410000 */
[----:B------:R-:W-:Y:S01]  /*1eb0*/  FMNMX.FTZ R82, R3, R4, !PT ;  /* 0x0000000403527209 */ /* 0x000fe20007810000 */
[----:B------:R-:W-:Y:S01]  /*1ec0*/  FMUL.FTZ R26, R45, UR6 ;  /* 0x000000062d1a7c20 */ /* 0x000fe20008410000 */
[----:B------:R-:W-:Y:S01]  /*1ed0*/  FMUL.FTZ R45, R64, UR6 ;  /* 0x00000006402d7c20 */ /* 0x000fe20008410000 */
[----:B------:R-:W1:Y:S01]  /*1ee0*/  MUFU.TANH R5, R5 ;  /* 0x0000000500057308 */ /* 0x000e620000002400 */
[----:B--2---:R-:W-:Y:S01]  /*1ef0*/  FSEL R7, R7, -INF , P2 ;  /* 0xff80000007077808 */ /* 0x004fe20001000000 */
[----:B------:R-:W-:Y:S01]  /*1f00*/  FMUL.FTZ R64, R83, UR6 ;  /* 0x0000000653407c20 */ /* 0x000fe20008410000 */
[----:B------:R-:W-:Y:S01]  /*1f10*/  ISETP.GT.AND P5, PT, R73, 0x10, PT ;  /* 0x000000104900780c */ /* 0x000fe20003fa4270 */
[----:B------:R-:W-:Y:S01]  /*1f20*/  FMUL.FTZ R22, R41, UR6 ;  /* 0x0000000629167c20 */ /* 0x000fe20008410000 */
[----:B------:R-:W-:Y:S01]  /*1f30*/  FMNMX.FTZ R83, R7, R82, !PT ;  /* 0x0000005207537209 */ /* 0x000fe20007810000 */
[----:B------:R-:W-:Y:S01]  /*1f40*/  FMUL.FTZ R19, R38, UR6 ;  /* 0x0000000626137c20 */ /* 0x000fe20008410000 */
[----:B------:R-:W-:Y:S01]  /*1f50*/  FMUL.FTZ R20, R39, UR6 ;  /* 0x0000000627147c20 */ /* 0x000fe20008410000 */
[----:B------:R-:W2:Y:S01]  /*1f60*/  MUFU.TANH R11, R11 ;  /* 0x0000000b000b7308 */ /* 0x000ea20000002400 */
[----:B0-----:R-:W-:Y:S01]  /*1f70*/  FSEL R8, R8, -INF , P6 ;  /* 0xff80000008087808 */ /* 0x001fe20003000000 */
[----:B------:R-:W-:Y:S01]  /*1f80*/  FMUL.FTZ R27, R46, UR6 ;  /* 0x000000062e1b7c20 */ /* 0x000fe20008410000 */
[----:B------:R-:W-:Y:S01]  /*1f90*/  FMUL.FTZ R46, R65, UR6 ;  /* 0x00000006412e7c20 */ /* 0x000fe20008410000 */
[----:B------:R-:W-:Y:S01]  /*1fa0*/  FMUL.FTZ R65, R84, UR6 ;  /* 0x0000000654417c20 */ /* 0x000fe20008410000 */
[----:B------:R-:W-:Y:S01]  /*1fb0*/  FMNMX.FTZ R82, R8, R83, !PT ;  /* 0x0000005308527209 */ /* 0x000fe20007810000 */
[----:B------:R-:W-:Y:S01]  /*1fc0*/  FMUL.FTZ R23, R42, UR6 ;  /* 0x000000062a177c20 */ /* 0x000fe20008410000 */
[----:B------:R-:W-:Y:S01]  /*1fd0*/  FMUL.FTZ R29, R48, UR6 ;  /* 0x00000006301d7c20 */ /* 0x000fe20008410000 */
[----:B------:R-:W0:Y:S01]  /*1fe0*/  MUFU.TANH R6, R6 ;  /* 0x0000000600067308 */ /* 0x000e220000002400 */
[----:B-1----:R-:W-:Y:S01]  /*1ff0*/  FSEL R5, R5, -INF , P4 ;  /* 0xff80000005057808 */ /* 0x002fe20002000000 */
[----:B------:R-:W-:Y:S01]  /*2000*/  FMUL.FTZ R24, R43, UR6 ;  /* 0x000000062b187c20 */ /* 0x000fe20008410000 */
[----:B------:R-:W-:Y:S01]  /*2010*/  ISETP.GT.AND P4, PT, R73, 0x11, PT ;  /* 0x000000114900780c */ /* 0x000fe20003f84270 */
[----:B------:R-:W-:Y:S01]  /*2020*/  FMUL.FTZ R30, R49, UR6 ;  /* 0x00000006311e7c20 */ /* 0x000fe20008410000 */
[----:B------:R-:W-:Y:S01]  /*2030*/  FMUL.FTZ R28, R47, UR6 ;  /* 0x000000062f1c7c20 */ /* 0x000fe20008410000 */
[----:B------:R-:W-:Y:S01]  /*2040*/  FMUL.FTZ R33, R52, UR6 ;  /* 0x0000000634217c20 */ /* 0x000fe20008410000 */
[----:B------:R-:W-:Y:S01]  /*2050*/  FMUL.FTZ R47, R66, UR6 ;  /* 0x00000006422f7c20 */ /* 0x000fe20008410000 */
[----:B------:R-:W1:Y:S01]  /*2060*/  MUFU.TANH R12, R12 ;  /* 0x0000000c000c7308 */ /* 0x000e620000002400 */
[----:B--2---:R-:W-:Y:S01]  /*2070*/  FSEL R11, R11, -INF , P5 ;  /* 0xff8000000b0b7808 */ /* 0x004fe20002800000 */
[----:B------:R-:W-:Y:S01]  /*2080*/  FMUL.FTZ R66, R85, UR6 ;  /* 0x0000000655427c20 */ /* 0x000fe20008410000 */
[----:B------:R-:W-:Y:S01]  /*2090*/  FMUL.FTZ R34, R53, UR6 ;  /* 0x0000000635227c20 */ /* 0x000fe20008410000 */
[----:B------:R-:W-:Y:S01]  /*20a0*/  FMUL.FTZ R31, R50, UR6 ;  /* 0x00000006321f7c20 */ /* 0x000fe20008410000 */
[----:B------:R-:W-:Y:S01]  /*20b0*/  FMNMX.FTZ R83, R11, R82, !PT ;  /* 0x000000520b537209 */ /* 0x000fe20007810000 */
[----:B------:R-:W-:Y:S01]  /*20c0*/  FMUL.FTZ R37, R56, UR6 ;  /* 0x0000000638257c20 */ /* 0x000fe20008410000 */
[----:B------:R-:W-:Y:S01]  /*20d0*/  FMUL.FTZ R32, R51, UR6 ;  /* 0x0000000633207c20 */ /* 0x000fe20008410000 */
[----:B------:R-:W2:Y:S01]  /*20e0*/  MUFU.TANH R9, R9 ;  /* 0x0000000900097308 */ /* 0x000ea20000002400 */
[----:B0-----:R-:W-:Y:S01]  /*20f0*/  FSEL R6, R6, -INF , P3 ;  /* 0xff80000006067808 */ /* 0x001fe20001800000 */
[----:B------:R-:W-:Y:S01]  /*2100*/  FMUL.FTZ R38, R57, UR6 ;  /* 0x0000000639267c20 */ /* 0x000fe20008410000 */
[----:B------:R-:W-:Y:S01]  /*2110*/  ISETP.GT.AND P3, PT, R73, 0x18, PT ;  /* 0x000000184900780c */ /* 0x000fe20003f64270 */
        /* <DEDUP_REMOVED lines=17> */
[----:B------:R-:W-:Y:S01]  /*2230*/  FMUL.FTZ R51, R70, UR6 ;  /* 0x0000000646337c20 */ /* 0x000fe20008410000 */
        /* <DEDUP_REMOVED lines=57> */
[----:B------:R-:W-:Y:S01]  /*25d0*/  IMAD.MOV.U32 R121, RZ, RZ, R151 ;  /* 0x000000ffff797224 */ /* 0x000fe200078e0097 */
[----:B------:R-:W0:Y:S01]  /*25e0*/  MUFU.TANH R20, R20 ;  /* 0x0000001400147308 */ /* 0x000e220000002400 */
[----:B-1----:R-:W-:-:S02]  /*25f0*/  FSEL R19, R19, -INF , P3 ;  /* 0xff80000013137808 */ /* 0x002fc40001800000 */
[----:B------:R-:W-:-:S05]  /*2600*/  ISETP.GT.AND P3, PT, R73, 0x29, PT ;  /* 0x000000294900780c */ /* 0x000fca0003f64270 */
[----:B------:R-:W1:Y:S01]  /*2610*/  MUFU.TANH R26, R26 ;  /* 0x0000001a001a7308 */ /* 0x000e620000002400 */
[----:B--2---:R-:W-:-:S04]  /*2620*/  FSEL R25, R25, -INF , P4 ;  /* 0xff80000019197808 */ /* 0x004fc80002000000 */
[----:B------:R-:W-:Y:S01]  /*2630*/  FMNMX.FTZ R85, R25, R84, !PT ;  /* 0x0000005419557209 */ /* 0x000fe20007810000 */
[----:B------:R-:W-:Y:S02]  /*2640*/  FMUL.FTZ R84, R102, UR6 ;  /* 0x0000000666547c20 */ /* 0x000fe40008410000 */
[----:B------:R-:W2:Y:S01]  /*2650*/  MUFU.TANH R23, R23 ;  /* 0x0000001700177308 */ /* 0x000ea20000002400 */
[----:B0-----:R-:W-:Y:S02]  /*2660*/  FSEL R20, R20, -INF , P2 ;  /* 0xff80000014147808 */ /* 0x001fe40001000000 */
[----:B------:R-:W-:-:S05]  /*2670*/  ISETP.GT.AND P2, PT, R73, 0x30, PT ;  /* 0x000000304900780c */ /* 0x000fca0003f44270 */
[----:B------:R-:W0:Y:S01]  /*2680*/  MUFU.TANH R29, R29 ;  /* 0x0000001d001d7308 */ /* 0x000e220000002400 */
[----:B-1----:R-:W-:-:S04]  /*2690*/  FSEL R26, R26, -INF , P3 ;  /* 0xff8000001a1a7808 */ /* 0x002fc80001800000 */
[----:B------:R-:W-:Y:S01]  /*26a0*/  FMNMX.FTZ R86, R26, R85, !PT ;  /* 0x000000551a567209 */ /* 0x000fe20007810000 */
[----:B------:R-:W-:Y:S02]  /*26b0*/  FMUL.FTZ R85, R103, UR6 ;  /* 0x0000000667557c20 */ /* 0x000fe40008410000 */
[----:B------:R-:W1:Y:S01]  /*26c0*/  MUFU.TANH R24, R24 ;  /* 0x0000001800187308 */ /* 0x000e620000002400 */
[----:B--2---:R-:W-:Y:S02]  /*26d0*/  FSEL R23, R23, -INF , P6 ;  /* 0xff80000017177808 */ /* 0x004fe40003000000 */
[----:B------:R-:W-:-:S05]  /*26e0*/  ISETP.GT.AND P6, PT, R73, 0x31, PT ;  /* 0x000000314900780c */ /* 0x000fca0003fc4270 */
[----:B------:R-:W2:Y:S01]  /*26f0*/  MUFU.TANH R30, R30 ;  /* 0x0000001e001e7308 */ /* 0x000ea20000002400 */
[----:B0-----:R-:W-:-:S04]  /*2700*/  FSEL R29, R29, -INF , P2 ;  /* 0xff8000001d1d7808 */ /* 0x001fc80001000000 */
[----:B------:R-:W-:-:S03]  /*2710*/  FMNMX.FTZ R87, R29, R86, !PT ;  /* 0x000000561d577209 */ /* 0x000fc60007810000 */
[----:B------:R-:W0:Y:S01]  /*2720*/  MUFU.TANH R27, R27 ;  /* 0x0000001b001b7308 */ /* 0x000e220000002400 */
[----:B-1----:R-:W-:Y:S02]  /*2730*/  FSEL R24, R24, -INF , P5 ;  /* 0xff80000018187808 */ /* 0x002fe40002800000 */
[----:B------:R-:W-:-:S05]  /*2740*/  ISETP.GT.AND P5, PT, R73, 0x38, PT ;  /* 0x000000384900780c */ /* 0x000fca0003fa4270 */
[----:B------:R-:W1:Y:S01]  /*2750*/  MUFU.TANH R33, R33 ;  /* 0x0000002100217308 */ /* 0x000e620000002400 */
[----:B--2---:R-:W-:-:S04]  /*2760*/  FSEL R30, R30, -INF , P6 ;  /* 0xff8000001e1e7808 */ /* 0x004fc80003000000 */
[----:B------:R-:W-:-:S03]  /*2770*/  FMNMX.FTZ R86, R30, R87, !PT ;  /* 0x000000571e567209 */ /* 0x000fc60007810000 */
[----:B------:R-:W2:Y:S01]  /*2780*/  MUFU.TANH R28, R28 ;  /* 0x0000001c001c7308 */ /* 0x000ea20000002400 */
[----:B0-----:R-:W-:Y:S02]  /*2790*/  FSEL R27, R27, -INF , P4 ;  /* 0xff8000001b1b7808 */ /* 0x001fe40002000000 */
[----:B------:R-:W-:-:S05]  /*27a0*/  ISETP.GT.AND P4, PT, R73, 0x39, PT ;  /* 0x000000394900780c */ /* 0x000fca0003f84270 */
[----:B------:R-:W0:Y:S01]  /*27b0*/  MUFU.TANH R34, R34 ;  /* 0x0000002200227308 */ /* 0x000e220000002400 */
[----:B-1----:R-:W-:-:S04]  /*27c0*/  FSEL R33, R33, -INF , P5 ;  /* 0xff80000021217808 */ /* 0x002fc80002800000 */
[----:B------:R-:W-:-:S03]  /*27d0*/  FMNMX.FTZ R87, R33, R86, !PT ;  /* 0x0000005621577209 */ /* 0x000fc60007810000 */
        /* <DEDUP_REMOVED lines=130> */
[----:B0-----:R-:W-:-:S07]  /*3000*/  FSEL R78, R78, -INF , P3 ;  /* 0xff8000004e4e7808 */ /* 0x001fce0001800000 */
[----:B------:R-:W0:Y:S01]  /*3010*/  MUFU.TANH R76, R76 ;  /* 0x0000004c004c7308 */ /* 0x000e220000002400 */
[----:B-1----:R-:W-:Y:S02]  /*3020*/  FSEL R72, R72, -INF , P6 ;  /* 0xff80000048487808 */ /* 0x002fe40003000000 */
[----:B------:R-:W-:-:S05]  /*3030*/  ISETP.GT.AND P6, PT, R73, 0x98, PT ;  /* 0x000000984900780c */ /* 0x000fca0003fc4270 */
[----:B------:R-:W1:Y:S01]  /*3040*/  MUFU.TANH R82, R82 ;  /* 0x0000005200527308 */ /* 0x000e620000002400 */
[----:B--2---:R-:W-:Y:S02]  /*3050*/  FSEL R86, R79, -INF , P2 ;  /* 0xff8000004f567808 */ /* 0x004fe40001000000 */
[----:B------:R-:W-:-:S05]  /*3060*/  FMNMX.FTZ R79, R78, R87, !PT ;  /* 0x000000574e4f7209 */ /* 0x000fca0007810000 */
[----:B------:R-:W2:Y:S01]  /*3070*/  MUFU.TANH R77, R77 ;  /* 0x0000004d004d7308 */ /* 0x000ea20000002400 */
[----:B0-----:R-:W-:Y:S02]  /*3080*/  FSEL R76, R76, -INF , P5 ;  /* 0xff8000004c4c7808 */ /* 0x001fe40002800000 */
[----:B------:R-:W-:-:S05]  /*3090*/  ISETP.GT.AND P5, PT, R73, 0x99, PT ;  /* 0x000000994900780c */ /* 0x000fca0003fa4270 */
[----:B------:R-:W0:Y:S01]  /*30a0*/  MUFU.TANH R83, R83 ;  /* 0x0000005300537308 */ /* 0x000e220000002400 */
[----:B-1----:R-:W-:Y:S02]  /*30b0*/  FSEL R87, R82, -INF , P6 ;  /* 0xff80000052577808 */ /* 0x002fe40003000000 */
[----:B------:R-:W-:-:S04]  /*30c0*/  FMNMX.FTZ R82, R86, R79, !PT ;  /* 0x0000004f56527209 */ /* 0x000fc80007810000 */
[----:B------:R-:W-:Y:S01]  /*30d0*/  FMNMX.FTZ R79, R87, R82, !PT ;  /* 0x00000052574f7209 */ /* 0x000fe20007810000 */
        /* <DEDUP_REMOVED lines=33> */
[----:B------:R0:W3:Y:S01]  /*32f0*/  MUFU.TANH R98, R113 ;  /* 0x0000007100627308 */ /* 0x0000e20000002400 */
[----:B-1----:R-:W-:-:S07]  /*3300*/  FSEL R92, R112, -INF , P5 ;  /* 0xff800000705c7808 */ /* 0x002fce0002800000 */
[----:B------:R-:W1:Y:S01]  /*3310*/  MUFU.TANH R94, R94 ;  /* 0x0000005e005e7308 */ /* 0x000e620000002400 */
[----:B--2---:R-:W-:Y:S01]  /*3320*/  FSEL R82, R93, -INF , P3 ;  /* 0xff8000005d527808 */ /* 0x004fe20001800000 */
[----:B0-----:R-:W-:Y:S01]  /*3330*/  FMUL.FTZ R113, R115, UR6 ;  /* 0x0000000673717c20 */ /* 0x001fe20008410000 */
[----:B------:R-:W-:Y:S01]  /*3340*/  ISETP.GT.AND P3, PT, R73, 0xb8, PT ;  /* 0x000000b84900780c */ /* 0x000fe20003f64270 */
[----:B------:R-:W-:Y:S01]  /*3350*/  FMUL.FTZ R115, R119, UR6 ;  /* 0x0000000677737c20 */ /* 0x000fe20008410000 */
[----:B------:R-:W-:-:S03]  /*3360*/  FMNMX.FTZ R93, R92, R79, !PT ;  /* 0x0000004f5c5d7209 */ /* 0x000fc60007810000 */
[----:B------:R-:W0:Y:S01]  /*3370*/  MUFU.TANH R116, R116 ;  /* 0x0000007400747308 */ /* 0x000e220000002400 */
[----:B---3--:R-:W-:-:S04]  /*3380*/  FSEL R98, R98, -INF , P4 ;  /* 0xff80000062627808 */ /* 0x008fc80002000000 */
[----:B------:R-:W-:-:S03]  /*3390*/  FMNMX.FTZ R93, R98, R93, !PT ;  /* 0x0000005d625d7209 */ /* 0x000fc60007810000 */
[----:B------:R-:W2:Y:S01]  /*33a0*/  MUFU.TANH R102, R117 ;  /* 0x0000007500667308 */ /* 0x000ea20000002400 */
[----:B-1----:R-:W-:Y:S02]  /*33b0*/  FSEL R79, R94, -INF , P2 ;  /* 0xff8000005e4f7808 */ /* 0x002fe40001000000 */
[----:B------:R-:W-:-:S05]  /*33c0*/  ISETP.GT.AND P2, PT, R73, 0xb9, PT ;  /* 0x000000b94900780c */ /* 0x000fca0003f44270 */
[----:B------:R-:W1:Y:S01]  /*33d0*/  MUFU.TANH R109, R109 ;  /* 0x0000006d006d7308 */ /* 0x000e620000002400 */
[----:B0-----:R-:W-:-:S04]  /*33e0*/  FSEL R94, R116, -INF , P3 ;  /* 0xff800000745e7808 */ /* 0x001fc80001800000 */
[----:B------:R-:W-:-:S03]  /*33f0*/  FMNMX.FTZ R93, R94, R93, !PT ;  /* 0x0000005d5e5d7209 */ /* 0x000fc60007810000 */
[----:B------:R-:W0:Y:S01]  /*3400*/  MUFU.TANH R107, R107 ;  /* 0x0000006b006b7308 */ /* 0x000e220000002400 */
[----:B--2---:R-:W-:-:S04]  /*3410*/  FSEL R102, R102, -INF , P2 ;  /* 0xff80000066667808 */ /* 0x004fc80001000000 */
[----:B------:R-:W-:-:S03]  /*3420*/  FMNMX.FTZ R93, R102, R93, !PT ;  /* 0x0000005d665d7209 */ /* 0x000fc60007810000 */
[----:B------:R-:W2:Y:S01]  /*3430*/  MUFU.TANH R113, R113 ;  /* 0x0000007100717308 */ /* 0x000ea20000002400 */
[----:B-1----:R-:W-:Y:S01]  /*3440*/  FSEL R109, R109, -INF , P6 ;  /* 0xff8000006d6d7808 */ /* 0x002fe20003000000 */
[----:B------:R-:W1:Y:S06]  /*3450*/  SHFL.BFLY PT, R96, R93, 0x2, 0x1f ;  /* 0x0c401f005d607f89 */ /* 0x000e6c00000e0000 */
[----:B------:R-:W3:Y:S01]  /*3460*/  MUFU.TANH R111, R111 ;  /* 0x0000006f006f7308 */ /* 0x000ee20000002400 */
[----:B0-----:R-:W-:-:S07]  /*3470*/  FSEL R107, R107, -INF , P5 ;  /* 0xff8000006b6b7808 */ /* 0x001fce0002800000 */
[----:B------:R-:W0:Y:S01]  /*3480*/  MUFU.TANH R115, R115 ;  /* 0x0000007300737308 */ /* 0x000e220000002400 */
[----:B--2---:R-:W-:Y:S02]  /*3490*/  FSEL R113, R113, -INF , P4 ;  /* 0xff80000071717808 */ /* 0x004fe40002000000 */
[----:B---3--:R-:W-:Y:S02]  /*34a0*/  FSEL R111, R111, -INF , P3 ;  /* 0xff8000006f6f7808 */ /* 0x008fe40001800000 */
[----:B-1----:R-:W-:-:S05]  /*34b0*/  FMNMX.FTZ R95, R93, R96, !PT ;  /* 0x000000605d5f7209 */ /* 0x002fca0007810000 */
[----:B------:R-:W1:Y:S01]  /*34c0*/  SHFL.BFLY PT, R96, R95, 0x1, 0x1f ;  /* 0x0c201f005f607f89 */ /* 0x000e6200000e0000 */
[----:B0-----:R-:W-:Y:S02]  /*34d0*/  FSEL R115, R115, -INF , P2 ;  /* 0xff80000073737808 */ /* 0x001fe40001000000 */
[----:B-1----:R-:W-:-:S04]  /*34e0*/  FMNMX.FTZ R96, R95, R96, !PT ;  /* 0x000000605f607209 */ /* 0x002fc80007810000 */
[C---:B------:R-:W-:Y:S01]  /*34f0*/  FSETP.NEU.FTZ.AND P0, PT, R96.reuse, -INF , PT ;  /* 0xff8000006000780b */ /* 0x040fe20003f1d000 */
[----:B------:R-:W-:-:S05]  /*3500*/  FMUL.FTZ R73, R96, UR26 ;  /* 0x0000001a60497c20 */ /* 0x000fca0008410000 */
[----:B------:R-:W-:Y:S02]  /*3510*/  FSEL R73, R73, RZ, P0 ;  /* 0x000000ff49497208 */ /* 0x000fe40000000000 */
[----:B------:R-:W-:Y:S01]  /*3520*/  ISETP.NE.AND P0, PT, R120, RZ, PT ;  /* 0x000000ff7800720c */ /* 0x000fe20003f05270 */
[----:B------:R-:W-:Y:S02]  /*3530*/  IMAD.MOV.U32 R120, RZ, RZ, R151 ;  /* 0x000000ffff787224 */ /* 0x000fe400078e0097 */
[--C-:B------:R-:W-:Y:S01]  /*3540*/  FFMA.FTZ R110, R18, UR26, -R73.reuse ;  /* 0x0000001a126e7c23 */ /* 0x100fe20008010849 */
[----:B------:R-:W-:Y:S01]  /*3550*/  FMNMX.FTZ R18, R5, R6, !PT ;  /* 0x0000000605127209 */ /* 0x000fe20007810000 */
[--C-:B------:R-:W-:Y:S01]  /*3560*/  FFMA.FTZ R93, R3, UR26, -R73.reuse ;  /* 0x0000001a035d7c23 */ /* 0x100fe20008010849 */
[--C-:B------:R-:W-:Y:S01]  /*3570*/  FFMA.FTZ R99, R15, UR26, -R73.reuse ;  /* 0x0000001a0f637c23 */ /* 0x100fe20008010849 */
        /* <DEDUP_REMOVED lines=20> */
[----:B------:R-:W-:Y:S01]  /*36c0*/  MUFU.EX2 R93, R93 ;  /* 0x0000005d005d7308 */ /* 0x000fe20000000800 */
[----:B------:R-:W-:Y:S01]  /*36d0*/  FMNMX.FTZ R18, R20, R3, !PT ;  /* 0x0000000314127209 */ /* 0x000fe20007810000 */
[--C-:B------:R-:W-:Y:S01]  /*36e0*/  FFMA.FTZ R74, R74, UR26, -R73.reuse ;  /* 0x0000001a4a4a7c23 */ /* 0x100fe20008010849 */
[--C-:B------:R-:W-:Y:S01]  /*36f0*/  FFMA.FTZ R8, R8, UR26, -R73.reuse ;  /* 0x0000001a08087c23 */ /* 0x100fe20008010849 */
[--C-:B------:R-:W-:Y:S01]  /*3700*/  FFMA.FTZ R11, R11, UR26, -R73.reuse ;  /* 0x0000001a0b0b7c23 */ /* 0x100fe20008010849 */
[----:B------:R-:W-:Y:S01]  /*3710*/  FMNMX.FTZ R3, R23, R18, !PT ;  /* 0x0000001217037209 */ /* 0x000fe20007810000 */
[--C-:B------:R-:W-:Y:S01]  /*3720*/  FFMA.FTZ R106, R12, UR26, -R73.reuse ;  /* 0x0000001a0c6a7c23 */ /* 0x100fe20008010849 */
[--C-:B------:R-:W-:Y:S01]  /*3730*/  FFMA.FTZ R105, R41, UR26, -R73.reuse ;  /* 0x0000001a29697c23 */ /* 0x100fe20008010849 */
[----:B------:R-:W0:Y:S01]  /*3740*/  MUFU.EX2 R4, R4 ;  /* 0x0000000400047308 */ /* 0x000e220000000800 */
[----:B------:R-:W-:Y:S01]  /*3750*/  FMNMX.FTZ R18, R24, R3, !PT ;  /* 0x0000000318127209 */ /* 0x000fe20007810000 */
[--C-:B------:R-:W-:Y:S01]  /*3760*/  FFMA.FTZ R41, R54, UR26, -R73.reuse ;  /* 0x0000001a36297c23 */ /* 0x100fe20008010849 */
[--C-:B------:R-:W-:Y:S01]  /*3770*/  FFMA.FTZ R54, R86, UR26, -R73.reuse ;  /* 0x0000001a56367c23 */ /* 0x100fe20008010849 */
[--C-:B------:R-:W-:Y:S01]  /*3780*/  FFMA.FTZ R112, R38, UR26, -R73.reuse ;  /* 0x0000001a26707c23 */ /* 0x100fe20008010849 */
[----:B------:R-:W-:Y:S01]  /*3790*/  FMNMX.FTZ R3, R27, R18, !PT ;  /* 0x000000121b037209 */ /* 0x000fe20007810000 */
[--C-:B------:R-:W-:Y:S01]  /*37a0*/  FFMA.FTZ R12, R21, UR26, -R73.reuse ;  /* 0x0000001a150c7c23 */ /* 0x100fe20008010849 */
[--C-:B------:R-:W-:Y:S01]  /*37b0*/  FFMA.FTZ R38, R53, UR26, -R73.reuse ;  /* 0x0000001a35267c23 */ /* 0x100fe20008010849 */
[----:B------:R-:W1:Y:S01]  /*37c0*/  MUFU.EX2 R7, R7 ;  /* 0x0000000700077308 */ /* 0x000e620000000800 */
[----:B------:R-:W-:Y:S01]  /*37d0*/  FMNMX.FTZ R18, R28, R3, !PT ;  /* 0x000000031c127209 */ /* 0x000fe20007810000 */
[--C-:B------:R-:W-:Y:S01]  /*37e0*/  FFMA.FTZ R53, R75, UR26, -R73.reuse ;  /* 0x0000001a4b357c23 */ /* 0x100fe20008010849 */
[--C-:B------:R-:W-:Y:S01]  /*37f0*/  FFMA.FTZ R21, R25, UR26, -R73.reuse ;  /* 0x0000001a19157c23 */ /* 0x100fe20008010849 */
[--C-:B------:R-:W-:Y:S01]  /*3800*/  FFMA.FTZ R25, R46, UR26, -R73.reuse ;  /* 0x0000001a2e197c23 */ /* 0x100fe20008010849 */
[----:B------:R-:W-:Y:S01]  /*3810*/  FMNMX.FTZ R3, R31, R18, !PT ;  /* 0x000000121f037209 */ /* 0x000fe20007810000 */
[--C-:B------:R-:W-:Y:S01]  /*3820*/  FFMA.FTZ R46, R58, UR26, -R73.reuse ;  /* 0x0000001a3a2e7c23 */ /* 0x100fe20008010849 */
[--C-:B------:R-:W-:Y:S01]  /*3830*/  FFMA.FTZ R58, R88, UR26, -R73.reuse ;  /* 0x0000001a583a7c23 */ /* 0x100fe20008010849 */
[----:B------:R-:W2:Y:S01]  /*3840*/  MUFU.EX2 R8, R8 ;  /* 0x0000000800087308 */ /* 0x000ea20000000800 */
[----:B------:R-:W-:Y:S01]  /*3850*/  FMNMX.FTZ R18, R32, R3, !PT ;  /* 0x0000000320127209 */ /* 0x000fe20007810000 */
[----:B------:R-:W-:-:S03]  /*3860*/  FFMA.FTZ R98, R98, UR26, -R73 ;  /* 0x0000001a62627c23 */ /* 0x000fc60008010849 */
[----:B------:R-:W-:-:S03]  /*3870*/  FMNMX.FTZ R3, R35, R18, !PT ;  /* 0x0000001223037209 */ /* 0x000fc60007810000 */
[----:B------:R-:W3:Y:S01]  /*3880*/  MUFU.EX2 R11, R11 ;  /* 0x0000000b000b7308 */ /* 0x000ee20000000800 */
[----:B------:R-:W-:-:S04]  /*3890*/  FMNMX.FTZ R18, R36, R3, !PT ;  /* 0x0000000324127209 */ /* 0x000fc80007810000 */
[----:B------:R-:W-:-:S03]  /*38a0*/  FMNMX.FTZ R3, R39, R18, !PT ;  /* 0x0000001227037209 */ /* 0x000fc60007810000 */
[----:B------:R-:W4:Y:S01]  /*38b0*/  MUFU.EX2 R106, R106 ;  /* 0x0000006a006a7308 */ /* 0x000f220000000800 */
[----:B------:R-:W-:-:S04]  /*38c0*/  FMNMX.FTZ R18, R40, R3, !PT ;  /* 0x0000000328127209 */ /* 0x000fc80007810000 */
[----:B------:R-:W-:Y:S01]  /*38d0*/  FMNMX.FTZ R3, R43, R18, !PT ;  /* 0x000000122b037209 */ /* 0x000fe20007810000 */
[--C-:B------:R-:W-:Y:S01]  /*38e0*/  FFMA.FTZ R18, R45, UR26, -R73.reuse ;  /* 0x0000001a2d127c23 */ /* 0x100fe20008010849 */
[--C-:B------:R-:W-:Y:S01]  /*38f0*/  FFMA.FTZ R45, R57, UR26, -R73.reuse ;  /* 0x0000001a392d7c23 */ /* 0x100fe20008010849 */
[----:B------:R-:W-:Y:S01]  /*3900*/  FFMA.FTZ R57, R87, UR26, -R73 ;  /* 0x0000001a57397c23 */ /* 0x000fe20008010849 */
[----:B------:R-:W-:Y:S01]  /*3910*/  FMNMX.FTZ R26, R44, R3, !PT ;  /* 0x000000032c1a7209 */ /* 0x000fe20007810000 */
[----:B------:R-:W5:Y:S03]  /*3920*/  MUFU.EX2 R99, R99 ;  /* 0x0000006300637308 */ /* 0x000f660000000800 */
[----:B------:R-:W-:-:S04]  /*3930*/  FMNMX.FTZ R3, R47, R26, !PT ;  /* 0x0000001a2f037209 */ /* 0x000fc80007810000 */
[----:B------:R-:W-:Y:S01]  /*3940*/  FMNMX.FTZ R26, R48, R3, !PT ;  /* 0x00000003301a7209 */ /* 0x000fe20007810000 */
[----:B------:R-:W-:Y:S03]  /*3950*/  MUFU.EX2 R110, R110 ;  /* 0x0000006e006e7308 */ /* 0x000fe60000000800 */
        /* <DEDUP_REMOVED lines=18> */
[----:B------:R-:W-:Y:S01]  /*3a80*/  FMNMX.FTZ R26, R76, R3, !PT ;  /* 0x000000034c1a7209 */ /* 0x000fe20007810000 */
[----:B------:R-:W-:-:S03]  /*3a90*/  FFMA.FTZ R3, R61, UR26, -R73 ;  /* 0x0000001a3d037c23 */ /* 0x000fc60008010849 */
[----:B------:R-:W-:Y:S01]  /*3aa0*/  FMNMX.FTZ R29, R77, R26, !PT ;  /* 0x0000001a4d1d7209 */ /* 0x000fe20007810000 */
[----:B------:R-:W-:Y:S03]  /*3ab0*/  MUFU.EX2 R97, R97 ;  /* 0x0000006100617308 */ /* 0x000fe60000000800 */
[----:B------:R-:W-:-:S04]  /*3ac0*/  FMNMX.FTZ R26, R80, R29, !PT ;  /* 0x0000001d501a7209 */ /* 0x000fc80007810000 */
[----:B------:R-:W-:Y:S01]  /*3ad0*/  FMNMX.FTZ R29, R81, R26, !PT ;  /* 0x0000001a511d7209 */ /* 0x000fe20007810000 */
[----:B------:R-:W-:Y:S03]  /*3ae0*/  MUFU.EX2 R108, R108 ;  /* 0x0000006c006c7308 */ /* 0x000fe60000000800 */
[----:B------:R-:W-:Y:S01]  /*3af0*/  FMNMX.FTZ R34, R84, R29, !PT ;  /* 0x0000001d54227209 */ /* 0x000fe20007810000 */
[--C-:B------:R-:W-:Y:S01]  /*3b00*/  FFMA.FTZ R29, R65, UR26, -R73.reuse ;  /* 0x0000001a411d7c23 */ /* 0x100fe20008010849 */
[--C-:B------:R-:W-:Y:S02]  /*3b10*/  FFMA.FTZ R65, R91, UR26, -R73.reuse ;  /* 0x0000001a5b417c23 */ /* 0x100fe40008010849 */
[----:B------:R-:W-:Y:S01]  /*3b20*/  FMNMX.FTZ R34, R85, R34, !PT ;  /* 0x0000002255227209 */ /* 0x000fe20007810000 */
[----:B------:R0:W-:Y:S03]  /*3b30*/  MUFU.EX2 R26, R62 ;  /* 0x0000003e001a7308 */ /* 0x0001e60000000800 */
[----:B------:R-:W-:Y:S01]  /*3b40*/  FMNMX.FTZ R33, R83, R34, !PT ;  /* 0x0000002253217209 */ /* 0x000fe20007810000 */
[--C-:B------:R-:W-:Y:S01]  /*3b50*/  FFMA.FTZ R34, R66, UR26, -R73.reuse ;  /* 0x0000001a42227c23 */ /* 0x100fe20008010849 */
[----:B------:R-:W-:-:S02]  /*3b60*/  FFMA.FTZ R66, R100, UR26, -R73 ;  /* 0x0000001a64427c23 */ /* 0x000fc40008010849 */
[----:B------:R-:W-:Y:S01]  /*3b70*/  FMNMX.FTZ R42, R82, R33, !PT ;  /* 0x00000021522a7209 */ /* 0x000fe20007810000 */
[--C-:B------:R-:W-:Y:S01]  /*3b80*/  FFMA.FTZ R33, R69, UR26, -R73.reuse ;  /* 0x0000001a45217c23 */ /* 0x100fe20008010849 */
[----:B------:R-:W-:Y:S01]  /*3b90*/  FFMA.FTZ R69, R92, UR26, -R73 ;  /* 0x0000001a5c457c23 */ /* 0x000fe20008010849 */
[----:B------:R-:W-:Y:S01]  /*3ba0*/  MUFU.EX2 R101, R101 ;  /* 0x0000006500657308 */ /* 0x000fe20000000800 */
[----:B------:R-:W-:-:S04]  /*3bb0*/  FMNMX.FTZ R42, R79, R42, !PT ;  /* 0x0000002a4f2a7209 */ /* 0x000fc80007810000 */
[----:B------:R-:W-:-:S03]  /*3bc0*/  FMNMX.FTZ R42, R109, R42, !PT ;  /* 0x0000002a6d2a7209 */ /* 0x000fc60007810000 */
[----:B------:R-:W-:Y:S01]  /*3bd0*/  MUFU.EX2 R112, R112 ;  /* 0x0000007000707308 */ /* 0x000fe20000000800 */
[----:B------:R-:W-:-:S04]  /*3be0*/  FMNMX.FTZ R42, R107, R42, !PT ;  /* 0x0000002a6b2a7209 */ /* 0x000fc80007810000 */
[----:B------:R-:W-:-:S03]  /*3bf0*/  FMNMX.FTZ R50, R113, R42, !PT ;  /* 0x0000002a71327209 */ /* 0x000fc60007810000 */
[----:B------:R-:W-:Y:S01]  /*3c00*/  MUFU.EX2 R42, R70 ;  /* 0x00000046002a7308 */ /* 0x000fe20000000800 */
[----:B------:R-:W-:-:S04]  /*3c10*/  FMNMX.FTZ R50, R111, R50, !PT ;  /* 0x000000326f327209 */ /* 0x000fc80007810000 */
[----:B------:R-:W-:-:S03]  /*3c20*/  FMNMX.FTZ R61, R115, R50, !PT ;  /* 0x00000032733d7209 */ /* 0x000fc60007810000 */
[----:B------:R1:W-:Y:S02]  /*3c30*/  MUFU.EX2 R50, R74 ;  /* 0x0000004a00327308 */ /* 0x0003e40000000800 */
[----:B0-----:R-:W0:Y:S06]  /*3c40*/  SHFL.BFLY PT, R62, R61, 0x2, 0x1f ;  /* 0x0c401f003d3e7f89 */ /* 0x001e2c00000e0000 */
[----:B------:R-:W-:Y:S01]  /*3c50*/  MUFU.EX2 R105, R105 ;  /* 0x0000006900697308 */ /* 0x000fe20000000800 */
[----:B-1----:R-:W-:-:S07]  /*3c60*/  FFMA.FTZ R74, R94, UR26, -R73 ;  /* 0x0000001a5e4a7c23 */ /* 0x002fce0008010849 */
[----:B------:R-:W-:Y:S08]  /*3c70*/  MUFU.EX2 R114, R114 ;  /* 0x0000007200727308 */ /* 0x000ff00000000800 */
[----:B------:R-:W-:Y:S01]  /*3c80*/  MUFU.EX2 R18, R18 ;  /* 0x0000001200127308 */ /* 0x000fe20000000800 */
[----:B0-----:R-:W-:Y:S01]  /*3c90*/  FMNMX.FTZ R70, R61, R62, !PT ;  /* 0x0000003e3d467209 */ /* 0x001fe20007810000 */
[--C-:B------:R-:W-:Y:S01]  /*3ca0*/  FFMA.FTZ R62, R89, UR26, -R73.reuse ;  /* 0x0000001a593e7c23 */ /* 0x100fe20008010849 */
[--C-:B------:R-:W-:Y:S01]  /*3cb0*/  FFMA.FTZ R61, R90, UR26, -R73.reuse ;  /* 0x0000001a5a3d7c23 */ /* 0x100fe20008010849 */
[----:B------:R-:W-:-:S02]  /*3cc0*/  FFMA.FTZ R73, R102, UR26, -R73 ;  /* 0x0000001a66497c23 */ /* 0x000fc40008010849 */
[----:B------:R-:W0:Y:S02]  /*3cd0*/  SHFL.BFLY PT, R103, R70, 0x1, 0x1f ;  /* 0x0c201f0046677f89 */ /* 0x000e2400000e0000 */
[----:B------:R-:W-:Y:S08]  /*3ce0*/  MUFU.EX2 R25, R25 ;  /* 0x0000001900197308 */ /* 0x000ff00000000800 */
[----:B------:R-:W-:Y:S08]  /*3cf0*/  MUFU.EX2 R30, R30 ;  /* 0x0000001e001e7308 */ /* 0x000ff00000000800 */
[----:B------:R-:W-:Y:S01]  /*3d00*/  MUFU.EX2 R37, R37 ;  /* 0x0000002500257308 */ /* 0x000fe20000000800 */
[----:B0-----:R-:W-:-:S07]  /*3d10*/  FMNMX.FTZ R103, R70, R103, !PT ;  /* 0x0000006746677209 */ /* 0x001fce0007810000 */
[----:B------:R-:W-:Y:S01]  /*3d20*/  MUFU.EX2 R38, R38 ;  /* 0x0000002600267308 */ /* 0x000fe20000000800 */
[C---:B------:R-:W-:Y:S01]  /*3d30*/  FSETP.NEU.FTZ.AND P2, PT, R103.reuse, -INF , PT ;  /* 0xff8000006700780b */ /* 0x040fe20003f5d000 */
[----:B------:R-:W-:-:S06]  /*3d40*/  FMUL.FTZ R78, R103, UR26 ;  /* 0x0000001a674e7c20 */ /* 0x000fcc0008410000 */
[----:B------:R-:W-:Y:S01]  /*3d50*/  MUFU.EX2 R41, R41 ;  /* 0x0000002900297308 */ /* 0x000fe20000000800 */
[----:B------:R-:W-:Y:S02]  /*3d60*/  FSEL R78, R78, RZ, P2 ;  /* 0x000000ff4e4e7208 */ /* 0x000fe40001000000 */
[----:B------:R-:W-:-:S03]  /*3d70*/  PLOP3.LUT P2, PT, PT, PT, UP0, 0x80, 0x0 ;  /* 0x000000000000781c */ /* 0x000fc60003f4f008 */
[--C-:B------:R-:W-:Y:S01]  /*3d80*/  FFMA.FTZ R5, R5, UR26, -R78.reuse ;  /* 0x0000001a05057c23 */ /* 0x100fe2000801084e */
[--C-:B------:R-:W-:Y:S01]  /*3d90*/  FFMA.FTZ R92, R6, UR26, -R78.reuse ;  /* 0x0000001a065c7c23 */ /* 0x100fe2000801084e */
[--C-:B------:R-:W-:Y:S01]  /*3da0*/  FFMA.FTZ R9, R9, UR26, -R78.reuse ;  /* 0x0000001a09097c23 */ /* 0x100fe2000801084e */
[--C-:B------:R-:W-:Y:S01]  /*3db0*/  FFMA.FTZ R94, R10, UR26, -R78.reuse ;  /* 0x0000001a0a5e7c23 */ /* 0x100fe2000801084e */
[--C-:B------:R-:W-:Y:S01]  /*3dc0*/  FFMA.FTZ R87, R13, UR26, -R78.reuse ;  /* 0x0000001a0d577c23 */ /* 0x100fe2000801084e */
[----:B------:R-:W-:Y:S01]  /*3dd0*/  FFMA.FTZ R14, R14, UR26, -R78 ;  /* 0x0000001a0e0e7c23 */ /* 0x000fe2000801084e */
[----:B------:R-:W-:Y:S01]  /*3de0*/  MUFU.EX2 R5, R5 ;  /* 0x0000000500057308 */ /* 0x000fe20000000800 */
[----:B------:R-:W-:Y:S01]  /*3df0*/  FADD.FTZ R10, R93, R4 ;  /* 0x000000045d0a7221 */ /* 0x000fe20000010000 */
[--C-:B------:R-:W-:Y:S01]  /*3e00*/  FFMA.FTZ R89, R19, UR26, -R78.reuse ;  /* 0x0000001a13597c23 */ /* 0x100fe2000801084e */
[--C-:B------:R-:W-:Y:S01]  /*3e10*/  FFMA.FTZ R19, R27, UR26, -R78.reuse ;  /* 0x0000001a1b137c23 */ /* 0x100fe2000801084e */
[----:B------:R-:W-:Y:S01]  /*3e20*/  FFMA.FTZ R27, R47, UR26, -R78 ;  /* 0x0000001a2f1b7c23 */ /* 0x000fe2000801084e */
[----:B------:R-:W-:Y:S01]  /*3e30*/  FADD.FTZ R47, R7, R10 ;  /* 0x0000000a072f7221 */ /* 0x000fe20000010000 */
[--C-:B------:R-:W-:Y:S01]  /*3e40*/  FFMA.FTZ R20, R20, UR26, -R78.reuse ;  /* 0x0000001a14147c23 */ /* 0x100fe2000801084e */
[----:B------:R-:W-:Y:S01]  /*3e50*/  FFMA.FTZ R86, R36, UR26, -R78 ;  /* 0x0000001a24567c23 */ /* 0x000fe2000801084e */
[----:B------:R-:W0:Y:S01]  /*3e60*/  MUFU.EX2 R92, R92 ;  /* 0x0000005c005c7308 */ /* 0x000e220000000800 */
[----:B------:R-:W-:-:S02]  /*3e70*/  @!P1 VIADD R6, R0, 0x30840 ;  /* 0x0003084000069836 */ /* 0x000fc40000000000 */
[--C-:B------:R-:W-:Y:S01]  /*3e80*/  FFMA.FTZ R36, R48, UR26, -R78.reuse ;  /* 0x0000001a30247c23 */ /* 0x100fe2000801084e */
[----:B--2---:R-:W-:Y:S01]  /*3e90*/  FADD.FTZ R48, R8, R47 ;  /* 0x0000002f08307221 */ /* 0x004fe20000010000 */
[--C-:B------:R-:W-:Y:S01]  /*3ea0*/  FFMA.FTZ R75, R39, UR26, -R78.reuse ;  /* 0x0000001a274b7c23 */ /* 0x100fe2000801084e */
[----:B------:R-:W-:Y:S01]  /*3eb0*/  FFMA.FTZ R39, R55, UR26, -R78 ;  /* 0x0000001a37277c23 */ /* 0x000fe2000801084e */
[----:B------:R-:W-:Y:S01]  /*3ec0*/  @!P1 PRMT R6, RZ, 0x654, R6 ;  /* 0x00000654ff069816 */ /* 0x000fe20000000006 */
[----:B---3--:R-:W-:Y:S01]  /*3ed0*/  FADD.FTZ R55, R11, R48 ;  /* 0x000000300b377221 */ /* 0x008fe20000010000 */
[----:B------:R-:W1:Y:S01]  /*3ee0*/  MUFU.EX2 R9, R9 ;  /* 0x0000000900097308 */ /* 0x000e620000000800 */
[--C-:B------:R-:W-:Y:S01]  /*3ef0*/  FFMA.FTZ R13, R23, UR26, -R78.reuse ;  /* 0x0000001a170d7c23 */ /* 0x100fe2000801084e */
[----:B------:R2:W-:Y:S01]  /*3f00*/  @!P1 SYNCS.ARRIVE.TRANS64.RED.A1T0 RZ, [R6+URZ], RZ ;  /* 0x000000ff06ff99a7 */ /* 0x0005e2000810043f */
[----:B----4-:R-:W-:Y:S01]  /*3f10*/  FADD.FTZ R48, R106, R55 ;  /* 0x000000376a307221 */ /* 0x010fe20000010000 */
[--C-:B------:R-:W-:Y:S01]  /*3f20*/  FFMA.FTZ R24, R24, UR26, -R78.reuse ;  /* 0x0000001a18187c23 */ /* 0x100fe2000801084e */
[--C-:B------:R-:W-:Y:S01]  /*3f30*/  FFMA.FTZ R28, R28, UR26, -R78.reuse ;  /* 0x0000001a1c1c7c23 */ /* 0x100fe2000801084e */
[----:B------:R-:W-:Y:S01]  /*3f40*/  FFMA.FTZ R90, R44, UR26, -R78 ;  /* 0x0000001a2c5a7c23 */ /* 0x000fe2000801084e */
[----:B-----5:R-:W-:Y:S01]  /*3f50*/  FADD.FTZ R55, R99, R48 ;  /* 0x0000003063377221 */ /* 0x020fe20000010000 */
[----:B------:R-:W3:Y:S01]  /*3f60*/  MUFU.EX2 R94, R94 ;  /* 0x0000005e005e7308 */ /* 0x000ee20000000800 */
[----:B0-----:R-:W-:Y:S01]  /*3f70*/  FADD.FTZ R10, R5, R92 ;  /* 0x0000005c050a7221 */ /* 0x001fe20000010000 */
[----:B--2---:R-:W-:Y:S01]  /*3f80*/  F2FP.F16.F32.PACK_AB R6, R8, R7 ;  /* 0x000000070806723e */ /* 0x004fe200000000ff */
[--C-:B------:R-:W-:Y:S01]  /*3f90*/  FFMA.FTZ R44, R59, UR26, -R78.reuse ;  /* 0x0000001a3b2c7c23 */ /* 0x100fe2000801084e */
[----:B------:R-:W-:Y:S01]  /*3fa0*/  F2FP.F16.F32.PACK_AB R8, R106, R11 ;  /* 0x0000000b6a08723e */ /* 0x000fe200000000ff */
[----:B------:R-:W-:Y:S01]  /*3fb0*/  FADD.FTZ R59, R110, R55 ;  /* 0x000000376e3b7221 */ /* 0x000fe20000010000 */
[--C-:B------:R-:W-:Y:S01]  /*3fc0*/  FFMA.FTZ R23, R31, UR26, -R78.reuse ;  /* 0x0000001a1f177c23 */ /* 0x100fe2000801084e */
[----:B------:R-:W-:Y:S01]  /*3fd0*/  FFMA.FTZ R56, R56, UR26, -R78 ;  /* 0x0000001a38387c23 */ /* 0x000fe2000801084e */
[----:B------:R-:W0:Y:S01]  /*3fe0*/  MUFU.EX2 R87, R87 ;  /* 0x0000005700577308 */ /* 0x000e220000000800 */
[----:B-1----:R-:W-:Y:S01]  /*3ff0*/  FADD.FTZ R47, R9, R10 ;  /* 0x0000000a092f7221 */ /* 0x002fe20000010000 */
[--C-:B------:R-:W-:Y:S01]  /*4000*/  FFMA.FTZ R32, R32, UR26, -R78.reuse ;  /* 0x0000001a20207c23 */ /* 0x100fe2000801084e */
[--C-:B------:R-:W-:Y:S01]  /*4010*/  FFMA.FTZ R35, R35, UR26, -R78.reuse ;  /* 0x0000001a23237c23 */ /* 0x100fe2000801084e */
[--C-:B------:R-:W-:Y:S01]  /*4020*/  FFMA.FTZ R88, R40, UR26, -R78.reuse ;  /* 0x0000001a28587c23 */ /* 0x100fe2000801084e */
[--C-:B------:R-:W-:Y:S01]  /*4030*/  FFMA.FTZ R43, R43, UR26, -R78.reuse ;  /* 0x0000001a2b2b7c23 */ /* 0x100fe2000801084e */
[--C-:B------:R-:W-:Y:S01]  /*4040*/  FFMA.FTZ R31, R51, UR26, -R78.reuse ;  /* 0x0000001a331f7c23 */ /* 0x100fe2000801084e */
[--C-:B------:R-:W-:Y:S01]  /*4050*/  FFMA.FTZ R40, R52, UR26, -R78.reuse ;  /* 0x0000001a34287c23 */ /* 0x100fe2000801084e */
[----:B------:R-:W1:Y:S01]  /*4060*/  MUFU.EX2 R14, R14 ;  /* 0x0000000e000e7308 */ /* 0x000e620000000800 */
[----:B---3--:R-:W-:Y:S01]  /*4070*/  FADD.FTZ R10, R94, R47 ;  /* 0x0000002f5e0a7221 */ /* 0x008fe20000010000 */
[--C-:B------:R-:W-:Y:S01]  /*4080*/  FFMA.FTZ R47, R63, UR26, -R78.reuse ;  /* 0x0000001a3f2f7c23 */ /* 0x100fe2000801084e */
[--C-:B------:R-:W-:Y:S01]  /*4090*/  FFMA.FTZ R63, R77, UR26, -R78.reuse ;  /* 0x0000001a4d3f7c23 */ /* 0x100fe2000801084e */
[----:B------:R-:W-:Y:S01]  /*40a0*/  F2FP.F16.F32.PACK_AB R4, R4, R93 ;  /* 0x0000005d0404723e */ /* 0x000fe200000000ff */
[--C-:B------:R-:W-:Y:S01]  /*40b0*/  FFMA.FTZ R55, R68, UR26, -R78.reuse ;  /* 0x0000001a44377c23 */ /* 0x100fe2000801084e */
[----:B------:R-:W-:Y:S01]  /*40c0*/  F2FP.F16.F32.PACK_AB R5, R92, R5 ;  /* 0x000000055c05723e */ /* 0x000fe200000000ff */
[----:B------:R-:W-:Y:S01]  /*40d0*/  FFMA.FTZ R51, R60, UR26, -R78 ;  /* 0x0000001a3c337c23 */ /* 0x000fe2000801084e */
[----:B------:R-:W2:Y:S01]  /*40e0*/  MUFU.EX2 R89, R89 ;  /* 0x0000005900597308 */ /* 0x000ea20000000800 */
[----:B0-----:R-:W-:Y:S01]  /*40f0*/  FADD.FTZ R7, R87, R10 ;  /* 0x0000000a57077221 */ /* 0x001fe20000010000 */
[----:B------:R-:W-:Y:S01]  /*4100*/  F2FP.F16.F32.PACK_AB R10, R110, R99 ;  /* 0x000000636e0a723e */ /* 0x000fe200000000ff */
[--C-:B------:R-:W-:Y:S01]  /*4110*/  FFMA.FTZ R52, R67, UR26, -R78.reuse ;  /* 0x0000001a43347c23 */ /* 0x100fe2000801084e */
[--C-:B------:R-:W-:Y:S01]  /*4120*/  FFMA.FTZ R60, R76, UR26, -R78.reuse ;  /* 0x0000001a4c3c7c23 */ /* 0x100fe2000801084e */
[--C-:B------:R-:W-:Y:S01]  /*4130*/  FFMA.FTZ R67, R80, UR26, -R78.reuse ;  /* 0x0000001a50437c23 */ /* 0x100fe2000801084e */
[--C-:B------:R-:W-:Y:S01]  /*4140*/  FFMA.FTZ R81, R81, UR26, -R78.reuse ;  /* 0x0000001a51517c23 */ /* 0x100fe2000801084e */
[--C-:B------:R-:W-:Y:S01]  /*4150*/  FFMA.FTZ R84, R84, UR26, -R78.reuse ;  /* 0x0000001a54547c23 */ /* 0x100fe2000801084e */
[----:B------:R-:W0:Y:S01]  /*4160*/  MUFU.EX2 R20, R20 ;  /* 0x0000001400147308 */ /* 0x000e220000000800 */
[----:B-1----:R-:W-:Y:S01]  /*4170*/  FADD.FTZ R48, R14, R7 ;  /* 0x000000070e307221 */ /* 0x002fe20000010000 */
[----:B------:R-:W-:Y:S01]  /*4180*/  F2FP.F16.F32.PACK_AB R7, R94, R9 ;  /* 0x000000095e07723e */ /* 0x000fe200000000ff */
[--C-:B------:R-:W-:Y:S01]  /*4190*/  FFMA.FTZ R85, R85, UR26, -R78.reuse ;  /* 0x0000001a55557c23 */ /* 0x100fe2000801084e */
[----:B------:R-:W-:Y:S01]  /*41a0*/  F2FP.F16.F32.PACK_AB R9, R14, R87 ;  /* 0x000000570e09723e */ /* 0x000fe200000000ff */
[--C-:B------:R-:W-:Y:S01]  /*41b0*/  FFMA.FTZ R83, R83, UR26, -R78.reuse ;  /* 0x0000001a53537c23 */ /* 0x100fe2000801084e */
[----:B------:R-:W-:Y:S01]  /*41c0*/  FFMA.FTZ R82, R82, UR26, -R78 ;  /* 0x0000001a52527c23 */ /* 0x000fe2000801084e */
[----:B------:R1:W-:Y:S01]  /*41d0*/  STSM.16.M88.4 [R2+0x1e800], R4 ;  /* 0x01e8000402007844 */ /* 0x0003e20000000200 */
[----:B------:R-:W3:Y:S01]  /*41e0*/  MUFU.EX2 R13, R13 ;  /* 0x0000000d000d7308 */ /* 0x000ee20000000800 */
[----:B--2---:R-:W-:Y:S01]  /*41f0*/  FADD.FTZ R11, R89, R48 ;  /* 0x00000030590b7221 */ /* 0x004fe20000010000 */
[--C-:B------:R-:W-:Y:S01]  /*4200*/  FFMA.FTZ R48, R64, UR26, -R78.reuse ;  /* 0x0000001a40307c23 */ /* 0x100fe2000801084e */
[--C-:B------:R-:W-:Y:S01]  /*4210*/  FFMA.FTZ R79, R79, UR26, -R78.reuse ;  /* 0x0000001a4f4f7c23 */ /* 0x100fe2000801084e */
[--C-:B------:R-:W-:Y:S01]  /*4220*/  FFMA.FTZ R109, R109, UR26, -R78.reuse ;  /* 0x0000001a6d6d7c23 */ /* 0x100fe2000801084e */
[--C-:B------:R-:W-:Y:S01]  /*4230*/  FFMA.FTZ R107, R107, UR26, -R78.reuse ;  /* 0x0000001a6b6b7c23 */ /* 0x100fe2000801084e */
[--C-:B------:R-:W-:Y:S01]  /*4240*/  FFMA.FTZ R113, R113, UR26, -R78.reuse ;  /* 0x0000001a71717c23 */ /* 0x100fe2000801084e */
[--C-:B------:R-:W-:Y:S01]  /*4250*/  FFMA.FTZ R111, R111, UR26, -R78.reuse ;  /* 0x0000001a6f6f7c23 */ /* 0x100fe2000801084e */
[----:B------:R-:W2:Y:S01]  /*4260*/  MUFU.EX2 R24, R24 ;  /* 0x0000001800187308 */ /* 0x000ea20000000800 */
[C---:B0-----:R-:W-:Y:S01]  /*4270*/  FADD.FTZ R14, R20.reuse, R11 ;  /* 0x0000000b140e7221 */ /* 0x041fe20000010000 */
[----:B------:R-:W-:Y:S01]  /*4280*/  F2FP.F16.F32.PACK_AB R11, R20, R89 ;  /* 0x00000059140b723e */ /* 0x000fe200000000ff */
[----:B------:R-:W-:Y:S01]  /*4290*/  FADD.FTZ R20, R12, R59 ;  /* 0x0000003b0c147221 */ /* 0x000fe20000010000 */
[----:B------:R-:W-:Y:S01]  /*42a0*/  F2FP.F16.F32.PACK_AB R12, R15, R12 ;  /* 0x0000000c0f0c723e */ /* 0x000fe200000000ff */
[----:B------:R-:W-:-:S02]  /*42b0*/  FFMA.FTZ R59, R72, UR26, -R78 ;  /* 0x0000001a483b7c23 */ /* 0x000fc4000801084e */
[----:B------:R-:W-:Y:S01]  /*42c0*/  FADD.FTZ R20, R15, R20 ;  /* 0x000000140f147221 */ /* 0x000fe20000010000 */
[----:B------:R-:W0:Y:S01]  /*42d0*/  MUFU.EX2 R19, R19 ;  /* 0x0000001300137308 */ /* 0x000e220000000800 */
[----:B------:R4:W-:Y:S01]  /*42e0*/  STSM.16.M88.4 [R152], R8 ;  /* 0x0000000898007844 */ /* 0x0009e20000000200 */
[----:B-1----:R-:W-:Y:S01]  /*42f0*/  F2FP.F16.F32.PACK_AB R4, R112, R101 ;  /* 0x000000657004723e */ /* 0x002fe200000000ff */
[----:B------:R-:W-:Y:S01]  /*4300*/  FADD.FTZ R77, R21, R20 ;  /* 0x00000014154d7221 */ /* 0x000fe20000010000 */
[----:B------:R-:W-:-:S03]  /*4310*/  F2FP.F16.F32.PACK_AB R6, R114, R105 ;  /* 0x000000697206723e */ /* 0x000fc600000000ff */
[----:B------:R-:W-:Y:S01]  /*4320*/  FADD.FTZ R20, R22, R77 ;  /* 0x0000004d16147221 */ /* 0x000fe20000010000 */
[----:B------:R-:W1:Y:S03]  /*4330*/  MUFU.EX2 R28, R28 ;  /* 0x0000001c001c7308 */ /* 0x000e660000000800 */
[----:B------:R-:W-:-:S04]  /*4340*/  FADD.FTZ R77, R95, R20 ;  /* 0x000000145f4d7221 */ /* 0x000fc80000010000 */
[----:B------:R-:W-:Y:S01]  /*4350*/  FADD.FTZ R20, R104, R77 ;  /* 0x0000004d68147221 */ /* 0x000fe20000010000 */
[----:B------:R5:W-:Y:S03]  /*4360*/  MUFU.EX2 R0, R56 ;  /* 0x0000003800007308 */ /* 0x000be60000000800 */
[----:B------:R-:W-:-:S04]  /*4370*/  FADD.FTZ R77, R97, R20 ;  /* 0x00000014614d7221 */ /* 0x000fc80000010000 */
[----:B------:R-:W-:Y:S01]  /*4380*/  FADD.FTZ R20, R108, R77 ;  /* 0x0000004d6c147221 */ /* 0x000fe20000010000 */
[----:B------:R-:W4:Y:S01]  /*4390*/  MUFU.EX2 R23, R23 ;  /* 0x0000001700177308 */ /* 0x000f220000000800 */
[----:B-----5:R-:W-:Y:S01]  /*43a0*/  FFMA.FTZ R56, R71, UR26, -R78 ;  /* 0x0000001a47387c23 */ /* 0x020fe2000801084e */
[----:B---3--:R-:W-:Y:S01]  /*43b0*/  FADD.FTZ R71, R13, R14 ;  /* 0x0000000e0d477221 */ /* 0x008fe20000010000 */
[----:B------:R-:W-:Y:S01]  /*43c0*/  FADD.FTZ R77, R101, R20 ;  /* 0x00000014654d7221 */ /* 0x000fe20000010000 */
[C---:B--2---:R-:W-:Y:S01]  /*43d0*/  F2FP.F16.F32.PACK_AB R13, R24.reuse, R13 ;  /* 0x0000000d180d723e */ /* 0x044fe200000000ff */
[----:B------:R-:W-:Y:S01]  /*43e0*/  FFMA.FTZ R78, R115, UR26, -R78 ;  /* 0x0000001a734e7c23 */ /* 0x000fe2000801084e */
[----:B------:R-:W-:Y:S01]  /*43f0*/  FADD.FTZ R14, R24, R71 ;  /* 0x00000047180e7221 */ /* 0x000fe20000010000 */
[----:B------:R-:W-:Y:S01]  /*4400*/  FADD.FTZ R20, R112, R77 ;  /* 0x0000004d70147221 */ /* 0x000fe20000010000 */
[----:B------:R-:W2:Y:S02]  /*4410*/  MUFU.EX2 R32, R32 ;  /* 0x0000002000207308 */ /* 0x000ea40000000800 */
[----:B0-----:R-:W-:Y:S01]  /*4420*/  FADD.FTZ R71, R19, R14 ;  /* 0x0000000e13477221 */ /* 0x001fe20000010000 */
[----:B------:R-:W-:Y:S01]  /*4430*/  FADD.FTZ R77, R105, R20 ;  /* 0x00000014694d7221 */ /* 0x000fe20000010000 */
[----:B------:R-:W-:-:S02]  /*4440*/  F2FP.F16.F32.PACK_AB R20, R104, R95 ;  /* 0x0000005f6814723e */ /* 0x000fc400000000ff */
[----:B-1----:R-:W-:Y:S01]  /*4450*/  FADD.FTZ R14, R28, R71 ;  /* 0x000000471c0e7221 */ /* 0x002fe20000010000 */
[----:B------:R-:W-:Y:S01]  /*4460*/  FADD.FTZ R77, R114, R77 ;  /* 0x0000004d724d7221 */ /* 0x000fe20000010000 */
[----:B------:R-:W0:Y:S02]  /*4470*/  MUFU.EX2 R35, R35 ;  /* 0x0000002300237308 */ /* 0x000e240000000800 */
[----:B----4-:R-:W-:Y:S01]  /*4480*/  FADD.FTZ R71, R23, R14 ;  /* 0x0000000e17477221 */ /* 0x010fe20000010000 */
[----:B------:R-:W-:-:S04]  /*4490*/  FADD.FTZ R68, R18, R77 ;  /* 0x0000004d12447221 */ /* 0x000fc80000010000 */
[----:B------:R-:W-:Y:S01]  /*44a0*/  FADD.FTZ R7, R25, R68 ;  /* 0x0000004419077221 */ /* 0x000fe20000010000 */
[----:B------:R-:W1:Y:S01]  /*44b0*/  MUFU.EX2 R86, R86 ;  /* 0x0000005600567308 */ /* 0x000e620000000800 */
[----:B--2---:R-:W-:Y:S02]  /*44c0*/  FADD.FTZ R14, R32, R71 ;  /* 0x00000047200e7221 */ /* 0x004fe40000010000 */
[----:B------:R-:W-:-:S04]  /*44d0*/  FADD.FTZ R10, R30, R7 ;  /* 0x000000071e0a7221 */ /* 0x000fc80000010000 */
[----:B------:R-:W-:Y:S01]  /*44e0*/  FADD.FTZ R7, R37, R10 ;  /* 0x0000000a25077221 */ /* 0x000fe20000010000 */
[----:B------:R-:W2:Y:S01]  /*44f0*/  MUFU.EX2 R75, R75 ;  /* 0x0000004b004b7308 */ /* 0x000ea20000000800 */
[----:B0-----:R-:W-:Y:S02]  /*4500*/  FADD.FTZ R71, R35, R14 ;  /* 0x0000000e23477221 */ /* 0x001fe40000010000 */
[----:B------:R-:W-:-:S04]  /*4510*/  FADD.FTZ R10, R38, R7 ;  /* 0x00000007260a7221 */ /* 0x000fc80000010000 */
[----:B------:R-:W-:Y:S01]  /*4520*/  FADD.FTZ R10, R41, R10 ;  /* 0x0000000a290a7221 */ /* 0x000fe20000010000 */
[----:B------:R-:W0:Y:S01]  /*4530*/  MUFU.EX2 R88, R88 ;  /* 0x0000005800587308 */ /* 0x000e220000000800 */
[----:B-1----:R-:W-:-:S07]  /*4540*/  FADD.FTZ R14, R86, R71 ;  /* 0x00000047560e7221 */ /* 0x002fce0000010000 */
[----:B------:R-:W1:Y:S01]  /*4550*/  MUFU.EX2 R43, R43 ;  /* 0x0000002b002b7308 */ /* 0x000e620000000800 */
[----:B--2---:R-:W-:-:S07]  /*4560*/  FADD.FTZ R71, R75, R14 ;  /* 0x0000000e4b477221 */ /* 0x004fce0000010000 */
[----:B------:R-:W2:Y:S01]  /*4570*/  MUFU.EX2 R90, R90 ;  /* 0x0000005a005a7308 */ /* 0x000ea20000000800 */
[----:B0-----:R-:W-:-:S07]  /*4580*/  FADD.FTZ R14, R88, R71 ;  /* 0x00000047580e7221 */ /* 0x001fce0000010000 */
[----:B------:R-:W0:Y:S01]  /*4590*/  MUFU.EX2 R27, R27 ;  /* 0x0000001b001b7308 */ /* 0x000e220000000800 */
[----:B-1----:R-:W-:Y:S01]  /*45a0*/  FADD.FTZ R15, R43, R14 ;  /* 0x0000000e2b0f7221 */ /* 0x002fe20000010000 */
[----:B------:R-:W-:Y:S02]  /*45b0*/  F2FP.F16.F32.PACK_AB R14, R22, R21 ;  /* 0x00000015160e723e */ /* 0x000fe400000000ff */
[----:B------:R-:W-:Y:S02]  /*45c0*/  F2FP.F16.F32.PACK_AB R21, R32, R23 ;  /* 0x000000172015723e */ /* 0x000fe400000000ff */
[----:B------:R-:W-:Y:S02]  /*45d0*/  F2FP.F16.F32.PACK_AB R22, R108, R97 ;  /* 0x000000616c16723e */ /* 0x000fe400000000ff */
[----:B------:R-:W1:Y:S01]  /*45e0*/  MUFU.EX2 R36, R36 ;  /* 0x0000002400247308 */ /* 0x000e620000000800 */
[----:B--2---:R-:W-:Y:S01]  /*45f0*/  FADD.FTZ R64, R90, R15 ;  /* 0x0000000f5a407221 */ /* 0x004fe20000010000 */
[----:B------:R-:W-:-:S02]  /*4600*/  F2FP.F16.F32.PACK_AB R15, R28, R19 ;  /* 0x000000131c0f723e */ /* 0x000fc400000000ff */
[----:B------:R-:W-:Y:S02]  /*4610*/  F2FP.F16.F32.PACK_AB R23, R86, R35 ;  /* 0x000000235617723e */ /* 0x000fe400000000ff */
[----:B------:R-:W-:Y:S01]  /*4620*/  F2FP.F16.F32.PACK_AB R7, R90, R43 ;  /* 0x0000002b5a07723e */ /* 0x000fe200000000ff */
[----:B------:R2:W-:Y:S01]  /*4630*/  STSM.16.M88.4 [R17], R12 ;  /* 0x0000000c11007844 */ /* 0x0005e20000000200 */
[----:B------:R-:W3:Y:S01]  /*4640*/  MUFU.EX2 R31, R31 ;  /* 0x0000001f001f7308 */ /* 0x000ee20000000800 */
[----:B0-----:R-:W-:Y:S02]  /*4650*/  FADD.FTZ R5, R27, R64 ;  /* 0x000000401b057221 */ /* 0x001fe40000010000 */
[----:B------:R-:W-:Y:S05]  /*4660*/  STSM.16.M88.4 [R16], R20 ;  /* 0x0000001410007844 */ /* 0x000fea0000000200 */
[----:B------:R-:W0:Y:S01]  /*4670*/  MUFU.EX2 R40, R40 ;  /* 0x0000002800287308 */ /* 0x000e220000000800 */
[----:B-1----:R-:W-:Y:S01]  /*4680*/  FADD.FTZ R8, R36, R5 ;  /* 0x0000000524087221 */ /* 0x002fe20000010000 */
[----:B--2---:R-:W-:-:S06]  /*4690*/  F2FP.F16.F32.PACK_AB R12, R41, R38 ;  /* 0x00000026290c723e */ /* 0x004fcc00000000ff */
[----:B------:R-:W1:Y:S01]  /*46a0*/  MUFU.EX2 R39, R39 ;  /* 0x0000002700277308 */ /* 0x000e620000000800 */
[----:B---3--:R-:W-:-:S07]  /*46b0*/  FADD.FTZ R5, R31, R8 ;  /* 0x000000081f057221 */ /* 0x008fce0000010000 */
[----:B------:R-:W2:Y:S01]  /*46c0*/  MUFU.EX2 R45, R45 ;  /* 0x0000002d002d7308 */ /* 0x000ea20000000800 */
[----:B0-----:R-:W-:Y:S01]  /*46d0*/  FADD.FTZ R8, R40, R5 ;  /* 0x0000000528087221 */ /* 0x001fe20000010000 */
[----:B------:R-:W-:-:S05]  /*46e0*/  F2FP.F16.F32.PACK_AB R5, R88, R75 ;  /* 0x0000004b5805723e */ /* 0x000fca00000000ff */
[----:B------:R0:W-:Y:S01]  /*46f0*/  STSM.16.M88.4 [R2+0x24800], R4 ;  /* 0x0248000402007844 */ /* 0x0001e20000000200 */
[----:B------:R-:W3:Y:S01]  /*4700*/  MUFU.EX2 R46, R46 ;  /* 0x0000002e002e7308 */ /* 0x000ee20000000800 */
[----:B-1----:R-:W-:Y:S01]  /*4710*/  FADD.FTZ R9, R39, R8 ;  /* 0x0000000827097221 */ /* 0x002fe20000010000 */
[----:B------:R-:W-:-:S03]  /*4720*/  F2FP.F16.F32.PACK_AB R13, R0, R39 ;  /* 0x00000027000d723e */ /* 0x000fc600000000ff */
[----:B------:R-:W-:-:S03]  /*4730*/  FADD.FTZ R9, R0, R9 ;  /* 0x0000000900097221 */ /* 0x000fc60000010000 */
[----:B------:R-:W1:Y:S01]  /*4740*/  MUFU.EX2 R44, R44 ;  /* 0x0000002c002c7308 */ /* 0x000e620000000800 */
[----:B--2---:R-:W-:-:S07]  /*4750*/  FADD.FTZ R11, R45, R10 ;  /* 0x0000000a2d0b7221 */ /* 0x004fce0000010000 */
[----:B------:R-:W2:Y:S01]  /*4760*/  MUFU.EX2 R3, R3 ;  /* 0x0000000300037308 */ /* 0x000ea20000000800 */
[C---:B---3--:R-:W-:Y:S01]  /*4770*/  FADD.FTZ R10, R46.reuse, R11 ;  /* 0x0000000b2e0a7221 */ /* 0x048fe20000010000 */
[----:B------:R-:W-:-:S06]  /*4780*/  F2FP.F16.F32.PACK_AB R14, R46, R45 ;  /* 0x0000002d2e0e723e */ /* 0x000fcc00000000ff */
[----:B------:R-:W3:Y:S01]  /*4790*/  MUFU.EX2 R51, R51 ;  /* 0x0000003300337308 */ /* 0x000ee20000000800 */
[----:B-1----:R-:W-:-:S07]  /*47a0*/  FADD.FTZ R8, R44, R9 ;  /* 0x000000092c087221 */ /* 0x002fce0000010000 */
[----:B------:R-:W1:Y:S01]  /*47b0*/  MUFU.EX2 R47, R47 ;  /* 0x0000002f002f7308 */ /* 0x000e620000000800 */
[----:B--2---:R-:W-:Y:S01]  /*47c0*/  FADD.FTZ R9, R3, R10 ;  /* 0x0000000a03097221 */ /* 0x004fe20000010000 */
[----:B------:R-:W-:-:S03]  /*47d0*/  F2FP.F16.F32.PACK_AB R32, R26, R3 ;  /* 0x000000031a20723e */ /* 0x000fc600000000ff */
[----:B------:R-:W-:-:S03]  /*47e0*/  FADD.FTZ R24, R26, R9 ;  /* 0x000000091a187221 */ /* 0x000fc60000010000 */
[----:B------:R-:W2:Y:S01]  /*47f0*/  MUFU.EX2 R29, R29 ;  /* 0x0000001d001d7308 */ /* 0x000ea20000000800 */
[----:B---3--:R-:W-:Y:S01]  /*4800*/  FADD.FTZ R10, R51, R8 ;  /* 0x00000008330a7221 */ /* 0x008fe20000010000 */
[----:B------:R-:W-:Y:S02]  /*4810*/  F2FP.F16.F32.PACK_AB R8, R25, R18 ;  /* 0x000000121908723e */ /* 0x000fe400000000ff */
[----:B------:R-:W-:-:S04]  /*4820*/  F2FP.F16.F32.PACK_AB R15, R51, R44 ;  /* 0x0000002c330f723e */ /* 0x000fc800000000ff */
[----:B------:R-:W3:Y:S01]  /*4830*/  MUFU.EX2 R48, R48 ;  /* 0x0000003000307308 */ /* 0x000ee20000000800 */
[----:B-1----:R-:W-:Y:S01]  /*4840*/  FADD.FTZ R9, R47, R10 ;  /* 0x0000000a2f097221 */ /* 0x002fe20000010000 */
[----:B------:R-:W-:-:S06]  /*4850*/  F2FP.F16.F32.PACK_AB R10, R37, R30 ;  /* 0x0000001e250a723e */ /* 0x000fcc00000000ff */
[----:B------:R-:W1:Y:S01]  /*4860*/  MUFU.EX2 R34, R34 ;  /* 0x0000002200227308 */ /* 0x000e620000000800 */
[----:B--2---:R-:W-:-:S07]  /*4870*/  FADD.FTZ R11, R29, R24 ;  /* 0x000000181d0b7221 */ /* 0x004fce0000010000 */
[----:B------:R-:W0:Y:S01]  /*4880*/  MUFU.EX2 R52, R52 ;  /* 0x0000003400347308 */ /* 0x000e220000000800 */
[----:B---3--:R-:W-:-:S07]  /*4890*/  FADD.FTZ R9, R48, R9 ;  /* 0x0000000930097221 */ /* 0x008fce0000010000 */
[----:B------:R-:W2:Y:S01]  /*48a0*/  MUFU.EX2 R33, R33 ;  /* 0x0000002100217308 */ /* 0x000ea20000000800 */
[----:B-1----:R-:W-:Y:S01]  /*48b0*/  FADD.FTZ R18, R34, R11 ;  /* 0x0000000b22127221 */ /* 0x002fe20000010000 */
[----:B------:R-:W-:Y:S02]  /*48c0*/  F2FP.F16.F32.PACK_AB R11, R40, R31 ;  /* 0x0000001f280b723e */ /* 0x000fe400000000ff */
[----:B------:R-:W-:-:S04]  /*48d0*/  F2FP.F16.F32.PACK_AB R34, R34, R29 ;  /* 0x0000001d2222723e */ /* 0x000fc800000000ff */
[----:B------:R-:W1:Y:S01]  /*48e0*/  MUFU.EX2 R55, R55 ;  /* 0x0000003700377308 */ /* 0x000e620000000800 */
[----:B0-----:R-:W-:Y:S01]  /*48f0*/  FADD.FTZ R4, R52, R9 ;  /* 0x0000000934047221 */ /* 0x001fe20000010000 */
[----:B------:R-:W-:-:S05]  /*4900*/  F2FP.F16.F32.PACK_AB R9, R36, R27 ;  /* 0x0000001b2409723e */ /* 0x000fca00000000ff */
[----:B------:R-:W-:Y:S01]  /*4910*/  STSM.16.M88.4 [R154], R8 ;  /* 0x000000089a007844 */ /* 0x000fe20000000200 */
[----:B------:R-:W0:Y:S01]  /*4920*/  MUFU.EX2 R56, R56 ;  /* 0x0000003800387308 */ /* 0x000e220000000800 */
[----:B--2---:R-:W-:Y:S02]  /*4930*/  FADD.FTZ R7, R33, R18 ;  /* 0x0000001221077221 */ /* 0x004fe40000010000 */
[----:B------:R2:W-:Y:S02]  /*4940*/  STSM.16.M88.4 [R17+0x6000], R12 ;  /* 0x0060000c11007844 */ /* 0x0005e40000000200 */
[----:B------:R-:W-:-:S03]  /*4950*/  FADD.FTZ R7, R42, R7 ;  /* 0x000000072a077221 */ /* 0x000fc60000010000 */
[----:B------:R-:W3:Y:S01]  /*4960*/  MUFU.EX2 R59, R59 ;  /* 0x0000003b003b7308 */ /* 0x000ee20000000800 */
[C---:B-1----:R-:W-:Y:S01]  /*4970*/  FADD.FTZ R5, R55.reuse, R4 ;  /* 0x0000000437057221 */ /* 0x042fe20000010000 */
[----:B------:R-:W-:Y:S01]  /*4980*/  FADD.FTZ R4, R50, R7 ;  /* 0x0000000732047221 */ /* 0x000fe20000010000 */
[----:B------:R-:W-:-:S05]  /*4990*/  F2FP.F16.F32.PACK_AB R35, R55, R52 ;  /* 0x000000343723723e */ /* 0x000fca00000000ff */
[----:B------:R-:W1:Y:S01]  /*49a0*/  MUFU.EX2 R53, R53 ;  /* 0x0000003500357308 */ /* 0x000e620000000800 */
[----:B0-----:R-:W-:-:S07]  /*49b0*/  FADD.FTZ R0, R56, R5 ;  /* 0x0000000538007221 */ /* 0x001fce0000010000 */
[----:B------:R-:W0:Y:S01]  /*49c0*/  MUFU.EX2 R60, R60 ;  /* 0x0000003c003c7308 */ /* 0x000e220000000800 */
[----:B---3--:R-:W-:-:S07]  /*49d0*/  FADD.FTZ R5, R59, R0 ;  /* 0x000000003b057221 */ /* 0x008fce0000010000 */
[----:B------:R-:W3:Y:S01]  /*49e0*/  MUFU.EX2 R49, R49 ;  /* 0x0000003100317308 */ /* 0x000ee20000000800 */
[----:B-1----:R-:W-:-:S07]  /*49f0*/  FADD.FTZ R6, R53, R4 ;  /* 0x0000000435067221 */ /* 0x002fce0000010000 */
[----:B------:R-:W1:Y:S01]  /*4a00*/  MUFU.EX2 R63, R63 ;  /* 0x0000003f003f7308 */ /* 0x000e620000000800 */
[----:B0-----:R-:W-:-:S07]  /*4a10*/  FADD.FTZ R4, R60, R5 ;  /* 0x000000053c047221 */ /* 0x001fce0000010000 */
[----:B------:R-:W0:Y:S01]  /*4a20*/  MUFU.EX2 R54, R54 ;  /* 0x0000003600367308 */ /* 0x000e220000000800 */
[----:B---3--:R-:W-:-:S07]  /*4a30*/  FADD.FTZ R5, R49, R6 ;  /* 0x0000000631057221 */ /* 0x008fce0000010000 */
[----:B------:R-:W3:Y:S01]  /*4a40*/  MUFU.EX2 R67, R67 ;  /* 0x0000004300437308 */ /* 0x000ee20000000800 */
[C---:B-1----:R-:W-:Y:S01]  /*4a50*/  FADD.FTZ R6, R63.reuse, R4 ;  /* 0x000000043f067221 */ /* 0x042fe20000010000 */
[----:B------:R-:W-:Y:S02]  /*4a60*/  F2FP.F16.F32.PACK_AB R4, R42, R33 ;  /* 0x000000212a04723e */ /* 0x000fe400000000ff */
[----:B------:R-:W-:Y:S02]  /*4a70*/  F2FP.F16.F32.PACK_AB R33, R48, R47 ;  /* 0x0000002f3021723e */ /* 0x000fe400000000ff */
[----:B------:R-:W-:Y:S02]  /*4a80*/  F2FP.F16.F32.PACK_AB R7, R63, R60 ;  /* 0x0000003c3f07723e */ /* 0x000fe400000000ff */
[----:B------:R-:W1:Y:S01]  /*4a90*/  MUFU.EX2 R57, R57 ;  /* 0x0000003900397308 */ /* 0x000e620000000800 */
[----:B0-----:R-:W-:Y:S01]  /*4aa0*/  FADD.FTZ R18, R54, R5 ;  /* 0x0000000536127221 */ /* 0x001fe20000010000 */
[----:B------:R-:W-:Y:S06]  /*4ab0*/  STSM.16.M88.4 [R16+0x6000], R32 ;  /* 0x0060002010007844 */ /* 0x000fec0000000200 */
[----:B------:R-:W0:Y:S01]  /*4ac0*/  MUFU.EX2 R68, R81 ;  /* 0x0000005100447308 */ /* 0x000e220000000800 */
[----:B---3--:R-:W-:Y:S01]  /*4ad0*/  FADD.FTZ R3, R67, R6 ;  /* 0x0000000643037221 */ /* 0x008fe20000010000 */
[----:B------:R-:W-:-:S06]  /*4ae0*/  F2FP.F16.F32.PACK_AB R6, R53, R50 ;  /* 0x000000323506723e */ /* 0x000fcc00000000ff */
[----:B------:R-:W2:Y:S01]  /*4af0*/  MUFU.EX2 R58, R58 ;  /* 0x0000003a003a7308 */ /* 0x000ea20000000800 */
[----:B-1----:R-:W-:-:S07]  /*4b00*/  FADD.FTZ R5, R57, R18 ;  /* 0x0000001239057221 */ /* 0x002fce0000010000 */
[----:B------:R-:W1:Y:S01]  /*4b10*/  MUFU.EX2 R84, R84 ;  /* 0x0000005400547308 */ /* 0x000e620000000800 */
[----:B0-----:R-:W-:-:S07]  /*4b20*/  FADD.FTZ R3, R68, R3 ;  /* 0x0000000344037221 */ /* 0x001fce0000010000 */
[----:B------:R-:W0:Y:S01]  /*4b30*/  MUFU.EX2 R61, R61 ;  /* 0x0000003d003d7308 */ /* 0x000e220000000800 */
[C---:B--2---:R-:W-:Y:S01]  /*4b40*/  FADD.FTZ R12, R58.reuse, R5 ;  /* 0x000000053a0c7221 */ /* 0x044fe20000010000 */
[----:B------:R-:W-:Y:S02]  /*4b50*/  F2FP.F16.F32.PACK_AB R5, R59, R56 ;  /* 0x000000383b05723e */ /* 0x000fe400000000ff */
[----:B------:R-:W-:Y:S02]  /*4b60*/  F2FP.F16.F32.PACK_AB R58, R58, R57 ;  /* 0x000000393a3a723e */ /* 0x000fe400000000ff */
[----:B------:R-:W-:Y:S01]  /*4b70*/  F2FP.F16.F32.PACK_AB R57, R68, R67 ;  /* 0x000000434439723e */ /* 0x000fe200000000ff */
[----:B------:R2:W-:Y:S01]  /*4b80*/  STSM.16.M88.4 [R2+0x2a800], R4 ;  /* 0x02a8000402007844 */ /* 0x0005e20000000200 */
[----:B------:R-:W3:Y:S01]  /*4b90*/  MUFU.EX2 R85, R85 ;  /* 0x0000005500557308 */ /* 0x000ee20000000800 */
[----:B-1----:R-:W-:Y:S01]  /*4ba0*/  FADD.FTZ R8, R84, R3 ;  /* 0x0000000354087221 */ /* 0x002fe20000010000 */
[----:B------:R-:W-:-:S06]  /*4bb0*/  F2FP.F16.F32.PACK_AB R56, R54, R49 ;  /* 0x000000313638723e */ /* 0x000fcc00000000ff */
[----:B------:R-:W1:Y:S01]  /*4bc0*/  MUFU.EX2 R62, R62 ;  /* 0x0000003e003e7308 */ /* 0x000e620000000800 */
[----:B0-----:R-:W-:-:S07]  /*4bd0*/  FADD.FTZ R3, R61, R12 ;  /* 0x0000000c3d037221 */ /* 0x001fce0000010000 */
[----:B------:R-:W0:Y:S01]  /*4be0*/  MUFU.EX2 R83, R83 ;  /* 0x0000005300537308 */ /* 0x000e220000000800 */
[C---:B---3--:R-:W-:Y:S01]  /*4bf0*/  FADD.FTZ R8, R85.reuse, R8 ;  /* 0x0000000855087221 */ /* 0x048fe20000010000 */
[----:B------:R-:W-:-:S05]  /*4c00*/  F2FP.F16.F32.PACK_AB R59, R85, R84 ;  /* 0x00000054553b723e */ /* 0x000fca00000000ff */
[----:B------:R3:W-:Y:S01]  /*4c10*/  STSM.16.M88.4 [R153], R56 ;  /* 0x0000003899007844 */ /* 0x0007e20000000200 */
[----:B------:R-:W4:Y:S01]  /*4c20*/  MUFU.EX2 R65, R65 ;  /* 0x0000004100417308 */ /* 0x000f220000000800 */
[C---:B-1----:R-:W-:Y:S01]  /*4c30*/  FADD.FTZ R12, R62.reuse, R3 ;  /* 0x000000033e0c7221 */ /* 0x042fe20000010000 */
[----:B------:R-:W-:-:S06]  /*4c40*/  F2FP.F16.F32.PACK_AB R64, R62, R61 ;  /* 0x0000003d3e40723e */ /* 0x000fcc00000000ff */
[----:B------:R-:W1:Y:S01]  /*4c50*/  MUFU.EX2 R82, R82 ;  /* 0x0000005200527308 */ /* 0x000e620000000800 */
[----:B0-----:R-:W-:-:S07]  /*4c60*/  FADD.FTZ R3, R83, R8 ;  /* 0x0000000853037221 */ /* 0x001fce0000010000 */
[----:B------:R-:W0:Y:S01]  /*4c70*/  MUFU.EX2 R66, R66 ;  /* 0x0000004200427308 */ /* 0x000e220000000800 */
[----:B----4-:R-:W-:-:S07]  /*4c80*/  FADD.FTZ R11, R65, R12 ;  /* 0x0000000c410b7221 */ /* 0x010fce0000010000 */
[----:B------:R-:W4:Y:S01]  /*4c90*/  MUFU.EX2 R79, R79 ;  /* 0x0000004f004f7308 */ /* 0x000f220000000800 */
[----:B-1----:R-:W-:-:S07]  /*4ca0*/  FADD.FTZ R8, R82, R3 ;  /* 0x0000000352087221 */ /* 0x002fce0000010000 */
[----:B------:R-:W1:Y:S01]  /*4cb0*/  MUFU.EX2 R69, R69 ;  /* 0x0000004500457308 */ /* 0x000e620000000800 */
[C---:B0-----:R-:W-:Y:S01]  /*4cc0*/  FADD.FTZ R12, R66.reuse, R11 ;  /* 0x0000000b420c7221 */ /* 0x041fe20000010000 */
[----:B------:R-:W-:Y:S02]  /*4cd0*/  F2FP.F16.F32.PACK_AB R66, R66, R65 ;  /* 0x000000414242723e */ /* 0x000fe400000000ff */
[----:B------:R-:W-:-:S04]  /*4ce0*/  F2FP.F16.F32.PACK_AB R65, R82, R83 ;  /* 0x000000535241723e */ /* 0x000fc800000000ff */
[----:B------:R-:W0:Y:S01]  /*4cf0*/  MUFU.EX2 R0, R109 ;  /* 0x0000006d00007308 */ /* 0x000e220000000800 */
[----:B----4-:R-:W-:-:S07]  /*4d00*/  FADD.FTZ R3, R79, R8 ;  /* 0x000000084f037221 */ /* 0x010fce0000010000 */
[----:B------:R-:W4:Y:S01]  /*4d10*/  MUFU.EX2 R9, R107 ;  /* 0x0000006b00097308 */ /* 0x000f220000000800 */
[----:B-1----:R-:W-:-:S07]  /*4d20*/  FADD.FTZ R11, R69, R12 ;  /* 0x0000000c450b7221 */ /* 0x002fce0000010000 */
[----:B------:R-:W2:Y:S01]  /*4d30*/  MUFU.EX2 R70, R98 ;  /* 0x0000006200467308 */ /* 0x000ea20000000800 */
[C---:B0-----:R-:W-:Y:S01]  /*4d40*/  FADD.FTZ R12, R0.reuse, R3 ;  /* 0x00000003000c7221 */ /* 0x041fe20000010000 */
[----:B------:R-:W-:-:S05]  /*4d50*/  F2FP.F16.F32.PACK_AB R67, R0, R79 ;  /* 0x0000004f0043723e */ /* 0x000fca00000000ff */
[----:B------:R3:W-:Y:S01]  /*4d60*/  STSM.16.M88.4 [R17+0xc000], R64 ;  /* 0x00c0004011007844 */ /* 0x0007e20000000200 */
[----:B------:R-:W0:Y:S01]  /*4d70*/  MUFU.EX2 R10, R113 ;  /* 0x00000071000a7308 */ /* 0x000e220000000800 */
[----:B----4-:R-:W-:-:S07]  /*4d80*/  FADD.FTZ R3, R9, R12 ;  /* 0x0000000c09037221 */ /* 0x010fce0000010000 */
[----:B------:R-:W-:Y:S01]  /*4d90*/  MUFU.EX2 R74, R74 ;  /* 0x0000004a004a7308 */ /* 0x000fe20000000800 */
[C---:B--2---:R-:W-:Y:S01]  /*4da0*/  FADD.FTZ R5, R70.reuse, R11 ;  /* 0x0000000b46057221 */ /* 0x044fe20000010000 */
[----:B------:R-:W-:-:S06]  /*4db0*/  F2FP.F16.F32.PACK_AB R8, R70, R69 ;  /* 0x000000454608723e */ /* 0x000fcc00000000ff */
[----:B------:R-:W1:Y:S01]  /*4dc0*/  MUFU.EX2 R73, R73 ;  /* 0x0000004900497308 */ /* 0x000e620000000800 */
[C---:B0-----:R-:W-:Y:S01]  /*4dd0*/  FADD.FTZ R0, R10.reuse, R3 ;  /* 0x000000030a007221 */ /* 0x041fe20000010000 */
[----:B------:R-:W-:-:S06]  /*4de0*/  F2FP.F16.F32.PACK_AB R9, R10, R9 ;  /* 0x000000090a09723e */ /* 0x000fcc00000000ff */
[----:B------:R-:W-:Y:S08]  /*4df0*/  MUFU.EX2 R111, R111 ;  /* 0x0000006f006f7308 */ /* 0x000ff00000000800 */
[----:B------:R-:W0:Y:S01]  /*4e00*/  MUFU.EX2 R78, R78 ;  /* 0x0000004e004e7308 */ /* 0x000e220000000800 */
[----:B-1----:R-:W-:Y:S01]  /*4e10*/  F2FP.F16.F32.PACK_AB R10, R73, R74 ;  /* 0x0000004a490a723e */ /* 0x002fe200000000ff */
[----:B------:R-:W-:-:S04]  /*4e20*/  FADD.FTZ R74, R74, R5 ;  /* 0x000000054a4a7221 */ /* 0x000fc80000010000 */
[----:B------:R-:W-:Y:S01]  /*4e30*/  FADD.FTZ R3, R73, R74 ;  /* 0x0000004a49037221 */ /* 0x000fe20000010000 */
[----:B0-----:R-:W-:Y:S01]  /*4e40*/  F2FP.F16.F32.PACK_AB R11, R78, R111 ;  /* 0x0000006f4e0b723e */ /* 0x001fe200000000ff */
[----:B------:R-:W-:-:S04]  /*4e50*/  FADD.FTZ R111, R111, R0 ;  /* 0x000000006f6f7221 */ /* 0x000fc80000010000 */
[----:B------:R3:W-:Y:S01]  /*4e60*/  STSM.16.M88.4 [R16+0xc000], R8 ;  /* 0x00c0000810007844 */ /* 0x0007e20000000200 */
[----:B------:R-:W-:Y:S01]  /*4e70*/  FADD.FTZ R4, R78, R111 ;  /* 0x0000006f4e047221 */ /* 0x000fe20000010000 */
[----:B------:R0:W-:Y:S06]  /*4e80*/  MEMBAR.ALL.CTA ;  /* 0x0000000000007992 */ /* 0x0001ec0000008000 */
[----:B0-----:R-:W0:Y:S02]  /*4e90*/  FENCE.VIEW.ASYNC.S ;  /* 0x00000000000073c6 */ /* 0x001e240000000000 */
[----:B0-----:R-:W-:Y:S01]  /*4ea0*/  NOP ;  /* 0x0000000000007918 */ /* 0x001fe20000000000 */
[----:B------:R-:W-:Y:S05]  /*4eb0*/  @!P2 BRA `(.L_x_176) ;  /* 0x0000003400d0a947 */ /* 0x000fea0003800000 */
[----:B------:R-:W-:Y:S01]  /*4ec0*/  IMAD.MOV.U32 R5, RZ, RZ, R103 ;  /* 0x000000ffff057224 */ /* 0x000fe200078e0067 */
[----:B------:R-:W-:Y:S01]  /*4ed0*/  CS2R R150, SRZ ;  /* 0x0000000000967805 */ /* 0x000fe2000001ff00 */
[----:B------:R-:W-:Y:S01]  /*4ee0*/  IMAD.MOV.U32 R0, RZ, RZ, R96 ;  /* 0x000000ffff007224 */ /* 0x000fe200078e0060 */
        /* <DEDUP_REMOVED lines=20> */
.L_x_185:
[----:B------:R-:W-:Y:S01]  /*5030*/  UIADD3 UR38, UR28, 0x1, URZ ;  /* 0x000000011c267890 */ /* 0x000fe2000fffe03f */
[----:B------:R-:W-:-:S03]  /*5040*/  ISETP.NE.AND P3, PT, RZ, UR44, PT ;  /* 0x0000002cff007c0c */ /* 0x000fc6000bf65270 */
[----:B------:R-:W-:-:S04]  /*5050*/  UISETP.NE.AND UP0, UPT, UR38, 0x2, UPT ;  /* 0x000000022600788c */ /* 0x000fc8000bf05270 */
[----:B------:R-:W-:Y:S02]  /*5060*/  USEL UR37, URZ, 0x1, UP0 ;  /* 0x000000013f257887 */ /* 0x000fe40008000000 */
[----:B------:R-:W-:Y:S02]  /*5070*/  USEL UR38, UR38, URZ, UP0 ;  /* 0x0000003f26267287 */ /* 0x000fe40008000000 */
[----:B------:R-:W-:Y:S02]  /*5080*/  ULOP3.LUT UR37, UR20, UR37, URZ, 0x3c, !UPT ;  /* 0x0000002514257292 */ /* 0x000fe4000f8e3c3f */
[----:B0-----:R-:W-:Y:S10]  /*5090*/  @P3 BRA `(.L_x_177) ;  /* 0x00000000002c3947 */ /* 0x001ff40003800000 */
[----:B------:R-:W-:Y:S05]  /*50a0*/  @!P0 BRA `(.L_x_178) ;  /* 0x0000000000048947 */ /* 0x000fea0003800000 */
[----:B------:R-:W-:Y:S01]  /*50b0*/  BPT.TRAP 0x1 ;  /* 0x000000040000795c */ /* 0x000fe20000300000 */
.L_x_178:
[----:B------:R-:W-:Y:S01]  /*50c0*/  ULEA UR6, UR38, UR39, 0x3 ;  /* 0x0000002726067291 */ /* 0x000fe2000f8e183f */
[----:B------:R-:W-:-:S04]  /*50d0*/  MOV R6, UR37 ;  /* 0x0000002500067c02 */ /* 0x000fc80008000f00 */
[----:B------:R-:W-:-:S04]  /*50e0*/  SHF.L.U32 R6, R6, 0x1f, RZ ;  /* 0x0000001f06067819 */ /* 0x000fc800000006ff */
[----:B------:R0:W1:Y:S01]  /*50f0*/  SYNCS.PHASECHK.TRANS64.TRYWAIT P2, [UR6+0x30830], R6 ;  /* 0x03083006ff0075a7 */ /* 0x0000620008040146 */
[----:B------:R-:W-:Y:S05]  /*5100*/  @!P0 BRA `(.L_x_179) ;  /* 0x0000000000048947 */ /* 0x000fea0003800000 */
[----:B------:R-:W-:Y:S01]  /*5110*/  BPT.TRAP 0x1 ;  /* 0x000000040000795c */ /* 0x000fe20000300000 */
.L_x_179:
[----:B-1----:R-:W-:Y:S05]  /*5120*/  @P2 BRA `(.L_x_177) ;  /* 0x0000000000082947 */ /* 0x002fea0003800000 */
[----:B------:R-:W1:Y:S02]  /*5130*/  SYNCS.PHASECHK.TRANS64.TRYWAIT P2, [UR6+0x30830], R6 ;  /* 0x03083006ff0075a7 */ /* 0x000e640008040146 */
[----:B-1----:R-:W-:Y:S05]  /*5140*/  @!P2 BRA `(.L_x_180) ;  /* 0x000000ac0038a947 */ /* 0x002fea0003800000 */
.L_x_177:
[----:B-1----:R-:W1:Y:S01]  /*5150*/  S2R R7, SR_TID.X ;  /* 0x0000000000077919 */ /* 0x002e620000002100 */
[----:B------:R-:W-:Y:S01]  /*5160*/  UIMAD UR6, UR38, 0x600, UR24 ;  /* 0x00000600260678a4 */ /* 0x000fe2000f8e0218 */
[----:B------:R-:W-:Y:S01]  /*5170*/  UMOV UR7, 0x40000040 ;  /* 0x4000004000077882 */ /* 0x000fe20000000000 */
[----:B------:R-:W-:Y:S02]  /*5180*/  UMOV UR11, 0x40000040 ;  /* 0x40000040000b7882 */ /* 0x000fe40000000000 */
        /* <DEDUP_REMOVED lines=8> */
[----:B---3--:R-:W-:-:S06]  /*5210*/  WARPGROUP.ARRIVE ;  /* 0x00000000000079c5 */ /* 0x008fcc0000000000 */
        /* <DEDUP_REMOVED lines=14> */
.L_x_182:
[----:B------:R-:W-:Y:S01]  /*5300*/  ULEA UR6, UR28, UR39, 0x3 ;  /* 0x000000271c067291 */ /* 0x000fe2000f8e183f */
[----:B------:R-:W-:-:S05]  /*5310*/  IMAD.U32 R6, RZ, RZ, UR20 ;  /* 0x00000014ff067e24 */ /* 0x000fca000f8e00ff */
[----:B------:R-:W-:-:S04]  /*5320*/  SHF.L.U32 R6, R6, 0x1f, RZ ;  /* 0x0000001f06067819 */ /* 0x000fc800000006ff */
[----:B------:R0:W1:Y:S01]  /*5330*/  SYNCS.PHASECHK.TRANS64.TRYWAIT P2, [UR6+0x30850], R6 ;  /* 0x03085006ff0075a7 */ /* 0x0000620008040146 */
[----:B------:R-:W-:Y:S05]  /*5340*/  @!P0 BRA `(.L_x_183) ;  /* 0x0000000000048947 */ /* 0x000fea0003800000 */
[----:B------:R-:W-:Y:S01]  /*5350*/  BPT.TRAP 0x1 ;  /* 0x000000040000795c */ /* 0x000fe20000300000 */
.L_x_183:
[----:B-1----:R-:W-:Y:S05]  /*5360*/  @P2 BRA `(.L_x_181) ;  /* 0x0000000000082947 */ /* 0x002fea0003800000 */
[----:B------:R-:W1:Y:S02]  /*5370*/  SYNCS.PHASECHK.TRANS64.TRYWAIT P2, [UR6+0x30850], R6 ;  /* 0x03085006ff0075a7 */ /* 0x000e640008040146 */
[----:B-1----:R-:W-:Y:S05]  /*5380*/  @!P2 BRA `(.L_x_184) ;  /* 0x000000a800c0a947 */ /* 0x002fea0003800000 */
.L_x_181:
[----:B------:R-:W-:Y:S01]  /*5390*/  UIADD3 UR7, UR25, 0x1e800, URZ ;  /* 0x0001e80019077890 */ /* 0x000fe2000fffe03f */
[----:B------:R-:W-:Y:S01]  /*53a0*/  WARPGROUP.ARRIVE ;  /* 0x00000000000079c5 */ /* 0x000fe20000000000 */
[----:B------:R-:W-:Y:S01]  /*53b0*/  UIADD3 UR6, UR39, 0x400, URZ ;  /* 0x0000040027067890 */ /* 0x000fe2000fffe03f */
[----:B01----:R-:W-:Y:S01]  /*53c0*/  FMUL.FTZ R6, R24, UR27 ;  /* 0x0000001b18067c20 */ /* 0x003fe20008410000 */
[----:B------:R-:W-:Y:S01]  /*53d0*/  USHF.R.U32.HI UR7, URZ, 0x4, UR7 ;  /* 0x000000043f077899 */ /* 0x000fe20008011607 */
[----:B------:R-:W-:Y:S01]  /*53e0*/  FMUL.FTZ R7, R25, UR27 ;  /* 0x0000001b19077c20 */ /* 0x000fe20008410000 */
[----:B------:R-:W-:Y:S01]  /*53f0*/  USHF.R.U32.HI UR6, URZ, 0x4, UR6 ;  /* 0x000000043f067899 */ /* 0x000fe20008011606 */
[----:B------:R-:W-:Y:S01]  /*5400*/  FMUL.FTZ R10, R28, UR27 ;  /* 0x0000001b1c0a7c20 */ /* 0x000fe20008410000 */
[----:B------:R-:W-:Y:S01]  /*5410*/  ULOP3.LUT UR10, UR7, 0x3fff, URZ, 0xc0, !UPT ;  /* 0x00003fff070a7892 */ /* 0x000fe2000f8ec03f */
[----:B------:R-:W0:Y:S01]  /*5420*/  MUFU.TANH R6, R6 ;  /* 0x0000000600067308 */ /* 0x000e220000002400 */
[----:B------:R-:W-:Y:S01]  /*5430*/  ULOP3.LUT UR7, UR6, 0x3fff, URZ, 0xc0, !UPT ;  /* 0x00003fff06077892 */ /* 0x000fe2000f8ec03f */
[----:B------:R-:W-:Y:S01]  /*5440*/  FMUL.FTZ R11, R29, UR27 ;  /* 0x0000001b1d0b7c20 */ /* 0x000fe20008410000 */
[----:B------:R-:W-:Y:S01]  /*5450*/  ULOP3.LUT UR6, UR10, 0x10000, URZ, 0xfc, !UPT ;  /* 0x000100000a067892 */ /* 0x000fe2000f8efc3f */
[----:B------:R-:W-:Y:S01]  /*5460*/  FMUL.FTZ R14, R32, UR27 ;  /* 0x0000001b200e7c20 */ /* 0x000fe20008410000 */
[----:B------:R-:W-:Y:S01]  /*5470*/  UIMAD UR7, UR28, 0x600, UR7 ;  /* 0x000006001c0778a4 */ /* 0x000fe2000f8e0207 */
[----:B------:R-:W-:Y:S01]  /*5480*/  FMUL.FTZ R15, R33, UR27 ;  /* 0x0000001b210f7c20 */ /* 0x000fe20008410000 */
[----:B------:R-:W-:Y:S01]  /*5490*/  UMOV UR21, 0x40000040 ;  /* 0x4000004000157882 */ /* 0x000fe20000000000 */
[----:B------:R-:W-:Y:S01]  /*54a0*/  UMOV UR23, 0x40000040 ;  /* 0x4000004000177882 */ /* 0x000fe20000000000 */
[----:B------:R-:W1:Y:S01]  /*54b0*/  MUFU.TANH R7, R7 ;  /* 0x0000000700077308 */ /* 0x000e620000002400 */
[----:B------:R-:W-:Y:S01]  /*54c0*/  UMOV UR20, UR6 ;  /* 0x0000000600147c82 */ /* 0x000fe20008000000 */
[----:B------:R-:W-:Y:S01]  /*54d0*/  FMUL.FTZ R32, R48, UR27 ;  /* 0x0000001b30207c20 */ /* 0x000fe20008410000 */
[----:B------:R-:W-:Y:S01]  /*54e0*/  UMOV UR22, UR7 ;  /* 0x0000000700167c82 */ /* 0x000fe20008000000 */
[----:B------:R-:W-:Y:S01]  /*54f0*/  FMUL.FTZ R48, R64, UR27 ;  /* 0x0000001b40307c20 */ /* 0x000fe20008410000 */
[----:B------:R-:W-:Y:S01]  /*5500*/  HGMMA.64x64x16.F32 R120, gdesc[UR20].tnspB, R120, gsb0 ;  /* 0x40e00000147879f0 */ /* 0x000fe20008000878 */
[----:B------:R-:W-:Y:S01]  /*5510*/  UIADD3 UR20, UR6, 0x2, URZ ;  /* 0x0000000206147890 */ /* 0x000fe2000fffe03f */
[----:B------:R-:W-:Y:S01]  /*5520*/  FMUL.FTZ R64, R80, UR27 ;  /* 0x0000001b50407c20 */ /* 0x000fe20008410000 */
[----:B------:R-:W-:Y:S01]  /*5530*/  UIADD3 UR22, UR7, 0x80, URZ ;  /* 0x0000008007167890 */ /* 0x000fe2000fffe03f */
[----:B------:R-:W2:Y:S01]  /*5540*/  MUFU.TANH R10, R10 ;  /* 0x0000000a000a7308 */ /* 0x000ea20000002400 */
[----:B------:R-:W-:Y:S01]  /*5550*/  UMOV UR21, 0x40000040 ;  /* 0x4000004000157882 */ /* 0x000fe20000000000 */
[----:B------:R-:W-:Y:S01]  /*5560*/  UMOV UR23, 0x40000040 ;  /* 0x4000004000177882 */ /* 0x000fe20000000000 */
[----:B0-----:R-:W-:Y:S01]  /*5570*/  FMNMX.FTZ R80, R6, R0, !PT ;  /* 0x0000000006507209 */ /* 0x001fe20007810000 */
[----:B------:R-:W-:Y:S01]  /*5580*/  FMUL.FTZ R20, R36, UR27 ;  /* 0x0000001b24147c20 */ /* 0x000fe20008410000 */
[----:B------:R-:W-:Y:S01]  /*5590*/  FMUL.FTZ R33, R49, UR27 ;  /* 0x0000001b31217c20 */ /* 0x000fe20008410000 */
[----:B------:R-:W-:Y:S01]  /*55a0*/  FMUL.FTZ R49, R65, UR27 ;  /* 0x0000001b41317c20 */ /* 0x000fe20008410000 */
[----:B------:R-:W-:Y:S01]  /*55b0*/  FMUL.FTZ R65, R81, UR27 ;  /* 0x0000001b51417c20 */ /* 0x000fe20008410000 */
[----:B------:R-:W0:Y:S01]  /*55c0*/  MUFU.TANH R11, R11 ;  /* 0x0000000b000b7308 */ /* 0x000e220000002400 */
        /* <DEDUP_REMOVED lines=63> */
[----:B------:R-:W-:-:S02]  /*59c0*/  WARPGROUP.DEPBAR.LE gsb0, 0x0 ;  /* 0x00008000000079c5 */ /* 0x000fc40000010000 */
[----:B------:R-:W-:Y:S01]  /*59d0*/  WARPGROUP.ARRIVE ;  /* 0x00000000000079c5 */ /* 0x000fe20000000000 */
[----:B------:R-:W2:Y:S01]  /*59e0*/  MUFU.TANH R12, R12 ;  /* 0x0000000c000c7308 */ /* 0x000ea20000002400 */
[----:B0-----:R-:W-:Y:S01]  /*59f0*/  FMNMX.FTZ R85, R9, R84, !PT ;  /* 0x0000005409557209 */ /* 0x001fe20007810000 */
[----:B------:R-:W-:Y:S01]  /*5a00*/  FMUL.FTZ R47, R63, UR27 ;  /* 0x0000001b3f2f7c20 */ /* 0x000fe20008410000 */
[----:B------:R-:W-:Y:S01]  /*5a10*/  FMUL.FTZ R60, R76, UR27 ;  /* 0x0000001b4c3c7c20 */ /* 0x000fe20008410000 */
[----:B------:R-:W-:Y:S01]  /*5a20*/  FMUL.FTZ R50, R66, UR27 ;  /* 0x0000001b42327c20 */ /* 0x000fe20008410000 */
[----:B------:R-:W-:Y:S01]  /*5a30*/  HGMMA.64x64x16.F32 R120, gdesc[UR20].tnspB, R120, gsb0 ;  /* 0x40e00000147879f0 */ /* 0x000fe20008000878 */
[----:B------:R-:W-:Y:S01]  /*5a40*/  UIADD3 UR20, UR6, 0x4, URZ ;  /* 0x0000000406147890 */ /* 0x000fe2000fffe03f */
[----:B-1----:R-:W-:Y:S01]  /*5a50*/  FMNMX.FTZ R86, R24, R87, !PT ;  /* 0x0000005718567209 */ /* 0x002fe20007810000 */
[----:B------:R-:W-:Y:S01]  /*5a60*/  UIADD3 UR22, UR7, 0x100, URZ ;  /* 0x0000010007167890 */ /* 0x000fe2000fffe03f */
[----:B------:R-:W0:Y:S01]  /*5a70*/  MUFU.TANH R25, R25 ;  /* 0x0000001900197308 */ /* 0x000e220000002400 */
[----:B------:R-:W-:Y:S01]  /*5a80*/  UMOV UR21, 0x40000040 ;  /* 0x4000004000157882 */ /* 0x000fe20000000000 */
[----:B------:R-:W-:Y:S01]  /*5a90*/  UMOV UR23, 0x40000040 ;  /* 0x4000004000177882 */ /* 0x000fe20000000000 */
        /* <DEDUP_REMOVED lines=17> */
[----:B------:R-:W-:-:S04]  /*5bb0*/  FMUL.FTZ R100, R112, UR27 ;  /* 0x0000001b70647c20 */ /* 0x000fc80008410000 */
        /* <DEDUP_REMOVED lines=12> */
[----:B0-----:R-:W-:Y:S01]  /*5c80*/  FMNMX.FTZ R84, R32, R89, !PT ;  /* 0x0000005920547209 */ /* 0x001fe20007810000 */
[----:B------:R-:W-:Y:S02]  /*5c90*/  WARPGROUP.DEPBAR.LE gsb0, 0x0 ;  /* 0x00008000000079c5 */ /* 0x000fe40000010000 */
[----:B------:R-:W-:-:S04]  /*5ca0*/  WARPGROUP.ARRIVE ;  /* 0x00000000000079c5 */ /* 0x000fc80000000000 */
[----:B------:R-:W0:Y:S01]  /*5cb0*/  MUFU.TANH R23, R23 ;  /* 0x0000001700177308 */ /* 0x000e220000002400 */
[----:B-1----:R-:W-:Y:S01]  /*5cc0*/  FMNMX.FTZ R88, R22, R85, !PT ;  /* 0x0000005516587209 */ /* 0x002fe20007810000 */
[----:B------:R-:W-:Y:S01]  /*5cd0*/  HGMMA.64x64x16.F32 R120, gdesc[UR20].tnspB, R120, gsb0 ;  /* 0x40e00000147879f0 */ /* 0x000fe20008000878 */
[----:B------:R-:W-:Y:S01]  /*5ce0*/  UIADD3 UR20, UR6, 0x6, URZ ;  /* 0x0000000606147890 */ /* 0x000fe2000fffe03f */
[----:B--2---:R-:W-:Y:S01]  /*5cf0*/  FMNMX.FTZ R89, R33, R84, !PT ;  /* 0x0000005421597209 */ /* 0x004fe20007810000 */
[----:B------:R-:W-:-:S03]  /*5d00*/  UIADD3 UR22, UR7, 0x180, URZ ;  /* 0x0000018007167890 */ /* 0x000fc6000fffe03f */
[----:B------:R-:W1:Y:S01]  /*5d10*/  MUFU.TANH R36, R36 ;  /* 0x0000002400247308 */ /* 0x000e620000002400 */
[----:B------:R-:W-:Y:S01]  /*5d20*/  UMOV UR21, 0x40000040 ;  /* 0x4000004000157882 */ /* 0x000fe20000000000 */
[----:B------:R-:W-:Y:S01]  /*5d30*/  UMOV UR23, 0x40000040 ;  /* 0x4000004000177882 */ /* 0x000fe20000000000 */
[----:B------:R-:W-:-:S05]  /*5d40*/  FMUL.FTZ R84, R102, UR27 ;  /* 0x0000001b66547c20 */ /* 0x000fca0008410000 */
        /* <DEDUP_REMOVED lines=23> */
[----:B------:R-:W-:Y:S01]  /*5ec0*/  UIADD3 UR20, UR6, 0x600, URZ ;  /* 0x0000060006147890 */ /* 0x000fe2000fffe03f */
[----:B0-----:R-:W-:Y:S01]  /*5ed0*/  FMNMX.FTZ R92, R44, R91, !PT ;  /* 0x0000005b2c5c7209 */ /* 0x001fe20007810000 */
[----:B------:R-:W-:Y:S02]  /*5ee0*/  UIADD3 UR22, UR7, 0x200, URZ ;  /* 0x0000020007167890 */ /* 0x000fe4000fffe03f */
[----:B------:R-:W0:Y:S01]  /*5ef0*/  MUFU.TANH R45, R45 ;  /* 0x0000002d002d7308 */ /* 0x000e220000002400 */
[----:B------:R-:W-:Y:S01]  /*5f00*/  UMOV UR21, 0x40000040 ;  /* 0x4000004000157882 */ /* 0x000fe20000000000 */
[----:B------:R-:W-:-:S06]  /*5f10*/  UMOV UR23, 0x40000040 ;  /* 0x4000004000177882 */ /* 0x000fcc0000000000 */
[----:B------:R-:W2:Y:S01]  /*5f20*/  MUFU.TANH R35, R35 ;  /* 0x0000002300237308 */ /* 0x000ea20000002400 */
[----:B-1----:R-:W-:-:S07]  /*5f30*/  FMNMX.FTZ R88, R34, R89, !PT ;  /* 0x0000005922587209 */ /* 0x002fce0007810000 */
[----:B------:R-:W1:Y:S01]  /*5f40*/  MUFU.TANH R48, R48 ;  /* 0x0000003000307308 */ /* 0x000e620000002400 */
[----:B0-----:R-:W-:-:S07]  /*5f50*/  FMNMX.FTZ R91, R45, R92, !PT ;  /* 0x0000005c2d5b7209 */ /* 0x001fce0007810000 */
[----:B------:R-:W0:Y:S01]  /*5f60*/  MUFU.TANH R38, R38 ;  /* 0x0000002600267308 */ /* 0x000e220000002400 */
[----:B--2---:R-:W-:-:S07]  /*5f70*/  FMNMX.FTZ R89, R35, R88, !PT ;  /* 0x0000005823597209 */ /* 0x004fce0007810000 */
[----:B------:R-:W2:Y:S01]  /*5f80*/  MUFU.TANH R49, R49 ;  /* 0x0000003100317308 */ /* 0x000ea20000002400 */
[----:B-1----:R-:W-:Y:S01]  /*5f90*/  FMNMX.FTZ R92, R48, R91, !PT ;  /* 0x0000005b305c7209 */ /* 0x002fe20007810000 */
[----:B------:R-:W-:Y:S01]  /*5fa0*/  FMUL.FTZ R91, R105, UR27 ;  /* 0x0000001b695b7c20 */ /* 0x000fe20008410000 */
[----:B------:R-:W-:-:S05]  /*5fb0*/  FMUL.FTZ R105, R117, UR27 ;  /* 0x0000001b75697c20 */ /* 0x000fca0008410000 */
[----:B------:R-:W1:Y:S01]  /*5fc0*/  MUFU.TANH R39, R39 ;  /* 0x0000002700277308 */ /* 0x000e620000002400 */
[----:B0-----:R-:W-:-:S07]  /*5fd0*/  FMNMX.FTZ R88, R38, R89, !PT ;  /* 0x0000005926587209 */ /* 0x001fce0007810000 */
[----:B------:R-:W0:Y:S01]  /*5fe0*/  MUFU.TANH R52, R52 ;  /* 0x0000003400347308 */ /* 0x000e220000002400 */
[----:B--2---:R-:W-:-:S07]  /*5ff0*/  FMNMX.FTZ R93, R49, R92, !PT ;  /* 0x0000005c315d7209 */ /* 0x004fce0007810000 */
[----:B------:R-:W2:Y:S01]  /*6000*/  MUFU.TANH R42, R42 ;  /* 0x0000002a002a7308 */ /* 0x000ea20000002400 */
[----:B-1----:R-:W-:Y:S01]  /*6010*/  FMNMX.FTZ R89, R39, R88, !PT ;  /* 0x0000005827597209 */ /* 0x002fe20007810000 */
[----:B------:R-:W-:-:S06]  /*6020*/  FMUL.FTZ R88, R106, UR27 ;  /* 0x0000001b6a587c20 */ /* 0x000fcc0008410000 */
[----:B------:R-:W1:Y:S01]  /*6030*/  MUFU.TANH R53, R53 ;  /* 0x0000003500357308 */ /* 0x000e620000002400 */
[----:B0-----:R-:W-:Y:S01]  /*6040*/  FMNMX.FTZ R94, R52, R93, !PT ;  /* 0x0000005d345e7209 */ /* 0x001fe20007810000 */
[----:B------:R-:W-:Y:S02]  /*6050*/  WARPGROUP.DEPBAR.LE gsb0, 0x0 ;  /* 0x00008000000079c5 */ /* 0x000fe40000010000 */
[----:B------:R-:W-:-:S04]  /*6060*/  WARPGROUP.ARRIVE ;  /* 0x00000000000079c5 */ /* 0x000fc80000000000 */
[----:B------:R-:W0:Y:S01]  /*6070*/  MUFU.TANH R43, R43 ;  /* 0x0000002b002b7308 */ /* 0x000e220000002400 */
[----:B--2---:R-:W-:Y:S01]  /*6080*/  FMNMX.FTZ R92, R42, R89, !PT ;  /* 0x000000592a5c7209 */ /* 0x004fe20007810000 */
[----:B------:R-:W-:Y:S01]  /*6090*/  HGMMA.64x64x16.F32 R120, gdesc[UR20].tnspB, R120, gsb0 ;  /* 0x40e00000147879f0 */ /* 0x000fe20008000878 */
[----:B------:R-:W-:Y:S01]  /*60a0*/  UIADD3 UR20, UR6, 0x602, URZ ;  /* 0x0000060206147890 */ /* 0x000fe2000fffe03f */
[----:B-1----:R-:W-:Y:S01]  /*60b0*/  FMNMX.FTZ R89, R53, R94, !PT ;  /* 0x0000005e35597209 */ /* 0x002fe20007810000 */
[----:B------:R-:W-:-:S03]  /*60c0*/  UIADD3 UR22, UR7, 0x280, URZ ;  /* 0x0000028007167890 */ /* 0x000fc6000fffe03f */
[----:B------:R-:W1:Y:S01]  /*60d0*/  MUFU.TANH R56, R56 ;  /* 0x0000003800387308 */ /* 0x000e620000002400 */
[----:B------:R-:W-:Y:S01]  /*60e0*/  UMOV UR21, 0x40000040 ;  /* 0x4000004000157882 */ /* 0x000fe20000000000 */
[----:B------:R-:W-:-:S06]  /*60f0*/  UMOV UR23, 0x40000040 ;  /* 0x4000004000177882 */ /* 0x000fcc0000000000 */
[----:B------:R-:W2:Y:S01]  /*6100*/  MUFU.TANH R46, R46 ;  /* 0x0000002e002e7308 */ /* 0x000ea20000002400 */
[----:B0-----:R-:W-:-:S07]  /*6110*/  FMNMX.FTZ R93, R43, R92, !PT ;  /* 0x0000005c2b5d7209 */ /* 0x001fce0007810000 */
[----:B------:R-:W0:Y:S01]  /*6120*/  MUFU.TANH R57, R57 ;  /* 0x0000003900397308 */ /* 0x000e220000002400 */
[----:B-1----:R-:W-:Y:S01]  /*6130*/  FMNMX.FTZ R94, R56, R89, !PT ;  /* 0x00000059385e7209 */ /* 0x002fe20007810000 */
[----:B------:R-:W-:-:S06]  /*6140*/  FMUL.FTZ R89, R107, UR27 ;  /* 0x0000001b6b597c20 */ /* 0x000fcc0008410000 */
        /* <DEDUP_REMOVED lines=12> */
[----:B-1----:R-:W-:Y:S01]  /*6210*/  FMNMX.FTZ R95, R61, R94, !PT ;  /* 0x0000005e3d5f7209 */ /* 0x002fe20007810000 */
[----:B------:R-:W-:Y:S02]  /*6220*/  WARPGROUP.DEPBAR.LE gsb0, 0x0 ;  /* 0x00008000000079c5 */ /* 0x000fe40000010000 */
[----:B------:R-:W-:-:S04]  /*6230*/  WARPGROUP.ARRIVE ;  /* 0x00000000000079c5 */ /* 0x000fc80000000000 */
[----:B------:R-:W1:Y:S01]  /*6240*/  MUFU.TANH R54, R54 ;  /* 0x0000003600367308 */ /* 0x000e620000002400 */
[----:B--2---:R-:W-:Y:S01]  /*6250*/  FMNMX.FTZ R97, R51, R92, !PT ;  /* 0x0000005c33617209 */ /* 0x004fe20007810000 */
[----:B------:R-:W-:Y:S01]  /*6260*/  HGMMA.64x64x16.F32 R120, gdesc[UR20].tnspB, R120, gsb0 ;  /* 0x40e00000147879f0 */ /* 0x000fe20008000878 */
[----:B------:R-:W-:Y:S01]  /*6270*/  UIADD3 UR20, UR6, 0x604, URZ ;  /* 0x0000060406147890 */ /* 0x000fe2000fffe03f */
[----:B0-----:R-:W-:Y:S01]  /*6280*/  FMNMX.FTZ R94, R64, R95, !PT ;  /* 0x0000005f405e7209 */ /* 0x001fe20007810000 */
[----:B------:R-:W-:-:S03]  /*6290*/  UIADD3 UR22, UR7, 0x300, URZ ;  /* 0x0000030007167890 */ /* 0x000fc6000fffe03f */
[----:B------:R-:W0:Y:S01]  /*62a0*/  MUFU.TANH R65, R65 ;  /* 0x0000004100417308 */ /* 0x000e220000002400 */
[----:B------:R-:W-:Y:S01]  /*62b0*/  UMOV UR21, 0x40000040 ;  /* 0x4000004000157882 */ /* 0x000fe20000000000 */
[----:B------:R-:W-:Y:S01]  /*62c0*/  UMOV UR23, 0x40000040 ;  /* 0x4000004000177882 */ /* 0x000fe20000000000 */
[----:B------:R-:W-:-:S05]  /*62d0*/  FMUL.FTZ R95, R109, UR27 ;  /* 0x0000001b6d5f7c20 */ /* 0x000fca0008410000 */
[----:B------:R-:W2:Y:S01]  /*62e0*/  MUFU.TANH R55, R55 ;  /* 0x0000003700377308 */ /* 0x000ea20000002400 */
[----:B-1----:R-:W-:-:S07]  /*62f0*/  FMNMX.FTZ R92, R54, R97, !PT ;  /* 0x00000061365c7209 */ /* 0x002fce0007810000 */
[----:B------:R-:W1:Y:S01]  /*6300*/  MUFU.TANH R70, R70 ;  /* 0x0000004600467308 */ /* 0x000e620000002400 */
[----:B0-----:R-:W-:-:S07]  /*6310*/  FMNMX.FTZ R99, R65, R94, !PT ;  /* 0x0000005e41637209 */ /* 0x001fce0007810000 */
[----:B------:R-:W0:Y:S01]  /*6320*/  MUFU.TANH R58, R58 ;  /* 0x0000003a003a7308 */ /* 0x000e220000002400 */
[----:B--2---:R-:W-:Y:S01]  /*6330*/  FMNMX.FTZ R97, R55, R92, !PT ;  /* 0x0000005c37617209 */ /* 0x004fe20007810000 */
[----:B------:R-:W-:Y:S02]  /*6340*/  FMUL.FTZ R92, R110, UR27 ;  /* 0x0000001b6e5c7c20 */ /* 0x000fe40008410000 */
[----:B------:R-:W2:Y:S04]  /*6350*/  S2R R110, SR_TID.X ;  /* 0x00000000006e7919 */ /* 0x000ea80000002100 */
[----:B------:R-:W3:Y:S01]  /*6360*/  MUFU.TANH R71, R71 ;  /* 0x0000004700477308 */ /* 0x000ee20000002400 */
[----:B-1----:R-:W-:-:S07]  /*6370*/  FMNMX.FTZ R96, R70, R99, !PT ;  /* 0x0000006346607209 */ /* 0x002fce0007810000 */
[----:B------:R-:W1:Y:S01]  /*6380*/  MUFU.TANH R59, R59 ;  /* 0x0000003b003b7308 */ /* 0x000e620000002400 */
[----:B0-----:R-:W-:-:S07]  /*6390*/  FMNMX.FTZ R94, R58, R97, !PT ;  /* 0x000000613a5e7209 */ /* 0x001fce0007810000 */
[----:B------:R-:W0:Y:S01]  /*63a0*/  MUFU.TANH R74, R74 ;  /* 0x0000004a004a7308 */ /* 0x000e220000002400 */
[----:B---3--:R-:W-:-:S07]  /*63b0*/  FMNMX.FTZ R99, R71, R96, !PT ;  /* 0x0000006047637209 */ /* 0x008fce0007810000 */
[----:B------:R-:W3:Y:S01]  /*63c0*/  MUFU.TANH R62, R62 ;  /* 0x0000003e003e7308 */ /* 0x000ee20000002400 */
[----:B-1----:R-:W-:Y:S01]  /*63d0*/  FMNMX.FTZ R97, R59, R94, !PT ;  /* 0x0000005e3b617209 */ /* 0x002fe20007810000 */
[----:B------:R-:W-:Y:S01]  /*63e0*/  FMUL.FTZ R94, R111, UR27 ;  /* 0x0000001b6f5e7c20 */ /* 0x000fe20008410000 */
[----:B--2---:R-:W-:Y:S02]  /*63f0*/  SHF.R.U32.HI R109, RZ, 0x7, R110 ;  /* 0x00000007ff6d7819 */ /* 0x004fe4000001166e */
[----:B------:R-:W-:-:S03]  /*6400*/  ISETP.GE.U32.AND P2, PT, R110, 0x180, PT ;  /* 0x000001806e00780c */ /* 0x000fc60003f46070 */
[----:B------:R-:W1:Y:S01]  /*6410*/  MUFU.TANH R75, R75 ;  /* 0x0000004b004b7308 */ /* 0x000e620000002400 */
[----:B0-----:R-:W-:Y:S01]  /*6420*/  FMNMX.FTZ R98, R74, R99, !PT ;  /* 0x000000634a627209 */ /* 0x001fe20007810000 */
[----:B------:R-:W-:Y:S02]  /*6430*/  WARPGROUP.DEPBAR.LE gsb0, 0x0 ;  /* 0x00008000000079c5 */ /* 0x000fe40000010000 */
[----:B------:R-:W-:-:S04]  /*6440*/  WARPGROUP.ARRIVE ;  /* 0x00000000000079c5 */ /* 0x000fc80000000000 */
[----:B------:R-:W0:Y:S01]  /*6450*/  MUFU.TANH R63, R63 ;  /* 0x0000003f003f7308 */ /* 0x000e220000002400 */
[----:B---3--:R-:W-:Y:S01]  /*6460*/  FMNMX.FTZ R96, R62, R97, !PT ;  /* 0x000000613e607209 */ /* 0x008fe20007810000 */
        /* <DEDUP_REMOVED lines=41> */
[----:B--2---:R-:W-:-:S07]  /*6700*/  FMNMX.FTZ R97, R73, R96, !PT ;  /* 0x0000006049617209 */ /* 0x004fce0007810000 */
[----:B------:R-:W2:Y:S01]  /*6710*/  MUFU.TANH R91, R91 ;  /* 0x0000005b005b7308 */ /* 0x000ea20000002400 */
[----:B-1----:R-:W-:-:S07]  /*6720*/  FMNMX.FTZ R98, R90, R103, !PT ;  /* 0x000000675a627209 */ /* 0x002fce0007810000 */
[----:B------:R-:W1:Y:S01]  /*6730*/  MUFU.TANH R77, R77 ;  /* 0x0000004d004d7308 */ /* 0x000e620000002400 */
[----:B0-----:R-:W-:Y:S01]  /*6740*/  FMNMX.FTZ R96, R76, R97, !PT ;  /* 0x000000614c607209 */ /* 0x001fe20007810000 */
[----:B------:R-:W-:-:S06]  /*6750*/  FMUL.FTZ R97, R114, UR27 ;  /* 0x0000001b72617c20 */ /* 0x000fcc0008410000 */
[----:B------:R-:W0:Y:S01]  /*6760*/  MUFU.TANH R93, R93 ;  /* 0x0000005d005d7308 */ /* 0x000e220000002400 */
[----:B--2---:R-:W-:-:S07]  /*6770*/  FMNMX.FTZ R98, R91, R98, !PT ;  /* 0x000000625b627209 */ /* 0x004fce0007810000 */
[----:B------:R-:W2:Y:S01]  /*6780*/  MUFU.TANH R80, R80 ;  /* 0x0000005000507308 */ /* 0x000ea20000002400 */
[----:B-1----:R-:W-:-:S07]  /*6790*/  FMNMX.FTZ R103, R77, R96, !PT ;  /* 0x000000604d677209 */ /* 0x002fce0007810000 */
        /* <DEDUP_REMOVED lines=30> */
[----:B-1----:R-:W-:-:S05]  /*6980*/  FMNMX.FTZ R96, R105, R96, !PT ;  /* 0x0000006069607209 */ /* 0x002fca0007810000 */
[----:B------:R-:W1:Y:S01]  /*6990*/  SHFL.BFLY PT, R103, R96, 0x2, 0x1f ;  /* 0x0c401f0060677f89 */ /* 0x000e6200000e0000 */
[----:B------:R-:W-:Y:S02]  /*69a0*/  WARPGROUP.DEPBAR.LE gsb0, 0x0 ;  /* 0x00008000000079c5 */ /* 0x000fe40000010000 */
[----:B------:R-:W-:Y:S01]  /*69b0*/  WARPGROUP.ARRIVE ;  /* 0x00000000000079c5 */ /* 0x000fe20000000000 */
[----:B------:R-:W3:Y:S01]  /*69c0*/  MUFU.TANH R94, R94 ;  /* 0x0000005e005e7308 */ /* 0x000ee20000002400 */
[----:B--2---:R-:W-:Y:S01]  /*69d0*/  FMNMX.FTZ R107, R89, R104, !PT ;  /* 0x00000068596b7209 */ /* 0x004fe20007810000 */
[----:B------:R-:W-:-:S03]  /*69e0*/  FMUL.FTZ R104, R119, UR27 ;  /* 0x0000001b77687c20 */ /* 0x000fc60008410000 */
[----:B------:R-:W-:Y:S01]  /*69f0*/  HGMMA.64x64x16.F32 R120, gdesc[UR20].tnspB, R120, gsb0 ;  /* 0x40e00000147879f0 */ /* 0x000fe20008000878 */
[----:B------:R-:W-:Y:S01]  /*6a00*/  UIADD3 UR20, UR6, 0xc04, URZ ;  /* 0x00000c0406147890 */ /* 0x000fe2000fffe03f */
[----:B0-----:R-:W-:Y:S01]  /*6a10*/  FMNMX.FTZ R107, R92, R107, !PT ;  /* 0x0000006b5c6b7209 */ /* 0x001fe20007810000 */
[----:B------:R-:W-:Y:S01]  /*6a20*/  UIADD3 UR22, UR7, 0x500, URZ ;  /* 0x0000050007167890 */ /* 0x000fe2000fffe03f */
[----:B------:R-:W0:Y:S01]  /*6a30*/  MUFU.TANH R97, R97 ;  /* 0x0000006100617308 */ /* 0x000e220000002400 */
[----:B------:R-:W-:Y:S01]  /*6a40*/  UMOV UR21, 0x40000040 ;  /* 0x4000004000157882 */ /* 0x000fe20000000000 */
[----:B------:R-:W-:-:S06]  /*6a50*/  UMOV UR23, 0x40000040 ;  /* 0x4000004000177882 */ /* 0x000fcc0000000000 */
[----:B------:R-:W2:Y:S01]  /*6a60*/  MUFU.TANH R98, R98 ;  /* 0x0000006200627308 */ /* 0x000ea20000002400 */
[----:B---3--:R-:W-:-:S07]  /*6a70*/  FMNMX.FTZ R106, R94, R107, !PT ;  /* 0x0000006b5e6a7209 */ /* 0x008fce0007810000 */
[----:B------:R-:W3:Y:S01]  /*6a80*/  MUFU.TANH R102, R102 ;  /* 0x0000006600667308 */ /* 0x000ee20000002400 */
[----:B0-----:R-:W-:Y:S02]  /*6a90*/  FMNMX.FTZ R107, R97, R106, !PT ;  /* 0x0000006a616b7209 */ /* 0x001fe40007810000 */
[----:B-1----:R-:W-:-:S05]  /*6aa0*/  FMNMX.FTZ R106, R96, R103, !PT ;  /* 0x00000067606a7209 */ /* 0x002fca0007810000 */
[----:B------:R-:W0:Y:S01]  /*6ab0*/  MUFU.TANH R104, R104 ;  /* 0x0000006800687308 */ /* 0x000e220000002400 */
[----:B--2---:R-:W-:Y:S01]  /*6ac0*/  FMNMX.FTZ R107, R98, R107, !PT ;  /* 0x0000006b626b7209 */ /* 0x004fe20007810000 */
[----:B------:R-:W-:Y:S03]  /*6ad0*/  SHFL.BFLY PT, R103, R106, 0x1, 0x1f ;  /* 0x0c201f006a677f89 */ /* 0x000fe600000e0000 */
[----:B---3--:R-:W-:-:S04]  /*6ae0*/  FMNMX.FTZ R107, R102, R107, !PT ;  /* 0x0000006b666b7209 */ /* 0x008fc80007810000 */
[----:B0-----:R-:W-:-:S05]  /*6af0*/  FMNMX.FTZ R107, R104, R107, !PT ;  /* 0x0000006b686b7209 */ /* 0x001fca0007810000 */
[----:B------:R-:W0:Y:S02]  /*6b00*/  SHFL.BFLY PT, R96, R107, 0x2, 0x1f ;  /* 0x0c401f006b607f89 */ /* 0x000e2400000e0000 */
[----:B0-----:R-:W-:Y:S01]  /*6b10*/  FMNMX.FTZ R108, R107, R96, !PT ;  /* 0x000000606b6c7209 */ /* 0x001fe20007810000 */
[----:B------:R-:W-:Y:S02]  /*6b20*/  WARPGROUP.DEPBAR.LE gsb0, 0x0 ;  /* 0x00008000000079c5 */ /* 0x000fe40000010000 */
[----:B------:R-:W-:Y:S01]  /*6b30*/  WARPGROUP.ARRIVE ;  /* 0x00000000000079c5 */ /* 0x000fe20000000000 */
[----:B------:R-:W-:Y:S02]  /*6b40*/  FMNMX.FTZ R96, R106, R103, !PT ;  /* 0x000000676a607209 */ /* 0x000fe40007810000 */
[----:B------:R-:W0:Y:S03]  /*6b50*/  SHFL.BFLY PT, R103, R108, 0x1, 0x1f ;  /* 0x0c201f006c677f89 */ /* 0x000e2600000e0000 */
[----:B------:R-:W-:Y:S01]  /*6b60*/  HGMMA.64x64x16.F32 R120, gdesc[UR20].tnspB, R120, gsb0 ;  /* 0x40e00000147879f0 */ /* 0x000fe20008000878 */
[----:B------:R-:W-:Y:S01]  /*6b70*/  UIADD3 UR20, UR6, 0xc06, URZ ;  /* 0x00000c0606147890 */ /* 0x000fe2000fffe03f */
[C---:B------:R-:W-:Y:S01]  /*6b80*/  FADD.FTZ R107, -R96.reuse, R0 ;  /* 0x00000000606b7221 */ /* 0x040fe20000010100 */
[----:B------:R-:W-:Y:S01]  /*6b90*/  UIADD3 UR22, UR7, 0x580, URZ ;  /* 0x0000058007167890 */ /* 0x000fe2000fffe03f */
[----:B------:R-:W-:Y:S01]  /*6ba0*/  FMUL.FTZ R0, R96, UR26 ;  /* 0x0000001a60007c20 */ /* 0x000fe20008410000 */
[----:B------:R-:W-:Y:S01]  /*6bb0*/  UMOV UR21, 0x40000040 ;  /* 0x4000004000157882 */ /* 0x000fe20000000000 */
[----:B------:R-:W-:Y:S01]  /*6bc0*/  UMOV UR23, 0x40000040 ;  /* 0x4000004000177882 */ /* 0x000fe20000000000 */
[----:B------:R-:W-:Y:S01]  /*6bd0*/  FMUL.FTZ R107, R107, UR26 ;  /* 0x0000001a6b6b7c20 */ /* 0x000fe20008410000 */
        /* <DEDUP_REMOVED lines=10> */
[--C-:B------:R-:W-:Y:S01]  /*6c80*/  FFMA.FTZ R24, R24, UR26, -R0.reuse ;  /* 0x0000001a18187c23 */ /* 0x100fe20008010800 */
[----:B------:R-:W-:Y:S01]  /*6c90*/  MUFU.EX2 R6, R6 ;  /* 0x0000000600067308 */ /* 0x000fe20000000800 */
[--C-:B------:R-:W-:Y:S01]  /*6ca0*/  FFMA.FTZ R25, R25, UR26, -R0.reuse ;  /* 0x0000001a19197c23 */ /* 0x100fe20008010800 */
[----:B0-----:R-:W-:Y:S01]  /*6cb0*/  FMNMX.FTZ R103, R108, R103, !PT ;  /* 0x000000676c677209 */ /* 0x001fe20007810000 */
[--C-:B------:R-:W-:Y:S01]  /*6cc0*/  FFMA.FTZ R28, R28, UR26, -R0.reuse ;  /* 0x0000001a1c1c7c23 */ /* 0x100fe20008010800 */
[--C-:B------:R-:W-:Y:S01]  /*6cd0*/  FFMA.FTZ R29, R29, UR26, -R0.reuse ;  /* 0x0000001a1d1d7c23 */ /* 0x100fe20008010800 */
[--C-:B------:R-:W-:Y:S01]  /*6ce0*/  FFMA.FTZ R32, R32, UR26, -R0.reuse ;  /* 0x0000001a20207c23 */ /* 0x100fe20008010800 */
[--C-:B------:R-:W-:Y:S01]  /*6cf0*/  FFMA.FTZ R36, R36, UR26, -R0.reuse ;  /* 0x0000001a24247c23 */ /* 0x100fe20008010800 */
[C---:B------:R-:W-:Y:S01]  /*6d00*/  FADD.FTZ R5, -R103.reuse, R5 ;  /* 0x0000000567057221 */ /* 0x040fe20000010100 */
[----:B-1----:R-:W-:Y:S01]  /*6d10*/  FMUL.FTZ R107, R103, UR26 ;  /* 0x0000001a676b7c20 */ /* 0x002fe20008410000 */
[--C-:B------:R-:W-:Y:S01]  /*6d20*/  FFMA.FTZ R37, R37, UR26, -R0.reuse ;  /* 0x0000001a25257c23 */ /* 0x100fe20008010800 */
[----:B------:R-:W-:Y:S01]  /*6d30*/  FFMA.FTZ R40, R40, UR26, -R0 ;  /* 0x0000001a28287c23 */ /* 0x000fe20008010800 */
[----:B------:R-:W-:Y:S01]  /*6d40*/  FMUL.FTZ R108, R5, UR26 ;  /* 0x0000001a056c7c20 */ /* 0x000fe20008410000 */
[----:B------:R-:W-:Y:S01]  /*6d50*/  FFMA.FTZ R5, R8, UR26, -R107 ;  /* 0x0000001a08057c23 */ /* 0x000fe2000801086b */
[----:B------:R-:W-:-:S02]  /*6d60*/  VIADD R8, R109, 0x9 ;  /* 0x000000096d087836 */ /* 0x000fc40000000000 */
[--C-:B------:R-:W-:Y:S01]  /*6d70*/  FFMA.FTZ R111, R9, UR26, -R107.reuse ;  /* 0x0000001a096f7c23 */ /* 0x100fe2000801086b */
[----:B------:R-:W-:Y:S02]  /*6d80*/  IMAD.U32 R9, RZ, RZ, UR28 ;  /* 0x0000001cff097e24 */ /* 0x000fe4000f8e00ff */
[--C-:B------:R-:W-:Y:S01]  /*6d90*/  FFMA.FTZ R13, R13, UR26, -R107.reuse ;  /* 0x0000001a0d0d7c23 */ /* 0x100fe2000801086b */
[--C-:B------:R-:W-:Y:S01]  /*6da0*/  FFMA.FTZ R41, R41, UR26, -R0.reuse ;  /* 0x0000001a29297c23 */ /* 0x100fe20008010800 */
[----:B------:R-:W-:Y:S01]  /*6db0*/  SEL R110, R8, 0x9, !P2 ;  /* 0x00000009086e7807 */ /* 0x000fe20005000000 */
[----:B------:R-:W-:Y:S01]  /*6dc0*/  FFMA.FTZ R8, R12, UR26, -R107 ;  /* 0x0000001a0c087c23 */ /* 0x000fe2000801086b */
[----:B------:R-:W-:Y:S01]  /*6dd0*/  IMAD.U32 R12, RZ, RZ, UR38 ;  /* 0x00000026ff0c7e24 */ /* 0x000fe2000f8e00ff */
[----:B------:R-:W-:Y:S01]  /*6de0*/  @!P1 LEA R9, R9, UR39, 0x3 ;  /* 0x0000002709099c11 */ /* 0x000fe2000f8e18ff */
        /* <DEDUP_REMOVED lines=31> */
[----:B------:R-:W-:Y:S01]  /*6fe0*/  @!P1 LEA R12, R12, UR39, 0x3 ;  /* 0x000000270c0c9c11 */ /* 0x000fe2000f8e18ff */
[----:B------:R-:W-:-:S02]  /*6ff0*/  @!P1 VIADD R109, R9, 0x30860 ;  /* 0x00030860096d9836 */ /* 0x000fc40000000000 */
[--C-:B------:R-:W-:Y:S01]  /*7000*/  FFMA.FTZ R58, R58, UR26, -R107.reuse ;  /* 0x0000001a3a3a7c23 */ /* 0x100fe2000801086b */
[--C-:B------:R-:W-:Y:S01]  /*7010*/  FFMA.FTZ R69, R69, UR26, -R107.reuse ;  /* 0x0000001a45457c23 */ /* 0x100fe2000801086b */
[----:B------:R-:W-:Y:S02]  /*7020*/  WARPGROUP.DEPBAR.LE gsb0, 0x0 ;  /* 0x00008000000079c5 */ /* 0x000fe40000010000 */
[----:B------:R-:W-:Y:S01]  /*7030*/  WARPGROUP.ARRIVE ;  /* 0x00000000000079c5 */ /* 0x000fe20000000000 */
[----:B------:R-:W0:Y:S01]  /*7040*/  MUFU.EX2 R0, R108 ;  /* 0x0000006c00007308 */ /* 0x000e220000000800 */
[----:B------:R-:W-:Y:S01]  /*7050*/  @!P1 IADD3 R12, R12, 0x30840, RZ ;  /* 0x000308400c0c9810 */ /* 0x000fe20007ffe0ff */
[----:B------:R-:W-:Y:S01]  /*7060*/  FFMA.FTZ R72, R72, UR26, -R107 ;  /* 0x0000001a48487c23 */ /* 0x000fe2000801086b */
[----:B------:R-:W-:Y:S01]  /*7070*/  @!P1 PRMT R109, RZ, 0x654, R109 ;  /* 0x00000654ff6d9816 */ /* 0x000fe2000000006d */
[--C-:B------:R-:W-:Y:S01]  /*7080*/  FFMA.FTZ R73, R73, UR26, -R107.reuse ;  /* 0x0000001a49497c23 */ /* 0x100fe2000801086b */
[----:B------:R-:W-:Y:S01]  /*7090*/  HGMMA.64x64x16.F32 R120, gdesc[UR20].tnspB, R120, gsb0 ;  /* 0x40e00000147879f0 */ /* 0x000fe20008000878 */
[----:B------:R-:W-:Y:S01]  /*70a0*/  @!P1 PRMT R12, RZ, 0x654, R12 ;  /* 0x00000654ff0c9816 */ /* 0x000fe2000000000c */
[--C-:B------:R-:W-:Y:S01]  /*70b0*/  FFMA.FTZ R76, R76, UR26, -R107.reuse ;  /* 0x0000001a4c4c7c23 */ /* 0x100fe2000801086b */
[----:B------:R-:W1:Y:S01]  /*70c0*/  MUFU.EX2 R7, R7 ;  /* 0x0000000700077308 */ /* 0x000e620000000800 */
        /* <DEDUP_REMOVED lines=9> */
[--C-:B------:R-:W-:Y:S01]  /*7160*/  FFMA.FTZ R97, R97, UR26, -R107.reuse ;  /* 0x0000001a61617c23 */ /* 0x100fe2000801086b */
[--C-:B------:R-:W-:Y:S01]  /*7170*/  FFMA.FTZ R102, R102, UR26, -R107.reuse ;  /* 0x0000001a66667c23 */ /* 0x100fe2000801086b */
[--C-:B------:R-:W-:Y:S01]  /*7180*/  FFMA.FTZ R104, R104, UR26, -R107.reuse ;  /* 0x0000001a68687c23 */ /* 0x100fe2000801086b */
[----:B------:R-:W-:Y:S01]  /*7190*/  FFMA.FTZ R98, R98, UR26, -R107 ;  /* 0x0000001a62627c23 */ /* 0x000fe2000801086b */
[----:B------:R-:W-:Y:S01]  /*71a0*/  ISETP.LT.AND P2, PT, RZ, UR29, PT ;  /* 0x0000001dff007c0c */ /* 0x000fe2000bf41270 */
[----:B------:R-:W-:Y:S01]  /*71b0*/  UIADD3 UR6, UR29, -0x1, URZ ;  /* 0xffffffff1d067890 */ /* 0x000fe2000fffe03f */
[----:B------:R-:W-:Y:S01]  /*71c0*/  MUFU.EX2 R11, R11 ;  /* 0x0000000b000b7308 */ /* 0x000fe20000000800 */
[----:B------:R-:W-:Y:S01]  /*71d0*/  UMOV UR20, UR37 ;  /* 0x0000002500147c82 */ /* 0x000fe20008000000 */
[----:B------:R-:W-:-:S04]  /*71e0*/  UMOV UR28, UR38 ;  /* 0x00000026001c7c82 */ /* 0x000fc80008000000 */
[----:B------:R-:W-:Y:S02]  /*71f0*/  UMOV UR29, UR6 ;  /* 0x00000006001d7c82 */ /* 0x000fe40008000000 */
[----:B------:R-:W2:Y:S08]  /*7200*/  MUFU.EX2 R108, R111 ;  /* 0x0000006f006c7308 */ /* 0x000eb00000000800 */
[----:B------:R-:W-:Y:S08]  /*7210*/  MUFU.EX2 R8, R8 ;  /* 0x0000000800087308 */ /* 0x000ff00000000800 */
[----:B------:R3:W4:Y:S08]  /*7220*/  MUFU.EX2 R9, R13 ;  /* 0x0000000d00097308 */ /* 0x0007300000000800 */
[----:B------:R-:W5:Y:S01]  /*7230*/  MUFU.EX2 R14, R14 ;  /* 0x0000000e000e7308 */ /* 0x000f620000000800 */
[--C-:B---3--:R-:W-:Y:S01]  /*7240*/  FFMA.FTZ R13, R34, UR26, -R107.reuse ;  /* 0x0000001a220d7c23 */ /* 0x108fe2000801086b */
[----:B------:R-:W-:-:S06]  /*7250*/  FFMA.FTZ R34, R47, UR26, -R107 ;  /* 0x0000001a2f227c23 */ /* 0x000fcc000801086b */
[----:B------:R-:W3:Y:S08]  /*7260*/  MUFU.EX2 R15, R15 ;  /* 0x0000000f000f7308 */ /* 0x000ef00000000800 */
[----:B------:R-:W3:Y:S08]  /*7270*/  MUFU.EX2 R20, R20 ;  /* 0x0000001400147308 */ /* 0x000ef00000000800 */
[----:B------:R-:W3:Y:S01]  /*7280*/  MUFU.EX2 R21, R21 ;  /* 0x0000001500157308 */ /* 0x000ee20000000800 */
[----:B------:R-:W-:-:S02]  /*7290*/  WARPGROUP.DEPBAR.LE gsb0, 0x0 ;  /* 0x00008000000079c5 */ /* 0x000fc40000010000 */
[----:B------:R0:W-:Y:S06]  /*72a0*/  BAR.ARV R110, 0x100 ;  /* 0x0004006e0000751d */ /* 0x0001ec0000002000 */
[----:B------:R1:W-:Y:S01]  /*72b0*/  @!P1 SYNCS.ARRIVE.TRANS64.RED.A1T0 RZ, [R12+URZ], RZ ;  /* 0x000000ff0cff99a7 */ /* 0x0003e2000810043f */
[----:B------:R-:W-:Y:S01]  /*72c0*/  MUFU.EX2 R24, R24 ;  /* 0x0000001800187308 */ /* 0x000fe20000000800 */
[--C-:B0-----:R-:W-:Y:S01]  /*72d0*/  FFMA.FTZ R110, R23, UR26, -R107.reuse ;  /* 0x0000001a176e7c23 */ /* 0x101fe2000801086b */
[--C-:B------:R-:W-:Y:S01]  /*72e0*/  FFMA.FTZ R23, R39, UR26, -R107.reuse ;  /* 0x0000001a27177c23 */ /* 0x100fe2000801086b */
[----:B------:R-:W-:Y:S01]  /*72f0*/  FFMA.FTZ R39, R66, UR26, -R107 ;  /* 0x0000001a42277c23 */ /* 0x000fe2000801086b */
[-C--:B------:R-:W-:Y:S01]  /*7300*/  FMUL.FTZ R122, R122, R0.reuse ;  /* 0x000000007a7a7220 */ /* 0x080fe20000410000 */
[-C--:B------:R-:W-:Y:S01]  /*7310*/  FMUL.FTZ R123, R123, R0.reuse ;  /* 0x000000007b7b7220 */ /* 0x080fe20000410000 */
[----:B------:R-:W-:Y:S01]  /*7320*/  FMUL.FTZ R126, R126, R0 ;  /* 0x000000007e7e7220 */ /* 0x000fe20000410000 */
[----:B-1----:R-:W-:Y:S01]  /*7330*/  FFMA.FTZ R12, R33, R3, R6 ;  /* 0x00000003210c7223 */ /* 0x002fe20000010006 */
[----:B------:R0:W-:Y:S01]  /*7340*/  @!P1 SYNCS.ARRIVE.TRANS64.RED.A1T0 RZ, [R109+URZ], RZ ;  /* 0x000000ff6dff99a7 */ /* 0x0001e2000810043f */
[----:B------:R-:W-:Y:S01]  /*7350*/  FFMA.FTZ R3, R0, R4, R5 ;  /* 0x0000000400037223 */ /* 0x000fe20000010005 */
[----:B------:R-:W-:Y:S01]  /*7360*/  F2FP.F16.F32.PACK_AB R4, R7, R6 ;  /* 0x000000060704723e */ /* 0x000fe200000000ff */
[----:B------:R-:W-:Y:S01]  /*7370*/  MUFU.EX2 R110, R110 ;  /* 0x0000006e006e7308 */ /* 0x000fe20000000800 */
[C---:B--2---:R-:W-:Y:S01]  /*7380*/  F2FP.F16.F32.PACK_AB R5, R108.reuse, R5 ;  /* 0x000000056c05723e */ /* 0x044fe200000000ff */
[----:B------:R-:W-:Y:S01]  /*7390*/  FADD.FTZ R3, R108, R3 ;  /* 0x000000036c037221 */ /* 0x000fe20000010000 */
[----:B------:R-:W-:Y:S01]  /*73a0*/  F2FP.F16.F32.PACK_AB R6, R11, R10 ;  /* 0x0000000a0b06723e */ /* 0x000fe200000000ff */
[----:B------:R-:W-:Y:S01]  /*73b0*/  FFMA.FTZ R108, R31, UR26, -R107 ;  /* 0x0000001a1f6c7c23 */ /* 0x000fe2000801086b */
[----:B0-----:R-:W-:Y:S01]  /*73c0*/  FADD.FTZ R109, R7, R12 ;  /* 0x0000000c076d7221 */ /* 0x001fe20000010000 */
[C---:B----4-:R-:W-:Y:S01]  /*73d0*/  F2FP.F16.F32.PACK_AB R7, R9.reuse, R8 ;  /* 0x000000080907723e */ /* 0x050fe200000000ff */
[----:B------:R-:W-:Y:S01]  /*73e0*/  FADD.FTZ R8, R8, R3 ;  /* 0x0000000308087221 */ /* 0x000fe20000010000 */
[----:B------:R-:W-:Y:S01]  /*73f0*/  MUFU.EX2 R25, R25 ;  /* 0x0000001900197308 */ /* 0x000fe20000000800 */
[----:B------:R-:W-:Y:S01]  /*7400*/  FADD.FTZ R12, R10, R109 ;  /* 0x0000006d0a0c7221 */ /* 0x000fe20000010000 */
[--C-:B------:R-:W-:Y:S01]  /*7410*/  FFMA.FTZ R10, R26, UR26, -R107.reuse ;  /* 0x0000001a1a0a7c23 */ /* 0x100fe2000801086b */
[----:B------:R0:W-:Y:S01]  /*7420*/  STSM.16.M88.4 [R2+0x1e800], R4 ;  /* 0x01e8000402007844 */ /* 0x0001e20000000200 */
[----:B------:R-:W-:Y:S01]  /*7430*/  FADD.FTZ R8, R9, R8 ;  /* 0x0000000809087221 */ /* 0x000fe20000010000 */
        /* <DEDUP_REMOVED lines=12> */
[-C--:B------:R-:W-:Y:S01]  /*7500*/  FMUL.FTZ R127, R127, R0.reuse ;  /* 0x000000007f7f7220 */ /* 0x080fe20000410000 */
[----:B------:R-:W-:Y:S01]  /*7510*/  FMUL.FTZ R130, R130, R0 ;  /* 0x0000000082827220 */ /* 0x000fe20000410000 */
[--C-:B0-----:R-:W-:Y:S01]  /*7520*/  FFMA.FTZ R5, R18, UR26, -R107.reuse ;  /* 0x0000001a12057c23 */ /* 0x101fe2000801086b */
[--C-:B------:R-:W-:Y:S01]  /*7530*/  FFMA.FTZ R6, R19, UR26, -R107.reuse ;  /* 0x0000001a13067c23 */ /* 0x100fe2000801086b */
[--C-:B------:R-:W-:Y:S01]  /*7540*/  FFMA.FTZ R7, R22, UR26, -R107.reuse ;  /* 0x0000001a16077c23 */ /* 0x100fe2000801086b */
[----:B------:R-:W-:Y:S01]  /*7550*/  FADD.FTZ R4, R11, R12 ;  /* 0x0000000c0b047221 */ /* 0x000fe20000010000 */
[--C-:B------:R-:W-:Y:S01]  /*7560*/  FFMA.FTZ R18, R38, UR26, -R107.reuse ;  /* 0x0000001a26127c23 */ /* 0x100fe2000801086b */
[----:B------:R-:W-:Y:S01]  /*7570*/  MUFU.EX2 R28, R28 ;  /* 0x0000001c001c7308 */ /* 0x000fe20000000800 */
[--C-:B------:R-:W-:Y:S01]  /*7580*/  FFMA.FTZ R19, R42, UR26, -R107.reuse ;  /* 0x0000001a2a137c23 */ /* 0x100fe2000801086b */
[----:B-----5:R-:W-:Y:S01]  /*7590*/  FADD.FTZ R4, R14, R4 ;  /* 0x000000040e047221 */ /* 0x020fe20000010000 */
[--C-:B------:R-:W-:Y:S01]  /*75a0*/  FFMA.FTZ R22, R50, UR26, -R107.reuse ;  /* 0x0000001a32167c23 */ /* 0x100fe2000801086b */
[--C-:B------:R-:W-:Y:S01]  /*75b0*/  FFMA.FTZ R12, R59, UR26, -R107.reuse ;  /* 0x0000001a3b0c7c23 */ /* 0x100fe2000801086b */
[--C-:B------:R-:W-:Y:S01]  /*75c0*/  FFMA.FTZ R11, R77, UR26, -R107.reuse ;  /* 0x0000001a4d0b7c23 */ /* 0x100fe2000801086b */
[C---:B---3--:R-:W-:Y:S01]  /*75d0*/  FADD.FTZ R47, R15.reuse, R4 ;  /* 0x000000040f2f7221 */ /* 0x048fe20000010000 */
[----:B------:R-:W-:Y:S01]  /*75e0*/  F2FP.F16.F32.PACK_AB R4, R15, R14 ;  /* 0x0000000e0f04723e */ /* 0x000fe200000000ff */
[----:B------:R-:W0:Y:S01]  /*75f0*/  MUFU.EX2 R5, R5 ;  /* 0x0000000500057308 */ /* 0x000e220000000800 */
[----:B------:R-:W-:Y:S01]  /*7600*/  FFMA.FTZ R59, R62, UR26, -R107 ;  /* 0x0000001a3e3b7c23 */ /* 0x000fe2000801086b */
[----:B------:R-:W-:Y:S01]  /*7610*/  FADD.FTZ R14, R20, R47 ;  /* 0x0000002f140e7221 */ /* 0x000fe20000010000 */
[----:B------:R-:W-:Y:S01]  /*7620*/  FFMA.FTZ R38, R63, UR26, -R107 ;  /* 0x0000001a3f267c23 */ /* 0x000fe2000801086b */
[-C--:B------:R-:W-:Y:S01]  /*7630*/  FMUL.FTZ R131, R131, R0.reuse ;  /* 0x0000000083837220 */ /* 0x080fe20000410000 */
[-C--:B------:R-:W-:Y:S01]  /*7640*/  FMUL.FTZ R134, R134, R0.reuse ;  /* 0x0000000086867220 */ /* 0x080fe20000410000 */
[----:B------:R-:W-:Y:S01]  /*7650*/  FADD.FTZ R15, R21, R14 ;  /* 0x0000000e150f7221 */ /* 0x000fe20000010000 */
[-C--:B------:R-:W-:Y:S01]  /*7660*/  FMUL.FTZ R135, R135, R0.reuse ;  /* 0x0000000087877220 */ /* 0x080fe20000410000 */
[----:B------:R-:W1:Y:S01]  /*7670*/  MUFU.EX2 R6, R6 ;  /* 0x0000000600067308 */ /* 0x000e620000000800 */
[-C--:B------:R-:W-:Y:S01]  /*7680*/  FMUL.FTZ R138, R138, R0.reuse ;  /* 0x000000008a8a7220 */ /* 0x080fe20000410000 */
[-C--:B------:R-:W-:Y:S01]  /*7690*/  FMUL.FTZ R139, R139, R0.reuse ;  /* 0x000000008b8b7220 */ /* 0x080fe20000410000 */
[-C--:B------:R-:W-:Y:S01]  /*76a0*/  FMUL.FTZ R142, R142, R0.reuse ;  /* 0x000000008e8e7220 */ /* 0x080fe20000410000 */
[-C--:B------:R-:W-:Y:S01]  /*76b0*/  FMUL.FTZ R143, R143, R0.reuse ;  /* 0x000000008f8f7220 */ /* 0x080fe20000410000 */
[-C--:B------:R-:W-:Y:S01]  /*76c0*/  FMUL.FTZ R146, R146, R0.reuse ;  /* 0x0000000092927220 */ /* 0x080fe20000410000 */
[-C--:B------:R-:W-:Y:S01]  /*76d0*/  FMUL.FTZ R147, R147, R0.reuse ;  /* 0x0000000093937220 */ /* 0x080fe20000410000 */
[-C--:B------:R-:W-:Y:S01]  /*76e0*/  FMUL.FTZ R150, R150, R0.reuse ;  /* 0x0000000096967220 */ /* 0x080fe20000410000 */
[----:B------:R-:W2:Y:S01]  /*76f0*/  MUFU.EX2 R7, R7 ;  /* 0x0000000700077308 */ /* 0x000ea20000000800 */
[----:B0-----:R-:W-:Y:S01]  /*7700*/  FADD.FTZ R9, R5, R8 ;  /* 0x0000000805097221 */ /* 0x001fe20000010000 */
[----:B------:R-:W-:Y:S01]  /*7710*/  FMUL.FTZ R151, R151, R0 ;  /* 0x0000000097977220 */ /* 0x000fe20000410000 */
[-C--:B------:R-:W-:Y:S01]  /*7720*/  FMUL.FTZ R120, R120, R33.reuse ;  /* 0x0000002178787220 */ /* 0x080fe20000410000 */
[-C--:B------:R-:W-:Y:S01]  /*7730*/  FMUL.FTZ R121, R121, R33.reuse ;  /* 0x0000002179797220 */ /* 0x080fe20000410000 */
[-C--:B------:R-:W-:Y:S01]  /*7740*/  FMUL.FTZ R124, R124, R33.reuse ;  /* 0x000000217c7c7220 */ /* 0x080fe20000410000 */
[-C--:B------:R-:W-:Y:S01]  /*7750*/  FMUL.FTZ R125, R125, R33.reuse ;  /* 0x000000217d7d7220 */ /* 0x080fe20000410000 */
[----:B------:R-:W-:Y:S01]  /*7760*/  FMUL.FTZ R128, R128, R33 ;  /* 0x0000002180807220 */ /* 0x000fe20000410000 */
[----:B------:R-:W0:Y:S01]  /*7770*/  MUFU.EX2 R27, R27 ;  /* 0x0000001b001b7308 */ /* 0x000e220000000800 */
[C---:B-1----:R-:W-:Y:S01]  /*7780*/  FADD.FTZ R8, R6.reuse, R9 ;  /* 0x0000000906087221 */ /* 0x042fe20000010000 */
[----:B------:R-:W-:Y:S01]  /*7790*/  F2FP.F16.F32.PACK_AB R5, R6, R5 ;  /* 0x000000050605723e */ /* 0x000fe200000000ff */
[-C--:B------:R-:W-:Y:S01]  /*77a0*/  FMUL.FTZ R129, R129, R33.reuse ;  /* 0x0000002181817220 */ /* 0x080fe20000410000 */
[----:B------:R-:W-:Y:S01]  /*77b0*/  F2FP.F16.F32.PACK_AB R6, R21, R20 ;  /* 0x000000141506723e */ /* 0x000fe200000000ff */
[-C--:B------:R-:W-:Y:S01]  /*77c0*/  FMUL.FTZ R132, R132, R33.reuse ;  /* 0x0000002184847220 */ /* 0x080fe20000410000 */
[-C--:B------:R-:W-:Y:S01]  /*77d0*/  FMUL.FTZ R133, R133, R33.reuse ;  /* 0x0000002185857220 */ /* 0x080fe20000410000 */
[-C--:B------:R-:W-:Y:S01]  /*77e0*/  FMUL.FTZ R136, R136, R33.reuse ;  /* 0x0000002188887220 */ /* 0x080fe20000410000 */
[----:B------:R-:W1:Y:S01]  /*77f0*/  MUFU.EX2 R29, R29 ;  /* 0x0000001d001d7308 */ /* 0x000e620000000800 */
[----:B--2---:R-:W-:Y:S01]  /*7800*/  FADD.FTZ R9, R7, R8 ;  /* 0x0000000807097221 */ /* 0x004fe20000010000 */
[----:B------:R-:W-:Y:S01]  /*7810*/  FADD.FTZ R8, R24, R15 ;  /* 0x0000000f18087221 */ /* 0x000fe20000010000 */
[----:B------:R-:W-:Y:S01]  /*7820*/  F2FP.F16.F32.PACK_AB R24, R25, R24 ;  /* 0x000000181918723e */ /* 0x000fe200000000ff */
[----:B------:R-:W-:Y:S01]  /*7830*/  FMUL.FTZ R137, R137, R33 ;  /* 0x0000002189897220 */ /* 0x000fe20000410000 */
[----:B------:R-:W-:Y:S01]  /*7840*/  FADD.FTZ R9, R110, R9 ;  /* 0x000000096e097221 */ /* 0x000fe20000010000 */
[----:B------:R-:W-:Y:S01]  /*7850*/  FADD.FTZ R47, R25, R8 ;  /* 0x00000008192f7221 */ /* 0x000fe20000010000 */
[----:B------:R-:W-:Y:S01]  /*7860*/  F2FP.F16.F32.PACK_AB R25, R26, R10 ;  /* 0x0000000a1a19723e */ /* 0x000fe200000000ff */
[----:B------:R-:W2:Y:S01]  /*7870*/  MUFU.EX2 R108, R108 ;  /* 0x0000006c006c7308 */ /* 0x000ea20000000800 */
[----:B------:R-:W-:Y:S01]  /*7880*/  FADD.FTZ R9, R10, R9 ;  /* 0x000000090a097221 */ /* 0x000fe20000010000 */
[----:B------:R-:W-:Y:S01]  /*7890*/  FADD.FTZ R14, R28, R47 ;  /* 0x0000002f1c0e7221 */ /* 0x000fe20000010000 */
[----:B------:R-:W-:Y:S01]  /*78a0*/  F2FP.F16.F32.PACK_AB R7, R110, R7 ;  /* 0x000000076e07723e */ /* 0x000fe200000000ff */
[-C--:B------:R-:W-:Y:S01]  /*78b0*/  FMUL.FTZ R140, R140, R33.reuse ;  /* 0x000000218c8c7220 */ /* 0x080fe20000410000 */
[----:B------:R-:W-:Y:S01]  /*78c0*/  FADD.FTZ R8, R26, R9 ;  /* 0x000000091a087221 */ /* 0x000fe20000010000 */
[-C--:B------:R-:W-:Y:S01]  /*78d0*/  FMUL.FTZ R141, R141, R33.reuse ;  /* 0x000000218d8d7220 */ /* 0x080fe20000410000 */
[-C--:B------:R-:W-:Y:S01]  /*78e0*/  FMUL.FTZ R144, R144, R33.reuse ;  /* 0x0000002190907220 */ /* 0x080fe20000410000 */
[----:B------:R-:W3:Y:S01]  /*78f0*/  MUFU.EX2 R32, R32 ;  /* 0x0000002000207308 */ /* 0x000ee20000000800 */
[----:B0-----:R-:W-:Y:S01]  /*7900*/  FADD.FTZ R9, R27, R8 ;  /* 0x000000081b097221 */ /* 0x001fe20000010000 */
[C---:B-1----:R-:W-:Y:S01]  /*7910*/  FADD.FTZ R47, R29.reuse, R14 ;  /* 0x0000000e1d2f7221 */ /* 0x042fe20000010000 */
[----:B------:R-:W-:Y:S01]  /*7920*/  F2FP.F16.F32.PACK_AB R26, R29, R28 ;  /* 0x0000001c1d1a723e */ /* 0x000fe200000000ff */
[----:B------:R0:W-:Y:S01]  /*7930*/  STSM.16.M88.4 [R152], R4 ;  /* 0x0000000498007844 */ /* 0x0001e20000000200 */
[-C--:B------:R-:W-:Y:S01]  /*7940*/  FMUL.FTZ R145, R145, R33.reuse ;  /* 0x0000002191917220 */ /* 0x080fe20000410000 */
[-C--:B------:R-:W-:Y:S01]  /*7950*/  FMUL.FTZ R148, R148, R33.reuse ;  /* 0x0000002194947220 */ /* 0x080fe20000410000 */
[----:B------:R-:W-:Y:S01]  /*7960*/  FMUL.FTZ R149, R149, R33 ;  /* 0x0000002195957220 */ /* 0x000fe20000410000 */
[----:B------:R-:W1:Y:S01]  /*7970*/  MUFU.EX2 R13, R13 ;  /* 0x0000000d000d7308 */ /* 0x000e620000000800 */
[C---:B--2---:R-:W-:Y:S01]  /*7980*/  FADD.FTZ R8, R108.reuse, R9 ;  /* 0x000000096c087221 */ /* 0x044fe20000010000 */
[----:B------:R-:W-:Y:S01]  /*7990*/  F2FP.F16.F32.PACK_AB R27, R108, R27 ;  /* 0x0000001b6c1b723e */ /* 0x000fe200000000ff */
[----:B------:R-:W-:-:S04]  /*79a0*/  IMAD.MOV.U32 R0, RZ, RZ, R96 ;  /* 0x000000ffff007224 */ /* 0x000fc800078e0060 */
[----:B------:R-:W-:Y:S01]  /*79b0*/  STSM.16.M88.4 [R17], R24 ;  /* 0x0000001811007844 */ /* 0x000fe20000000200 */
[----:B------:R-:W2:Y:S01]  /*79c0*/  MUFU.EX2 R106, R106 ;  /* 0x0000006a006a7308 */ /* 0x000ea20000000800 */
[----:B---3--:R-:W-:-:S07]  /*79d0*/  FADD.FTZ R47, R32, R47 ;  /* 0x0000002f202f7221 */ /* 0x008fce0000010000 */
[----:B------:R-:W3:Y:S01]  /*79e0*/  MUFU.EX2 R109, R109 ;  /* 0x0000006d006d7308 */ /* 0x000ee20000000800 */
[----:B-1----:R-:W-:-:S07]  /*79f0*/  FADD.FTZ R8, R13, R8 ;  /* 0x000000080d087221 */ /* 0x002fce0000010000 */
[----:B------:R-:W1:Y:S01]  /*7a00*/  MUFU.EX2 R36, R36 ;  /* 0x0000002400247308 */ /* 0x000e620000000800 */
[----:B--2---:R-:W-:-:S07]  /*7a10*/  FADD.FTZ R47, R106, R47 ;  /* 0x0000002f6a2f7221 */ /* 0x004fce0000010000 */
[----:B------:R-:W2:Y:S01]  /*7a20*/  MUFU.EX2 R18, R18 ;  /* 0x0000001200127308 */ /* 0x000ea20000000800 */
[----:B---3--:R-:W-:-:S07]  /*7a30*/  FADD.FTZ R9, R109, R8 ;  /* 0x000000086d097221 */ /* 0x008fce0000010000 */
[----:B------:R-:W3:Y:S01]  /*7a40*/  MUFU.EX2 R37, R37 ;  /* 0x0000002500257308 */ /* 0x000ee20000000800 */
[----:B-1----:R-:W-:-:S07]  /*7a50*/  FADD.FTZ R8, R36, R47 ;  /* 0x0000002f24087221 */ /* 0x002fce0000010000 */
        /* <DEDUP_REMOVED lines=8> */
[----:B--2---:R-:W-:-:S07]  /*7ae0*/  FADD.FTZ R8, R40, R9 ;  /* 0x0000000928087221 */ /* 0x004fce0000010000 */
[----:B------:R-:W2:Y:S01]  /*7af0*/  MUFU.EX2 R35, R35 ;  /* 0x0000002300237308 */ /* 0x000ea20000000800 */
[----:B---3--:R-:W-:-:S07]  /*7b00*/  FADD.FTZ R42, R19, R42 ;  /* 0x0000002a132a7221 */ /* 0x008fce0000010000 */
[----:B------:R-:W3:Y:S01]  /*7b10*/  MUFU.EX2 R44, R44 ;  /* 0x0000002c002c7308 */ /* 0x000ee20000000800 */
[C---:B-1----:R-:W-:Y:S01]  /*7b20*/  FADD.FTZ R9, R41.reuse, R8 ;  /* 0x0000000829097221 */ /* 0x042fe20000010000 */
[----:B------:R-:W-:-:S06]  /*7b30*/  F2FP.F16.F32.PACK_AB R40, R41, R40 ;  /* 0x000000282928723e */ /* 0x000fcc00000000ff */
[----:B------:R-:W1:Y:S01]  /*7b40*/  MUFU.EX2 R43, R43 ;  /* 0x0000002b002b7308 */ /* 0x000e620000000800 */
[C---:B--2---:R-:W-:Y:S01]  /*7b50*/  FADD.FTZ R42, R35.reuse, R42 ;  /* 0x0000002a232a7221 */ /* 0x044fe20000010000 */
[----:B------:R-:W-:-:S06]  /*7b60*/  F2FP.F16.F32.PACK_AB R41, R35, R19 ;  /* 0x000000132329723e */ /* 0x000fcc00000000ff */
[----:B------:R-:W2:Y:S01]  /*7b70*/  MUFU.EX2 R45, R45 ;  /* 0x0000002d002d7308 */ /* 0x000ea20000000800 */
[----:B---3--:R-:W-:-:S07]  /*7b80*/  FADD.FTZ R8, R44, R9 ;  /* 0x000000092c087221 */ /* 0x008fce0000010000 */
[----:B------:R-:W3:Y:S01]  /*7b90*/  MUFU.EX2 R34, R34 ;  /* 0x0000002200227308 */ /* 0x000ee20000000800 */
[----:B-1----:R-:W-:-:S07]  /*7ba0*/  FADD.FTZ R9, R43, R42 ;  /* 0x0000002a2b097221 */ /* 0x002fce0000010000 */
[----:B------:R-:W1:Y:S01]  /*7bb0*/  MUFU.EX2 R48, R48 ;  /* 0x0000003000307308 */ /* 0x000e620000000800 */
[C---:B--2---:R-:W-:Y:S01]  /*7bc0*/  FADD.FTZ R29, R45.reuse, R8 ;  /* 0x000000082d1d7221 */ /* 0x044fe20000010000 */
[----:B------:R-:W-:Y:S02]  /*7bd0*/  F2FP.F16.F32.PACK_AB R8, R106, R32 ;  /* 0x000000206a08723e */ /* 0x000fe400000000ff */
[----:B------:R-:W-:-:S04]  /*7be0*/  F2FP.F16.F32.PACK_AB R42, R45, R44 ;  /* 0x0000002c2d2a723e */ /* 0x000fc800000000ff */
[----:B------:R-:W2:Y:S01]  /*7bf0*/  MUFU.EX2 R22, R22 ;  /* 0x0000001600167308 */ /* 0x000ea20000000800 */
[C---:B---3--:R-:W-:Y:S01]  /*7c00*/  FADD.FTZ R47, R34.reuse, R9 ;  /* 0x00000009222f7221 */ /* 0x048fe20000010000 */
[----:B------:R-:W-:Y:S02]  /*7c10*/  F2FP.F16.F32.PACK_AB R9, R109, R13 ;  /* 0x0000000d6d09723e */ /* 0x000fe400000000ff */
[----:B------:R-:W-:-:S04]  /*7c20*/  F2FP.F16.F32.PACK_AB R43, R34, R43 ;  /* 0x0000002b222b723e */ /* 0x000fc800000000ff */
[----:B------:R-:W3:Y:S01]  /*7c30*/  MUFU.EX2 R49, R49 ;  /* 0x0000003100317308 */ /* 0x000ee20000000800 */
[----:B-1----:R-:W-:-:S07]  /*7c40*/  FADD.FTZ R28, R48, R29 ;  /* 0x0000001d301c7221 */ /* 0x002fce0000010000 */
[----:B------:R-:W1:Y:S01]  /*7c50*/  MUFU.EX2 R30, R30 ;  /* 0x0000001e001e7308 */ /* 0x000e620000000800 */
[----:B--2---:R-:W-:-:S07]  /*7c60*/  FADD.FTZ R47, R22, R47 ;  /* 0x0000002f162f7221 */ /* 0x004fce0000010000 */
[----:B------:R-:W2:Y:S01]  /*7c70*/  MUFU.EX2 R52, R52 ;  /* 0x0000003400347308 */ /* 0x000ea20000000800 */
[C---:B---3--:R-:W-:Y:S01]  /*7c80*/  FADD.FTZ R13, R49.reuse, R28 ;  /* 0x0000001c310d7221 */ /* 0x048fe20000010000 */
[----:B------:R-:W-:-:S06]  /*7c90*/  F2FP.F16.F32.PACK_AB R48, R49, R48 ;  /* 0x000000303130723e */ /* 0x000fcc00000000ff */
[----:B------:R-:W-:Y:S01]  /*7ca0*/  MUFU.EX2 R51, R51 ;  /* 0x0000003300337308 */ /* 0x000fe20000000800 */
[----:B-1----:R-:W-:-:S07]  /*7cb0*/  F2FP.F16.F32.PACK_AB R49, R30, R22 ;  /* 0x000000161e31723e */ /* 0x002fce00000000ff */
[----:B------:R-:W1:Y:S01]  /*7cc0*/  MUFU.EX2 R53, R53 ;  /* 0x0000003500357308 */ /* 0x000e620000000800 */
[----:B--2---:R-:W-:-:S07]  /*7cd0*/  FADD.FTZ R28, R52, R13 ;  /* 0x0000000d341c7221 */ /* 0x004fce0000010000 */
[----:B------:R-:W-:Y:S08]  /*7ce0*/  MUFU.EX2 R31, R31 ;  /* 0x0000001f001f7308 */ /* 0x000ff00000000800 */
[----:B------:R-:W2:Y:S01]  /*7cf0*/  MUFU.EX2 R56, R56 ;  /* 0x0000003800387308 */ /* 0x000ea20000000800 */
[----:B-1----:R-:W-:-:S07]  /*7d00*/  F2FP.F16.F32.PACK_AB R50, R53, R52 ;  /* 0x000000343532723e */ /* 0x002fce00000000ff */
[----:B------:R-:W-:Y:S08]  /*7d10*/  MUFU.EX2 R3, R58 ;  /* 0x0000003a00037308 */ /* 0x000ff00000000800 */
[----:B------:R-:W0:Y:S08]  /*7d20*/  MUFU.EX2 R57, R57 ;  /* 0x0000003900397308 */ /* 0x000e300000000800 */
[----:B------:R1:W-:Y:S08]  /*7d30*/  MUFU.EX2 R21, R11 ;  /* 0x0000000b00157308 */ /* 0x0003f00000000800 */
[----:B------:R-:W3:Y:S01]  /*7d40*/  MUFU.EX2 R12, R12 ;  /* 0x0000000c000c7308 */ /* 0x000ee20000000800 */
[----:B-1----:R-:W-:Y:S01]  /*7d50*/  F2FP.F16.F32.PACK_AB R11, R23, R18 ;  /* 0x00000012170b723e */ /* 0x002fe200000000ff */
[----:B------:R-:W-:Y:S01]  /*7d60*/  FADD.FTZ R18, R30, R47 ;  /* 0x0000002f1e127221 */ /* 0x000fe20000010000 */
[----:B------:R-:W-:-:S03]  /*7d70*/  FADD.FTZ R23, R53, R28 ;  /* 0x0000001c35177221 */ /* 0x000fc60000010000 */
[----:B------:R-:W-:Y:S01]  /*7d80*/  FADD.FTZ R18, R51, R18 ;  /* 0x0000001233127221 */ /* 0x000fe20000010000 */
[----:B--2---:R-:W-:Y:S01]  /*7d90*/  FADD.FTZ R28, R56, R23 ;  /* 0x00000017381c7221 */ /* 0x004fe20000010000 */
[----:B------:R-:W1:Y:S01]  /*7da0*/  MUFU.EX2 R60, R60 ;  /* 0x0000003c003c7308 */ /* 0x000e620000000800 */
[----:B------:R1:W-:Y:S01]  /*7db0*/  STSM.16.M88.4 [R16], R8 ;  /* 0x0000000810007844 */ /* 0x0003e20000000200 */
[----:B------:R-:W-:Y:S01]  /*7dc0*/  FADD.FTZ R18, R31, R18 ;  /* 0x000000121f127221 */ /* 0x000fe20000010000 */
[C---:B0-----:R-:W-:Y:S01]  /*7dd0*/  FADD.FTZ R5, R57.reuse, R28 ;  /* 0x0000001c39057221 */ /* 0x041fe20000010000 */
[----:B------:R-:W-:Y:S01]  /*7de0*/  F2FP.F16.F32.PACK_AB R56, R57, R56 ;  /* 0x000000383938723e */ /* 0x000fe200000000ff */
[----:B------:R-:W-:Y:S01]  /*7df0*/  STSM.16.M88.4 [R2+0x24800], R40 ;  /* 0x0248002802007844 */ /* 0x000fe20000000200 */
[----:B------:R-:W-:Y:S01]  /*7e00*/  FADD.FTZ R23, R3, R18 ;  /* 0x0000001203177221 */ /* 0x000fe20000010000 */
[----:B------:R-:W-:Y:S01]  /*7e10*/  F2FP.F16.F32.PACK_AB R51, R31, R51 ;  /* 0x000000331f33723e */ /* 0x000fe200000000ff */
[----:B------:R-:W0:Y:S01]  /*7e20*/  MUFU.EX2 R59, R59 ;  /* 0x0000003b003b7308 */ /* 0x000e220000000800 */
[C---:B---3--:R-:W-:Y:S01]  /*7e30*/  F2FP.F16.F32.PACK_AB R57, R12.reuse, R3 ;  /* 0x000000030c39723e */ /* 0x048fe200000000ff */
[----:B------:R-:W-:-:S02]  /*7e40*/  FADD.FTZ R6, R12, R23 ;  /* 0x000000170c067221 */ /* 0x000fc40000010000 */
[----:B------:R-:W-:Y:S04]  /*7e50*/  STSM.16.M88.4 [R154], R48 ;  /* 0x000000309a007844 */ /* 0x000fe80000000200 */
[----:B------:R-:W2:Y:S01]  /*7e60*/  MUFU.EX2 R61, R61 ;  /* 0x0000003d003d7308 */ /* 0x000ea20000000800 */
[----:B-1----:R-:W-:-:S07]  /*7e70*/  FADD.FTZ R8, R60, R5 ;  /* 0x000000053c087221 */ /* 0x002fce0000010000 */
[----:B------:R-:W1:Y:S01]  /*7e80*/  MUFU.EX2 R38, R38 ;  /* 0x0000002600267308 */ /* 0x000e620000000800 */
[----:B0-----:R-:W-:-:S07]  /*7e90*/  FADD.FTZ R5, R59, R6 ;  /* 0x000000063b057221 */ /* 0x001fce0000010000 */
[----:B------:R-:W0:Y:S01]  /*7ea0*/  MUFU.EX2 R64, R64 ;  /* 0x0000004000407308 */ /* 0x000e220000000800 */
[C---:B--2---:R-:W-:Y:S01]  /*7eb0*/  FADD.FTZ R7, R61.reuse, R8 ;  /* 0x000000083d077221 */ /* 0x044fe20000010000 */
[----:B------:R-:W-:-:S06]  /*7ec0*/  F2FP.F16.F32.PACK_AB R58, R61, R60 ;  /* 0x0000003c3d3a723e */ /* 0x000fcc00000000ff */
[----:B------:R-:W2:Y:S01]  /*7ed0*/  MUFU.EX2 R39, R39 ;  /* 0x0000002700277308 */ /* 0x000ea20000000800 */
[C---:B-1----:R-:W-:Y:S01]  /*7ee0*/  FADD.FTZ R6, R38.reuse, R5 ;  /* 0x0000000526067221 */ /* 0x042fe20000010000 */
[----:B------:R-:W-:-:S05]  /*7ef0*/  F2FP.F16.F32.PACK_AB R59, R38, R59 ;  /* 0x0000003b263b723e */ /* 0x000fca00000000ff */
[----:B------:R-:W-:Y:S01]  /*7f00*/  STSM.16.M88.4 [R17+0x6000], R56 ;  /* 0x0060003811007844 */ /* 0x000fe20000000200 */
[----:B------:R-:W1:Y:S01]  /*7f10*/  MUFU.EX2 R65, R65 ;  /* 0x0000004100417308 */ /* 0x000e620000000800 */
[----:B0-----:R-:W-:-:S07]  /*7f20*/  FADD.FTZ R8, R64, R7 ;  /* 0x0000000740087221 */ /* 0x001fce0000010000 */
[----:B------:R-:W0:Y:S01]  /*7f30*/  MUFU.EX2 R46, R46 ;  /* 0x0000002e002e7308 */ /* 0x000e220000000800 */
[----:B--2---:R-:W-:-:S07]  /*7f40*/  FADD.FTZ R7, R39, R6 ;  /* 0x0000000627077221 */ /* 0x004fce0000010000 */
[----:B------:R-:W2:Y:S01]  /*7f50*/  MUFU.EX2 R70, R70 ;  /* 0x0000004600467308 */ /* 0x000ea20000000800 */
[C---:B-1----:R-:W-:Y:S01]  /*7f60*/  FADD.FTZ R9, R65.reuse, R8 ;  /* 0x0000000841097221 */ /* 0x042fe20000010000 */
[----:B------:R-:W-:-:S06]  /*7f70*/  F2FP.F16.F32.PACK_AB R64, R65, R64 ;  /* 0x000000404140723e */ /* 0x000fcc00000000ff */
[----:B------:R-:W1:Y:S01]  /*7f80*/  MUFU.EX2 R67, R67 ;  /* 0x0000004300437308 */ /* 0x000e620000000800 */
[C---:B0-----:R-:W-:Y:S01]  /*7f90*/  FADD.FTZ R8, R46.reuse, R7 ;  /* 0x000000072e087221 */ /* 0x041fe20000010000 */
[----:B------:R-:W-:-:S06]  /*7fa0*/  F2FP.F16.F32.PACK_AB R65, R46, R39 ;  /* 0x000000272e41723e */ /* 0x000fcc00000000ff */
[----:B------:R-:W0:Y:S01]  /*7fb0*/  MUFU.EX2 R71, R71 ;  /* 0x0000004700477308 */ /* 0x000e220000000800 */
[----:B--2---:R-:W-:-:S07]  /*7fc0*/  FADD.FTZ R10, R70, R9 ;  /* 0x00000009460a7221 */ /* 0x004fce0000010000 */
[----:B------:R-:W2:Y:S01]  /*7fd0*/  MUFU.EX2 R15, R69 ;  /* 0x00000045000f7308 */ /* 0x000ea20000000800 */
[----:B-1----:R-:W-:-:S07]  /*7fe0*/  FADD.FTZ R8, R67, R8 ;  /* 0x0000000843087221 */ /* 0x002fce0000010000 */
[----:B------:R-:W1:Y:S01]  /*7ff0*/  MUFU.EX2 R74, R74 ;  /* 0x0000004a004a7308 */ /* 0x000e620000000800 */
[C---:B0-----:R-:W-:Y:S01]  /*8000*/  FADD.FTZ R3, R71.reuse, R10 ;  /* 0x0000000a47037221 */ /* 0x041fe20000010000 */
[----:B------:R-:W-:-:S06]  /*8010*/  F2FP.F16.F32.PACK_AB R66, R71, R70 ;  /* 0x000000464742723e */ /* 0x000fcc00000000ff */
[----:B------:R-:W0:Y:S01]  /*8020*/  MUFU.EX2 R77, R72 ;  /* 0x00000048004d7308 */ /* 0x000e220000000800 */
[C---:B--2---:R-:W-:Y:S01]  /*8030*/  FADD.FTZ R8, R15.reuse, R8 ;  /* 0x000000080f087221 */ /* 0x044fe20000010000 */
[----:B------:R-:W-:-:S05]  /*8040*/  F2FP.F16.F32.PACK_AB R67, R15, R67 ;  /* 0x000000430f43723e */ /* 0x000fca00000000ff */
[----:B------:R-:W-:Y:S01]  /*8050*/  STSM.16.M88.4 [R16+0x6000], R64 ;  /* 0x0060004010007844 */ /* 0x000fe20000000200 */
[----:B------:R-:W2:Y:S01]  /*8060*/  MUFU.EX2 R75, R75 ;  /* 0x0000004b004b7308 */ /* 0x000ea20000000800 */
[----:B-1----:R-:W-:-:S07]  /*8070*/  FADD.FTZ R10, R74, R3 ;  /* 0x000000034a0a7221 */ /* 0x002fce0000010000 */
[----:B------:R-:W1:Y:S01]  /*8080*/  MUFU.EX2 R14, R73 ;  /* 0x00000049000e7308 */ /* 0x000e620000000800 */
[----:B0-----:R-:W-:-:S07]  /*8090*/  FADD.FTZ R3, R77, R8 ;  /* 0x000000084d037221 */ /* 0x001fce0000010000 */
[----:B------:R-:W0:Y:S01]  /*80a0*/  MUFU.EX2 R78, R78 ;  /* 0x0000004e004e7308 */ /* 0x000e220000000800 */
[----:B--2---:R-:W-:-:S07]  /*80b0*/  FADD.FTZ R7, R75, R10 ;  /* 0x0000000a4b077221 */ /* 0x004fce0000010000 */
[----:B------:R2:W3:Y:S01]  /*80c0*/  MUFU.EX2 R20, R76 ;  /* 0x0000004c00147308 */ /* 0x0004e20000000800 */
[C---:B-1----:R-:W-:Y:S01]  /*80d0*/  FADD.FTZ R3, R14.reuse, R3 ;  /* 0x000000030e037221 */ /* 0x042fe20000010000 */
[----:B------:R-:W-:-:S06]  /*80e0*/  F2FP.F16.F32.PACK_AB R77, R14, R77 ;  /* 0x0000004d0e4d723e */ /* 0x000fcc00000000ff */
[----:B------:R-:W1:Y:S01]  /*80f0*/  MUFU.EX2 R79, R79 ;  /* 0x0000004f004f7308 */ /* 0x000e620000000800 */
[----:B0-----:R-:W-:Y:S01]  /*8100*/  FADD.FTZ R8, R78, R7 ;  /* 0x000000074e087221 */ /* 0x001fe20000010000 */
[----:B--2---:R-:W-:-:S06]  /*8110*/  F2FP.F16.F32.PACK_AB R76, R75, R74 ;  /* 0x0000004a4b4c723e */ /* 0x004fcc00000000ff */
[----:B------:R-:W0:Y:S01]  /*8120*/  MUFU.EX2 R82, R82 ;  /* 0x0000005200527308 */ /* 0x000e220000000800 */
[----:B---3--:R-:W-:-:S04]  /*8130*/  FADD.FTZ R10, R20, R3 ;  /* 0x00000003140a7221 */ /* 0x008fc80000010000 */
[----:B------:R-:W-:-:S03]  /*8140*/  FADD.FTZ R7, R21, R10 ;  /* 0x0000000a15077221 */ /* 0x000fc60000010000 */
[----:B------:R-:W2:Y:S01]  /*8150*/  MUFU.EX2 R80, R80 ;  /* 0x0000005000507308 */ /* 0x000ea20000000800 */
[C---:B-1----:R-:W-:Y:S01]  /*8160*/  FADD.FTZ R3, R79.reuse, R8 ;  /* 0x000000084f037221 */ /* 0x042fe20000010000 */
[----:B------:R-:W-:Y:S02]  /*8170*/  F2FP.F16.F32.PACK_AB R78, R79, R78 ;  /* 0x0000004e4f4e723e */ /* 0x000fe400000000ff */
[----:B------:R-:W-:-:S04]  /*8180*/  F2FP.F16.F32.PACK_AB R79, R21, R20 ;  /* 0x00000014154f723e */ /* 0x000fc800000000ff */
[----:B------:R-:W1:Y:S01]  /*8190*/  MUFU.EX2 R83, R83 ;  /* 0x0000005300537308 */ /* 0x000e620000000800 */
[----:B0-----:R-:W-:Y:S01]  /*81a0*/  FADD.FTZ R8, R82, R3 ;  /* 0x0000000352087221 */ /* 0x001fe20000010000 */
[----:B------:R-:W-:Y:S06]  /*81b0*/  STSM.16.M88.4 [R2+0x2a800], R76 ;  /* 0x02a8004c02007844 */ /* 0x000fec0000000200 */
[----:B------:R-:W0:Y:S01]  /*81c0*/  MUFU.EX2 R81, R81 ;  /* 0x0000005100517308 */ /* 0x000e220000000800 */
[----:B--2---:R-:W-:-:S07]  /*81d0*/  FADD.FTZ R10, R80, R7 ;  /* 0x00000007500a7221 */ /* 0x004fce0000010000 */
[----:B------:R-:W2:Y:S01]  /*81e0*/  MUFU.EX2 R86, R86 ;  /* 0x0000005600567308 */ /* 0x000ea20000000800 */
[----:B-1----:R-:W-:-:S07]  /*81f0*/  FADD.FTZ R3, R83, R8 ;  /* 0x0000000853037221 */ /* 0x002fce0000010000 */
[----:B------:R1:W3:Y:S01]  /*8200*/  MUFU.EX2 R13, R84 ;  /* 0x00000054000d7308 */ /* 0x0002e20000000800 */
[----:B0-----:R-:W-:-:S07]  /*8210*/  FADD.FTZ R10, R81, R10 ;  /* 0x0000000a510a7221 */ /* 0x001fce0000010000 */
[----:B------:R-:W0:Y:S01]  /*8220*/  MUFU.EX2 R87, R87 ;  /* 0x0000005700577308 */ /* 0x000e220000000800 */
[----:B--2---:R-:W-:Y:S01]  /*8230*/  FADD.FTZ R8, R86, R3 ;  /* 0x0000000356087221 */ /* 0x004fe20000010000 */
[----:B-1----:R-:W-:-:S06]  /*8240*/  F2FP.F16.F32.PACK_AB R84, R83, R82 ;  /* 0x000000525354723e */ /* 0x002fcc00000000ff */
[----:B------:R1:W2:Y:S01]  /*8250*/  MUFU.EX2 R4, R85 ;  /* 0x0000005500047308 */ /* 0x0002a20000000800 */
[----:B---3--:R-:W-:-:S07]  /*8260*/  FADD.FTZ R3, R13, R10 ;  /* 0x0000000a0d037221 */ /* 0x008fce0000010000 */
[----:B------:R-:W3:Y:S01]  /*8270*/  MUFU.EX2 R90, R90 ;  /* 0x0000005a005a7308 */ /* 0x000ee20000000800 */
[C---:B0-----:R-:W-:Y:S01]  /*8280*/  FADD.FTZ R7, R87.reuse, R8 ;  /* 0x0000000857077221 */ /* 0x041fe20000010000 */
[----:B------:R-:W-:Y:S02]  /*8290*/  F2FP.F16.F32.PACK_AB R86, R87, R86 ;  /* 0x000000565756723e */ /* 0x000fe400000000ff */
[----:B-1----:R-:W-:-:S04]  /*82a0*/  F2FP.F16.F32.PACK_AB R85, R81, R80 ;  /* 0x000000505155723e */ /* 0x002fc800000000ff */
[----:B------:R-:W0:Y:S01]  /*82b0*/  MUFU.EX2 R5, R88 ;  /* 0x0000005800057308 */ /* 0x000e220000000800 */
[C---:B--2---:R-:W-:Y:S01]  /*82c0*/  FADD.FTZ R8, R4.reuse, R3 ;  /* 0x0000000304087221 */ /* 0x044fe20000010000 */
[----:B------:R-:W-:-:S05]  /*82d0*/  F2FP.F16.F32.PACK_AB R87, R4, R13 ;  /* 0x0000000d0457723e */ /* 0x000fca00000000ff */
[----:B------:R-:W-:Y:S01]  /*82e0*/  STSM.16.M88.4 [R153], R84 ;  /* 0x0000005499007844 */ /* 0x000fe20000000200 */
[----:B------:R-:W1:Y:S01]  /*82f0*/  MUFU.EX2 R91, R91 ;  /* 0x0000005b005b7308 */ /* 0x000e620000000800 */
[----:B---3--:R-:W-:-:S07]  /*8300*/  FADD.FTZ R10, R90, R7 ;  /* 0x000000075a0a7221 */ /* 0x008fce0000010000 */
[----:B------:R-:W2:Y:S01]  /*8310*/  MUFU.EX2 R6, R89 ;  /* 0x0000005900067308 */ /* 0x000ea20000000800 */
[----:B0-----:R-:W-:-:S07]  /*8320*/  FADD.FTZ R3, R5, R8 ;  /* 0x0000000805037221 */ /* 0x001fce0000010000 */
[----:B------:R-:W0:Y:S01]  /*8330*/  MUFU.EX2 R93, R93 ;  /* 0x0000005d005d7308 */ /* 0x000e220000000800 */
[C---:B-1----:R-:W-:Y:S01]  /*8340*/  FADD.FTZ R10, R91.reuse, R10 ;  /* 0x0000000a5b0a7221 */ /* 0x042fe20000010000 */
[----:B------:R-:W-:-:S06]  /*8350*/  F2FP.F16.F32.PACK_AB R4, R91, R90 ;  /* 0x0000005a5b04723e */ /* 0x000fcc00000000ff */
[----:B------:R-:W1:Y:S01]  /*8360*/  MUFU.EX2 R92, R92 ;  /* 0x0000005c005c7308 */ /* 0x000e620000000800 */
[C---:B--2---:R-:W-:Y:S01]  /*8370*/  FADD.FTZ R3, R6.reuse, R3 ;  /* 0x0000000306037221 */ /* 0x044fe20000010000 */
[----:B------:R-:W-:-:S06]  /*8380*/  F2FP.F16.F32.PACK_AB R5, R6, R5 ;  /* 0x000000050605723e */ /* 0x000fcc00000000ff */
[----:B------:R-:W2:Y:S01]  /*8390*/  MUFU.EX2 R95, R95 ;  /* 0x0000005f005f7308 */ /* 0x000ea20000000800 */
[----:B0-----:R-:W-:-:S07]  /*83a0*/  FADD.FTZ R10, R93, R10 ;  /* 0x0000000a5d0a7221 */ /* 0x001fce0000010000 */
[----:B------:R-:W0:Y:S01]  /*83b0*/  MUFU.EX2 R94, R94 ;  /* 0x0000005e005e7308 */ /* 0x000e220000000800 */
[----:B-1----:R-:W-:-:S07]  /*83c0*/  FADD.FTZ R3, R92, R3 ;  /* 0x000000035c037221 */ /* 0x002fce0000010000 */
[----:B------:R-:W1:Y:S01]  /*83d0*/  MUFU.EX2 R100, R100 ;  /* 0x0000006400647308 */ /* 0x000e620000000800 */
[C---:B--2---:R-:W-:Y:S01]  /*83e0*/  FADD.FTZ R7, R95.reuse, R10 ;  /* 0x0000000a5f077221 */ /* 0x044fe20000010000 */
[----:B------:R-:W-:-:S06]  /*83f0*/  F2FP.F16.F32.PACK_AB R6, R95, R93 ;  /* 0x0000005d5f06723e */ /* 0x000fcc00000000ff */
[----:B------:R-:W2:Y:S01]  /*8400*/  MUFU.EX2 R18, R97 ;  /* 0x0000006100127308 */ /* 0x000ea20000000800 */
[----:B0-----:R-:W-:-:S07]  /*8410*/  FADD.FTZ R3, R94, R3 ;  /* 0x000000035e037221 */ /* 0x001fce0000010000 */
[----:B------:R-:W0:Y:S01]  /*8420*/  MUFU.EX2 R99, R99 ;  /* 0x0000006300637308 */ /* 0x000e220000000800 */
[----:B-1----:R-:W-:Y:S01]  /*8430*/  FADD.FTZ R8, R100, R7 ;  /* 0x0000000764087221 */ /* 0x002fe20000010000 */
[----:B------:R-:W-:-:S05]  /*8440*/  F2FP.F16.F32.PACK_AB R7, R94, R92 ;  /* 0x0000005c5e07723e */ /* 0x000fca00000000ff */
[----:B------:R1:W-:Y:S01]  /*8450*/  STSM.16.M88.4 [R17+0xc000], R4 ;  /* 0x00c0000411007844 */ /* 0x0003e20000000200 */
[----:B------:R-:W3:Y:S01]  /*8460*/  MUFU.EX2 R9, R98 ;  /* 0x0000006200097308 */ /* 0x000ee20000000800 */
[----:B--2---:R-:W-:-:S07]  /*8470*/  FADD.FTZ R3, R18, R3 ;  /* 0x0000000312037221 */ /* 0x004fce0000010000 */
[----:B------:R-:W2:Y:S01]  /*8480*/  MUFU.EX2 R101, R101 ;  /* 0x0000006500657308 */ /* 0x000ea20000000800 */
[C---:B0-----:R-:W-:Y:S01]  /*8490*/  FADD.FTZ R12, R99.reuse, R8 ;  /* 0x00000008630c7221 */ /* 0x041fe20000010000 */
[----:B------:R-:W-:Y:S01]  /*84a0*/  F2FP.F16.F32.PACK_AB R8, R99, R100 ;  /* 0x000000646308723e */ /* 0x000fe200000000ff */
[----:B-1----:R-:W-:-:S05]  /*84b0*/  IMAD.MOV.U32 R5, RZ, RZ, R103 ;  /* 0x000000ffff057224 */ /* 0x002fca00078e0067 */
[----:B------:R-:W0:Y:S01]  /*84c0*/  MUFU.EX2 R105, R105 ;  /* 0x0000006900697308 */ /* 0x000e220000000800 */
[C---:B---3--:R-:W-:Y:S01]  /*84d0*/  FADD.FTZ R3, R9.reuse, R3 ;  /* 0x0000000309037221 */ /* 0x048fe20000010000 */
[----:B------:R-:W-:-:S06]  /*84e0*/  F2FP.F16.F32.PACK_AB R9, R9, R18 ;  /* 0x000000120909723e */ /* 0x000fcc00000000ff */
[----:B------:R-:W1:Y:S01]  /*84f0*/  MUFU.EX2 R102, R102 ;  /* 0x0000006600667308 */ /* 0x000e620000000800 */
[----:B--2---:R-:W-:-:S07]  /*8500*/  FADD.FTZ R12, R101, R12 ;  /* 0x0000000c650c7221 */ /* 0x004fce0000010000 */
[----:B------:R-:W2:Y:S01]  /*8510*/  MUFU.EX2 R104, R104 ;  /* 0x0000006800687308 */ /* 0x000ea20000000800 */
[C---:B0-----:R-:W-:Y:S01]  /*8520*/  F2FP.F16.F32.PACK_AB R10, R105.reuse, R101 ;  /* 0x00000065690a723e */ /* 0x041fe200000000ff */
[----:B-1----:R-:W-:Y:S01]  /*8530*/  FADD.FTZ R13, R102, R3 ;  /* 0x00000003660d7221 */ /* 0x002fe20000010000 */
[----:B------:R-:W-:Y:S01]  /*8540*/  FADD.FTZ R3, R105, R12 ;  /* 0x0000000c69037221 */ /* 0x000fe20000010000 */
[C---:B--2---:R-:W-:Y:S02]  /*8550*/  F2FP.F16.F32.PACK_AB R11, R104.reuse, R102 ;  /* 0x00000066680b723e */ /* 0x044fe400000000ff */
[----:B------:R-:W-:-:S03]  /*8560*/  FADD.FTZ R4, R104, R13 ;  /* 0x0000000d68047221 */ /* 0x000fc60000010000 */
[----:B------:R0:W-:Y:S01]  /*8570*/  STSM.16.M88.4 [R16+0xc000], R8 ;  /* 0x00c0000810007844 */ /* 0x0001e20000000200 */
[----:B------:R-:W-:Y:S01]  /*8580*/  @!PT LDS RZ, [RZ] ;  /* 0x00000000fffff984 */ /* 0x000fe20000000800 */
[----:B------:R-:W-:Y:S01]  /*8590*/  @!PT LDS RZ, [RZ] ;  /* 0x00000000fffff984 */ /* 0x000fe20000000800 */
[----:B------:R-:W-:Y:S01]  /*85a0*/  @!PT LDS RZ, [RZ] ;  /* 0x00000000fffff984 */ /* 0x000fe20000000800 */
[----:B------:R-:W-:Y:S01]  /*85b0*/  @!PT LDS RZ, [RZ] ;  /* 0x00000000fffff984 */ /* 0x000fe20000000800 */
[----:B------:R1:W-:Y:S06]  /*85c0*/  MEMBAR.ALL.CTA ;  /* 0x0000000000007992 */ /* 0x0003ec0000008000 */
[----:B-1----:R-:W1:Y:S02]  /*85d0*/  FENCE.VIEW.ASYNC.S ;  /* 0x00000000000073c6 */ /* 0x002e640000000000 */
[----:B-1----:R-:W-:Y:S01]  /*85e0*/  NOP ;  /* 0x0000000000007918 */ /* 0x002fe20000000000 */
[----:B------:R-:W-:Y:S05]  /*85f0*/  @P2 BRA `(.L_x_185) ;  /* 0xffffffc8008c2947 */ /* 0x000fea000383ffff */
.L_x_176:
[----:B------:R-:W-:Y:S06]  /*8600*/  BAR.ARV 0x8, 0x200 ;  /* 0x0208000000007b1d */ /* 0x000fec0000002000 */
[----:B------:R-:W-:Y:S05]  /*8610*/  @!P0 BRA `(.L_x_186) ;  /* 0x0000000000048947 */ /* 0x000fea0003800000 */
[----:B------:R-:W-:Y:S01]  /*8620*/  BPT.TRAP 0x1 ;  /* 0x000000040000795c */ /* 0x000fe20000300000 */
.L_x_186:
[----:B------:R-:W-:Y:S01]  /*8630*/  ULEA UR12, UR38, UR39, 0x3 ;  /* 0x00000027260c7291 */ /* 0x000fe2000f8e183f */
[----:B------:R-:W-:-:S05]  /*8640*/  IMAD.U32 R0, RZ, RZ, UR37 ;  /* 0x00000025ff007e24 */ /* 0x000fca000f8e00ff */
[----:B------:R-:W-:-:S04]  /*8650*/  SHF.L.U32 R0, R0, 0x1f, RZ ;  /* 0x0000001f00007819 */ /* 0x000fc800000006ff */
[----:B------:R1:W2:Y:S01]  /*8660*/  SYNCS.PHASECHK.TRANS64.TRYWAIT P2, [UR12+0x30850], R0 ;  /* 0x03085000ff0075a7 */ /* 0x0002a2000804014c */
[----:B------:R-:W-:Y:S05]  /*8670*/  @!P0 BRA `(.L_x_187) ;  /* 0x0000000000048947 */ /* 0x000fea0003800000 */
[----:B------:R-:W-:Y:S01]  /*8680*/  BPT.TRAP 0x1 ;  /* 0x000000040000795c */ /* 0x000fe20000300000 */
.L_x_187:
[----:B--2---:R-:W-:Y:S05]  /*8690*/  @P2 BRA `(.L_x_188) ;  /* 0x0000000000082947 */ /* 0x004fea0003800000 */
[----:B------:R-:W2:Y:S02]  /*86a0*/  SYNCS.PHASECHK.TRANS64.TRYWAIT P0, [UR12+0x30850], R0 ;  /* 0x03085000ff0075a7 */ /* 0x000ea4000800014c */
[----:B--2---:R-:W-:Y:S05]  /*86b0*/  @!P0 BRA `(.L_x_189) ;  /* 0x00000078000c8947 */ /* 0x004fea0003800000 */
.L_x_188:
[----:B------:R-:W-:Y:S01]  /*86c0*/  UIADD3 UR39, UR39, 0x400, URZ ;  /* 0x0000040027277890 */ /* 0x000fe2000fffe03f */
[----:B------:R-:W-:Y:S01]  /*86d0*/  WARPGROUP.ARRIVE ;  /* 0x00000000000079c5 */ /* 0x000fe20000000000 */
[----:B------:R-:W-:Y:S01]  /*86e0*/  UIADD3 UR25, UR25, 0x1e800, URZ ;  /* 0x0001e80019197890 */ /* 0x000fe2000fffe03f */
[----:B-12---:R-:W1:Y:S01]  /*86f0*/  SHFL.BFLY PT, R0, R3, 0x2, 0x1f ;  /* 0x0c401f0003007f89 */ /* 0x006e6200000e0000 */
[----:B------:R-:W-:Y:S01]  /*8700*/  USHF.R.U32.HI UR39, URZ, 0x4, UR39 ;  /* 0x000000043f277899 */ /* 0x000fe20008011627 */
[----:B------:R-:W-:Y:S01]  /*8710*/  IMAD.MOV.U32 R21, RZ, RZ, RZ ;  /* 0x000000ffff157224 */ /* 0x000fe200078e00ff */
[----:B------:R-:W-:Y:S01]  /*8720*/  USHF.R.U32.HI UR25, URZ, 0x4, UR25 ;  /* 0x000000043f197899 */ /* 0x000fe20008011619 */
[----:B------:R-:W2:Y:S01]  /*8730*/  SHFL.BFLY PT, R5, R4, 0x2, 0x1f ;  /* 0x0c401f0004057f89 */ /* 0x000ea200000e0000 */
[----:B------:R-:W-:Y:S01]  /*8740*/  ULOP3.LUT UR6, UR39, 0x3fff, URZ, 0xc0, !UPT ;  /* 0x00003fff27067892 */ /* 0x000fe2000f8ec03f */
[----:B0--3--:R-:W-:Y:S01]  /*8750*/  IMAD.U32 R11, RZ, RZ, UR26 ;  /* 0x0000001aff0b7e24 */ /* 0x009fe2000f8e00ff */
[----:B------:R-:W-:-:S02]  /*8760*/  ULOP3.LUT UR4, UR25, 0x3fff, URZ, 0xc0, !UPT ;  /* 0x00003fff19047892 */ /* 0x000fc4000f8ec03f */
[----:B------:R-:W-:Y:S02]  /*8770*/  UIMAD UR6, UR38, 0x600, UR6 ;  /* 0x00000600260678a4 */ /* 0x000fe4000f8e0206 */
[----:B------:R-:W-:Y:S01]  /*8780*/  ULOP3.LUT UR4, UR4, 0x10000, URZ, 0xfc, !UPT ;  /* 0x0001000004047892 */ /* 0x000fe2000f8efc3f */
[----:B------:R-:W-:Y:S01]  /*8790*/  UMOV UR7, 0x40000040 ;  /* 0x4000004000077882 */ /* 0x000fe20000000000 */
[----:B------:R-:W-:Y:S01]  /*87a0*/  UMOV UR5, 0x40000040 ;  /* 0x4000004000057882 */ /* 0x000fe20000000000 */
[----:B------:R-:W-:Y:S02]  /*87b0*/  UIADD3 UR10, UR6, 0x80, URZ ;  /* 0x00000080060a7890 */ /* 0x000fe4000fffe03f */
[----:B------:R-:W-:Y:S01]  /*87c0*/  UIADD3 UR8, UR4, 0x2, URZ ;  /* 0x0000000204087890 */ /* 0x000fe2000fffe03f */
[----:B------:R-:W-:-:S03]  /*87d0*/  UMOV UR11, 0x40000040 ;  /* 0x40000040000b7882 */ /* 0x000fc60000000000 */
[----:B------:R-:W-:Y:S01]  /*87e0*/  HGMMA.64x64x16.F32 R120, gdesc[UR4].tnspB, R120, gsb0 ;  /* 0x40e00000047879f0 */ /* 0x000fe20008000878 */
[----:B------:R-:W-:Y:S01]  /*87f0*/  UMOV UR9, 0x40000040 ;  /* 0x4000004000097882 */ /* 0x000fe20000000000 */
[----:B------:R-:W-:Y:S01]  /*8800*/  UMOV UR7, 0x40000040 ;  /* 0x4000004000077882 */ /* 0x000fe20000000000 */
[----:B------:R-:W-:Y:S01]  /*8810*/  UMOV UR5, 0x40000040 ;  /* 0x4000004000057882 */ /* 0x000fe20000000000 */
[----:B-1----:R-:W-:Y:S01]  /*8820*/  FADD.FTZ R0, R0, R3 ;  /* 0x0000000300007221 */ /* 0x002fe20000010000 */
[----:B------:R-:W-:Y:S01]  /*8830*/  UIADD3 UR38, UR38, 0x1, URZ ;  /* 0x0000000126267890 */ /* 0x000fe2000fffe03f */
[----:B------:R-:W-:Y:S01]  /*8840*/  IMAD.MOV.U32 R3, RZ, RZ, -0x800000 ;  /* 0xff800000ff037424 */ /* 0x000fe200078e00ff */
[----:B------:R-:W-:Y:S01]  /*8850*/  UIADD3 UR45, UR45, 0x1, URZ ;  /* 0x000000012d2d7890 */ /* 0x000fe2000fffe03f */
[----:B--2---:R-:W-:Y:S01]  /*8860*/  FADD.FTZ R6, R5, R4 ;  /* 0x0000000405067221 */ /* 0x004fe20000010000 */
[----:B------:R-:W-:Y:S01]  /*8870*/  UISETP.NE.AND UP0, UPT, UR38, 0x2, UPT ;  /* 0x000000022600788c */ /* 0x000fe2000bf05270 */
[----:B------:R-:W0:Y:S03]  /*8880*/  SHFL.BFLY PT, R5, R0, 0x1, 0x1f ;  /* 0x0c201f0000057f89 */ /* 0x000e2600000e0000 */
[----:B------:R-:W-:Y:S01]  /*8890*/  USEL UR38, UR38, URZ, UP0 ;  /* 0x0000003f26267287 */ /* 0x000fe20008000000 */
[----:B------:R-:W1:Y:S01]  /*88a0*/  SHFL.BFLY PT, R7, R6, 0x1, 0x1f ;  /* 0x0c201f0006077f89 */ /* 0x000e6200000e0000 */
[----:B0-----:R-:W-:Y:S01]  /*88b0*/  FADD.FTZ R9, R0, R5 ;  /* 0x0000000500097221 */ /* 0x001fe20000010000 */
[----:B------:R-:W-:-:S02]  /*88c0*/  IMAD.U32 R5, RZ, RZ, UR26 ;  /* 0x0000001aff057e24 */ /* 0x000fc4000f8e00ff */
[----:B------:R-:W-:Y:S02]  /*88d0*/  IMAD.MOV.U32 R0, RZ, RZ, -0x800000 ;  /* 0xff800000ff007424 */ /* 0x000fe400078e00ff */
[----:B-1----:R-:W-:Y:S01]  /*88e0*/  FADD.FTZ R10, R6, R7 ;  /* 0x00000007060a7221 */ /* 0x002fe20000010000 */
[----:B------:R-:W-:Y:S01]  /*88f0*/  FSETP.NE.FTZ.AND P0, PT, R9, RZ, PT ;  /* 0x000000ff0900720b */ /* 0x000fe20003f15000 */
[----:B------:R-:W-:Y:S01]  /*8900*/  IMAD.U32 R6, RZ, RZ, UR12 ;  /* 0x0000000cff067e24 */ /* 0x000fe2000f8e00ff */
[----:B------:R-:W-:Y:S02]  /*8910*/  MOV R7, RZ ;  /* 0x000000ff00077202 */ /* 0x000fe40000000f00 */
[----:B------:R-:W-:Y:S02]  /*8920*/  FSETP.NE.FTZ.AND P2, PT, R10, RZ, PT ;  /* 0x000000ff0a00720b */ /* 0x000fe40003f55000 */
[----:B------:R-:W-:-:S04]  /*8930*/  @!P1 IADD3 R6, R6, 0x30860, RZ ;  /* 0x0003086006069810 */ /* 0x000fc80007ffe0ff */
[----:B------:R-:W-:-:S03]  /*8940*/  @!P1 PRMT R6, RZ, 0x654, R6 ;  /* 0x00000654ff069816 */ /* 0x000fc60000000006 */
[----:B------:R-:W0:Y:S01]  /*8950*/  @P0 MUFU.LG2 R4, R9 ;  /* 0x0000000900040308 */ /* 0x000e220000000c00 */
[----:B------:R-:W-:-:S07]  /*8960*/  @P0 FMUL.FTZ R5, R5, 0.69314718246459960938 ;  /* 0x3f31721805050820 */ /* 0x000fce0000410000 */
[----:B------:R-:W1:Y:S08]  /*8970*/  @P2 MUFU.LG2 R8, R10 ;  /* 0x0000000a00082308 */ /* 0x000e700000000c00 */
[----:B------:R2:W3:Y:S01]  /*8980*/  @P0 MUFU.RCP R21, R9 ;  /* 0x0000000900150308 */ /* 0x0004e20000001000 */
[----:B0-----:R-:W-:-:S04]  /*8990*/  @P0 FMUL.FTZ R4, R4, 0.69314718246459960938 ;  /* 0x3f31721804040820 */ /* 0x001fc80000410000 */
[----:B------:R-:W-:Y:S01]  /*89a0*/  @P0 FFMA.FTZ R3, R5, R96, R4 ;  /* 0x0000006005030223 */ /* 0x000fe20000010004 */
[----:B------:R-:W-:Y:S01]  /*89b0*/  PLOP3.LUT P0, PT, PT, PT, PT, 0x8, 0x0 ;  /* 0x000000000000781c */ /* 0x000fe20003f0e170 */
[----:B------:R-:W-:Y:S02]  /*89c0*/  WARPGROUP.DEPBAR.LE gsb0, 0x0 ;  /* 0x00008000000079c5 */ /* 0x000fe40000010000 */
[----:B------:R-:W-:Y:S01]  /*89d0*/  WARPGROUP.ARRIVE ;  /* 0x00000000000079c5 */ /* 0x000fe20000000000 */
[----:B------:R-:W0:Y:S01]  /*89e0*/  @P2 MUFU.RCP R7, R10 ;  /* 0x0000000a00072308 */ /* 0x000e220000001000 */
[----:B--2---:R-:W-:Y:S01]  /*89f0*/  @P2 FMUL.FTZ R9, R11, 0.69314718246459960938 ;  /* 0x3f3172180b092820 */ /* 0x004fe20000410000 */
[----:B-1----:R-:W-:-:S03]  /*8a00*/  @P2 FMUL.FTZ R8, R8, 0.69314718246459960938 ;  /* 0x3f31721808082820 */ /* 0x002fc60000410000 */
[----:B------:R-:W-:Y:S01]  /*8a10*/  HGMMA.64x64x16.F32 R120, gdesc[UR8].tnspB, R120, gsb0 ;  /* 0x40e00000087879f0 */ /* 0x000fe20008000878 */
[----:B------:R-:W-:Y:S01]  /*8a20*/  UIADD3 UR10, UR6, 0x100, URZ ;  /* 0x00000100060a7890 */ /* 0x000fe2000fffe03f */
[----:B------:R-:W-:Y:S01]  /*8a30*/  @P2 FFMA.FTZ R0, R9, R103, R8 ;  /* 0x0000006709002223 */ /* 0x000fe20000010008 */
        /* <DEDUP_REMOVED lines=59> */
[----:B------:R-:W-:Y:S02]  /*8df0*/  UIADD3 UR6, UR6, 0x580, URZ ;  /* 0x0000058006067890 */ /* 0x000fe4000fffe03f */
[----:B------:R-:W-:Y:S01]  /*8e00*/  UIADD3 UR4, UR4, 0xc06, URZ ;  /* 0x00000c0604047890 */ /* 0x000fe2000fffe03f */
[----:B------:R-:W-:Y:S02]  /*8e10*/  WARPGROUP.DEPBAR.LE gsb0, 0x0 ;  /* 0x00008000000079c5 */ /* 0x000fe40000010000 */
[----:B------:R-:W-:-:S06]  /*8e20*/  WARPGROUP.ARRIVE ;  /* 0x00000000000079c5 */ /* 0x000fcc0000000000 */
[----:B------:R-:W-:Y:S03]  /*8e30*/  HGMMA.64x64x16.F32 R120, gdesc[UR8].tnspB, R120, gsb0 ;  /* 0x40e00000087879f0 */ /* 0x000fe60008000878 */
[----:B------:R-:W-:Y:S02]  /*8e40*/  WARPGROUP.DEPBAR.LE gsb0, 0x0 ;  /* 0x00008000000079c5 */ /* 0x000fe40000010000 */
[----:B------:R-:W-:-:S06]  /*8e50*/  WARPGROUP.ARRIVE ;  /* 0x00000000000079c5 */ /* 0x000fcc0000000000 */
[----:B------:R-:W-:Y:S01]  /*8e60*/  HGMMA.64x64x16.F32 R120, gdesc[UR4].tnspB, R120, gsb0 ;  /* 0x40e00000047879f0 */ /* 0x000fe20008000878 */
[----:B------:R-:W-:-:S04]  /*8e70*/  USEL UR4, URZ, 0x1, UP0 ;  /* 0x000000013f047887 */ /* 0x000fc80008000000 */
[----:B------:R-:W-:Y:S01]  /*8e80*/  ULOP3.LUT UR37, UR37, UR4, URZ, 0x3c, !UPT ;  /* 0x0000000425257292 */ /* 0x000fe2000f8e3c3f */
[----:B------:R-:W-:Y:S02]  /*8e90*/  WARPGROUP.DEPBAR.LE gsb0, 0x0 ;  /* 0x00008000000079c5 */ /* 0x000fe40000010000 */
[----:B------:R1:W-:Y:S01]  /*8ea0*/  @!P1 SYNCS.ARRIVE.TRANS64.RED.A1T0 RZ, [R6+URZ], RZ ;  /* 0x000000ff06ff99a7 */ /* 0x0003e2000810043f */
[-C--:B---3--:R-:W-:Y:S01]  /*8eb0*/  FMUL.FTZ R50, R120, R21.reuse ;  /* 0x0000001578327220 */ /* 0x088fe20000410000 */
        /* <DEDUP_REMOVED lines=30> */
[----:B-1----:R-:W-:-:S07]  /*90a0*/  FMUL.FTZ R151, R151, R7 ;  /* 0x0000000797977220 */ /* 0x002fce0000410000 */
.L_x_169:
[----:B------:R-:W0:Y:S08]  /*90b0*/  S2UR UR4, SR_CgaCtaId ;  /* 0x00000000000479c3 */ /* 0x000e300000008800 */
[----:B------:R-:W-:Y:S06]  /*90c0*/  BAR.SYNC.DEFER_BLOCKING 0x5, 0x200 ;  /* 0x0148000000007b1d */ /* 0x000fec0000010000 */
[----:B------:R-:W-:Y:S01]  /*90d0*/  UMOV UR39, 0x400 ;  /* 0x0000040000277882 */ /* 0x000fe20000000000 */
[----:B------:R-:W-:Y:S01]  /*90e0*/  BSSY B0, `(.L_x_190) ;  /* 0x000019e000007945 */ /* 0x000fe20003800000 */
[----:B0-----:R-:W-:-:S09]  /*90f0*/  ULEA UR39, UR4, UR39, 0x18 ;  /* 0x0000002704277291 */ /* 0x001fd2000f8ec03f */
[----:B------:R-:W0:Y:S02]  /*9100*/  LDS.128 R24, [UR39+0x308d0] ;  /* 0x0308d027ff187984 */ /* 0x000e240008000c00 */
[----:B0-----:R-:W-:Y:S02]  /*9110*/  R2UR UR6, R25 ;  /* 0x00000000190672ca */ /* 0x001fe400000e0000 */
[----:B------:R-:W-:Y:S01]  /*9120*/  R2UR UR5, R26 ;  /* 0x000000001a0572ca */ /* 0x000fe200000e0000 */
[----:B------:R-:W-:Y:S06]  /*9130*/  BAR.ARV 0x4, 0x200 ;  /* 0x0108000000007b1d */ /* 0x000fec0000002000 */
[----:B------:R-:W-:Y:S08]  /*9140*/  @P0 BRA `(.L_x_191) ;  /* 0x0000000c00e80947 */ /* 0x000ff00003800000 */
[----:B------:R-:W2:Y:S01]  /*9150*/  LDL R4, [R1+0x18] ;  /* 0x0000180001047983 */ /* 0x000ea20000100800 */
[----:B------:R-:W0:Y:S01]  /*9160*/  S2UR UR4, SR_SWINHI ;  /* 0x00000000000479c3 */ /* 0x000e220000002f00 */
[----:B------:R-:W-:Y:S02]  /*9170*/  F2FP.F16.F32.PACK_AB R12, R12, R33 ;  /* 0x000000210c0c723e */ /* 0x000fe400000000ff */
[----:B------:R-:W-:Y:S01]  /*9180*/  F2FP.F16.F32.PACK_AB R13, R13, R34 ;  /* 0x000000220d0d723e */ /* 0x000fe200000000ff */
[----:B------:R-:W3:Y:S01]  /*9190*/  LDL R52, [R1+0x14] ;  /* 0x0000140001347983 */ /* 0x000ee20000100800 */
[----:B------:R-:W-:Y:S02]  /*91a0*/  F2FP.F16.F32.PACK_AB R14, R14, R31 ;  /* 0x0000001f0e0e723e */ /* 0x000fe400000000ff */
[----:B------:R-:W-:Y:S02]  /*91b0*/  F2FP.F16.F32.PACK_AB R15, R15, R32 ;  /* 0x000000200f0f723e */ /* 0x000fe400000000ff */
[----:B------:R-:W-:-:S02]  /*91c0*/  F2FP.F16.F32.PACK_AB R148, R29, R30 ;  /* 0x0000001e1d94723e */ /* 0x000fc400000000ff */
[----:B------:R-:W-:Y:S01]  /*91d0*/  F2FP.F16.F32.PACK_AB R149, R23, R28 ;  /* 0x0000001c1795723e */ /* 0x000fe200000000ff */
[----:B------:R-:W-:Y:S01]  /*91e0*/  USHF.L.U32 UR16, UR40, 0x2, URZ ;  /* 0x0000000228107899 */ /* 0x000fe2000800063f */
[----:B------:R-:W-:Y:S01]  /*91f0*/  F2FP.F16.F32.PACK_AB R150, R21, R22 ;  /* 0x000000161596723e */ /* 0x000fe200000000ff */
[----:B------:R-:W-:Y:S01]  /*9200*/  USHF.L.U64.HI UR18, UR40, 0x2, UR41 ;  /* 0x0000000228127899 */ /* 0x000fe20008010229 */
[----:B------:R-:W-:Y:S01]  /*9210*/  F2FP.F16.F32.PACK_AB R151, R151, R20 ;  /* 0x000000149797723e */ /* 0x000fe200000000ff */
[----:B------:R-:W1:Y:S08]  /*9220*/  LDC R29, c[0x0][0xbe8] ;  /* 0x0002fa00ff1d7b82 */ /* 0x000e700000000800 */
[----:B------:R-:W-:Y:S01]  /*9230*/  BAR.SYNC.DEFER_BLOCKING 0x1, 0x180 ;  /* 0x0046000000007b1d */ /* 0x000fe20000010000 */
[----:B------:R-:W-:-:S05]  /*9240*/  USHF.R.S32.HI UR17, URZ, 0x1f, UR43 ;  /* 0x0000001f3f117899 */ /* 0x000fca000801142b */
[----:B------:R-:W-:Y:S01]  /*9250*/  ULDC.64 UR12, c[0x0][0xb90] ;  /* 0x0002e400000c7ab9 */ /* 0x000fe20000000a00 */
[----:B------:R-:W-:Y:S01]  /*9260*/  UMOV UR8, UR39 ;  /* 0x0000002700087c82 */ /* 0x000fe20008000000 */
[----:B0-----:R-:W-:Y:S01]  /*9270*/  UMOV UR9, UR4 ;  /* 0x0000000400097c82 */ /* 0x001fe20008000000 */
[----:B------:R-:W-:Y:S01]  /*9280*/  ULDC.64 UR10, c[0x0][0xc08] ;  /* 0x00030200000a7ab9 */ /* 0x000fe20000000a00 */
[----:B------:R-:W-:Y:S01]  /*9290*/  IMAD.U32 R18, RZ, RZ, UR8 ;  /* 0x00000008ff127e24 */ /* 0x000fe2000f8e00ff */
[----:B------:R-:W-:Y:S01]  /*92a0*/  ULDC.64 UR14, c[0x0][0xb98] ;  /* 0x0002e600000e7ab9 */ /* 0x000fe20000000a00 */
[----:B------:R-:W-:Y:S01]  /*92b0*/  IMAD.U32 R19, RZ, RZ, UR9 ;  /* 0x00000009ff137e24 */ /* 0x000fe2000f8e00ff */
[----:B------:R-:W-:Y:S02]  /*92c0*/  ULDC.64 UR8, c[0x0][0xc00] ;  /* 0x0003000000087ab9 */ /* 0x000fe40000000a00 */
[----:B------:R-:W-:-:S04]  /*92d0*/  UISETP.NE.U32.AND UP0, UPT, UR8, URZ, UPT ;  /* 0x0000003f0800728c */ /* 0x000fc8000bf05070 */
[----:B------:R-:W-:Y:S02]  /*92e0*/  UISETP.NE.AND.EX UP0, UPT, UR9, URZ, UPT, UP0 ;  /* 0x0000003f0900728c */ /* 0x000fe4000bf05300 */
[----:B------:R-:W-:-:S04]  /*92f0*/  UIADD3 UR4, UP1, UR16, UR8, URZ ;  /* 0x0000000810047290 */ /* 0x000fc8000ff3e03f */
[----:B------:R-:W-:Y:S02]  /*9300*/  UIADD3.X UR7, UR18, UR9, URZ, UP1, !UPT ;  /* 0x0000000912077290 */ /* 0x000fe40008ffe43f */
[----:B------:R-:W-:-:S04]  /*9310*/  MOV R20, UR4 ;  /* 0x0000000400147c02 */ /* 0x000fc80008000f00 */
[----:B------:R-:W-:Y:S02]  /*9320*/  IMAD.U32 R21, RZ, RZ, UR7 ;  /* 0x00000007ff157e24 */ /* 0x000fe4000f8e00ff */
[----:B--2---:R-:W-:-:S03]  /*9330*/  IMAD.WIDE R4, R4, 0x2, R18 ;  /* 0x0000000204047825 */ /* 0x004fc600078e0212 */
[C---:B------:R-:W-:Y:S02]  /*9340*/  IADD3 R9, P1, R4.reuse, 0x40, RZ ;  /* 0x0000004004097810 */ /* 0x040fe40007f3e0ff */
[C---:B------:R-:W-:Y:S02]  /*9350*/  IADD3 R11, P2, R4.reuse, 0x20, RZ ;  /* 0x00000020040b7810 */ /* 0x040fe40007f5e0ff */
[C---:B------:R-:W-:Y:S02]  /*9360*/  IADD3 R25, P0, R4.reuse, 0x60, RZ ;  /* 0x0000006004197810 */ /* 0x040fe40007f1e0ff */
[----:B------:R-:W-:Y:S02]  /*9370*/  LOP3.LUT R7, R4, 0x380, RZ, 0xc0, !PT ;  /* 0x0000038004077812 */ /* 0x000fe400078ec0ff */
[----:B------:R-:W-:Y:S02]  /*9380*/  LOP3.LUT R8, R9, 0x380, RZ, 0xc0, !PT ;  /* 0x0000038009087812 */ /* 0x000fe400078ec0ff */
[----:B------:R-:W-:-:S02]  /*9390*/  LOP3.LUT R10, R11, 0x380, RZ, 0xc0, !PT ;  /* 0x000003800b0a7812 */ /* 0x000fc400078ec0ff */
[----:B------:R-:W-:Y:S02]  /*93a0*/  LOP3.LUT R6, R25, 0x380, RZ, 0xc0, !PT ;  /* 0x0000038019067812 */ /* 0x000fe400078ec0ff */
[----:B------:R-:W-:Y:S02]  /*93b0*/  SHF.R.U64 R7, R7, 0x3, RZ ;  /* 0x0000000307077819 */ /* 0x000fe400000012ff */
[----:B------:R-:W-:Y:S02]  /*93c0*/  SHF.R.U64 R8, R8, 0x3, RZ ;  /* 0x0000000308087819 */ /* 0x000fe400000012ff */
[----:B------:R-:W-:Y:S02]  /*93d0*/  SHF.R.U64 R10, R10, 0x3, RZ ;  /* 0x000000030a0a7819 */ /* 0x000fe400000012ff */
[----:B------:R-:W-:Y:S02]  /*93e0*/  SHF.R.U64 R6, R6, 0x3, RZ ;  /* 0x0000000306067819 */ /* 0x000fe400000012ff */
[----:B------:R-:W-:Y:S01]  /*93f0*/  LOP3.LUT R4, R7, R4, RZ, 0x3c, !PT ;  /* 0x0000000407047212 */ /* 0x000fe200078e3cff */
[--C-:B------:R-:W-:Y:S01]  /*9400*/  IMAD.X R7, RZ, RZ, R5.reuse, P0 ;  /* 0x000000ffff077224 */ /* 0x100fe200000e0605 */
[----:B------:R-:W-:Y:S01]  /*9410*/  LOP3.LUT R8, R8, R9, RZ, 0x3c, !PT ;  /* 0x0000000908087212 */ /* 0x000fe200078e3cff */
[--C-:B------:R-:W-:Y:S01]  /*9420*/  IMAD.X R9, RZ, RZ, R5.reuse, P1 ;  /* 0x000000ffff097224 */ /* 0x100fe200008e0605 */
[----:B------:R-:W-:Y:S01]  /*9430*/  LOP3.LUT R10, R10, R11, RZ, 0x3c, !PT ;  /* 0x0000000b0a0a7212 */ /* 0x000fe200078e3cff */
[----:B------:R-:W-:Y:S01]  /*9440*/  IMAD.X R11, RZ, RZ, R5, P2 ;  /* 0x000000ffff0b7224 */ /* 0x000fe200010e0605 */
[----:B------:R-:W-:-:S02]  /*9450*/  LOP3.LUT R6, R6, R25, RZ, 0x3c, !PT ;  /* 0x0000001906067212 */ /* 0x000fc400078e3cff */
[----:B------:R-:W-:Y:S02]  /*9460*/  MOV R51, R4 ;  /* 0x0000000400337202 */ /* 0x000fe40000000f00 */
[----:B------:R-:W-:Y:S02]  /*9470*/  MOV R24, R6 ;  /* 0x0000000600187202 */ /* 0x000fe40000000f00 */
[----:B------:R-:W-:Y:S02]  /*9480*/  MOV R25, R8 ;  /* 0x0000000800197202 */ /* 0x000fe40000000f00 */
[----:B------:R-:W-:Y:S02]  /*9490*/  MOV R26, R10 ;  /* 0x0000000a001a7202 */ /* 0x000fe40000000f00 */
[----:B------:R-:W-:Y:S02]  /*94a0*/  F2FP.F16.F32.PACK_AB R4, R49, R50 ;  /* 0x000000323104723e */ /* 0x000fe400000000ff */
[----:B------:R-:W-:-:S02]  /*94b0*/  F2FP.F16.F32.PACK_AB R5, R47, R48 ;  /* 0x000000302f05723e */ /* 0x000fc400000000ff */
[----:B------:R-:W-:Y:S02]  /*94c0*/  F2FP.F16.F32.PACK_AB R6, R45, R46 ;  /* 0x0000002e2d06723e */ /* 0x000fe400000000ff */
[----:B------:R-:W-:Y:S02]  /*94d0*/  F2FP.F16.F32.PACK_AB R7, R43, R44 ;  /* 0x0000002c2b07723e */ /* 0x000fe400000000ff */
[----:B------:R-:W-:Y:S02]  /*94e0*/  F2FP.F16.F32.PACK_AB R8, R41, R42 ;  /* 0x0000002a2908723e */ /* 0x000fe400000000ff */
[----:B------:R-:W-:Y:S02]  /*94f0*/  F2FP.F16.F32.PACK_AB R9, R39, R40 ;  /* 0x000000282709723e */ /* 0x000fe400000000ff */
[----:B------:R-:W-:Y:S02]  /*9500*/  F2FP.F16.F32.PACK_AB R10, R37, R38 ;  /* 0x00000026250a723e */ /* 0x000fe400000000ff */
[----:B------:R-:W-:Y:S01]  /*9510*/  F2FP.F16.F32.PACK_AB R11, R35, R36 ;  /* 0x00000024230b723e */ /* 0x000fe200000000ff */
[----:B------:R-:W-:Y:S04]  /*9520*/  STSM.16.M88.4 [R51], R4 ;  /* 0x0000000433007844 */ /* 0x000fe80000000200 */
[----:B------:R0:W-:Y:S04]  /*9530*/  STSM.16.M88.4 [R26], R8 ;  /* 0x000000081a007844 */ /* 0x0001e80000000200 */
[----:B------:R2:W-:Y:S04]  /*9540*/  STSM.16.M88.4 [R25], R12 ;  /* 0x0000000c19007844 */ /* 0x0005e80000000200 */
[----:B------:R4:W-:Y:S01]  /*9550*/  STSM.16.M88.4 [R24], R148 ;  /* 0x0000009418007844 */ /* 0x0009e20000000200 */
[----:B------:R-:W-:Y:S01]  /*9560*/  PLOP3.LUT P2, PT, PT, PT, UP0, 0x80, 0x0 ;  /* 0x000000000000781c */ /* 0x000fe20003f4f008 */
[----:B------:R-:W-:-:S12]  /*9570*/  BAR.SYNC.DEFER_BLOCKING 0x1, 0x180 ;  /* 0x0046000000007b1d */ /* 0x000fd80000010000 */
[----:B------:R-:W4:Y:S01]  /*9580*/  @P2 LDG.E R22, desc[UR48][R20.64] ;  /* 0x0000003014162981 */ /* 0x000f22000c1e1900 */
[----:B-1----:R-:W-:Y:S01]  /*9590*/  ISETP.NE.AND P1, PT, R29, 0x1, PT ;  /* 0x000000011d00780c */ /* 0x002fe20003f25270 */
[----:B------:R-:W-:-:S12]  /*95a0*/  UMOV UR4, URZ ;  /* 0x0000003f00047c82 */ /* 0x000fd80008000000 */
[----:B------:R-:W1:Y:S08]  /*95b0*/  @P1 LDC R23, c[0x0][0xbec] ;  /* 0x0002fb00ff171b82 */ /* 0x000e700000000800 */
[----:B------:R-:W2:Y:S01]  /*95c0*/  @P1 LDC R28, c[0x0][0xbf0] ;  /* 0x0002fc00ff1c1b82 */ /* 0x000ea20000000800 */
[----:B0-----:R-:W-:-:S04]  /*95d0*/  IMAD.U32 R8, RZ, RZ, UR42 ;  /* 0x0000002aff087e24 */ /* 0x001fc8000f8e00ff */
[----:B---3--:R-:W-:Y:S01]  /*95e0*/  IMAD R8, R8, 0xc0, R52 ;  /* 0x000000c008087824 */ /* 0x008fe200078e0234 */
[----:B------:R-:W-:Y:S02]  /*95f0*/  UIMAD UR7, UR17, UR12, URZ ;  /* 0x0000000c110772a4 */ /* 0x000fe4000f8e023f */
[----:B------:R-:W-:Y:S01]  /*9600*/  UISETP.NE.U32.AND UP1, UPT, UR10, URZ, UPT ;  /* 0x0000003f0a00728c */ /* 0x000fe2000bf25070 */
[----:B------:R-:W-:Y:S01]  /*9610*/  IMAD.MOV.U32 R4, RZ, RZ, R8 ;  /* 0x000000ffff047224 */ /* 0x000fe200078e0008 */
[----:B------:R-:W-:Y:S01]  /*9620*/  UIMAD UR7, UR43, UR13, UR7 ;  /* 0x0000000d2b0772a4 */ /* 0x000fe2000f8e0207 */
[----:B-1----:R-:W-:Y:S01]  /*9630*/  @P1 IMAD.HI.U32 R5, R8, R23, RZ ;  /* 0x0000001708051227 */ /* 0x002fe200078e00ff */
[----:B------:R-:W-:Y:S02]  /*9640*/  USEL UR41, UR41, URZ, !UP0 ;  /* 0x0000003f29297287 */ /* 0x000fe4000c000000 */
[----:B------:R-:W-:Y:S02]  /*9650*/  USEL UR40, UR40, URZ, !UP0 ;  /* 0x0000003f28287287 */ /* 0x000fe4000c000000 */
[----:B------:R-:W-:Y:S01]  /*9660*/  UISETP.NE.AND.EX UP0, UPT, UR11, URZ, UPT, UP1 ;  /* 0x0000003f0b00728c */ /* 0x000fe2000bf05310 */
[----:B--2---:R-:W-:-:S05]  /*9670*/  @P1 SHF.R.U32.HI R4, RZ, R28, R5 ;  /* 0x0000001cff041219 */ /* 0x004fca0000011605 */
[----:B------:R-:W-:-:S04]  /*9680*/  IMAD.MOV R6, RZ, RZ, -R4 ;  /* 0x000000ffff067224 */ /* 0x000fc800078e0a04 */
[----:B------:R-:W-:Y:S01]  /*9690*/  IMAD R7, R29, R6, R8 ;  /* 0x000000061d077224 */ /* 0x000fe200078e0208 */
[----:B------:R-:W-:Y:S01]  /*96a0*/  @UP0 UIADD3 UR10, UP1, UR16, UR10, URZ ;  /* 0x0000000a100a0290 */ /* 0x000fe2000ff3e03f */
[----:B------:R-:W-:Y:S02]  /*96b0*/  PLOP3.LUT P3, PT, PT, PT, UP0, 0x80, 0x0 ;  /* 0x000000000000781c */ /* 0x000fe40003f6f008 */
[----:B------:R-:W-:Y:S02]  /*96c0*/  SHF.R.S32.HI R6, RZ, 0x1f, R4 ;  /* 0x0000001fff067819 */ /* 0x000fe40000011404 */
[----:B------:R-:W-:Y:S01]  /*96d0*/  SHF.R.S32.HI R5, RZ, 0x1f, R7 ;  /* 0x0000001fff057819 */ /* 0x000fe20000011407 */
[----:B------:R-:W-:Y:S01]  /*96e0*/  @UP0 UIADD3.X UR11, UR18, UR11, URZ, UP1, !UPT ;  /* 0x0000000b120b0290 */ /* 0x000fe20008ffe43f */
[----:B------:R-:W-:-:S05]  /*96f0*/  IMAD.U32 R12, RZ, RZ, UR10 ;  /* 0x0000000aff0c7e24 */ /* 0x000fca000f8e00ff */
[----:B------:R-:W-:Y:S01]  /*9700*/  IMAD.U32 R13, RZ, RZ, UR11 ;  /* 0x0000000bff0d7e24 */ /* 0x000fe2000f8e00ff */
[----:B----4-:R-:W-:-:S13]  /*9710*/  @P2 R2UR UR4, R22 ;  /* 0x00000000160422ca */ /* 0x010fda00000e0000 */
[----:B------:R-:W-:Y:S02]  /*9720*/  USHF.R.S32.HI UR9, URZ, 0x1f, UR4 ;  /* 0x0000001f3f097899 */ /* 0x000fe40008011404 */
[----:B------:R-:W-:Y:S02]  /*9730*/  UMOV UR8, UR4 ;  /* 0x0000000400087c82 */ /* 0x000fe40008000000 */
[----:B------:R-:W-:-:S04]  /*9740*/  UIMAD.WIDE.U32 UR12, UR43, UR12, UR8 ;  /* 0x0000000c2b0c72a5 */ /* 0x000fc8000f8e0008 */
[----:B------:R-:W-:Y:S02]  /*9750*/  UIADD3 UR13, UR13, UR7, URZ ;  /* 0x000000070d0d7290 */ /* 0x000fe4000fffe03f */
[----:B------:R-:W-:Y:S02]  /*9760*/  UIMAD UR7, UR41, UR14, URZ ;  /* 0x0000000e290772a4 */ /* 0x000fe4000f8e023f */
[----:B------:R-:W-:Y:S02]  /*9770*/  UIMAD.WIDE.U32 UR12, UR40, UR14, UR12 ;  /* 0x0000000e280c72a5 */ /* 0x000fe4000f8e000c */
[----:B------:R-:W-:-:S03]  /*9780*/  UIMAD UR7, UR40, UR15, UR7 ;  /* 0x0000000f280772a4 */ /* 0x000fc6000f8e0207 */
[----:B------:R-:W-:Y:S01]  /*9790*/  ULDC.64 UR14, c[0x0][0xb88] ;  /* 0x0002e200000e7ab9 */ /* 0x000fe20000000a00 */
[----:B------:R-:W-:Y:S02]  /*97a0*/  IADD3 R4, P0, R4, UR12, RZ ;  /* 0x0000000c04047c10 */ /* 0x000fe4000ff1e0ff */
[----:B------:R-:W-:Y:S01]  /*97b0*/  IMAD.U32 R9, RZ, RZ, UR7 ;  /* 0x00000007ff097e24 */ /* 0x000fe2000f8e00ff */
[----:B------:R-:W-:Y:S01]  /*97c0*/  ULDC UR7, c[0x0][0xa88] ;  /* 0x0002a20000077ab9 */ /* 0x000fe20000000800 */
[----:B------:R-:W-:-:S03]  /*97d0*/  IMAD R8, R5, UR14, RZ ;  /* 0x0000000e05087c24 */ /* 0x000fc6000f8e02ff */
[----:B------:R-:W-:Y:S02]  /*97e0*/  IADD3.X R5, R6, UR13, R9, P0, !PT ;  /* 0x0000000d06057c10 */ /* 0x000fe400087fe409 */
[----:B------:R-:W-:Y:S01]  /*97f0*/  MOV R6, UR7 ;  /* 0x0000000700067c02 */ /* 0x000fe20008000f00 */
[----:B------:R-:W-:-:S05]  /*9800*/  ULDC.64 UR12, c[0x0][0xb50] ;  /* 0x0002d400000c7ab9 */ /* 0x000fca0000000a00 */
[----:B------:R0:W5:Y:S01]  /*9810*/  @P3 LDG.E R6, desc[UR48][R12.64] ;  /* 0x000000300c063981 */ /* 0x000162000c1e1900 */
[C---:B------:R-:W-:Y:S02]  /*9820*/  IMAD R9, R7.reuse, UR15, R8 ;  /* 0x0000000f07097c24 */ /* 0x040fe4000f8e0208 */
[----:B------:R-:W-:-:S04]  /*9830*/  IMAD.WIDE.U32 R4, R7, UR14, R4 ;  /* 0x0000000e07047c25 */ /* 0x000fc8000f8e0004 */
[----:B------:R-:W-:Y:S01]  /*9840*/  IMAD.IADD R5, R5, 0x1, R9 ;  /* 0x0000000105057824 */ /* 0x000fe200078e0209 */
[----:B------:R-:W-:Y:S01]  /*9850*/  LEA R7, P0, R4, UR12, 0x2 ;  /* 0x0000000c04077c11 */ /* 0x000fe2000f8010ff */
[----:B------:R-:W-:-:S03]  /*9860*/  IMAD.U32 R8, RZ, RZ, UR42 ;  /* 0x0000002aff087e24 */ /* 0x000fc6000f8e00ff */
[----:B------:R-:W-:Y:S01]  /*9870*/  LEA.HI.X R10, R4, UR13, R5, 0x2, P0 ;  /* 0x0000000d040a7c11 */ /* 0x000fe200080f1405 */
[----:B0-----:R-:W-:Y:S08]  /*9880*/  @P3 BRA `(.L_x_192) ;  /* 0x0000000000103947 */ /* 0x001ff00003800000 */
[----:B------:R-:W-:Y:S05]  /*9890*/  @!P2 BRA `(.L_x_192) ;  /* 0x00000000000ca947 */ /* 0x000fea0003800000 */
[----:B------:R-:W2:Y:S04]  /*98a0*/  LDG.E R5, desc[UR48][R20.64] ;  /* 0x0000003014057981 */ /* 0x000ea8000c1e1900 */
[----:B-----5:R-:W2:Y:S02]  /*98b0*/  LDG.E R6, desc[UR48][R20.64+0x4] ;  /* 0x0000043014067981 */ /* 0x020ea4000c1e1900 */
[----:B--2---:R-:W-:-:S07]  /*98c0*/  IMAD.IADD R6, R6, 0x1, -R5 ;  /* 0x0000000106067824 */ /* 0x004fce00078e0a05 */
.L_x_192:
[----:B------:R-:W2:Y:S01]  /*98d0*/  LDL R9, [R1+0xc] ;  /* 0x00000c0001097983 */ /* 0x000ea20000100800 */
[----:B------:R-:W0:Y:S01]  /*98e0*/  S2R R4, SR_TID.X ;  /* 0x0000000000047919 */ /* 0x000e220000002100 */
[----:B------:R-:W-:Y:S02]  /*98f0*/  LEA R5, R157, R156, 0x6 ;  /* 0x0000009c9d057211 */ /* 0x000fe400078e30ff */
[----:B------:R-:W-:Y:S04]  /*9900*/  SHFL.IDX PT, R20, R7, RZ, 0x1c1f ;  /* 0x001c1fff07147589 */ /* 0x000fe800000e0000 */
[----:B------:R-:W1:Y:S01]  /*9910*/  SHFL.IDX PT, R21, R10, RZ, 0x1c1f ;  /* 0x001c1fff0a157589 */ /* 0x000e6200000e0000 */
[----:B------:R-:W-:Y:S01]  /*9920*/  IMAD.WIDE R18, R5, 0x2, R18 ;  /* 0x0000000205127825 */ /* 0x000fe200078e0212 */
[----:B------:R-:W-:-:S02]  /*9930*/  ULDC.64 UR10, c[0x0][0xaa0] ;  /* 0x0002a800000a7ab9 */ /* 0x000fc40000000a00 */
[----:B------:R-:W-:Y:S01]  /*9940*/  SHFL.IDX PT, R22, R7, 0x1, 0x1c1f ;  /* 0x003c1f0007167f89 */ /* 0x000fe200000e0000 */
[----:B0-----:R-:W-:-:S05]  /*9950*/  VIADD R11, R4, 0xffffff80 ;  /* 0xffffff80040b7836 */ /* 0x001fca0000000000 */
[----:B------:R-:W-:-:S04]  /*9960*/  SHF.R.S32.HI R4, RZ, 0x1f, R11 ;  /* 0x0000001fff047819 */ /* 0x000fc8000001140b */
[----:B------:R-:W-:-:S04]  /*9970*/  LEA.HI R4, R4, R11, RZ, 0x7 ;  /* 0x0000000b04047211 */ /* 0x000fc800078f38ff */
[----:B------:R-:W-:Y:S01]  /*9980*/  LOP3.LUT R4, R4, 0xffffff80, RZ, 0xc0, !PT ;  /* 0xffffff8004047812 */ /* 0x000fe200078ec0ff */
[----:B------:R-:W0:Y:S04]  /*9990*/  SHFL.IDX PT, R23, R10, 0x1, 0x1c1f ;  /* 0x003c1f000a177f89 */ /* 0x000e2800000e0000 */
[----:B------:R-:W-:Y:S02]  /*99a0*/  IMAD.IADD R4, R11, 0x1, -R4 ;  /* 0x000000010b047824 */ /* 0x000fe400078e0a04 */
[----:B-----5:R-:W-:-:S03]  /*99b0*/  IMAD R31, R6, R29, RZ ;  /* 0x0000001d061f7224 */ /* 0x020fc600078e02ff */
[----:B------:R-:W-:Y:S02]  /*99c0*/  LOP3.LUT P0, RZ, R4, 0x3, RZ, 0xc0, !PT ;  /* 0x0000000304ff7812 */ /* 0x000fe4000780c0ff */
[C---:B------:R-:W-:Y:S02]  /*99d0*/  IADD3 R13, P4, R18.reuse, 0x3000, RZ ;  /* 0x00003000120d7810 */ /* 0x040fe40007f9e0ff */
[----:B------:R-:W-:Y:S02]  /*99e0*/  LOP3.LUT R5, R18, 0x380, RZ, 0xc0, !PT ;  /* 0x0000038012057812 */ /* 0x000fe400078ec0ff */
[----:B------:R-:W-:Y:S02]  /*99f0*/  LOP3.LUT R12, R13, 0x380, RZ, 0xc0, !PT ;  /* 0x000003800d0c7812 */ /* 0x000fe400078ec0ff */
[----:B------:R-:W-:Y:S02]  /*9a00*/  SHF.R.U64 R5, R5, 0x3, RZ ;  /* 0x0000000305057819 */ /* 0x000fe400000012ff */
[----:B------:R-:W-:-:S04]  /*9a10*/  SHF.R.U64 R12, R12, 0x3, RZ ;  /* 0x000000030c0c7819 */ /* 0x000fc800000012ff */
[----:B------:R-:W-:Y:S01]  /*9a20*/  LOP3.LUT R12, R12, R13, RZ, 0x3c, !PT ;  /* 0x0000000d0c0c7212 */ /* 0x000fe200078e3cff */
[----:B------:R-:W-:Y:S02]  /*9a30*/  IMAD.X R13, RZ, RZ, R19, P4 ;  /* 0x000000ffff0d7224 */ /* 0x000fe400020e0613 */
[----:B--2---:R-:W-:Y:S01]  /*9a40*/  IMAD R8, R8, 0xc0, R9 ;  /* 0x000000c008087824 */ /* 0x004fe200078e0209 */
[----:B------:R-:W-:-:S03]  /*9a50*/  IADD3 R9, P3, R18, 0x1800, RZ ;  /* 0x0000180012097810 */ /* 0x000fc60007f7e0ff */
[C---:B------:R-:W-:Y:S01]  /*9a60*/  VIADD R4, R8.reuse, 0x8 ;  /* 0x0000000808047836 */ /* 0x040fe20000000000 */
[-C--:B------:R-:W-:Y:S02]  /*9a70*/  ISETP.GE.OR P2, PT, R8, R31.reuse, P0 ;  /* 0x0000001f0800720c */ /* 0x080fe40000746670 */
[----:B------:R-:W-:Y:S02]  /*9a80*/  LOP3.LUT R8, R9, 0x380, RZ, 0xc0, !PT ;  /* 0x0000038009087812 */ /* 0x000fe400078ec0ff */
[----:B------:R-:W-:Y:S02]  /*9a90*/  ISETP.GE.OR P0, PT, R4, R31, P0 ;  /* 0x0000001f0400720c */ /* 0x000fe40000706670 */
[----:B------:R-:W-:Y:S02]  /*9aa0*/  SHF.R.U64 R8, R8, 0x3, RZ ;  /* 0x0000000308087819 */ /* 0x000fe400000012ff */
[----:B------:R-:W-:Y:S02]  /*9ab0*/  LOP3.LUT R4, R5, R18, RZ, 0x3c, !PT ;  /* 0x0000001205047212 */ /* 0x000fe400078e3cff */
[----:B------:R-:W-:Y:S01]  /*9ac0*/  LOP3.LUT R8, R8, R9, RZ, 0x3c, !PT ;  /* 0x0000000908087212 */ /* 0x000fe200078e3cff */
[----:B------:R-:W-:Y:S01]  /*9ad0*/  IMAD.X R9, RZ, RZ, R19, P3 ;  /* 0x000000ffff097224 */ /* 0x000fe200018e0613 */
[----:B------:R-:W-:Y:S01]  /*9ae0*/  MOV R5, R19 ;  /* 0x0000001300057202 */ /* 0x000fe20000000f00 */
[----:B-1----:R1:W-:Y:S04]  /*9af0*/  @!P2 ST.E desc[UR48][R20.64], R3 ;  /* 0x000000031400a985 */ /* 0x0023e8000c101930 */
[----:B0-----:R0:W-:Y:S04]  /*9b00*/  @!P0 ST.E desc[UR48][R22.64], R0 ;  /* 0x0000000016008985 */ /* 0x0011e8000c101930 */
[----:B------:R-:W2:Y:S04]  /*9b10*/  LD.E.128 R4, desc[UR48][R4.64] ;  /* 0x0000003004047980 */ /* 0x000ea8000c101d00 */
[----:B------:R-:W3:Y:S04]  /*9b20*/  LD.E.128 R8, desc[UR48][R8.64] ;  /* 0x0000003008087980 */ /* 0x000ee8000c101d00 */
[----:B------:R-:W4:Y:S01]  /*9b30*/  LD.E.128 R12, desc[UR48][R12.64] ;  /* 0x000000300c0c7980 */ /* 0x000f22000c101d00 */
[----:B------:R-:W-:-:S04]  /*9b40*/  IADD3 R24, P0, R18, 0x4800, RZ ;  /* 0x0000480012187810 */ /* 0x000fc80007f1e0ff */
[----:B------:R-:W-:-:S04]  /*9b50*/  LOP3.LUT R18, R24, 0x380, RZ, 0xc0, !PT ;  /* 0x0000038018127812 */ /* 0x000fc800078ec0ff */
[----:B-1----:R-:W-:Y:S02]  /*9b60*/  SHF.R.U64 R3, R18, 0x3, RZ ;  /* 0x0000000312037819 */ /* 0x002fe400000012ff */
[----:B------:R-:W1:Y:S01]  /*9b70*/  @P1 LDC R18, c[0x0][0xbec] ;  /* 0x0002fb00ff121b82 */ /* 0x000e620000000800 */
[----:B------:R-:W-:Y:S01]  /*9b80*/  IMAD.X R21, RZ, RZ, R19, P0 ;  /* 0x000000ffff157224 */ /* 0x000fe200000e0613 */
[----:B------:R-:W-:-:S06]  /*9b90*/  UIMAD UR7, UR9, UR10, URZ ;  /* 0x0000000a090772a4 */ /* 0x000fcc000f8e023f */
[----:B------:R-:W1:Y:S01]  /*9ba0*/  @P1 LDC R19, c[0x0][0xbf0] ;  /* 0x0002fc00ff131b82 */ /* 0x000e620000000800 */
[----:B------:R-:W-:Y:S02]  /*9bb0*/  UIMAD.WIDE.U32 UR8, UR4, UR10, URZ ;  /* 0x0000000a040872a5 */ /* 0x000fe4000f8e003f */
[----:B------:R-:W-:Y:S01]  /*9bc0*/  UIMAD UR7, UR4, UR11, UR7 ;  /* 0x0000000b040772a4 */ /* 0x000fe2000f8e0207 */
[----:B0-----:R-:W-:Y:S02]  /*9bd0*/  IMAD R0, R155, 0x30, R157 ;  /* 0x000000309b007824 */ /* 0x001fe400078e029d */
[----:B------:R-:W-:Y:S01]  /*9be0*/  ULDC.64 UR10, c[0x0][0xae8] ;  /* 0x0002ba00000a7ab9 */ /* 0x000fe20000000a00 */
[----:B------:R-:W-:Y:S01]  /*9bf0*/  IMAD.U32 R25, RZ, RZ, UR42 ;  /* 0x0000002aff197e24 */ /* 0x000fe2000f8e00ff */
[----:B------:R-:W-:Y:S02]  /*9c00*/  UIADD3 UR9, UR9, UR7, URZ ;  /* 0x0000000709097290 */ /* 0x000fe4000fffe03f */
[----:B------:R-:W-:Y:S01]  /*9c10*/  UIMAD UR4, UR17, UR10, URZ ;  /* 0x0000000a110472a4 */ /* 0x000fe2000f8e023f */
[----:B------:R-:W-:Y:S01]  /*9c20*/  IMAD R25, R25, 0xc0, R0 ;  /* 0x000000c019197824 */ /* 0x000fe200078e0200 */
[----:B------:R-:W-:-:S02]  /*9c30*/  UIMAD.WIDE.U32 UR8, UR43, UR10, UR8 ;  /* 0x0000000a2b0872a5 */ /* 0x000fc4000f8e0008 */
[----:B------:R-:W-:Y:S01]  /*9c40*/  UIMAD UR4, UR43, UR11, UR4 ;  /* 0x0000000b2b0472a4 */ /* 0x000fe2000f8e0204 */
[----:B-1----:R-:W-:Y:S02]  /*9c50*/  @P1 IMAD.HI.U32 R0, R25, R18, RZ ;  /* 0x0000001219001227 */ /* 0x002fe400078e00ff */
[----:B------:R-:W-:Y:S01]  /*9c60*/  ULDC.64 UR10, c[0x0][0xaf0] ;  /* 0x0002bc00000a7ab9 */ /* 0x000fe20000000a00 */
[----:B------:R-:W-:Y:S02]  /*9c70*/  UIADD3 UR9, UR9, UR4, URZ ;  /* 0x0000000409097290 */ /* 0x000fe4000fffe03f */
[----:B------:R-:W-:Y:S01]  /*9c80*/  UIMAD UR41, UR41, UR10, URZ ;  /* 0x0000000a292972a4 */ /* 0x000fe2000f8e023f */
[----:B------:R-:W-:Y:S01]  /*9c90*/  LOP3.LUT R20, R3, R24, RZ, 0x3c, !PT ;  /* 0x0000001803147212 */ /* 0x000fe200078e3cff */
[----:B------:R-:W-:Y:S02]  /*9ca0*/  IMAD.MOV.U32 R3, RZ, RZ, R25 ;  /* 0x000000ffff037224 */ /* 0x000fe400078e0019 */
[----:B------:R-:W-:Y:S01]  /*9cb0*/  UIMAD UR4, UR40, UR11, UR41 ;  /* 0x0000000b280472a4 */ /* 0x000fe2000f8e0229 */
[----:B------:R-:W-:Y:S01]  /*9cc0*/  @P1 SHF.R.U32.HI R3, RZ, R19, R0 ;  /* 0x00000013ff031219 */ /* 0x000fe20000011600 */
[----:B------:R-:W-:Y:S01]  /*9cd0*/  UIMAD.WIDE.U32 UR40, UR40, UR10, UR8 ;  /* 0x0000000a282872a5 */ /* 0x000fe2000f8e0008 */
[----:B------:R-:W-:Y:S01]  /*9ce0*/  IMAD.U32 R32, RZ, RZ, UR42 ;  /* 0x0000002aff207e24 */ /* 0x000fe2000f8e00ff */
[----:B------:R-:W5:Y:S01]  /*9cf0*/  LD.E.128 R20, desc[UR48][R20.64] ;  /* 0x0000003014147980 */ /* 0x000f62000c101d00 */
[--C-:B------:R-:W-:Y:S01]  /*9d00*/  SHF.R.S32.HI R0, RZ, 0x1f, R3.reuse ;  /* 0x0000001fff007819 */ /* 0x100fe20000011403 */
[----:B------:R-:W-:Y:S01]  /*9d10*/  UIADD3 UR4, UR41, UR4, URZ ;  /* 0x0000000429047290 */ /* 0x000fe2000fffe03f */
[----:B------:R-:W-:Y:S01]  /*9d20*/  IMAD.MOV R24, RZ, RZ, -R3 ;  /* 0x000000ffff187224 */ /* 0x000fe200078e0a03 */
[----:B------:R-:W-:Y:S01]  /*9d30*/  ULDC.64 UR8, c[0x0][0xae0] ;  /* 0x0002b80000087ab9 */ /* 0x000fe20000000a00 */
[----:B------:R-:W-:Y:S01]  /*9d40*/  MOV R19, UR41 ;  /* 0x0000002900137c02 */ /* 0x000fe20008000f00 */
[----:B------:R-:W-:Y:S01]  /*9d50*/  IMAD R0, R0, UR8, RZ ;  /* 0x0000000800007c24 */ /* 0x000fe2000f8e02ff */
[----:B------:R-:W-:Y:S01]  /*9d60*/  @!PT LDS RZ, [RZ] ;  /* 0x00000000fffff984 */ /* 0x000fe20000000800 */
[----:B------:R-:W-:Y:S01]  /*9d70*/  @!PT LDS RZ, [RZ] ;  /* 0x00000000fffff984 */ /* 0x000fe20000000800 */
[----:B------:R-:W-:Y:S01]  /*9d80*/  @!PT LDS RZ, [RZ] ;  /* 0x00000000fffff984 */ /* 0x000fe20000000800 */
[----:B------:R-:W-:Y:S01]  /*9d90*/  @!PT LDS RZ, [RZ] ;  /* 0x00000000fffff984 */ /* 0x000fe20000000800 */
[----:B------:R0:W-:Y:S06]  /*9da0*/  MEMBAR.ALL.CTA ;  /* 0x0000000000007992 */ /* 0x0001ec0000008000 */
[----:B0-----:R-:W0:Y:S01]  /*9db0*/  FENCE.VIEW.ASYNC.S ;  /* 0x00000000000073c6 */ /* 0x001e220000000000 */
[----:B------:R-:W-:-:S02]  /*9dc0*/  IMAD R25, R29, R24, R25 ;  /* 0x000000181d197224 */ /* 0x000fc400078e0219 */
[----:B------:R-:W-:Y:S02]  /*9dd0*/  IMAD.U32 R18, RZ, RZ, UR40 ;  /* 0x00000028ff127e24 */ /* 0x000fe4000f8e00ff */
[----:B------:R-:W-:Y:S01]  /*9de0*/  IMAD.U32 R19, RZ, RZ, UR4 ;  /* 0x00000004ff137e24 */ /* 0x000fe2000f8e00ff */
[----:B------:R-:W-:Y:S01]  /*9df0*/  ULDC UR4, c[0x0][0xac8] ;  /* 0x0002b20000047ab9 */ /* 0x000fe20000000800 */
[C---:B------:R-:W-:Y:S01]  /*9e00*/  IMAD R29, R3.reuse, UR9, R0 ;  /* 0x00000009031d7c24 */ /* 0x040fe2000f8e0200 */
[----:B------:R-:W-:Y:S01]  /*9e10*/  SHF.R.S32.HI R0, RZ, 0x1f, R25 ;  /* 0x0000001fff007819 */ /* 0x000fe20000011419 */
[----:B------:R-:W-:Y:S01]  /*9e20*/  IMAD.WIDE.U32 R18, R3, UR8, R18 ;  /* 0x0000000803127c25 */ /* 0x000fe2000f8e0012 */
[----:B------:R-:W-:-:S03]  /*9e30*/  ULDC.64 UR8, c[0x0][0xad8] ;  /* 0x0002b60000087ab9 */ /* 0x000fc60000000a00 */
[----:B------:R-:W-:Y:S02]  /*9e40*/  IMAD.IADD R19, R19, 0x1, R29 ;  /* 0x0000000113137824 */ /* 0x000fe400078e021d */
[----:B------:R-:W-:Y:S02]  /*9e50*/  IMAD R0, R0, UR8, RZ ;  /* 0x0000000800007c24 */ /* 0x000fe4000f8e02ff */
[----:B------:R-:W-:-:S04]  /*9e60*/  IMAD.WIDE.U32 R18, R25, UR8, R18 ;  /* 0x0000000819127c25 */ /* 0x000fc8000f8e0012 */
[----:B------:R-:W-:Y:S01]  /*9e70*/  IMAD R3, R25, UR9, R0 ;  /* 0x0000000919037c24 */ /* 0x000fe2000f8e0200 */
[----:B------:R-:W-:Y:S02]  /*9e80*/  ULDC.64 UR8, c[0x0][0xa80] ;  /* 0x0002a00000087ab9 */ /* 0x000fe40000000a00 */
[----:B------:R-:W-:Y:S01]  /*9e90*/  LEA R26, P0, R18, UR8, 0x1 ;  /* 0x00000008121a7c11 */ /* 0x000fe2000f8008ff */
[----:B------:R-:W-:-:S04]  /*9ea0*/  IMAD.IADD R3, R19, 0x1, R3 ;  /* 0x0000000113037824 */ /* 0x000fc800078e0203 */
[----:B0-----:R-:W0:Y:S01]  /*9eb0*/  SHFL.IDX PT, R25, R26, RZ, 0x181f ;  /* 0x00181fff1a197589 */ /* 0x001e2200000e0000 */
[----:B------:R-:W-:Y:S01]  /*9ec0*/  LEA.HI.X R30, R18, UR9, R3, 0x1, P0 ;  /* 0x00000009121e7c11 */ /* 0x000fe200080f0c03 */
[----:B------:R-:W-:Y:S02]  /*9ed0*/  IMAD R32, R32, 0xc0, R157 ;  /* 0x000000c020207824 */ /* 0x000fe400078e029d */
[----:B------:R-:W1:Y:S04]  /*9ee0*/  SHFL.IDX PT, R33, R26, 0x1, 0x181f ;  /* 0x00381f001a217f89 */ /* 0x000e6800000e0000 */
[----:B------:R-:W1:Y:S01]  /*9ef0*/  SHFL.IDX PT, R37, R26, 0x2, 0x181f ;  /* 0x00581f001a257f89 */ /* 0x000e6200000e0000 */
[----:B------:R-:W-:-:S03]  /*9f00*/  ISETP.GE.AND P0, PT, R156, UR4, PT ;  /* 0x000000049c007c0c */ /* 0x000fc6000bf06270 */
[----:B------:R-:W1:Y:S01]  /*9f10*/  SHFL.IDX PT, R19, R30, RZ, 0x181f ;  /* 0x00181fff1e137589 */ /* 0x000e6200000e0000 */
[----:B------:R-:W-:-:S03]  /*9f20*/  VIADD R0, R32, 0x30 ;  /* 0x0000003020007836 */ /* 0x000fc60000000000 */
[----:B------:R-:W1:Y:S01]  /*9f30*/  SHFL.IDX PT, R29, R30, 0x1, 0x181f ;  /* 0x00381f001e1d7f89 */ /* 0x000e6200000e0000 */
[----:B------:R-:W-:-:S03]  /*9f40*/  IADD3 R3, R32, 0x60, RZ ;  /* 0x0000006020037810 */ /* 0x000fc60007ffe0ff */
[----:B------:R-:W1:Y:S01]  /*9f50*/  SHFL.IDX PT, R35, R30, 0x2, 0x181f ;  /* 0x00581f001e237f89 */ /* 0x000e6200000e0000 */
[-C--:B------:R-:W-:Y:S02]  /*9f60*/  ISETP.GE.OR P1, PT, R32, R31.reuse, P0 ;  /* 0x0000001f2000720c */ /* 0x080fe40000726670 */
[-C--:B------:R-:W-:Y:S02]  /*9f70*/  ISETP.GE.OR P2, PT, R0, R31.reuse, P0 ;  /* 0x0000001f0000720c */ /* 0x080fe40000746670 */
[----:B------:R-:W-:Y:S01]  /*9f80*/  ISETP.GE.OR P3, PT, R3, R31, P0 ;  /* 0x0000001f0300720c */ /* 0x000fe20000766670 */
[----:B------:R-:W-:Y:S01]  /*9f90*/  UIADD3 UR4, UR39, 0x30820, URZ ;  /* 0x0003082027047890 */ /* 0x000fe2000fffe03f */
[----:B------:R-:W-:-:S03]  /*9fa0*/  SHF.R.S32.HI R34, RZ, 0x1f, R156 ;  /* 0x0000001fff227819 */ /* 0x000fc6000001149c */
[----:B------:R-:W-:-:S04]  /*9fb0*/  UPRMT UR4, URZ, 0x654, UR4 ;  /* 0x000006543f047896 */ /* 0x000fc80008000004 */
[C---:B0-----:R-:W-:Y:S02]  /*9fc0*/  @!P1 LEA R18, P4, R156.reuse, R25, 0x1 ;  /* 0x000000199c129211 */ /* 0x041fe400078808ff */
[C---:B-1----:R-:W-:Y:S02]  /*9fd0*/  @!P2 LEA R24, P5, R156.reuse, R33, 0x1 ;  /* 0x000000219c18a211 */ /* 0x042fe400078a08ff */
[C---:B------:R-:W-:Y:S01]  /*9fe0*/  @!P3 LEA R28, P6, R156.reuse, R37, 0x1 ;  /* 0x000000259c1cb211 */ /* 0x040fe200078c08ff */
[----:B------:R-:W-:Y:S01]  /*9ff0*/  SYNCS.ARRIVE.TRANS64.RED.A1T0 RZ, [UR4], RZ ;  /* 0x000000ffffff79a7 */ /* 0x000fe20008100404 */
[C-C-:B------:R-:W-:Y:S02]  /*a000*/  @!P1 LEA.HI.X R19, R156.reuse, R19, R34.reuse, 0x1, P4 ;  /* 0x000000139c139211 */ /* 0x140fe400020f0c22 */
[C-C-:B------:R-:W-:Y:S02]  /*a010*/  @!P2 LEA.HI.X R25, R156.reuse, R29, R34.reuse, 0x1, P5 ;  /* 0x0000001d9c19a211 */ /* 0x140fe400028f0c22 */
[----:B------:R-:W-:Y:S01]  /*a020*/  @!P3 LEA.HI.X R29, R156, R35, R34, 0x1, P6 ;  /* 0x000000239c1db211 */ /* 0x000fe200030f0c22 */
[----:B------:R-:W-:-:S05]  /*a030*/  VIADD R0, R32, 0x90 ;  /* 0x0000009020007836 */ /* 0x000fca0000000000 */
[----:B------:R-:W-:Y:S01]  /*a040*/  ISETP.GE.OR P0, PT, R0, R31, P0 ;  /* 0x0000001f0000720c */ /* 0x000fe20000706670 */
[----:B------:R0:W1:Y:S04]  /*a050*/  SHFL.IDX PT, R33, R26, 0x3, 0x181f ;  /* 0x00781f001a217f89 */ /* 0x00006800000e0000 */
[----:B------:R0:W0:Y:S04]  /*a060*/  SHFL.IDX PT, R3, R30, 0x3, 0x181f ;  /* 0x00781f001e037f89 */ /* 0x00002800000e0000 */
[----:B--2---:R2:W-:Y:S04]  /*a070*/  @!P1 ST.E.128 desc[UR48][R18.64], R4 ;  /* 0x0000000412009985 */ /* 0x0045e8000c101d30 */
[----:B---3--:R2:W-:Y:S04]  /*a080*/  @!P2 ST.E.128 desc[UR48][R24.64], R8 ;  /* 0x000000081800a985 */ /* 0x0085e8000c101d30 */
[----:B----4-:R2:W-:Y:S01]  /*a090*/  @!P3 ST.E.128 desc[UR48][R28.64], R12 ;  /* 0x0000000c1c00b985 */ /* 0x0105e2000c101d30 */
[----:B01----:R-:W-:Y:S05]  /*a0a0*/  @P0 BRA `(.L_x_193) ;  /* 0x0000000800840947 */ /* 0x003fea0003800000 */
[----:B--2---:R-:W-:-:S04]  /*a0b0*/  LEA R4, P0, R156, R33, 0x1 ;  /* 0x000000219c047211 */ /* 0x004fc800078008ff */
[----:B------:R-:W-:-:S05]  /*a0c0*/  LEA.HI.X R5, R156, R3, R34, 0x1, P0 ;  /* 0x000000039c057211 */ /* 0x000fca00000f0c22 */
[----:B-----5:R0:W-:Y:S01]  /*a0d0*/  ST.E.128 desc[UR48][R4.64], R20 ;  /* 0x0000001404007985 */ /* 0x0201e2000c101d30 */
[----:B------:R-:W-:Y:S05]  /*a0e0*/  BRA `(.L_x_193) ;  /* 0x0000000800747947 */ /* 0x000fea0003800000 */
.L_x_191:
[----:B------:R-:W-:Y:S01]  /*a0f0*/  ULDC.64 UR8, c[0x0][0xc00] ;  /* 0x0003000000087ab9 */ /* 0x000fe20000000a00 */
[----:B------:R-:W-:Y:S01]  /*a100*/  ULDC UR4, c[0x0][0xa88] ;  /* 0x0002a20000047ab9 */ /* 0x000fe20000000800 */
[----:B------:R-:W-:Y:S01]  /*a110*/  UISETP.NE.U32.AND UP0, UPT, UR8, URZ, UPT ;  /* 0x0000003f0800728c */ /* 0x000fe2000bf05070 */
[----:B------:R-:W0:Y:S03]  /*a120*/  LDC R11, c[0x0][0xbe8] ;  /* 0x0002fa00ff0b7b82 */ /* 0x000e260000000800 */
[----:B------:R-:W-:-:S03]  /*a130*/  UISETP.NE.AND.EX UP0, UPT, UR9, URZ, UPT, UP0 ;  /* 0x0000003f0900728c */ /* 0x000fc6000bf05300 */
[----:B------:R-:W-:Y:S02]  /*a140*/  ULDC.64 UR8, c[0x0][0xc00] ;  /* 0x0003000000087ab9 */ /* 0x000fe40000000a00 */
[----:B------:R-:W-:Y:S01]  /*a150*/  UIMAD.WIDE UR8, UR40, 0x4, UR8 ;  /* 0x00000004280878a5 */ /* 0x000fe2000f8e0208 */
[----:B------:R-:W-:-:S05]  /*a160*/  PLOP3.LUT P2, PT, PT, PT, UP0, 0x80, 0x0 ;  /* 0x000000000000781c */ /* 0x000fca0003f4f008 */
[----:B------:R-:W-:Y:S02]  /*a170*/  IMAD.U32 R4, RZ, RZ, UR8 ;  /* 0x00000008ff047e24 */ /* 0x000fe4000f8e00ff */
[----:B------:R-:W-:Y:S01]  /*a180*/  IMAD.U32 R5, RZ, RZ, UR9 ;  /* 0x00000009ff057e24 */ /* 0x000fe2000f8e00ff */
[----:B------:R-:W-:Y:S02]  /*a190*/  ULDC.64 UR8, c[0x0][0xc08] ;  /* 0x0003020000087ab9 */ /* 0x000fe40000000a00 */
[----:B------:R-:W-:-:S03]  /*a1a0*/  UISETP.NE.U32.AND UP1, UPT, UR8, URZ, UPT ;  /* 0x0000003f0800728c */ /* 0x000fc6000bf25070 */
[----:B------:R-:W2:Y:S01]  /*a1b0*/  @P2 LDG.E R3, desc[UR48][R4.64] ;  /* 0x0000003004032981 */ /* 0x000ea2000c1e1900 */
[----:B------:R-:W-:Y:S01]  /*a1c0*/  UISETP.NE.AND.EX UP1, UPT, UR9, URZ, UPT, UP1 ;  /* 0x0000003f0900728c */ /* 0x000fe2000bf25310 */
[----:B------:R-:W-:-:S05]  /*a1d0*/  IMAD.U32 R0, RZ, RZ, UR4 ;  /* 0x00000004ff007e24 */ /* 0x000fca000f8e00ff */
[----:B------:R-:W-:-:S05]  /*a1e0*/  PLOP3.LUT P3, PT, PT, PT, UP1, 0x80, 0x0 ;  /* 0x000000000000781c */ /* 0x000fca0003f6f018 */
[----:B------:R-:W-:Y:S02]  /*a1f0*/  @UP1 ULDC.64 UR8, c[0x0][0xc08] ;  /* 0x0003020000081ab9 */ /* 0x000fe40000000a00 */
[----:B------:R-:W-:-:S06]  /*a200*/  @UP1 UIMAD.WIDE UR8, UR40, 0x4, UR8 ;  /* 0x00000004280818a5 */ /* 0x000fcc000f8e0208 */
[----:B------:R-:W-:Y:S01]  /*a210*/  IMAD.U32 R6, RZ, RZ, UR8 ;  /* 0x00000008ff067e24 */ /* 0x000fe2000f8e00ff */
[----:B------:R-:W-:-:S05]  /*a220*/  MOV R7, UR9 ;  /* 0x0000000900077c02 */ /* 0x000fca0008000f00 */
[----:B------:R1:W5:Y:S01]  /*a230*/  @P3 LDG.E R0, desc[UR48][R6.64] ;  /* 0x0000003006003981 */ /* 0x000362000c1e1900 */
[----:B0-----:R-:W-:Y:S01]  /*a240*/  ISETP.NE.AND P0, PT, R11, 0x1, PT ;  /* 0x000000010b00780c */ /* 0x001fe20003f05270 */
[----:B------:R-:W-:Y:S01]  /*a250*/  UMOV UR4, URZ ;  /* 0x0000003f00047c82 */ /* 0x000fe20008000000 */
[----:B------:R-:W-:Y:S01]  /*a260*/  USHF.R.S32.HI UR11, URZ, 0x1f, UR43 ;  /* 0x0000001f3f0b7899 */ /* 0x000fe2000801142b */
[----:B------:R-:W0:Y:S10]  /*a270*/  S2R R8, SR_TID.X ;  /* 0x0000000000087919 */ /* 0x000e340000002100 */
[----:B------:R-:W3:Y:S01]  /*a280*/  @P0 LDC R9, c[0x0][0xbec] ;  /* 0x0002fb00ff090b82 */ /* 0x000ee20000000800 */
[----:B0-----:R-:W-:-:S05]  /*a290*/  VIADD R8, R8, 0xffffff80 ;  /* 0xffffff8008087836 */ /* 0x001fca0000000000 */
[----:B------:R-:W-:Y:S02]  /*a2a0*/  ISETP.GE.AND P1, PT, R8, 0xc0, PT ;  /* 0x000000c00800780c */ /* 0x000fe40003f26270 */
[----:B--2---:R-:W-:-:S13]  /*a2b0*/  @P2 R2UR UR4, R3 ;  /* 0x00000000030422ca */ /* 0x004fda00000e0000 */
[----:B------:R-:W-:Y:S01]  /*a2c0*/  USHF.R.S32.HI UR10, URZ, 0x1f, UR4 ;  /* 0x0000001f3f0a7899 */ /* 0x000fe20008011404 */
[----:B-1-3--:R-:W-:Y:S11]  /*a2d0*/  @P3 BRA `(.L_x_194) ;  /* 0x0000000000103947 */ /* 0x00aff60003800000 */
[----:B------:R-:W-:Y:S05]  /*a2e0*/  @!P2 BRA `(.L_x_194) ;  /* 0x00000000000ca947 */ /* 0x000fea0003800000 */
[----:B------:R-:W2:Y:S04]  /*a2f0*/  LDG.E R3, desc[UR48][R4.64] ;  /* 0x0000003004037981 */ /* 0x000ea8000c1e1900 */
[----:B-----5:R-:W2:Y:S02]  /*a300*/  LDG.E R0, desc[UR48][R4.64+0x4] ;  /* 0x0000043004007981 */ /* 0x020ea4000c1e1900 */
[----:B--2---:R-:W-:-:S07]  /*a310*/  IMAD.IADD R0, R0, 0x1, -R3 ;  /* 0x0000000100007824 */ /* 0x004fce00078e0a03 */
.L_x_194:
[----:B------:R-:W-:Y:S01]  /*a320*/  USEL UR40, UR40, URZ, !UP0 ;  /* 0x0000003f28287287 */ /* 0x000fe2000c000000 */
[----:B------:R-:W-:Y:S01]  /*a330*/  BSSY B1, `(.L_x_195) ;  /* 0x000002d000017945 */ /* 0x000fe20003800000 */
[----:B------:R-:W-:-:S03]  /*a340*/  USEL UR41, UR41, URZ, !UP0 ;  /* 0x0000003f29297287 */ /* 0x000fc6000c000000 */
[----:B------:R-:W-:Y:S09]  /*a350*/  @P1 BRA `(.L_x_196) ;  /* 0x0000000000a81947 */ /* 0x000ff20003800000 */
[----:B------:R-:W0:Y:S01]  /*a360*/  S2R R4, SR_TID.X ;  /* 0x0000000000047919 */ /* 0x000e220000002100 */
[----:B------:R-:W1:Y:S01]  /*a370*/  LDC R6, c[0x0][0xbe8] ;  /* 0x0002fa00ff067b82 */ /* 0x000e620000000800 */
[----:B------:R-:W-:-:S04]  /*a380*/  IMAD.U32 R3, RZ, RZ, UR42 ;  /* 0x0000002aff037e24 */ /* 0x000fc8000f8e00ff */
[----:B0-----:R-:W-:Y:S02]  /*a390*/  IMAD R3, R3, 0xc0, R4 ;  /* 0x000000c003037824 */ /* 0x001fe400078e0204 */
[----:B-1---5:R-:W-:Y:S02]  /*a3a0*/  IMAD R4, R0, R6, RZ ;  /* 0x0000000600047224 */ /* 0x022fe400078e02ff */
[----:B------:R-:W-:-:S05]  /*a3b0*/  VIADD R5, R3, 0xffffff80 ;  /* 0xffffff8003057836 */ /* 0x000fca0000000000 */
[----:B------:R-:W-:-:S13]  /*a3c0*/  ISETP.GE.AND P1, PT, R5, R4, PT ;  /* 0x000000040500720c */ /* 0x000fda0003f26270 */
[----:B------:R-:W-:Y:S05]  /*a3d0*/  @P1 BRA `(.L_x_196) ;  /* 0x0000000000881947 */ /* 0x000fea0003800000 */
[----:B------:R-:W-:Y:S01]  /*a3e0*/  ISETP.NE.AND P1, PT, R6, 0x1, PT ;  /* 0x000000010600780c */ /* 0x000fe20003f25270 */
[----:B------:R-:W-:Y:S01]  /*a3f0*/  ULDC.64 UR12, c[0x0][0xb90] ;  /* 0x0002e400000c7ab9 */ /* 0x000fe20000000a00 */
[----:B------:R-:W-:Y:S01]  /*a400*/  UMOV UR8, UR4 ;  /* 0x0000000400087c82 */ /* 0x000fe20008000000 */
[----:B------:R-:W-:Y:S01]  /*a410*/  UIMAD UR7, UR11, UR12, URZ ;  /* 0x0000000c0b0772a4 */ /* 0x000fe2000f8e023f */
[----:B------:R-:W-:Y:S02]  /*a420*/  UMOV UR9, UR10 ;  /* 0x0000000a00097c82 */ /* 0x000fe40008000000 */
[----:B------:R-:W-:Y:S02]  /*a430*/  UIMAD.WIDE.U32 UR8, UR43, UR12, UR8 ;  /* 0x0000000c2b0872a5 */ /* 0x000fe4000f8e0008 */
[----:B------:R-:W-:-:S03]  /*a440*/  UIMAD UR7, UR43, UR13, UR7 ;  /* 0x0000000d2b0772a4 */ /* 0x000fc6000f8e0207 */
[----:B------:R-:W-:Y:S02]  /*a450*/  ULDC.64 UR12, c[0x0][0xb98] ;  /* 0x0002e600000c7ab9 */ /* 0x000fe40000000a00 */
[----:B------:R-:W0:Y:S01]  /*a460*/  @P1 LDC R4, c[0x0][0xbec] ;  /* 0x0002fb00ff041b82 */ /* 0x000e220000000800 */
[----:B------:R-:W-:Y:S02]  /*a470*/  UIADD3 UR9, UR9, UR7, URZ ;  /* 0x0000000709097290 */ /* 0x000fe4000fffe03f */
[----:B------:R-:W-:Y:S02]  /*a480*/  UIMAD UR7, UR41, UR12, URZ ;  /* 0x0000000c290772a4 */ /* 0x000fe4000f8e023f */
[----:B------:R-:W-:Y:S02]  /*a490*/  UIMAD.WIDE.U32 UR8, UR40, UR12, UR8 ;  /* 0x0000000c280872a5 */ /* 0x000fe4000f8e0008 */
[----:B------:R-:W-:Y:S01]  /*a4a0*/  UIMAD UR7, UR40, UR13, UR7 ;  /* 0x0000000d280772a4 */ /* 0x000fe2000f8e0207 */
[----:B------:R-:W1:Y:S02]  /*a4b0*/  @P1 LDC R8, c[0x0][0xbf0] ;  /* 0x0002fc00ff081b82 */ /* 0x000e640000000800 */
[----:B------:R-:W-:Y:S01]  /*a4c0*/  ULDC.64 UR12, c[0x0][0xb88] ;  /* 0x0002e200000c7ab9 */ /* 0x000fe20000000a00 */
[----:B0-----:R-:W-:-:S04]  /*a4d0*/  @P1 IMAD.HI.U32 R3, R5, R4, RZ ;  /* 0x0000000405031227 */ /* 0x001fc800078e00ff */
[----:B------:R-:W-:Y:S01]  /*a4e0*/  IMAD.MOV.U32 R4, RZ, RZ, R5 ;  /* 0x000000ffff047224 */ /* 0x000fe200078e0005 */
[----:B-1----:R-:W-:Y:S01]  /*a4f0*/  @P1 SHF.R.U32.HI R4, RZ, R8, R3 ;  /* 0x00000008ff041219 */ /* 0x002fe20000011603 */
[----:B------:R-:W-:-:S03]  /*a500*/  IMAD.U32 R8, RZ, RZ, UR7 ;  /* 0x00000007ff087e24 */ /* 0x000fc6000f8e00ff */
[----:B------:R-:W-:-:S05]  /*a510*/  IADD3 R3, -R4, RZ, RZ ;  /* 0x000000ff04037210 */ /* 0x000fca0007ffe1ff */
[----:B------:R-:W-:Y:S01]  /*a520*/  IMAD R3, R6, R3, R5 ;  /* 0x0000000306037224 */ /* 0x000fe200078e0205 */
[----:B------:R-:W-:Y:S02]  /*a530*/  SHF.R.S32.HI R5, RZ, 0x1f, R4 ;  /* 0x0000001fff057819 */ /* 0x000fe40000011404 */
[----:B------:R-:W-:Y:S02]  /*a540*/  IADD3 R4, P1, R4, UR8, RZ ;  /* 0x0000000804047c10 */ /* 0x000fe4000ff3e0ff */
[----:B------:R-:W-:Y:S02]  /*a550*/  SHF.R.S32.HI R6, RZ, 0x1f, R3 ;  /* 0x0000001fff067819 */ /* 0x000fe40000011403 */
[----:B------:R-:W-:Y:S01]  /*a560*/  IADD3.X R5, R5, UR9, R8, P1, !PT ;  /* 0x0000000905057c10 */ /* 0x000fe20008ffe408 */
[----:B------:R-:W-:Y:S02]  /*a570*/  ULDC.64 UR8, c[0x0][0xb50] ;  /* 0x0002d40000087ab9 */ /* 0x000fe40000000a00 */
[----:B------:R-:W-:-:S02]  /*a580*/  IMAD R6, R6, UR12, RZ ;  /* 0x0000000c06067c24 */ /* 0x000fc4000f8e02ff */
[----:B------:R-:W-:-:S04]  /*a590*/  IMAD.WIDE.U32 R4, R3, UR12, R4 ;  /* 0x0000000c03047c25 */ /* 0x000fc8000f8e0004 */
[----:B------:R-:W-:Y:S01]  /*a5a0*/  IMAD R7, R3, UR13, R6 ;  /* 0x0000000d03077c24 */ /* 0x000fe2000f8e0206 */
[----:B------:R-:W-:-:S03]  /*a5b0*/  LEA R6, P1, R4, UR8, 0x2 ;  /* 0x0000000804067c11 */ /* 0x000fc6000f8210ff */
[----:B------:R-:W-:-:S05]  /*a5c0*/  IMAD.IADD R3, R5, 0x1, R7 ;  /* 0x0000000105037824 */ /* 0x000fca00078e0207 */
[----:B------:R-:W-:Y:S01]  /*a5d0*/  LEA.HI.X R7, R4, UR9, R3, 0x2, P1 ;  /* 0x0000000904077c11 */ /* 0x000fe200088f1403 */
[----:B------:R-:W-:-:S05]  /*a5e0*/  IMAD.MOV.U32 R3, RZ, RZ, -0x800000 ;  /* 0xff800000ff037424 */ /* 0x000fca00078e00ff */
[----:B------:R0:W-:Y:S02]  /*a5f0*/  STG.E desc[UR48][R6.64], R3 ;  /* 0x0000000306007986 */ /* 0x0001e4000c101930 */
.L_x_196:
[----:B------:R-:W-:Y:S05]  /*a600*/  BSYNC B1 ;  /* 0x0000000000017941 */ /* 0x000fea0003800000 */
.L_x_195:
[----:B------:R-:W1:Y:S01]  /*a610*/  @P0 LDC R5, c[0x0][0xbf0] ;  /* 0x0002fc00ff050b82 */ /* 0x000e620000000800 */
[----:B------:R-:W-:Y:S01]  /*a620*/  ULDC.64 UR12, c[0x0][0xaa0] ;  /* 0x0002a800000c7ab9 */ /* 0x000fe20000000a00 */
[----:B0-----:R-:W-:Y:S01]  /*a630*/  IMAD.U32 R6, RZ, RZ, UR42 ;  /* 0x0000002aff067e24 */ /* 0x001fe2000f8e00ff */
[----:B------:R-:W-:Y:S01]  /*a640*/  UIMAD UR7, UR10, UR12, URZ ;  /* 0x0000000c0a0772a4 */ /* 0x000fe2000f8e023f */
[----:B------:R-:W-:Y:S01]  /*a650*/  IMAD R3, R155, 0x30, R157 ;  /* 0x000000309b037824 */ /* 0x000fe200078e029d */
[----:B------:R-:W-:Y:S01]  /*a660*/  UIMAD.WIDE.U32 UR8, UR4, UR12, URZ ;  /* 0x0000000c040872a5 */ /* 0x000fe2000f8e003f */
[----:B-----5:R-:W-:Y:S01]  /*a670*/  IMAD R25, R0, R11, RZ ;  /* 0x0000000b00197224 */ /* 0x020fe200078e02ff */
[----:B------:R-:W-:Y:S01]  /*a680*/  UIMAD UR7, UR4, UR13, UR7 ;  /* 0x0000000d040772a4 */ /* 0x000fe2000f8e0207 */
[----:B------:R-:W-:Y:S01]  /*a690*/  IMAD R6, R6, 0xc0, R3 ;  /* 0x000000c006067824 */ /* 0x000fe200078e0203 */
[----:B------:R-:W-:Y:S01]  /*a6a0*/  SHF.R.S32.HI R12, RZ, 0x1f, R156 ;  /* 0x0000001fff0c7819 */ /* 0x000fe2000001149c */
[----:B------:R-:W-:Y:S01]  /*a6b0*/  ULDC.64 UR12, c[0x0][0xae8] ;  /* 0x0002ba00000c7ab9 */ /* 0x000fe20000000a00 */
[----:B------:R-:W-:Y:S01]  /*a6c0*/  UIADD3 UR9, UR9, UR7, URZ ;  /* 0x0000000709097290 */ /* 0x000fe2000fffe03f */
[----:B------:R-:W-:Y:S01]  /*a6d0*/  @P0 IMAD.HI.U32 R4, R6, R9, RZ ;  /* 0x0000000906040227 */ /* 0x000fe200078e00ff */
[----:B------:R-:W-:-:S02]  /*a6e0*/  UIMAD UR4, UR11, UR12, URZ ;  /* 0x0000000c0b0472a4 */ /* 0x000fc4000f8e023f */
[----:B------:R-:W-:Y:S01]  /*a6f0*/  UIMAD.WIDE.U32 UR8, UR43, UR12, UR8 ;  /* 0x0000000c2b0872a5 */ /* 0x000fe2000f8e0008 */
[----:B------:R-:W-:Y:S01]  /*a700*/  IMAD.MOV.U32 R3, RZ, RZ, R6 ;  /* 0x000000ffff037224 */ /* 0x000fe200078e0006 */
[----:B------:R-:W-:Y:S01]  /*a710*/  UIMAD UR4, UR43, UR13, UR4 ;  /* 0x0000000d2b0472a4 */ /* 0x000fe2000f8e0204 */
[----:B------:R-:W-:-:S03]  /*a720*/  ULDC.64 UR10, c[0x0][0xaf0] ;  /* 0x0002bc00000a7ab9 */ /* 0x000fc60000000a00 */
[----:B------:R-:W-:Y:S02]  /*a730*/  UIADD3 UR9, UR9, UR4, URZ ;  /* 0x0000000409097290 */ /* 0x000fe4000fffe03f */
[----:B------:R-:W-:Y:S01]  /*a740*/  UIMAD UR4, UR41, UR10, URZ ;  /* 0x0000000a290472a4 */ /* 0x000fe2000f8e023f */
[----:B-1----:R-:W-:Y:S01]  /*a750*/  @P0 SHF.R.U32.HI R3, RZ, R5, R4 ;  /* 0x00000005ff030219 */ /* 0x002fe20000011604 */
[----:B------:R-:W-:Y:S02]  /*a760*/  UIMAD.WIDE.U32 UR8, UR40, UR10, UR8 ;  /* 0x0000000a280872a5 */ /* 0x000fe4000f8e0008 */
[----:B------:R-:W-:Y:S01]  /*a770*/  UIMAD UR4, UR40, UR11, UR4 ;  /* 0x0000000b280472a4 */ /* 0x000fe2000f8e0204 */
[----:B------:R-:W-:Y:S02]  /*a780*/  IADD3 R7, -R3, RZ, RZ ;  /* 0x000000ff03077210 */ /* 0x000fe40007ffe1ff */
[----:B------:R-:W-:Y:S01]  /*a790*/  SHF.R.S32.HI R4, RZ, 0x1f, R3 ;  /* 0x0000001fff047819 */ /* 0x000fe20000011403 */
[----:B------:R-:W-:-:S02]  /*a7a0*/  UIADD3 UR4, UR9, UR4, URZ ;  /* 0x0000000409047290 */ /* 0x000fc4000fffe03f */
[----:B------:R-:W-:Y:S01]  /*a7b0*/  IMAD.U32 R5, RZ, RZ, UR9 ;  /* 0x00000009ff057e24 */ /* 0x000fe2000f8e00ff */
[----:B------:R-:W-:Y:S01]  /*a7c0*/  ULDC.64 UR10, c[0x0][0xae0] ;  /* 0x0002b800000a7ab9 */ /* 0x000fe20000000a00 */
[----:B------:R-:W-:Y:S02]  /*a7d0*/  IMAD R7, R11, R7, R6 ;  /* 0x000000070b077224 */ /* 0x000fe400078e0206 */
[----:B------:R-:W-:Y:S02]  /*a7e0*/  IMAD R8, R4, UR10, RZ ;  /* 0x0000000a04087c24 */ /* 0x000fe4000f8e02ff */
[----:B------:R-:W-:Y:S01]  /*a7f0*/  IMAD.U32 R4, RZ, RZ, UR8 ;  /* 0x00000008ff047e24 */ /* 0x000fe2000f8e00ff */
[----:B------:R-:W-:Y:S01]  /*a800*/  SHF.R.S32.HI R6, RZ, 0x1f, R7 ;  /* 0x0000001fff067819 */ /* 0x000fe20000011407 */
[----:B------:R-:W-:Y:S01]  /*a810*/  IMAD.U32 R5, RZ, RZ, UR4 ;  /* 0x00000004ff057e24 */ /* 0x000fe2000f8e00ff */
[----:B------:R-:W-:Y:S01]  /*a820*/  ULDC.64 UR8, c[0x0][0xad8] ;  /* 0x0002b60000087ab9 */ /* 0x000fe20000000a00 */
[C---:B------:R-:W-:Y:S01]  /*a830*/  IMAD R9, R3.reuse, UR11, R8 ;  /* 0x0000000b03097c24 */ /* 0x040fe2000f8e0208 */
[----:B------:R-:W-:Y:S01]  /*a840*/  ULDC UR4, c[0x0][0xac8] ;  /* 0x0002b20000047ab9 */ /* 0x000fe20000000800 */
[----:B------:R-:W-:-:S04]  /*a850*/  IMAD.WIDE.U32 R4, R3, UR10, R4 ;  /* 0x0000000a03047c25 */ /* 0x000fc8000f8e0004 */
[----:B------:R-:W-:Y:S02]  /*a860*/  IMAD R6, R6, UR8, RZ ;  /* 0x0000000806067c24 */ /* 0x000fe4000f8e02ff */
[----:B------:R-:W-:Y:S02]  /*a870*/  IMAD.IADD R5, R5, 0x1, R9 ;  /* 0x0000000105057824 */ /* 0x000fe400078e0209 */
[C---:B------:R-:W-:Y:S02]  /*a880*/  IMAD R3, R7.reuse, UR9, R6 ;  /* 0x0000000907037c24 */ /* 0x040fe4000f8e0206 */
[----:B------:R-:W-:Y:S01]  /*a890*/  IMAD.WIDE.U32 R4, R7, UR8, R4 ;  /* 0x0000000807047c25 */ /* 0x000fe2000f8e0004 */
[----:B------:R-:W-:-:S03]  /*a8a0*/  ULDC.64 UR8, c[0x0][0xa80] ;  /* 0x0002a00000087ab9 */ /* 0x000fc60000000a00 */
[----:B------:R-:W-:Y:S01]  /*a8b0*/  IMAD.U32 R8, RZ, RZ, UR42 ;  /* 0x0000002aff087e24 */ /* 0x000fe2000f8e00ff */
[----:B------:R-:W-:Y:S02]  /*a8c0*/  IADD3 R3, R5, R3, RZ ;  /* 0x0000000305037210 */ /* 0x000fe40007ffe0ff */
[----:B------:R-:W-:Y:S01]  /*a8d0*/  LEA R5, P0, R4, UR8, 0x1 ;  /* 0x0000000804057c11 */ /* 0x000fe2000f8008ff */
[----:B------:R-:W-:-:S03]  /*a8e0*/  IMAD R6, R8, 0xc0, R157 ;  /* 0x000000c008067824 */ /* 0x000fc600078e029d */
[----:B------:R-:W-:Y:S01]  /*a8f0*/  LEA.HI.X R10, R4, UR9, R3, 0x1, P0 ;  /* 0x00000009040a7c11 */ /* 0x000fe200080f0c03 */
[----:B------:R-:W0:Y:S01]  /*a900*/  SHFL.IDX PT, R9, R5, RZ, 0x181f ;  /* 0x00181fff05097589 */ /* 0x000e2200000e0000 */
[----:B------:R-:W-:Y:S01]  /*a910*/  ISETP.GE.AND P0, PT, R156, UR4, PT ;  /* 0x000000049c007c0c */ /* 0x000fe2000bf06270 */
[C---:B------:R-:W-:Y:S02]  /*a920*/  VIADD R0, R6.reuse, 0x30 ;  /* 0x0000003006007836 */ /* 0x040fe40000000000 */
[----:B------:R-:W1:Y:S01]  /*a930*/  SHFL.IDX PT, R13, R5, 0x1, 0x181f ;  /* 0x00381f00050d7f89 */ /* 0x000e6200000e0000 */
[C---:B------:R-:W-:Y:S01]  /*a940*/  VIADD R3, R6.reuse, 0x60 ;  /* 0x0000006006037836 */ /* 0x040fe20000000000 */
[CC--:B------:R-:W-:Y:S01]  /*a950*/  ISETP.GE.OR P3, PT, R6.reuse, R25.reuse, P0 ;  /* 0x000000190600720c */ /* 0x0c0fe20000766670 */
[----:B------:R-:W-:Y:S01]  /*a960*/  VIADD R4, R6, 0x90 ;  /* 0x0000009006047836 */ /* 0x000fe20000000000 */
[----:B------:R-:W2:Y:S01]  /*a970*/  SHFL.IDX PT, R19, R5, 0x2, 0x181f ;  /* 0x00581f0005137f89 */ /* 0x000ea200000e0000 */
[----:B------:R-:W-:-:S02]  /*a980*/  ISETP.GE.OR P2, PT, R0, R25, P0 ;  /* 0x000000190000720c */ /* 0x000fc40000746670 */
[-C--:B------:R-:W-:Y:S01]  /*a990*/  ISETP.GE.OR P1, PT, R3, R25.reuse, P0 ;  /* 0x000000190300720c */ /* 0x080fe20000726670 */
[----:B------:R-:W3:Y:S01]  /*a9a0*/  SHFL.IDX PT, R7, R10, RZ, 0x181f ;  /* 0x00181fff0a077589 */ /* 0x000ee200000e0000 */
[----:B------:R-:W-:-:S03]  /*a9b0*/  ISETP.GE.OR P0, PT, R4, R25, P0 ;  /* 0x000000190400720c */ /* 0x000fc60000706670 */
[----:B------:R3:W4:Y:S04]  /*a9c0*/  SHFL.IDX PT, R23, R5, 0x3, 0x181f ;  /* 0x00781f0005177f89 */ /* 0x00072800000e0000 */
[----:B------:R-:W4:Y:S04]  /*a9d0*/  SHFL.IDX PT, R11, R10, 0x1, 0x181f ;  /* 0x00381f000a0b7f89 */ /* 0x000f2800000e0000 */
[----:B------:R-:W4:Y:S01]  /*a9e0*/  SHFL.IDX PT, R15, R10, 0x2, 0x181f ;  /* 0x00581f000a0f7f89 */ /* 0x000f2200000e0000 */
[----:B0-----:R-:W-:-:S03]  /*a9f0*/  @!P3 LEA R4, P6, R156, R9, 0x1 ;  /* 0x000000099c04b211 */ /* 0x001fc600078c08ff */
[----:B------:R4:W0:Y:S01]  /*aa00*/  SHFL.IDX PT, R21, R10, 0x3, 0x181f ;  /* 0x00781f000a157f89 */ /* 0x00082200000e0000 */
[C---:B-1----:R-:W-:Y:S02]  /*aa10*/  @!P2 LEA R6, P5, R156.reuse, R13, 0x1 ;  /* 0x0000000d9c06a211 */ /* 0x042fe400078a08ff */
[C---:B--2---:R-:W-:Y:S02]  /*aa20*/  @!P1 LEA R8, P4, R156.reuse, R19, 0x1 ;  /* 0x000000139c089211 */ /* 0x044fe400078808ff */
[C---:B---3--:R-:W-:Y:S02]  /*aa30*/  @!P3 LEA.HI.X R5, R156.reuse, R7, R12, 0x1, P6 ;  /* 0x000000079c05b211 */ /* 0x048fe400030f0c0c */
[----:B----4-:R-:W-:-:S03]  /*aa40*/  @!P0 LEA R10, P6, R156, R23, 0x1 ;  /* 0x000000179c0a8211 */ /* 0x010fc600078c08ff */
[----:B------:R1:W-:Y:S01]  /*aa50*/  @!P3 ST.E.128 desc[UR48][R4.64], RZ ;  /* 0x000000ff0400b985 */ /* 0x0003e2000c101d30 */
[C-C-:B------:R-:W-:Y:S02]  /*aa60*/  @!P2 LEA.HI.X R7, R156.reuse, R11, R12.reuse, 0x1, P5 ;  /* 0x0000000b9c07a211 */ /* 0x140fe400028f0c0c */
[----:B------:R-:W-:-:S03]  /*aa70*/  @!P1 LEA.HI.X R9, R156, R15, R12, 0x1, P4 ;  /* 0x0000000f9c099211 */ /* 0x000fc600020f0c0c */
[----:B------:R1:W-:Y:S01]  /*aa80*/  @!P2 ST.E.128 desc[UR48][R6.64], RZ ;  /* 0x000000ff0600a985 */ /* 0x0003e2000c101d30 */
[----:B0-----:R-:W-:-:S03]  /*aa90*/  @!P0 LEA.HI.X R11, R156, R21, R12, 0x1, P6 ;  /* 0x000000159c0b8211 */ /* 0x001fc600030f0c0c */
[----:B------:R1:W-:Y:S04]  /*aaa0*/  @!P1 ST.E.128 desc[UR48][R8.64], RZ ;  /* 0x000000ff08009985 */ /* 0x0003e8000c101d30 */
[----:B------:R1:W-:Y:S02]  /*aab0*/  @!P0 ST.E.128 desc[UR48][R10.64], RZ ;  /* 0x000000ff0a008985 */ /* 0x0003e4000c101d30 */
.L_x_193:
[----:B------:R-:W-:Y:S05]  /*aac0*/  BSYNC B0 ;  /* 0x0000000000007941 */ /* 0x000fea0003800000 */
.L_x_190:
[----:B------:R-:W-:Y:S02]  /*aad0*/  ULDC UR4, c[0x0][0xc3c] ;  /* 0x00030f0000047ab9 */ /* 0x000fe40000000800 */
[----:B------:R-:W-:-:S13]  /*aae0*/  ISETP.GE.AND P0, PT, R27, UR4, PT ;  /* 0x000000041b007c0c */ /* 0x000fda000bf06270 */
[----:B------:R-:W-:Y:S05]  /*aaf0*/  @!P0 BRA `(.L_x_197) ;  /* 0xffffff6400308947 */ /* 0x000fea000383ffff */
[----:B------:R-:W-:Y:S05]  /*ab00*/  EXIT ;  /* 0x000000000000794d */ /* 0x000fea0003800000 */
.L_x_166:
[----:B------:R-:W-:-:S08]  /*ab10*/  NOP ;  /* 0x0000000000007918 */ /* 0x000fd00000000000 */
[----:B------:R-:W0:-:S00]  /*ab20*/  USETMAXREG.DEALLOC.CTAPOOL 0x20 ;  /* 0x00000020000079c8 */ /* 0x000e0000080e0500 */
[----:B0-----:R-:W-:-:S06]  /*ab30*/  LOP3.LUT R0, R0, 0x3, RZ, 0xc0, !PT ;  /* 0x0000000300007812 */ /* 0x001fcc00078ec0ff */
[----:B------:R-:W0:Y:S02]  /*ab40*/  SHFL.IDX PT, R0, R0, RZ, 0x1f ;  /* 0x00001fff00007589 */ /* 0x000e2400000e0000 */
[----:B0-----:R-:W-:Y:S01]  /*ab50*/  ISETP.NE.AND P0, PT, R0, RZ, PT ;  /* 0x000000ff0000720c */ /* 0x001fe20003f05270 */
[----:B------:R-:W-:-:S03]  /*ab60*/  IMAD.MOV.U32 R0, RZ, RZ, RZ ;  /* 0x000000ffff007224 */ /* 0x000fc600078e00ff */
[----:B------:R-:W-:-:S05]  /*ab70*/  P2R R2, PR, RZ, 0x1 ;  /* 0x00000001ff027803 */ /* 0x000fca0000000000 */
[----:B------:R0:W-:Y:S04]  /*ab80*/  STL [R1+0x38], R2 ;  /* 0x0000380201007387 */ /* 0x0001e80000100800 */
[----:B------:R-:W-:Y:S05]  /*ab90*/  @!P0 BRA `(.L_x_198) ;  /* 0x00000000001c8947 */ /* 0x000fea0003800000 */
[----:B------:R-:W1:Y:S08]  /*aba0*/  S2UR UR5, SR_CgaCtaId ;  /* 0x00000000000579c3 */ /* 0x000e700000008800 */
[----:B------:R-:W-:Y:S06]  /*abb0*/  BAR.SYNC.DEFER_BLOCKING 0x5, 0x200 ;  /* 0x0148000000007b1d */ /* 0x000fec0000010000 */
[----:B------:R-:W-:-:S02]  /*abc0*/  UMOV UR4, 0x400 ;  /* 0x0000040000047882 */ /* 0x000fc40000000000 */
[----:B-1----:R-:W-:-:S09]  /*abd0*/  ULEA UR4, UR5, UR4, 0x18 ;  /* 0x0000000405047291 */ /* 0x002fd2000f8ec03f */
[----:B------:R-:W1:Y:S01]  /*abe0*/  LDS.128 R16, [UR4+0x308d0] ;  /* 0x0308d004ff107984 */ /* 0x000e620008000c00 */
[----:B------:R-:W-:Y:S06]  /*abf0*/  BAR.ARV 0x4, 0x200 ;  /* 0x0108000000007b1d */ /* 0x000fec0000002000 */
[----:B------:R-:W-:Y:S05]  /*ac00*/  BRA `(.L_x_199) ;  /* 0x0000000800007947 */ /* 0x000fea0003800000 */
.L_x_198:
[----:B0-----:R-:W0:Y:S01]  /*ac10*/  S2R R2, SR_TID.X ;  /* 0x0000000000027919 */ /* 0x001e220000002100 */
[----:B------:R-:W-:Y:S01]  /*ac20*/  ULDC UR4, c[0x0][0xc3c] ;  /* 0x00030f0000047ab9 */ /* 0x000fe20000000800 */
[----:B------:R-:W1:Y:S01]  /*ac30*/  S2UR UR6, SR_CTAID.X ;  /* 0x00000000000679c3 */ /* 0x000e620000002500 */
[----:B------:R-:W-:Y:S01]  /*ac40*/  ULDC UR5, c[0x0][0xc38] ;  /* 0x00030e0000057ab9 */ /* 0x000fe20000000800 */
[----:B0-----:R-:W-:-:S04]  /*ac50*/  LOP3.LUT R5, R2, 0x1f, RZ, 0xc0, !PT ;  /* 0x0000001f02057812 */ /* 0x001fc800078ec0ff */
[----:B------:R-:W-:-:S04]  /*ac60*/  ISETP.NE.AND P0, PT, R5, 0x1f, PT ;  /* 0x0000001f0500780c */ /* 0x000fc80003f05270 */
[----:B------:R-:W-:-:S13]  /*ac70*/  ISETP.GE.OR P1, PT, R5, UR4, !P0 ;  /* 0x0000000405007c0c */ /* 0x000fda000c726670 */
[----:B------:R-:W0:Y:S02]  /*ac80*/  @!P1 LDC.64 R2, c[0x0][0xc80] ;  /* 0x00032000ff029b82 */ /* 0x000e240000000a00 */
[----:B0-----:R-:W-:-:S05]  /*ac90*/  @!P1 IMAD.WIDE.U32 R2, R5, 0x4, R2 ;  /* 0x0000000405029825 */ /* 0x001fca00078e0002 */
[----:B------:R-:W2:Y:S01]  /*aca0*/  @!P1 LDG.E R0, desc[UR48][R2.64] ;  /* 0x0000003002009981 */ /* 0x000ea2000c1e1900 */
[C---:B------:R-:W-:Y:S01]  /*acb0*/  ISETP.NE.AND P1, PT, R5.reuse, RZ, PT ;  /* 0x000000ff0500720c */ /* 0x040fe20003f25270 */
[----:B------:R-:W-:Y:S01]  /*acc0*/  UMOV UR4, URZ ;  /* 0x0000003f00047c82 */ /* 0x000fe20008000000 */
[C---:B------:R-:W-:Y:S01]  /*acd0*/  ISETP.GE.U32.AND P2, PT, R5.reuse, 0x2, PT ;  /* 0x000000020500780c */ /* 0x040fe20003f46070 */
[----:B------:R-:W-:Y:S01]  /*ace0*/  IMAD.MOV.U32 R16, RZ, RZ, RZ ;  /* 0x000000ffff107224 */ /* 0x000fe200078e00ff */
[C---:B------:R-:W-:Y:S02]  /*acf0*/  ISETP.GE.U32.AND P3, PT, R5.reuse, 0x4, PT ;  /* 0x000000040500780c */ /* 0x040fe40003f66070 */
[C---:B------:R-:W-:Y:S02]  /*ad00*/  ISETP.GE.U32.AND P4, PT, R5.reuse, 0x8, PT ;  /* 0x000000080500780c */ /* 0x040fe40003f86070 */
[----:B------:R-:W-:Y:S01]  /*ad10*/  ISETP.GE.U32.AND P5, PT, R5, 0x10, PT ;  /* 0x000000100500780c */ /* 0x000fe20003fa6070 */
[----:B--2---:R-:W0:Y:S02]  /*ad20*/  SHFL.UP PT, R4, R0, 0x1, RZ ;  /* 0x0420000000047989 */ /* 0x004e2400000e00ff */
[----:B0-----:R-:W-:-:S05]  /*ad30*/  SEL R7, R4, RZ, P1 ;  /* 0x000000ff04077207 */ /* 0x001fca0000800000 */
[----:B------:R-:W-:-:S05]  /*ad40*/  IMAD.IADD R7, R0, 0x1, R7 ;  /* 0x0000000100077824 */ /* 0x000fca00078e0207 */
[----:B------:R-:W0:Y:S02]  /*ad50*/  SHFL.UP PT, R4, R7, 0x2, RZ ;  /* 0x0440000007047989 */ /* 0x000e2400000e00ff */
[----:B0-----:R-:W-:-:S04]  /*ad60*/  SEL R4, R4, RZ, P2 ;  /* 0x000000ff04047207 */ /* 0x001fc80001000000 */
[----:B------:R-:W-:-:S05]  /*ad70*/  IADD3 R4, R7, R4, RZ ;  /* 0x0000000407047210 */ /* 0x000fca0007ffe0ff */
[----:B------:R-:W0:Y:S02]  /*ad80*/  SHFL.UP PT, R6, R4, 0x4, RZ ;  /* 0x0480000004067989 */ /* 0x000e2400000e00ff */
[----:B0-----:R-:W-:-:S05]  /*ad90*/  SEL R3, R6, RZ, P3 ;  /* 0x000000ff06037207 */ /* 0x001fca0001800000 */
[----:B------:R-:W-:-:S05]  /*ada0*/  IMAD.IADD R3, R4, 0x1, R3 ;  /* 0x0000000104037824 */ /* 0x000fca00078e0203 */
[----:B------:R-:W0:Y:S02]  /*adb0*/  SHFL.UP PT, R2, R3, 0x8, RZ ;  /* 0x0500000003027989 */ /* 0x000e2400000e00ff */
[----:B0-----:R-:W-:-:S05]  /*adc0*/  SEL R2, R2, RZ, P4 ;  /* 0x000000ff02027207 */ /* 0x001fca0002000000 */
[----:B------:R-:W-:-:S05]  /*add0*/  IMAD.IADD R2, R3, 0x1, R2 ;  /* 0x0000000103027824 */ /* 0x000fca00078e0202 */
[----:B------:R-:W0:Y:S02]  /*ade0*/  SHFL.UP PT, R6, R2, 0x10, RZ ;  /* 0x0600000002067989 */ /* 0x000e2400000e00ff */
[----:B0-----:R-:W-:-:S05]  /*adf0*/  SEL R7, R6, RZ, P5 ;  /* 0x000000ff06077207 */ /* 0x001fca0002800000 */
[----:B------:R-:W-:-:S05]  /*ae00*/  IMAD.IADD R7, R2, 0x1, R7 ;  /* 0x0000000102077824 */ /* 0x000fca00078e0207 */
[----:B------:R-:W0:Y:S02]  /*ae10*/  SHFL.IDX PT, R4, R7, 0x1f, 0x1f ;  /* 0x03e01f0007047f89 */ /* 0x000e2400000e0000 */
[----:B0-----:R-:W-:-:S04]  /*ae20*/  IMAD R4, R4, UR5, RZ ;  /* 0x0000000504047c24 */ /* 0x001fc8000f8e02ff */
[----:B------:R-:W-:Y:S01]  /*ae30*/  IMAD.MOV.U32 R3, RZ, RZ, R4 ;  /* 0x000000ffff037224 */ /* 0x000fe200078e0004 */
[----:B-1----:R-:W-:-:S13]  /*ae40*/  ISETP.GT.AND P6, PT, R4, UR6, PT ;  /* 0x0000000604007c0c */ /* 0x002fda000bfc4270 */
[----:B------:R-:W-:Y:S05]  /*ae50*/  @P6 BRA `(.L_x_200) ;  /* 0x00000000009c6947 */ /* 0x000fea0003800000 */
[----:B------:R-:W0:Y:S01]  /*ae60*/  LDC R6, c[0x0][0xc3c] ;  /* 0x00030f00ff067b82 */ /* 0x000e220000000800 */
[----:B------:R-:W-:Y:S01]  /*ae70*/  MOV R4, R3 ;  /* 0x0000000300047202 */ /* 0x000fe20000000f00 */
[----:B------:R-:W-:Y:S01]  /*ae80*/  UMOV UR4, URZ ;  /* 0x0000003f00047c82 */ /* 0x000fe20008000000 */
[----:B------:R-:W-:Y:S01]  /*ae90*/  ULDC UR7, c[0x0][0xc3c] ;  /* 0x00030f0000077ab9 */ /* 0x000fe20000000800 */
[----:B------:R-:W-:-:S05]  /*aea0*/  ULDC UR5, c[0x0][0xc38] ;  /* 0x00030e0000057ab9 */ /* 0x000fca0000000800 */
.L_x_204:
[----:B------:R-:W-:Y:S01]  /*aeb0*/  UIADD3 UR4, UR4, 0x1f, URZ ;  /* 0x0000001f04047890 */ /* 0x000fe2000fffe03f */
[----:B------:R-:W-:-:S05]  /*aec0*/  IMAD.U32 R19, RZ, RZ, UR7 ;  /* 0x00000007ff137e24 */ /* 0x000fca000f8e00ff */
[----:B0-----:R-:W-:-:S13]  /*aed0*/  ISETP.LE.AND P6, PT, R6, UR4, PT ;  /* 0x0000000406007c0c */ /* 0x001fda000bfc3270 */
[----:B------:R-:W-:Y:S05]  /*aee0*/  @P6 BRA `(.L_x_201) ;  /* 0x0000000400246947 */ /* 0x000fea0003800000 */
[----:B------:R-:W-:Y:S01]  /*aef0*/  VIADD R7, R5, UR4 ;  /* 0x0000000405077c36 */ /* 0x000fe20008000000 */
[----:B------:R-:W-:Y:S01]  /*af00*/  BSSY B0, `(.L_x_202) ;  /* 0x0000007000007945 */ /* 0x000fe20003800000 */
[----:B------:R-:W-:-:S03]  /*af10*/  IMAD.MOV.U32 R0, RZ, RZ, RZ ;  /* 0x000000ffff007224 */ /* 0x000fc600078e00ff */
[----:B------:R-:W-:-:S13]  /*af20*/  ISETP.GE.OR P6, PT, R7, R6, !P0 ;  /* 0x000000060700720c */ /* 0x000fda00047c6670 */
[----:B------:R-:W-:Y:S05]  /*af30*/  @P6 BRA `(.L_x_203) ;  /* 0x00000000000c6947 */ /* 0x000fea0003800000 */
[----:B------:R-:W0:Y:S02]  /*af40*/  LDC.64 R2, c[0x0][0xc80] ;  /* 0x00032000ff027b82 */ /* 0x000e240000000a00 */
[----:B0-----:R-:W-:-:S05]  /*af50*/  IMAD.WIDE R2, R7, 0x4, R2 ;  /* 0x0000000407027825 */ /* 0x001fca00078e0202 */
[----:B------:R0:W5:Y:S02]  /*af60*/  LDG.E R0, desc[UR48][R2.64] ;  /* 0x0000003002007981 */ /* 0x000164000c1e1900 */
.L_x_203:
[----:B------:R-:W-:Y:S05]  /*af70*/  BSYNC B0 ;  /* 0x0000000000007941 */ /* 0x000fea0003800000 */
.L_x_202:
[----:B0----5:R-:W0:Y:S02]  /*af80*/  SHFL.UP PT, R2, R0, 0x1, RZ ;  /* 0x0420000000027989 */ /* 0x021e2400000e00ff */
[----:B0-----:R-:W-:-:S05]  /*af90*/  SEL R3, R2, RZ, P1 ;  /* 0x000000ff02037207 */ /* 0x001fca0000800000 */
[----:B------:R-:W-:-:S05]  /*afa0*/  IMAD.IADD R3, R0, 0x1, R3 ;  /* 0x0000000100037824 */ /* 0x000fca00078e0203 */
[----:B------:R-:W0:Y:S02]  /*afb0*/  SHFL.UP PT, R2, R3, 0x2, RZ ;  /* 0x0440000003027989 */ /* 0x000e2400000e00ff */
        /* <DEDUP_REMOVED lines=13> */
[----:B------:R-:W-:-:S05]  /*b090*/  IMAD.IADD R4, R3, 0x1, R4 ;  /* 0x0000000103047824 */ /* 0x000fca00078e0204 */
[----:B------:R-:W-:-:S13]  /*b0a0*/  ISETP.GT.AND P6, PT, R4, UR6, PT ;  /* 0x0000000604007c0c */ /* 0x000fda000bfc4270 */
[----:B------:R-:W-:Y:S05]  /*b0b0*/  @!P6 BRA `(.L_x_204) ;  /* 0xfffffffc007ce947 */ /* 0x000fea000383ffff */
[----:B------:R-:W-:-:S07]  /*b0c0*/  IMAD.MOV.U32 R7, RZ, RZ, R9 ;  /* 0x000000ffff077224 */ /* 0x000fce00078e0009 */
.L_x_200:
[----:B------:R-:W-:-:S04]  /*b0d0*/  IMAD.IADD R9, R4, 0x1, -R3 ;  /* 0x0000000104097824 */ /* 0x000fc800078e0a03 */
[----:B------:R-:W-:-:S05]  /*b0e0*/  IMAD R2, R7, UR5, R9 ;  /* 0x0000000507027c24 */ /* 0x000fca000f8e0209 */
[----:B------:R-:W-:-:S13]  /*b0f0*/  ISETP.GT.AND P0, PT, R2, UR6, PT ;  /* 0x0000000602007c0c */ /* 0x000fda000bf04270 */
[----:B------:R-:W-:-:S04]  /*b100*/  VOTE.ANY R6, PT, !P0 ;  /* 0x0000000000067806 */ /* 0x000fc800040e0100 */
[----:B------:R-:W0:Y:S01]  /*b110*/  POPC R19, R6 ;  /* 0x0000000600137309 */ /* 0x000e220000000000 */
[----:B------:R-:W-:Y:S01]  /*b120*/  ISETP.NE.AND P0, PT, R6, RZ, PT ;  /* 0x000000ff0600720c */ /* 0x000fe20003f05270 */
[----:B0-----:R-:W0:Y:S02]  /*b130*/  SHFL.IDX PT, R0, R0, R19, 0x1f ;  /* 0x00001f1300007589 */ /* 0x001e2400000e0000 */
[----:B0-----:R-:W-:-:S04]  /*b140*/  IABS R4, R0 ;  /* 0x0000000000047213 */ /* 0x001fc80000000000 */
[----:B------:R-:W0:Y:S08]  /*b150*/  I2F.RP R8, R4 ;  /* 0x0000000400087306 */ /* 0x000e300000209400 */
[----:B0-----:R-:W0:Y:S02]  /*b160*/  MUFU.RCP R8, R8 ;  /* 0x0000000800087308 */ /* 0x001e240000001000 */
[----:B0-----:R-:W-:-:S06]  /*b170*/  IADD3 R2, R8, 0xffffffe, RZ ;  /* 0x0ffffffe08027810 */ /* 0x001fcc0007ffe0ff */
[----:B------:R0:W1:Y:S01]  /*b180*/  F2I.FTZ.U32.TRUNC.NTZ R3, R2 ;  /* 0x0000000200037305 */ /* 0x000062000021f000 */
[----:B------:R-:W-:Y:S05]  /*b190*/  @!P0 BRA `(.L_x_205) ;  /* 0x0000000000088947 */ /* 0x000fea0003800000 */
[----:B------:R-:W-:-:S06]  /*b1a0*/  VIADD R16, R19, 0xffffffff ;  /* 0xffffffff13107836 */ /* 0x000fcc0000000000 */
[----:B------:R2:W3:Y:S02]  /*b1b0*/  SHFL.IDX PT, R16, R7, R16, 0x1f ;  /* 0x00001f1007107589 */ /* 0x0004e400000e0000 */
.L_x_205:
[----:B---3--:R-:W-:Y:S01]  /*b1c0*/  IMAD R16, R16, UR5, R9 ;  /* 0x0000000510107c24 */ /* 0x008fe2000f8e0209 */
[----:B0-----:R-:W-:Y:S01]  /*b1d0*/  IABS R2, R0 ;  /* 0x0000000000027213 */ /* 0x001fe20000000000 */
[----:B-12---:R-:W-:Y:S01]  /*b1e0*/  IMAD.MOV R7, RZ, RZ, -R3 ;  /* 0x000000ffff077224 */ /* 0x006fe200078e0a03 */
[----:B------:R-:W-:Y:S02]  /*b1f0*/  IADD3 R19, R19, UR4, RZ ;  /* 0x0000000413137c10 */ /* 0x000fe4000fffe0ff */
[----:B------:R-:W-:Y:S01]  /*b200*/  IADD3 R9, -R16, UR6, RZ ;  /* 0x0000000610097c10 */ /* 0x000fe2000fffe1ff */
[----:B------:R-:W-:Y:S02]  /*b210*/  IMAD.MOV R8, RZ, RZ, -R2 ;  /* 0x000000ffff087224 */ /* 0x000fe400078e0a02 */
[----:B------:R-:W-:Y:S01]  /*b220*/  IMAD R7, R7, R4, RZ ;  /* 0x0000000407077224 */ /* 0x000fe200078e02ff */
[----:B------:R-:W-:Y:S01]  /*b230*/  IABS R6, R9 ;  /* 0x0000000900067213 */ /* 0x000fe20000000000 */
[----:B------:R-:W-:-:S04]  /*b240*/  IMAD.MOV.U32 R2, RZ, RZ, RZ ;  /* 0x000000ffff027224 */ /* 0x000fc800078e00ff */
[----:B------:R-:W-:-:S04]  /*b250*/  IMAD.HI.U32 R2, R3, R7, R2 ;  /* 0x0000000703027227 */ /* 0x000fc800078e0002 */
[----:B------:R-:W-:Y:S01]  /*b260*/  IMAD.MOV.U32 R3, RZ, RZ, R6 ;  /* 0x000000ffff037224 */ /* 0x000fe200078e0006 */
[----:B------:R-:W-:-:S03]  /*b270*/  MOV R6, R8 ;  /* 0x0000000800067202 */ /* 0x000fc60000000f00 */
[----:B------:R-:W-:-:S04]  /*b280*/  IMAD.HI.U32 R2, R2, R3, RZ ;  /* 0x0000000302027227 */ /* 0x000fc800078e00ff */
[----:B------:R-:W-:-:S05]  /*b290*/  IMAD R3, R2, R6, R3 ;  /* 0x0000000602037224 */ /* 0x000fca00078e0203 */
[----:B------:R-:W-:-:S13]  /*b2a0*/  ISETP.GT.U32.AND P1, PT, R4, R3, PT ;  /* 0x000000030400720c */ /* 0x000fda0003f24070 */
[----:B------:R-:W-:Y:S02]  /*b2b0*/  @!P1 IMAD.IADD R3, R3, 0x1, -R4 ;  /* 0x0000000103039824 */ /* 0x000fe400078e0a04 */
[----:B------:R-:W-:Y:S01]  /*b2c0*/  @!P1 VIADD R2, R2, 0x1 ;  /* 0x0000000102029836 */ /* 0x000fe20000000000 */
[----:B------:R-:W-:Y:S02]  /*b2d0*/  ISETP.NE.AND P1, PT, R0, RZ, PT ;  /* 0x000000ff0000720c */ /* 0x000fe40003f25270 */
[----:B------:R-:W-:Y:S02]  /*b2e0*/  ISETP.GE.U32.AND P0, PT, R3, R4, PT ;  /* 0x000000040300720c */ /* 0x000fe40003f06070 */
[----:B------:R-:W-:-:S04]  /*b2f0*/  LOP3.LUT R3, R9, R0, RZ, 0x3c, !PT ;  /* 0x0000000009037212 */ /* 0x000fc800078e3cff */
[----:B------:R-:W-:-:S07]  /*b300*/  ISETP.GE.AND P2, PT, R3, RZ, PT ;  /* 0x000000ff0300720c */ /* 0x000fce0003f46270 */
[----:B------:R-:W-:-:S06]  /*b310*/  @P0 VIADD R2, R2, 0x1 ;  /* 0x0000000102020836 */ /* 0x000fcc0000000000 */
[----:B------:R-:W-:Y:S01]  /*b320*/  @!P2 IMAD.MOV R2, RZ, RZ, -R2 ;  /* 0x000000ffff02a224 */ /* 0x000fe200078e0a02 */
[----:B------:R-:W-:-:S05]  /*b330*/  @!P1 LOP3.LUT R2, RZ, R0, RZ, 0x33, !PT ;  /* 0x00000000ff029212 */ /* 0x000fca00078e33ff */
[--C-:B------:R-:W-:Y:S02]  /*b340*/  IMAD.MOV R17, RZ, RZ, -R2.reuse ;  /* 0x000000ffff117224 */ /* 0x100fe400078e0a02 */
[----:B------:R-:W-:Y:S02]  /*b350*/  IMAD.MOV.U32 R18, RZ, RZ, R2 ;  /* 0x000000ffff127224 */ /* 0x000fe400078e0002 */
[----:B------:R-:W-:Y:S01]  /*b360*/  IMAD R17, R0, R17, R9 ;  /* 0x0000001100117224 */ /* 0x000fe200078e0209 */
[----:B------:R-:W-:Y:S06]  /*b370*/  BRA `(.L_x_206) ;  /* 0x00000000000c7947 */ /* 0x000fec0003800000 */
.L_x_201:
[----:B------:R-:W-:Y:S02]  /*b380*/  IMAD.MOV.U32 R17, RZ, RZ, RZ ;  /* 0x000000ffff117224 */ /* 0x000fe400078e00ff */
[----:B------:R-:W-:Y:S02]  /*b390*/  IMAD.U32 R16, RZ, RZ, UR6 ;  /* 0x00000006ff107e24 */ /* 0x000fe4000f8e00ff */
[----:B------:R-:W-:-:S07]  /*b3a0*/  IMAD.MOV.U32 R18, RZ, RZ, RZ ;  /* 0x000000ffff127224 */ /* 0x000fce00078e00ff */
.L_x_206:
[----:B------:R-:W-:-:S13]  /*b3b0*/  ISETP.NE.AND P0, PT, R5, RZ, PT ;  /* 0x000000ff0500720c */ /* 0x000fda0003f05270 */
[----:B------:R-:W0:Y:S01]  /*b3c0*/  @!P0 S2R R3, SR_CgaCtaId ;  /* 0x0000000000038919 */ /* 0x000e220000008800 */
[----:B------:R-:W-:-:S04]  /*b3d0*/  @!P0 MOV R0, 0x400 ;  /* 0x0000040000008802 */ /* 0x000fc80000000f00 */
[----:B0-----:R-:W-:-:S05]  /*b3e0*/  @!P0 LEA R0, R3, R0, 0x18 ;  /* 0x0000000003008211 */ /* 0x001fca00078ec0ff */
[----:B------:R2:W-:Y:S01]  /*b3f0*/  @!P0 STS.128 [R0+0x308d0], R16 ;  /* 0x0308d01000008388 */ /* 0x0005e20000000c00 */
[----:B------:R-:W-:Y:S06]  /*b400*/  BAR.ARV 0x5, 0x200 ;  /* 0x0148000000007b1d */ /* 0x000fec0000002000 */
.L_x_199:
[----:B------:R3:W-:Y:S01]  /*b410*/  STL [R1+0x30], RZ ;  /* 0x000030ff01007387 */ /* 0x0007e20000100800 */
[----:B------:R-:W-:Y:S01]  /*b420*/  ULDC UR4, c[0x0][0xc3c] ;  /* 0x00030f0000047ab9 */ /* 0x000fe20000000800 */
[----:B------:R-:W-:Y:S01]  /*b430*/  IMAD.MOV.U32 R26, RZ, RZ, 0x1 ;  /* 0x00000001ff1a7424 */ /* 0x000fe200078e00ff */
[----:B-1----:R-:W-:Y:S02]  /*b440*/  ISETP.GE.AND P0, PT, R19, UR4, PT ;  /* 0x0000000413007c0c */ /* 0x002fe4000bf06270 */
[----:B------:R-:W-:-:S11]  /*b450*/  MOV R23, RZ ;  /* 0x000000ff00177202 */ /* 0x000fd60000000f00 */
[----:B---3--:R-:W-:Y:S05]  /*b460*/  @P0 BRA `(.L_x_207) ;  /* 0x00000044005c0947 */ /* 0x008fea0003800000 */
[----:B------:R-:W2:Y:S01]  /*b470*/  S2R R5, SR_TID.X ;  /* 0x0000000000057919 */ /* 0x000ea20000002100 */
[----:B------:R-:W1:Y:S01]  /*b480*/  S2UR UR5, SR_CgaCtaId ;  /* 0x00000000000579c3 */ /* 0x000e620000008800 */
[----:B------:R-:W-:Y:S01]  /*b490*/  UMOV UR4, 0x400 ;  /* 0x0000040000047882 */ /* 0x000fe20000000000 */
[----:B------:R-:W-:Y:S01]  /*b4a0*/  BSSY B8, `(.L_x_207) ;  /* 0x0000453000087945 */ /* 0x000fe20003800000 */
[----:B------:R3:W-:Y:S01]  /*b4b0*/  STL [R1+0x30], RZ ;  /* 0x000030ff01007387 */ /* 0x0007e20000100800 */
[----:B------:R-:W-:Y:S01]  /*b4c0*/  IMAD.MOV.U32 R26, RZ, RZ, 0x1 ;  /* 0x00000001ff1a7424 */ /* 0x000fe200078e00ff */
[----:B------:R-:W-:Y:S01]  /*b4d0*/  ULDC UR37, c[0x0][0xc] ;  /* 0x0000030000257ab9 */ /* 0x000fe20000000800 */
[----:B------:R-:W-:Y:S01]  /*b4e0*/  IMAD.MOV.U32 R23, RZ, RZ, RZ ;  /* 0x000000ffff177224 */ /* 0x000fe200078e00ff */
[----:B------:R-:W-:Y:S01]  /*b4f0*/  ULDC.64 UR38, c[0x0][0x198] ;  /* 0x0000660000267ab9 */ /* 0x000fe20000000a00 */
[----:B-1----:R-:W-:-:S06]  /*b500*/  ULEA UR4, UR5, UR4, 0x18 ;  /* 0x0000000405047291 */ /* 0x002fcc000f8ec03f */
[----:B------:R-:W-:Y:S01]  /*b510*/  MOV R22, UR4 ;  /* 0x0000000400167c02 */ /* 0x000fe20008000f00 */
[C---:B--2---:R-:W-:Y:S01]  /*b520*/  IMAD.SHL.U32 R0, R5.reuse, 0x8, RZ ;  /* 0x0000000805007824 */ /* 0x044fe200078e00ff */
[----:B------:R-:W-:-:S04]  /*b530*/  LOP3.LUT R4, R5, 0x7f, RZ, 0xc0, !PT ;  /* 0x0000007f05047812 */ /* 0x000fc800078ec0ff */
[----:B0-----:R-:W-:Y:S01]  /*b540*/  LOP3.LUT R2, R0, 0x1f8, RZ, 0xc0, !PT ;  /* 0x000001f800027812 */ /* 0x001fe200078ec0ff */
[----:B------:R-:W-:Y:S01]  /*b550*/  IMAD.SHL.U32 R3, R4, 0x8, RZ ;  /* 0x0000000804037824 */ /* 0x000fe200078e00ff */
[----:B------:R-:W-:Y:S02]  /*b560*/  SHF.R.U32.HI R4, RZ, 0x3, R4 ;  /* 0x00000003ff047819 */ /* 0x000fe40000011604 */
[----:B------:R-:W-:-:S04]  /*b570*/  LOP3.LUT R2, R2, 0x38, R5, 0x78, !PT ;  /* 0x0000003802027812 */ /* 0x000fc800078e7805 */
[----:B------:R-:W-:Y:S01]  /*b580*/  LOP3.LUT R3, R2, 0x200, R3, 0xf8, !PT ;  /* 0x0000020002037812 */ /* 0x000fe200078ef803 */
[----:B------:R-:W-:-:S04]  /*b590*/  IMAD.SHL.U32 R2, R5, 0x10, RZ ;  /* 0x0000001005027824 */ /* 0x000fc800078e00ff */
[----:B------:R-:W-:Y:S01]  /*b5a0*/  IMAD R0, R3, 0x2, R22 ;  /* 0x0000000203007824 */ /* 0x000fe200078e0216 */
[----:B------:R-:W-:-:S04]  /*b5b0*/  LOP3.LUT R2, R4, 0x70, R2, 0xf8, !PT ;  /* 0x0000007004027812 */ /* 0x000fc800078ef802 */
[----:B------:R3:W-:Y:S03]  /*b5c0*/  STL [R1+0x4], R0 ;  /* 0x0000040001007387 */ /* 0x0007e60000100800 */
.L_x_297:
[----:B0-----:R-:W0:Y:S02]  /*b5d0*/  LDC.64 R2, c[0x0][0xc88] ;  /* 0x00032200ff027b82 */ /* 0x001e240000000a00 */
[----:B0-----:R-:W-:-:S05]  /*b5e0*/  IMAD.WIDE R2, R19, 0x4, R2 ;  /* 0x0000000413027825 */ /* 0x001fca00078e0202 */
[----:B------:R-:W2:Y:S01]  /*b5f0*/  LDG.E R9, desc[UR48][R2.64] ;  /* 0x0000003002097981 */ /* 0x000ea2000c1e1900 */
[----:B------:R-:W-:Y:S05]  /*b600*/  YIELD ;  /* 0x0000000000007946 */ /* 0x000fea0003800000 */
[----:B------:R-:W-:Y:S01]  /*b610*/  ULDC.64 UR4, c[0x0][0xa28] ;  /* 0x00028a0000047ab9 */ /* 0x000fe20000000a00 */
[----:B---3--:R-:W-:Y:S01]  /*b620*/  IMAD.MOV.U32 R0, RZ, RZ, RZ ;  /* 0x000000ffff007224 */ /* 0x008fe200078e00ff */
[----:B------:R-:W-:Y:S01]  /*b630*/  ISETP.NE.U32.AND P0, PT, RZ, UR4, PT ;  /* 0x00000004ff007c0c */ /* 0x000fe2000bf05070 */
[----:B------:R-:W-:Y:S01]  /*b640*/  IMAD.MOV.U32 R6, RZ, RZ, RZ ;  /* 0x000000ffff067224 */ /* 0x000fe200078e00ff */
[----:B------:R-:W-:Y:S01]  /*b650*/  ULDC.64 UR6, c[0x0][0xa18] ;  /* 0x0002860000067ab9 */ /* 0x000fe20000000a00 */
[----:B------:R-:W-:Y:S01]  /*b660*/  ULDC.64 UR8, c[0x0][0xa08] ;  /* 0x0002820000087ab9 */ /* 0x000fe20000000a00 */
[----:B------:R-:W-:-:S02]  /*b670*/  ISETP.NE.AND.EX P0, PT, RZ, UR5, PT, P0 ;  /* 0x00000005ff007c0c */ /* 0x000fc4000bf05300 */
[----:B-12---:R-:W-:Y:S01]  /*b680*/  SHF.R.S32.HI R4, RZ, 0x1f, R9 ;  /* 0x0000001fff047819 */ /* 0x006fe20000011409 */
[----:B------:R-:W-:-:S10]  /*b690*/  IMAD.SHL.U32 R24, R9, 0x4, RZ ;  /* 0x0000000409187824 */ /* 0x000fd400078e00ff */
[C---:B------:R-:W-:Y:S01]  /*b6a0*/  @P0 LEA R2, P1, R9.reuse, UR4, 0x2 ;  /* 0x0000000409020c11 */ /* 0x040fe2000f8210ff */
[----:B------:R-:W-:Y:S03]  /*b6b0*/  STL [R1+0x8], R9 ;  /* 0x0000080901007387 */ /* 0x000fe60000100800 */
[C-C-:B------:R-:W-:Y:S01]  /*b6c0*/  @P0 LEA.HI.X R3, R9.reuse, UR5, R4.reuse, 0x2, P1 ;  /* 0x0000000509030c11 */ /* 0x140fe200088f1404 */
[----:B------:R-:W-:Y:S01]  /*b6d0*/  ULDC.64 UR4, c[0x0][0xa00] ;  /* 0x0002800000047ab9 */ /* 0x000fe20000000a00 */
[----:B------:R-:W-:Y:S01]  /*b6e0*/  SHF.L.U64.HI R29, R9, 0x2, R4 ;  /* 0x00000002091d7819 */ /* 0x000fe20000010204 */
[----:B------:R0:W-:Y:S01]  /*b6f0*/  STL [R1+0x1c], R4 ;  /* 0x00001c0401007387 */ /* 0x0001e20000100800 */
[----:B------:R-:W-:-:S03]  /*b700*/  ISETP.NE.U32.AND P1, PT, RZ, UR4, PT ;  /* 0x00000004ff007c0c */ /* 0x000fc6000bf25070 */
[----:B------:R1:W5:Y:S01]  /*b710*/  @P0 LDG.E R0, desc[UR48][R2.64] ;  /* 0x0000003002000981 */ /* 0x000362000c1e1900 */
[----:B------:R-:W-:Y:S01]  /*b720*/  ISETP.NE.AND.EX P1, PT, RZ, UR5, PT, P1 ;  /* 0x00000005ff007c0c */ /* 0x000fe2000bf25310 */
[----:B------:R-:W-:Y:S01]  /*b730*/  IMAD.MOV.U32 R28, RZ, RZ, RZ ;  /* 0x000000ffff1c7224 */ /* 0x000fe200078e00ff */
[----:B------:R-:W-:Y:S02]  /*b740*/  ISETP.NE.U32.AND P2, PT, RZ, UR6, PT ;  /* 0x00000006ff007c0c */ /* 0x000fe4000bf45070 */
[----:B------:R-:W-:Y:S02]  /*b750*/  ISETP.NE.U32.AND P0, PT, RZ, UR8, PT ;  /* 0x00000008ff007c0c */ /* 0x000fe4000bf05070 */
[----:B------:R-:W-:Y:S02]  /*b760*/  ISETP.NE.AND.EX P2, PT, RZ, UR7, PT, P2 ;  /* 0x00000007ff007c0c */ /* 0x000fe4000bf45320 */
[----:B------:R-:W-:Y:S02]  /*b770*/  ISETP.NE.AND.EX P0, PT, RZ, UR9, PT, P0 ;  /* 0x00000009ff007c0c */ /* 0x000fe4000bf05300 */
[----:B-1----:R-:W-:-:S02]  /*b780*/  IADD3 R2, P3, R24, UR4, RZ ;  /* 0x0000000418027c10 */ /* 0x002fc4000ff7e0ff */
[----:B0-----:R-:W-:Y:S02]  /*b790*/  IADD3 R4, P4, R24, UR8, RZ ;  /* 0x0000000818047c10 */ /* 0x001fe4000ff9e0ff */
[C---:B------:R-:W-:Y:S01]  /*b7a0*/  IADD3.X R3, R29.reuse, UR5, RZ, P3, !PT ;  /* 0x000000051d037c10 */ /* 0x040fe20009ffe4ff */
[----:B------:R-:W-:Y:S01]  /*b7b0*/  ULDC UR4, c[0x0][0x288] ;  /* 0x0000a20000047ab9 */ /* 0x000fe20000000800 */
[----:B------:R-:W-:-:S03]  /*b7c0*/  IADD3.X R5, R29, UR9, RZ, P4, !PT ;  /* 0x000000091d057c10 */ /* 0x000fc6000a7fe4ff */
[----:B------:R-:W2:Y:S01]  /*b7d0*/  @P1 LDG.E R6, desc[UR48][R2.64] ;  /* 0x0000003002061981 */ /* 0x000ea2000c1e1900 */
[----:B------:R-:W-:Y:S01]  /*b7e0*/  MOV R8, UR4 ;  /* 0x0000000400087c02 */ /* 0x000fe20008000f00 */
[----:B------:R-:W-:Y:S02]  /*b7f0*/  ULDC.64 UR4, c[0x0][0x418] ;  /* 0x0001060000047ab9 */ /* 0x000fe40000000a00 */
[----:B------:R-:W5:Y:S04]  /*b800*/  @P0 LDG.E R28, desc[UR48][R4.64] ;  /* 0x00000030041c0981 */ /* 0x000f68000c1e1900 */
[----:B--2---:R0:W-:Y:S02]  /*b810*/  STL [R1+0x18], R6 ;  /* 0x0000180601007387 */ /* 0x0041e40000100800 */
[----:B0-----:R-:W-:-:S04]  /*b820*/  @P2 IADD3 R6, P3, R24, UR6, RZ ;  /* 0x0000000618062c10 */ /* 0x001fc8000ff7e0ff */
[----:B------:R-:W-:-:S05]  /*b830*/  @P2 IADD3.X R7, R29, UR7, RZ, P3, !PT ;  /* 0x000000071d072c10 */ /* 0x000fca0009ffe4ff */
[----:B------:R0:W2:Y:S01]  /*b840*/  @P2 LDG.E R8, desc[UR48][R6.64] ;  /* 0x0000003006082981 */ /* 0x0000a2000c1e1900 */
[----:B------:R-:W-:-:S03]  /*b850*/  UISETP.NE.U32.AND UP0, UPT, UR4, URZ, UPT ;  /* 0x0000003f0400728c */ /* 0x000fc6000bf05070 */
[----:B------:R-:W-:Y:S01]  /*b860*/  ULDC UR4, c[0x0][0x424] ;  /* 0x0001090000047ab9 */ /* 0x000fe20000000800 */
[----:B------:R-:W-:-:S03]  /*b870*/  UISETP.NE.AND.EX UP0, UPT, UR5, URZ, UPT, UP0 ;  /* 0x0000003f0500728c */ /* 0x000fc6000bf05300 */
[----:B------:R-:W-:Y:S01]  /*b880*/  ULDC UR5, c[0x0][0x2f0] ;  /* 0x0000bc0000057ab9 */ /* 0x000fe20000000800 */
[----:B------:R-:W-:-:S04]  /*b890*/  USEL UR4, UR4, 0x1, UP0 ;  /* 0x0000000104047887 */ /* 0x000fc80008000000 */
[----:B------:R-:W-:-:S06]  /*b8a0*/  UIMAD UR4, UR4, UR5, URZ ;  /* 0x00000005040472a4 */ /* 0x000fcc000f8e023f */
[----:B0-----:R-:W-:Y:S01]  /*b8b0*/  IMAD.U32 R6, RZ, RZ, UR4 ;  /* 0x00000004ff067e24 */ /* 0x001fe2000f8e00ff */
[----:B--2---:R0:W-:Y:S01]  /*b8c0*/  STL [R1+0x24], R8 ;  /* 0x0000240801007387 */ /* 0x0041e20000100800 */
[----:B------:R-:W-:Y:S05]  /*b8d0*/  @P2 BRA `(.L_x_208) ;  /* 0x0000000000142947 */ /* 0x000fea0003800000 */
[----:B------:R-:W-:Y:S05]  /*b8e0*/  @!P1 BRA `(.L_x_208) ;  /* 0x0000000000109947 */ /* 0x000fea0003800000 */
[----:B------:R-:W2:Y:S04]  /*b8f0*/  LDG.E R7, desc[UR48][R2.64] ;  /* 0x0000003002077981 */ /* 0x000ea8000c1e1900 */
[----:B0-----:R-:W2:Y:S02]  /*b900*/  LDG.E R8, desc[UR48][R2.64+0x4] ;  /* 0x0000043002087981 */ /* 0x001ea4000c1e1900 */
[----:B--2---:R-:W-:-:S05]  /*b910*/  IMAD.IADD R2, R8, 0x1, -R7 ;  /* 0x0000000108027824 */ /* 0x004fca00078e0a07 */
[----:B------:R1:W-:Y:S02]  /*b920*/  STL [R1+0x24], R2 ;  /* 0x0000240201007387 */ /* 0x0003e40000100800 */
.L_x_208:
[----:B------:R-:W-:Y:S01]  /*b930*/  ULDC.64 UR4, c[0x0][0xa20] ;  /* 0x0002880000047ab9 */ /* 0x000fe20000000a00 */
[----:B-----5:R-:W-:Y:S01]  /*b940*/  IMAD.IADD R28, R28, 0x1, R0 ;  /* 0x000000011c1c7824 */ /* 0x020fe200078e0200 */
[----:B------:R-:W-:Y:S01]  /*b950*/  ISETP.NE.U32.AND P1, PT, RZ, UR4, PT ;  /* 0x00000004ff007c0c */ /* 0x000fe2000bf25070 */
[----:B------:R-:W-:-:S03]  /*b960*/  IMAD.MOV.U32 R25, RZ, RZ, R9 ;  /* 0x000000ffff197224 */ /* 0x000fc600078e0009 */
[----:B------:R-:W-:-:S13]  /*b970*/  ISETP.NE.AND.EX P1, PT, RZ, UR5, PT, P1 ;  /* 0x00000005ff007c0c */ /* 0x000fda000bf25310 */
[----:B------:R-:W-:Y:S05]  /*b980*/  @!P1 BRA `(.L_x_209) ;  /* 0x0000000000109947 */ /* 0x000fea0003800000 */
[----:B-1----:R-:W-:-:S04]  /*b990*/  IADD3 R2, P0, R24, UR4, RZ ;  /* 0x0000000418027c10 */ /* 0x002fc8000ff1e0ff */
[----:B------:R-:W-:-:S05]  /*b9a0*/  IADD3.X R3, R29, UR5, RZ, P0, !PT ;  /* 0x000000051d037c10 */ /* 0x000fca00087fe4ff */
[----:B------:R1:W5:Y:S01]  /*b9b0*/  LDG.E R6, desc[UR48][R2.64] ;  /* 0x0000003002067981 */ /* 0x000362000c1e1900 */
[----:B------:R-:W-:Y:S05]  /*b9c0*/  BRA `(.L_x_210) ;  /* 0x0000000000107947 */ /* 0x000fea0003800000 */
.L_x_209:
[----:B------:R-:W-:Y:S05]  /*b9d0*/  @!P0 BRA `(.L_x_210) ;  /* 0x00000000000c8947 */ /* 0x000fea0003800000 */
[----:B------:R-:W2:Y:S04]  /*b9e0*/  LDG.E R6, desc[UR48][R4.64] ;  /* 0x0000003004067981 */ /* 0x000ea8000c1e1900 */
[----:B------:R-:W2:Y:S02]  /*b9f0*/  LDG.E R3, desc[UR48][R4.64+0x4] ;  /* 0x0000043004037981 */ /* 0x000ea4000c1e1900 */
[----:B--2---:R-:W-:-:S07]  /*ba00*/  IMAD.IADD R6, R3, 0x1, -R6 ;  /* 0x0000000103067824 */ /* 0x004fce00078e0a06 */
.L_x_210:
[----:B-1---5:R-:W-:Y:S01]  /*ba10*/  IADD3 R2, -R0, R6, RZ ;  /* 0x0000000600027210 */ /* 0x022fe20007ffe1ff */
[----:B------:R-:W-:Y:S03]  /*ba20*/  BSSY B7, `(.L_x_211) ;  /* 0x000035b000077945 */ /* 0x000fe60003800000 */
[C---:B------:R-:W-:Y:S01]  /*ba30*/  ISETP.GT.AND P0, PT, R2.reuse, RZ, PT ;  /* 0x000000ff0200720c */ /* 0x040fe20003f04270 */
[----:B------:R-:W-:Y:S01]  /*ba40*/  VIADD R0, R2, 0xbf ;  /* 0x000000bf02007836 */ /* 0x000fe20000000000 */
[----:B------:R1:W-:Y:S03]  /*ba50*/  STL [R1+0x20], R2 ;  /* 0x0000200201007387 */ /* 0x0003e60000100800 */
[----:B------:R-:W-:-:S05]  /*ba60*/  IMAD.HI R0, R0, 0x2aaaaaab, RZ ;  /* 0x2aaaaaab00007827 */ /* 0x000fca00078e02ff */
[----:B------:R-:W-:-:S04]  /*ba70*/  SHF.R.U32.HI R3, RZ, 0x1f, R0 ;  /* 0x0000001fff037819 */ /* 0x000fc80000011600 */
[----:B------:R-:W-:-:S05]  /*ba80*/  LEA.HI.SX32 R0, R0, R3, 0x1b ;  /* 0x0000000300007211 */ /* 0x000fca00078fdaff */
[----:B------:R1:W-:Y:S01]  /*ba90*/  STL [R1+0x10], R0 ;  /* 0x0000100001007387 */ /* 0x0003e20000100800 */
[----:B------:R-:W-:Y:S05]  /*baa0*/  @P0 BRA `(.L_x_212) ;  /* 0x0000000000440947 */ /* 0x000fea0003800000 */
[----:B-1----:R-:W1:Y:S02]  /*bab0*/  S2R R2, SR_TID.X ;  /* 0x0000000000027919 */ /* 0x002e640000002100 */
[----:B-1----:R-:W-:-:S04]  /*bac0*/  LOP3.LUT R2, R2, 0x7f, RZ, 0xc0, !PT ;  /* 0x0000007f02027812 */ /* 0x002fc800078ec0ff */
[----:B------:R-:W-:-:S13]  /*bad0*/  ISETP.NE.AND P0, PT, R2, RZ, PT ;  /* 0x000000ff0200720c */ /* 0x000fda0003f05270 */
[----:B------:R-:W-:Y:S05]  /*bae0*/  @P0 BRA `(.L_x_213) ;  /* 0x0000003400380947 */ /* 0x000fea0003800000 */
[----:B------:R-:W1:Y:S01]  /*baf0*/  S2R R5, SR_LANEID ;  /* 0x0000000000057919 */ /* 0x000e620000000000 */
[----:B------:R-:W-:Y:S01]  /*bb00*/  VOTEU.ANY UR4, UPT, PT ;  /* 0x0000000000047886 */ /* 0x000fe200038e0100 */
[----:B------:R-:W2:Y:S01]  /*bb10*/  LDC.64 R2, c[0x0][0xc60] ;  /* 0x00031800ff027b82 */ /* 0x000ea20000000a00 */
[----:B------:R-:W1:Y:S02]  /*bb20*/  FLO.U32 R0, UR4 ;  /* 0x0000000400007d00 */ /* 0x000e6400080e0000 */
[----:B-1----:R-:W-:-:S06]  /*bb30*/  ISETP.EQ.U32.AND P0, PT, R0, R5, PT ;  /* 0x000000050000720c */ /* 0x002fcc0003f02070 */
[----:B------:R-:W2:Y:S07]  /*bb40*/  POPC R5, UR4 ;  /* 0x0000000400057d09 */ /* 0x000eae0008000000 */
[----:B--2---:R-:W2:Y:S01]  /*bb50*/  @P0 ATOMG.E.ADD.STRONG.GPU PT, R3, desc[UR48][R2.64], R5 ;  /* 0x00000005020309a8 */ /* 0x004ea200081ee1f0 */
[----:B------:R-:W1:Y:S02]  /*bb60*/  S2R R4, SR_LTMASK ;  /* 0x0000000000047919 */ /* 0x000e640000003900 */
[----:B-1----:R-:W-:-:S04]  /*bb70*/  LOP3.LUT R4, R4, UR4, RZ, 0xc0, !PT ;  /* 0x0000000404047c12 */ /* 0x002fc8000f8ec0ff */
[----:B------:R-:W1:Y:S01]  /*bb80*/  POPC R7, R4 ;  /* 0x0000000400077309 */ /* 0x000e620000000000 */
[----:B--2---:R-:W1:Y:S02]  /*bb90*/  SHFL.IDX PT, R0, R3, R0, 0x1f ;  /* 0x00001f0003007589 */ /* 0x004e6400000e0000 */
[----:B-1----:R-:W-:Y:S01]  /*bba0*/  IADD3 R16, R0, UR37, R7 ;  /* 0x0000002500107c10 */ /* 0x002fe2000fffe007 */
[----:B------:R-:W-:Y:S06]  /*bbb0*/  BRA `(.L_x_213) ;  /* 0x0000003400047947 */ /* 0x000fec0003800000 */
.L_x_212:
[----:B-1----:R-:W-:Y:S01]  /*bbc0*/  VIADD R0, R22, 0x12400 ;  /* 0x0001240016007836 */ /* 0x002fe20000000000 */
[----:B------:R-:W-:Y:S04]  /*bbd0*/  BSSY B6, `(.L_x_214) ;  /* 0x0000013000067945 */ /* 0x000fe80003800000 */
[----:B------:R-:W-:-:S13]  /*bbe0*/  LOP3.LUT P0, RZ, R0, 0x3ff, RZ, 0xc0, !PT ;  /* 0x000003ff00ff7812 */ /* 0x000fda000780c0ff */
[----:B------:R-:W-:Y:S05]  /*bbf0*/  @!P0 BRA `(.L_x_215) ;  /* 0x0000000000408947 */ /* 0x000fea0003800000 */
[----:B------:R-:W-:Y:S01]  /*bc00*/  MOV R2, 0x0 ;  /* 0x0000000000027802 */ /* 0x000fe20000000f00 */
[----:B------:R-:W-:Y:S01]  /*bc10*/  ULDC.64 UR6, c[0x4][0xa8] ;  /* 0x01002a0000067ab9 */ /* 0x000fe20000000a00 */
[----:B------:R-:W-:Y:S01]  /*bc20*/  ULDC.64 UR8, c[0x4][0xb0] ;  /* 0x01002c0000087ab9 */ /* 0x000fe20000000a00 */
[----:B------:R-:W-:Y:S01]  /*bc30*/  ULDC.64 UR4, c[0x4][0x30] ;  /* 0x01000c0000047ab9 */ /* 0x000fe20000000a00 */
[----:B------:R-:W-:Y:S01]  /*bc40*/  IMAD.U32 R4, RZ, RZ, UR6 ;  /* 0x00000006ff047e24 */ /* 0x000fe2000f8e00ff */
[----:B------:R-:W-:Y:S01]  /*bc50*/  MOV R7, UR9 ;  /* 0x0000000900077c02 */ /* 0x000fe20008000f00 */
[----:B------:R-:W1:Y:S01]  /*bc60*/  LDC.64 R2, c[0x4][R2] ;  /* 0x0100000002027b82 */ /* 0x000e620000000a00 */
[----:B------:R-:W-:Y:S02]  /*bc70*/  IMAD.U32 R5, RZ, RZ, UR7 ;  /* 0x00000007ff057e24 */ /* 0x000fe4000f8e00ff */
[----:B------:R-:W-:Y:S02]  /*bc80*/  IMAD.U32 R6, RZ, RZ, UR8 ;  /* 0x00000008ff067e24 */ /* 0x000fe4000f8e00ff */
[----:B------:R-:W-:-:S02]  /*bc90*/  IMAD.U32 R10, RZ, RZ, UR4 ;  /* 0x00000004ff0a7e24 */ /* 0x000fc4000f8e00ff */
[----:B------:R-:W-:Y:S02]  /*bca0*/  IMAD.U32 R11, RZ, RZ, UR5 ;  /* 0x00000005ff0b7e24 */ /* 0x000fe4000f8e00ff */
[----:B0-----:R-:W-:Y:S02]  /*bcb0*/  IMAD.MOV.U32 R8, RZ, RZ, 0x70 ;  /* 0x00000070ff087424 */ /* 0x001fe400078e00ff */
[----:B------:R-:W-:Y:S02]  /*bcc0*/  IMAD.MOV.U32 R12, RZ, RZ, 0x1 ;  /* 0x00000001ff0c7424 */ /* 0x000fe400078e00ff */
[----:B------:R-:W-:-:S07]  /*bcd0*/  IMAD.MOV.U32 R13, RZ, RZ, RZ ;  /* 0x000000ffff0d7224 */ /* 0x000fce00078e00ff */
[----:B------:R-:W-:-:S07]  /*bce0*/  LEPC R20, `(.L_x_215) ;  /* 0x000000001014794e */ /* 0x000fce0000000000 */
[----:B-1----:R-:W-:Y:S05]  /*bcf0*/  CALL.ABS.NOINC R2 ;  /* 0x0000000002007343 */ /* 0x002fea0003c00000 */
.L_x_215:
[----:B------:R-:W-:Y:S05]  /*bd00*/  BSYNC B6 ;  /* 0x0000000000067941 */ /* 0x000fea0003800000 */
.L_x_214:
[----:B------:R-:W-:Y:S01]  /*bd10*/  IADD3 R0, R22, 0x400, RZ ;  /* 0x0000040016007810 */ /* 0x000fe20007ffe0ff */
[----:B------:R-:W-:Y:S03]  /*bd20*/  BSSY B6, `(.L_x_216) ;  /* 0x0000023000067945 */ /* 0x000fe60003800000 */
[----:B------:R-:W-:-:S13]  /*bd30*/  LOP3.LUT P0, RZ, R0, 0x3ff, RZ, 0xc0, !PT ;  /* 0x000003ff00ff7812 */ /* 0x000fda000780c0ff */
[----:B------:R-:W-:Y:S05]  /*bd40*/  @!P0 BRA `(.L_x_217) ;  /* 0x0000000000808947 */ /* 0x000fea0003800000 */
[----:B------:R-:W-:Y:S01]  /*bd50*/  MOV R0, 0x0 ;  /* 0x0000000000007802 */ /* 0x000fe20000000f00 */
[----:B------:R-:W-:Y:S01]  /*bd60*/  ULDC.64 UR6, c[0x4][0xa8] ;  /* 0x01002a0000067ab9 */ /* 0x000fe20000000a00 */
[----:B------:R-:W-:Y:S01]  /*bd70*/  ULDC.64 UR8, c[0x4][0xb0] ;  /* 0x01002c0000087ab9 */ /* 0x000fe20000000a00 */
[----:B------:R-:W-:Y:S01]  /*bd80*/  ULDC.64 UR4, c[0x4][0x38] ;  /* 0x01000e0000047ab9 */ /* 0x000fe20000000a00 */
[----:B------:R1:W2:Y:S01]  /*bd90*/  LDC.64 R2, c[0x4][R0] ;  /* 0x0100000000027b82 */ /* 0x0002a20000000a00 */
[----:B------:R-:W-:Y:S01]  /*bda0*/  IMAD.U32 R4, RZ, RZ, UR6 ;  /* 0x00000006ff047e24 */ /* 0x000fe2000f8e00ff */
[----:B------:R-:W-:Y:S01]  /*bdb0*/  MOV R11, UR5 ;  /* 0x00000005000b7c02 */ /* 0x000fe20008000f00 */
[----:B------:R-:W-:Y:S02]  /*bdc0*/  IMAD.U32 R5, RZ, RZ, UR7 ;  /* 0x00000007ff057e24 */ /* 0x000fe4000f8e00ff */
[----:B------:R-:W-:Y:S02]  /*bdd0*/  IMAD.U32 R6, RZ, RZ, UR8 ;  /* 0x00000008ff067e24 */ /* 0x000fe4000f8e00ff */
[----:B------:R-:W-:-:S02]  /*bde0*/  IMAD.U32 R7, RZ, RZ, UR9 ;  /* 0x00000009ff077e24 */ /* 0x000fc4000f8e00ff */
[----:B------:R-:W-:Y:S02]  /*bdf0*/  IMAD.U32 R10, RZ, RZ, UR4 ;  /* 0x00000004ff0a7e24 */ /* 0x000fe4000f8e00ff */
[----:B0-----:R-:W-:Y:S02]  /*be00*/  IMAD.MOV.U32 R8, RZ, RZ, 0x70 ;  /* 0x00000070ff087424 */ /* 0x001fe400078e00ff */
[----:B------:R-:W-:Y:S02]  /*be10*/  IMAD.MOV.U32 R12, RZ, RZ, 0x1 ;  /* 0x00000001ff0c7424 */ /* 0x000fe400078e00ff */
[----:B-1----:R-:W-:-:S07]  /*be20*/  IMAD.MOV.U32 R13, RZ, RZ, RZ ;  /* 0x000000ffff0d7224 */ /* 0x002fce00078e00ff */
[----:B------:R-:W-:-:S07]  /*be30*/  LEPC R20, `(.L_x_218) ;  /* 0x000000001014794e */ /* 0x000fce0000000000 */
[----:B--2---:R-:W-:Y:S05]  /*be40*/  CALL.ABS.NOINC R2 ;  /* 0x0000000002007343 */ /* 0x004fea0003c00000 */
.L_x_218:
[----:B------:R-:W-:Y:S01]  /*be50*/  MOV R2, 0x0 ;  /* 0x0000000000027802 */ /* 0x000fe20000000f00 */
        /* <DEDUP_REMOVED lines=14> */
[----:B0-----:R-:W-:Y:S05]  /*bf40*/  CALL.ABS.NOINC R2 ;  /* 0x0000000002007343 */ /* 0x001fea0003c00000 */
.L_x_217:
[----:B------:R-:W-:Y:S05]  /*bf50*/  BSYNC B6 ;  /* 0x0000000000067941 */ /* 0x000fea0003800000 */
.L_x_216:
[----:B------:R-:W-:Y:S01]  /*bf60*/  ULDC.64 UR4, c[0x0][0x9f8] ;  /* 0x00027e0000047ab9 */ /* 0x000fe20000000a00 */
[----:B------:R-:W2:Y:S01]  /*bf70*/  LDL R20, [R1+0x10] ;  /* 0x0000100001147983 */ /* 0x000ea20000100800 */
[----:B------:R-:W-:-:S04]  /*bf80*/  ISETP.NE.U32.AND P0, PT, RZ, UR4, PT ;  /* 0x00000004ff007c0c */ /* 0x000fc8000bf05070 */
[----:B------:R-:W-:-:S13]  /*bf90*/  ISETP.NE.AND.EX P0, PT, RZ, UR5, PT, P0 ;  /* 0x00000005ff007c0c */ /* 0x000fda000bf05300 */
[----:B------:R-:W-:-:S04]  /*bfa0*/  @P0 IADD3 R2, P1, R24, UR4, RZ ;  /* 0x0000000418020c10 */ /* 0x000fc8000ff3e0ff */
[----:B------:R-:W-:Y:S01]  /*bfb0*/  @P0 IADD3.X R3, R29, UR5, RZ, P1, !PT ;  /* 0x000000051d030c10 */ /* 0x000fe20008ffe4ff */
[----:B------:R-:W-:-:S04]  /*bfc0*/  ULDC.64 UR4, c[0x0][0xa08] ;  /* 0x0002820000047ab9 */ /* 0x000fc80000000a00 */
[----:B------:R1:W3:Y:S02]  /*bfd0*/  @P0 LDG.E R25, desc[UR48][R2.64] ;  /* 0x0000003002190981 */ /* 0x0002e4000c1e1900 */
[----:B-1----:R-:W1:Y:S02]  /*bfe0*/  LDC.64 R2, c[0x0][0x418] ;  /* 0x00010600ff027b82 */ /* 0x002e640000000a00 */
[----:B-1----:R-:W-:Y:S01]  /*bff0*/  LOP3.LUT P0, RZ, R2, UR4, RZ, 0xfc, !PT ;  /* 0x0000000402ff7c12 */ /* 0x002fe2000f80fcff */
[----:B------:R-:W-:-:S03]  /*c000*/  UMOV UR4, 0xffffffff ;  /* 0xffffffff00047882 */ /* 0x000fc60000000000 */
[----:B------:R-:W-:Y:S01]  /*c010*/  LOP3.LUT P0, RZ, R3, UR5, RZ, 0xfc, P0 ;  /* 0x0000000503ff7c12 */ /* 0x000fe2000800fcff */
[----:B--2---:R-:W-:-:S05]  /*c020*/  VIADD R6, R20, 0xffffffff ;  /* 0xffffffff14067836 */ /* 0x004fca0000000000 */
[----:B------:R1:W-:Y:S01]  /*c030*/  STL [R1+0xc], R6 ;  /* 0x00000c0601007387 */ /* 0x0003e20000100800 */
[----:B---3--:R-:W-:Y:S02]  /*c040*/  SHF.R.S32.HI R29, RZ, 0x1f, R25 ;  /* 0x0000001fff1d7819 */ /* 0x008fe40000011419 */
[----:B------:R-:W-:Y:S01]  /*c050*/  SEL R24, R25, RZ, !P0 ;  /* 0x000000ff19187207 */ /* 0x000fe20004000000 */
[----:B-1----:R-:W-:Y:S06]  /*c060*/  BRA.DIV UR4, `(.L_x_219) ;  /* 0x0000003e04b87947 */ /* 0x002fec000b800000 */
[----:B------:R-:W1:Y:S02]  /*c070*/  S2R R0, SR_TID.X ;  /* 0x0000000000007919 */ /* 0x000e640000002100 */
[----:B-1----:R-:W-:-:S04]  /*c080*/  SHF.R.U32.HI R0, RZ, 0x5, R0 ;  /* 0x00000005ff007819 */ /* 0x002fc80000011600 */
[----:B------:R-:W-:-:S05]  /*c090*/  LOP3.LUT R0, R0, 0x3, RZ, 0xc0, !PT ;  /* 0x0000000300007812 */ /* 0x000fca00078ec0ff */
[----:B------:R1:W2:Y:S02]  /*c0a0*/  SHFL.IDX PT, R14, R0, RZ, 0x1f ;  /* 0x00001fff000e7589 */ /* 0x0002a400000e0000 */
.L_x_313:
[----:B------:R-:W-:Y:S02]  /*c0b0*/  PLOP3.LUT P1, PT, PT, PT, PT, 0x8, 0x0 ;  /* 0x000000000000781c */ /* 0x000fe40003f2e170 */
[----:B--2---:R-:W-:Y:S02]  /*c0c0*/  ISETP.NE.AND P0, PT, R14, RZ, PT ;  /* 0x000000ff0e00720c */ /* 0x004fe40003f05270 */
[----:B-1----:R-:W-:-:S05]  /*c0d0*/  P2R R0, PR, RZ, 0x2 ;  /* 0x00000002ff007803 */ /* 0x002fca0000000000 */
[----:B------:R1:W-:Y:S06]  /*c0e0*/  STL [R1], R0 ;  /* 0x0000000001007387 */ /* 0x0003ec0000100800 */
[----:B------:R-:W-:Y:S05]  /*c0f0*/  @P0 BRA `(.L_x_220) ;  /* 0x0000000000f00947 */ /* 0x000fea0003800000 */
[----:B------:R-:W-:-:S03]  /*c100*/  UMOV UR4, 0xffffffff ;  /* 0xffffffff00047882 */ /* 0x000fc60000000000 */
[----:B------:R-:W-:Y:S05]  /*c110*/  BRA.DIV UR4, `(.L_x_221) ;  /* 0x0000003e04c07947 */ /* 0x000fea000b800000 */
[----:B------:R-:W-:-:S13]  /*c120*/  ELECT P6, URZ, PT ;  /* 0x00000000003f782f */ /* 0x000fda00038c0000 */
.L_x_316:
[----:B------:R-:W-:Y:S05]  /*c130*/  @!P6 BRA `(.L_x_220) ;  /* 0x0000000000e0e947 */ /* 0x000fea0003800000 */
[----:B------:R-:W-:Y:S01]  /*c140*/  ISETP.NE.U32.AND P0, PT, R2, RZ, PT ;  /* 0x000000ff0200720c */ /* 0x000fe20003f05070 */
[----:B------:R-:W-:-:S03]  /*c150*/  IMAD.MOV.U32 R27, RZ, RZ, R6 ;  /* 0x000000ffff1b7224 */ /* 0x000fc600078e0006 */
[----:B------:R-:W-:-:S13]  /*c160*/  ISETP.NE.AND.EX P0, PT, R3, RZ, PT, P0 ;  /* 0x000000ff0300720c */ /* 0x000fda0003f05300 */
[----:B------:R-:W-:Y:S05]  /*c170*/  @!P0 BRA `(.L_x_222) ;  /* 0x0000000000448947 */ /* 0x000fea0003800000 */
[----:B------:R-:W2:Y:S01]  /*c180*/  LDC R27, c[0x0][0x43c] ;  /* 0x00010f00ff1b7b82 */ /* 0x000ea20000000800 */
[----:B------:R-:W-:Y:S01]  /*c190*/  ULDC.64 UR4, c[0x0][0x428] ;  /* 0x00010a0000047ab9 */ /* 0x000fe20000000a00 */
[----:B--2---:R-:W-:-:S13]  /*c1a0*/  ISETP.NE.AND P0, PT, R27, 0x1, PT ;  /* 0x000000011b00780c */ /* 0x004fda0003f05270 */
[----:B------:R-:W1:Y:S02]  /*c1b0*/  @P0 LDC.64 R4, c[0x0][0x440] ;  /* 0x00011000ff040b82 */ /* 0x000e640000000a00 */
[----:B-1----:R-:W-:Y:S01]  /*c1c0*/  @P0 IMAD.HI.U32 R0, R6, R4, RZ ;  /* 0x0000000406000227 */ /* 0x002fe200078e00ff */
[----:B------:R-:W-:-:S04]  /*c1d0*/  MOV R4, R6 ;  /* 0x0000000600047202 */ /* 0x000fc80000000f00 */
[----:B------:R-:W-:-:S04]  /*c1e0*/  @P0 SHF.R.U32.HI R4, RZ, R5, R0 ;  /* 0x00000005ff040219 */ /* 0x000fc80000011600 */
[--C-:B------:R-:W-:Y:S01]  /*c1f0*/  SHF.R.S32.HI R5, RZ, 0x1f, R4.reuse ;  /* 0x0000001fff057819 */ /* 0x100fe20000011404 */
[----:B------:R-:W-:-:S04]  /*c200*/  IMAD.MOV R0, RZ, RZ, -R4 ;  /* 0x000000ffff007224 */ /* 0x000fc800078e0a04 */
[----:B------:R-:W-:Y:S02]  /*c210*/  IMAD R27, R27, R0, R6 ;  /* 0x000000001b1b7224 */ /* 0x000fe400078e0206 */
[----:B------:R-:W-:Y:S02]  /*c220*/  IMAD R0, R29, UR4, RZ ;  /* 0x000000041d007c24 */ /* 0x000fe4000f8e02ff */
[----:B------:R-:W-:-:S04]  /*c230*/  IMAD.WIDE.U32 R4, R25, UR4, R4 ;  /* 0x0000000419047c25 */ /* 0x000fc8000f8e0004 */
[----:B------:R-:W-:Y:S01]  /*c240*/  IMAD R0, R25, UR5, R0 ;  /* 0x0000000519007c24 */ /* 0x000fe2000f8e0200 */
[----:B------:R-:W-:-:S03]  /*c250*/  LEA R2, P0, R4, R2, 0x2 ;  /* 0x0000000204027211 */ /* 0x000fc600078010ff */
[----:B------:R-:W-:-:S05]  /*c260*/  IMAD.IADD R0, R5, 0x1, R0 ;  /* 0x0000000105007824 */ /* 0x000fca00078e0200 */
[----:B------:R-:W-:-:S05]  /*c270*/  LEA.HI.X R3, R4, R3, R0, 0x2, P0 ;  /* 0x0000000304037211 */ /* 0x000fca00000f1400 */
[----:B------:R2:W5:Y:S02]  /*c280*/  LDG.E R24, desc[UR48][R2.64] ;  /* 0x0000003002187981 */ /* 0x000564000c1e1900 */
.L_x_222:
[----:B-1----:R-:W-:Y:S01]  /*c290*/  IMAD R0, R23, 0x8, R22 ;  /* 0x0000000817007824 */ /* 0x002fe200078e0216 */
[----:B--2---:R-:W-:-:S04]  /*c2a0*/  SHF.L.U32 R2, R26, 0x1f, RZ ;  /* 0x0000001f1a027819 */ /* 0x004fc800000006ff */
[----:B------:R-:W1:Y:S02]  /*c2b0*/  SYNCS.PHASECHK.TRANS64.TRYWAIT P0, [R0+URZ+0x30840], R2 ;  /* 0x03084002000075a7 */ /* 0x000e64000800017f */
[----:B-1----:R-:W-:Y:S05]  /*c2c0*/  @!P0 BRA `(.L_x_223) ;  /* 0x0000003c00748947 */ /* 0x002fea0003800000 */
.L_x_317:
[----:B------:R-:W2:Y:S02]  /*c2d0*/  S2R R3, SR_TID.X ;  /* 0x0000000000037919 */ /* 0x000ea40000002100 */
[----:B--2---:R-:W-:-:S04]  /*c2e0*/  LOP3.LUT R3, R3, 0x7f, RZ, 0xc0, !PT ;  /* 0x0000007f03037812 */ /* 0x004fc800078ec0ff */
[----:B------:R-:W-:-:S13]  /*c2f0*/  ISETP.NE.AND P0, PT, R3, RZ, PT ;  /* 0x000000ff0300720c */ /* 0x000fda0003f05270 */
[----:B------:R-:W-:Y:S05]  /*c300*/  @P0 BRA `(.L_x_224) ;  /* 0x00000000001c0947 */ /* 0x000fea0003800000 */
[----:B------:R-:W2:Y:S01]  /*c310*/  S2R R3, SR_TID.X ;  /* 0x0000000000037919 */ /* 0x000ea20000002100 */
[----:B-1----:R-:W-:-:S04]  /*c320*/  IMAD.MOV.U32 R2, RZ, RZ, 0x6000 ;  /* 0x00006000ff027424 */ /* 0x002fc800078e00ff */
[----:B------:R3:W-:Y:S01]  /*c330*/  SYNCS.ARRIVE.TRANS64 RZ, [R0+URZ+0x30830], R2 ;  /* 0x0308300200ff79a7 */ /* 0x0007e2000800003f */
[----:B--2---:R-:W-:-:S04]  /*c340*/  LOP3.LUT R3, R3, 0x1f, RZ, 0xc0, !PT ;  /* 0x0000001f03037812 */ /* 0x004fc800078ec0ff */
[----:B------:R-:W-:-:S13]  /*c350*/  ISETP.NE.AND P0, PT, R3, RZ, PT ;  /* 0x000000ff0300720c */ /* 0x000fda0003f05270 */
[----:B---3--:R-:W-:Y:S05]  /*c360*/  @!P0 BRA `(.L_x_224) ;  /* 0x0000000000048947 */ /* 0x008fea0003800000 */
[----:B------:R-:W-:Y:S01]  /*c370*/  BPT.TRAP 0x1 ;  /* 0x000000040000795c */ /* 0x000fe20000300000 */
.L_x_224:
[----:B------:R-:W-:Y:S01]  /*c380*/  R2UR UR9, R0 ;  /* 0x00000000000972ca */ /* 0x000fe200000e0000 */
[----:B-1----:R-:W-:Y:S01]  /*c390*/  IMAD R0, R23, 0x6000, R22 ;  /* 0x0000600017007824 */ /* 0x002fe200078e0216 */
[----:B------:R-:W-:Y:S01]  /*c3a0*/  R2UR UR11, R27 ;  /* 0x000000001b0b72ca */ /* 0x000fe200000e0000 */
[----:B------:R-:W-:Y:S01]  /*c3b0*/  UIADD3 UR6, UP0, UR38, 0x370, URZ ;  /* 0x0000037026067890 */ /* 0x000fe2000ff1e03f */
[----:B------:R-:W-:Y:S01]  /*c3c0*/  R2UR UR4, R28 ;  /* 0x000000001c0472ca */ /* 0x000fe200000e0000 */
[----:B------:R-:W-:Y:S01]  /*c3d0*/  UMOV UR5, 0x14f00000 ;  /* 0x14f0000000057882 */ /* 0x000fe20000000000 */
[----:B------:R-:W-:Y:S01]  /*c3e0*/  R2UR UR8, R0 ;  /* 0x00000000000872ca */ /* 0x000fe200000e0000 */
[----:B------:R-:W-:Y:S01]  /*c3f0*/  UIADD3.X UR7, URZ, UR39, URZ, UP0, !UPT ;  /* 0x000000273f077290 */ /* 0x000fe200087fe43f */
[----:B------:R-:W-:Y:S01]  /*c400*/  R2UR UR12, R18 ;  /* 0x00000000120c72ca */ /* 0x000fe200000e0000 */
[----:B------:R-:W-:Y:S01]  /*c410*/  UMOV UR10, URZ ;  /* 0x0000003f000a7c82 */ /* 0x000fe20008000000 */
[----:B-----5:R-:W-:-:S02]  /*c420*/  R2UR UR13, R24 ;  /* 0x00000000180d72ca */ /* 0x020fc400000e0000 */
[----:B------:R-:W-:Y:S01]  /*c430*/  PLOP3.LUT P0, PT, PT, PT, PT, 0x80, 0x0 ;  /* 0x000000000000781c */ /* 0x000fe20003f0f070 */
[----:B------:R-:W-:-:S03]  /*c440*/  UIADD3 UR9, UR9, 0x30830, URZ ;  /* 0x0003083009097890 */ /* 0x000fc6000fffe03f */
[----:B------:R-:W-:Y:S01]  /*c450*/  P2R R0, PR, RZ, 0x1 ;  /* 0x00000001ff007803 */ /* 0x000fe20000000000 */
[----:B------:R-:W-:Y:S02]  /*c460*/  UIMAD UR11, UR11, 0xc0, UR4 ;  /* 0x000000c00b0b78a4 */ /* 0x000fe4000f8e0204 */
[----:B------:R-:W-:Y:S01]  /*c470*/  UIADD3 UR8, UR8, 0x12400, URZ ;  /* 0x0001240008087890 */ /* 0x000fe2000fffe03f */
[----:B------:R-:W-:Y:S01]  /*c480*/  UMOV UR4, 0x0 ;  /* 0x0000000000047882 */ /* 0x000fe20000000000 */
[----:B------:R2:W-:Y:S07]  /*c490*/  STL [R1], R0 ;  /* 0x0000000001007387 */ /* 0x0005ee0000100800 */
[----:B------:R2:W-:Y:S01]  /*c4a0*/  UTMALDG.4D [UR8], [UR6], desc[UR4] ;  /* 0x00000408060075b4 */ /* 0x0005e20008019000 */
[----:B------:R-:W-:-:S02]  /*c4b0*/  NOP ;  /* 0x0000000000007918 */ /* 0x000fc40000000000 */
.L_x_220:
[----:B------:R-:W3:Y:S04]  /*c4c0*/  LDL.LU R4, [R1+0x18] ;  /* 0x0000180001047983 */ /* 0x000ee80000300800 */
[----:B------:R-:W4:Y:S04]  /*c4d0*/  LDL.LU R6, [R1+0x8] ;  /* 0x0000080001067983 */ /* 0x000f280000300800 */
[----:B------:R-:W5:Y:S01]  /*c4e0*/  LDL.LU R3, [R1+0x1c] ;  /* 0x00001c0001037983 */ /* 0x000f620000300800 */
[----:B------:R-:W-:Y:S05]  /*c4f0*/  WARPSYNC.ALL ;  /* 0x0000000000007948 */ /* 0x000fea0003800000 */
[----:B--2---:R-:W-:Y:S01]  /*c500*/  ULDC.64 UR6, c[0x0][0xa00] ;  /* 0x0002800000067ab9 */ /* 0x004fe20000000a00 */
[----:B------:R-:W-:Y:S01]  /*c510*/  ULDC.64 UR4, c[0x0][0x298] ;  /* 0x0000a60000047ab9 */ /* 0x000fe20000000a00 */
[----:B------:R-:W-:Y:S01]  /*c520*/  BAR.SYNC.DEFER_BLOCKING 0x8, 0x200 ;  /* 0x0208000000007b1d */ /* 0x000fe20000010000 */
[----:B------:R-:W-:-:S02]  /*c530*/  ISETP.NE.U32.AND P0, PT, RZ, UR6, PT ;  /* 0x00000006ff007c0c */ /* 0x000fc4000bf05070 */
[----:B-1----:R-:W-:Y:S02]  /*c540*/  IADD3 R0, R22, 0xc400, RZ ;  /* 0x0000c40016007810 */ /* 0x002fe40007ffe0ff */
[----:B------:R-:W-:Y:S01]  /*c550*/  ISETP.NE.AND.EX P0, PT, RZ, UR7, PT, P0 ;  /* 0x00000007ff007c0c */ /* 0x000fe2000bf05300 */
[----:B------:R-:W-:Y:S01]  /*c560*/  BSSY B6, `(.L_x_225) ;  /* 0x0000020000067945 */ /* 0x000fe20003800000 */
[----:B------:R-:W-:Y:S02]  /*c570*/  LOP3.LUT P1, RZ, R0, 0x3ff, RZ, 0xc0, !PT ;  /* 0x000003ff00ff7812 */ /* 0x000fe4000782c0ff */
[----:B---3--:R-:W-:-:S05]  /*c580*/  SHF.R.S32.HI R2, RZ, 0x1f, R4 ;  /* 0x0000001fff027819 */ /* 0x008fca0000011404 */
[----:B------:R-:W-:Y:S01]  /*c590*/  IMAD R2, R2, UR4, RZ ;  /* 0x0000000402027c24 */ /* 0x000fe2000f8e02ff */
[----:B-----5:R-:W-:-:S03]  /*c5a0*/  SEL R3, R3, RZ, !P0 ;  /* 0x000000ff03037207 */ /* 0x020fc60004000000 */
[----:B------:R-:W-:Y:S01]  /*c5b0*/  IMAD R0, R4, UR5, R2 ;  /* 0x0000000504007c24 */ /* 0x000fe2000f8e0202 */
[----:B----4-:R-:W-:Y:S01]  /*c5c0*/  SEL R2, R6, RZ, !P0 ;  /* 0x000000ff06027207 */ /* 0x010fe20004000000 */
[----:B------:R-:W-:-:S05]  /*c5d0*/  IMAD.WIDE.U32 R4, R4, UR4, RZ ;  /* 0x0000000404047c25 */ /* 0x000fca000f8e00ff */
[----:B------:R-:W-:Y:S04]  /*c5e0*/  STL.64 [R1+0x28], R4 ;  /* 0x0000280401007387 */ /* 0x000fe80000100a00 */
[----:B------:R1:W-:Y:S04]  /*c5f0*/  STL [R1+0x8], R2 ;  /* 0x0000080201007387 */ /* 0x0003e80000100800 */
[----:B------:R2:W-:Y:S01]  /*c600*/  STL [R1+0x34], R3 ;  /* 0x0000340301007387 */ /* 0x0005e20000100800 */
[----:B-1----:R-:W-:Y:S01]  /*c610*/  IMAD.IADD R2, R5, 0x1, R0 ;  /* 0x0000000105027824 */ /* 0x002fe200078e0200 */
[----:B------:R-:W-:-:S05]  /*c620*/  SHF.R.S32.HI R0, RZ, 0x1f, R18 ;  /* 0x0000001fff007819 */ /* 0x000fca0000011412 */
[----:B------:R2:W-:Y:S04]  /*c630*/  STL [R1+0x1c], R0 ;  /* 0x00001c0001007387 */ /* 0x0005e80000100800 */
[----:B------:R2:W-:Y:S01]  /*c640*/  STL [R1+0x18], R2 ;  /* 0x0000180201007387 */ /* 0x0005e20000100800 */
[----:B------:R-:W-:Y:S05]  /*c650*/  @!P1 BRA `(.L_x_226) ;  /* 0x0000000000409947 */ /* 0x000fea0003800000 */
[----:B--2---:R-:W-:Y:S01]  /*c660*/  MOV R2, 0x0 ;  /* 0x0000000000027802 */ /* 0x004fe20000000f00 */
[----:B------:R-:W-:Y:S01]  /*c670*/  ULDC.64 UR6, c[0x4][0xa8] ;  /* 0x01002a0000067ab9 */ /* 0x000fe20000000a00 */
[----:B------:R-:W-:Y:S01]  /*c680*/  ULDC.64 UR8, c[0x4][0xb0] ;  /* 0x01002c0000087ab9 */ /* 0x000fe20000000a00 */
[----:B------:R-:W-:Y:S01]  /*c690*/  ULDC.64 UR4, c[0x4][0x20] ;  /* 0x0100080000047ab9 */ /* 0x000fe20000000a00 */
[----:B------:R-:W-:Y:S01]  /*c6a0*/  IMAD.U32 R4, RZ, RZ, UR6 ;  /* 0x00000006ff047e24 */ /* 0x000fe2000f8e00ff */
[----:B------:R-:W-:Y:S01]  /*c6b0*/  MOV R7, UR9 ;  /* 0x0000000900077c02 */ /* 0x000fe20008000f00 */
[----:B------:R-:W1:Y:S01]  /*c6c0*/  LDC.64 R2, c[0x4][R2] ;  /* 0x0100000002027b82 */ /* 0x000e620000000a00 */
[----:B------:R-:W-:Y:S01]  /*c6d0*/  IMAD.U32 R5, RZ, RZ, UR7 ;  /* 0x00000007ff057e24 */ /* 0x000fe2000f8e00ff */
[----:B------:R-:W-:Y:S01]  /*c6e0*/  MOV R13, RZ ;  /* 0x000000ff000d7202 */ /* 0x000fe20000000f00 */
[----:B------:R-:W-:Y:S02]  /*c6f0*/  IMAD.U32 R6, RZ, RZ, UR8 ;  /* 0x00000008ff067e24 */ /* 0x000fe4000f8e00ff */
[----:B------:R-:W-:-:S02]  /*c700*/  IMAD.U32 R10, RZ, RZ, UR4 ;  /* 0x00000004ff0a7e24 */ /* 0x000fc4000f8e00ff */
[----:B------:R-:W-:Y:S02]  /*c710*/  IMAD.U32 R11, RZ, RZ, UR5 ;  /* 0x00000005ff0b7e24 */ /* 0x000fe4000f8e00ff */
[----:B0-----:R-:W-:Y:S02]  /*c720*/  IMAD.MOV.U32 R8, RZ, RZ, 0x70 ;  /* 0x00000070ff087424 */ /* 0x001fe400078e00ff */
[----:B------:R-:W-:-:S07]  /*c730*/  IMAD.MOV.U32 R12, RZ, RZ, 0x1 ;  /* 0x00000001ff0c7424 */ /* 0x000fce00078e00ff */
[----:B------:R-:W-:-:S07]  /*c740*/  LEPC R20, `(.L_x_226) ;  /* 0x000000001014794e */ /* 0x000fce0000000000 */
[----:B-1----:R-:W-:Y:S05]  /*c750*/  CALL.ABS.NOINC R2 ;  /* 0x0000000002007343 */ /* 0x002fea0003c00000 */
.L_x_226:
[----:B------:R-:W-:Y:S05]  /*c760*/  BSYNC B6 ;  /* 0x0000000000067941 */ /* 0x000fea0003800000 */
.L_x_225:
[----:B--2---:R-:W2:Y:S01]  /*c770*/  LDL.LU R0, [R1+0x18] ;  /* 0x0000180001007983 */ /* 0x004ea20000300800 */
[----:B------:R-:W1:Y:S01]  /*c780*/  LDC R9, c[0x0][0x448] ;  /* 0x00011200ff097b82 */ /* 0x000e620000000800 */
[----:B------:R-:W-:Y:S01]  /*c790*/  ULDC.64 UR4, c[0x0][0x2d8] ;  /* 0x0000b60000047ab9 */ /* 0x000fe20000000a00 */
[----:B------:R-:W-:Y:S01]  /*c7a0*/  ULDC.64 UR6, c[0x0][0x2c8] ;  /* 0x0000b20000067ab9 */ /* 0x000fe20000000a00 */
[----:B------:R-:W2:Y:S01]  /*c7b0*/  LDL.LU.64 R2, [R1+0x28] ;  /* 0x0000280001027983 */ /* 0x000ea20000300a00 */
[----:B------:R-:W-:-:S03]  /*c7c0*/  ULDC.64 UR8, c[0x0][0x280] ;  /* 0x0000a00000087ab9 */ /* 0x000fc60000000a00 */
[----:B------:R-:W3:Y:S04]  /*c7d0*/  LDL.LU R20, [R1+0x1c] ;  /* 0x00001c0001147983 */ /* 0x000ee80000300800 */
[----:B------:R-:W4:Y:S04]  /*c7e0*/  LDL.LU R21, [R1+0x34] ;  /* 0x0000340001157983 */ /* 0x000f280000300800 */
[----:B------:R-:W4:Y:S04]  /*c7f0*/  LDL.LU R4, [R1+0x8] ;  /* 0x0000080001047983 */ /* 0x000f280000300800 */
[----:B------:R0:W5:Y:S01]  /*c800*/  LDL R10, [R1+0x4] ;  /* 0x00000400010a7983 */ /* 0x0001620000100800 */
[----:B-1----:R-:W-:-:S13]  /*c810*/  ISETP.NE.AND P0, PT, R9, 0x1, PT ;  /* 0x000000010900780c */ /* 0x002fda0003f05270 */
[----:B------:R-:W1:Y:S08]  /*c820*/  @P0 LDC R5, c[0x0][0x44c] ;  /* 0x00011300ff050b82 */ /* 0x000e700000000800 */
[----:B0-----:R-:W0:Y:S01]  /*c830*/  @P0 LDC R8, c[0x0][0x450] ;  /* 0x00011400ff080b82 */ /* 0x001e220000000800 */
[----:B------:R-:W0:Y:S01]  /*c840*/  S2R R11, SR_TID.X ;  /* 0x00000000000b7919 */ /* 0x000e220000002100 */
[----:B--2---:R-:W-:-:S02]  /*c850*/  IMAD.MOV.U32 R3, RZ, RZ, R0 ;  /* 0x000000ffff037224 */ /* 0x004fc400078e0000 */
[----:B---3--:R-:W-:Y:S02]  /*c860*/  IMAD R0, R20, UR4, RZ ;  /* 0x0000000414007c24 */ /* 0x008fe4000f8e02ff */
[C---:B------:R-:W-:Y:S01]  /*c870*/  IMAD.WIDE.U32 R2, R18.reuse, UR4, R2 ;  /* 0x0000000412027c25 */ /* 0x040fe2000f8e0002 */
[----:B------:R-:W2:Y:S03]  /*c880*/  S2R R20, SR_TID.X ;  /* 0x0000000000147919 */ /* 0x000ea60000002100 */
[----:B------:R-:W-:Y:S01]  /*c890*/  IMAD R0, R18, UR5, R0 ;  /* 0x0000000512007c24 */ /* 0x000fe2000f8e0200 */
[----:B------:R-:W-:-:S03]  /*c8a0*/  ULDC.64 UR4, c[0x0][0x2e0] ;  /* 0x0000b80000047ab9 */ /* 0x000fc60000000a00 */
[----:B------:R-:W-:Y:S02]  /*c8b0*/  IMAD.IADD R3, R3, 0x1, R0 ;  /* 0x0000000103037824 */ /* 0x000fe400078e0200 */
[----:B----4-:R-:W-:Y:S02]  /*c8c0*/  IMAD R0, R21, UR4, RZ ;  /* 0x0000000415007c24 */ /* 0x010fe4000f8e02ff */
[----:B------:R-:W3:Y:S01]  /*c8d0*/  S2R R21, SR_TID.X ;  /* 0x0000000000157919 */ /* 0x000ee20000002100 */
[----:B------:R-:W-:-:S04]  /*c8e0*/  IMAD.WIDE.U32 R2, R4, UR4, R2 ;  /* 0x0000000404027c25 */ /* 0x000fc8000f8e0002 */
[----:B------:R-:W-:Y:S01]  /*c8f0*/  IMAD R0, R4, UR5, R0 ;  /* 0x0000000504007c24 */ /* 0x000fe2000f8e0200 */
[----:B------:R-:W-:Y:S01]  /*c900*/  ULDC.64 UR4, c[0x0][0x2d0] ;  /* 0x0000b40000047ab9 */ /* 0x000fe20000000a00 */
[----:B------:R-:W4:Y:S02]  /*c910*/  @P0 LDC R4, c[0x0][0x450] ;  /* 0x00011400ff040b82 */ /* 0x000f240000000800 */
[----:B------:R-:W-:Y:S01]  /*c920*/  IMAD.IADD R3, R3, 0x1, R0 ;  /* 0x0000000103037824 */ /* 0x000fe200078e0200 */
[----:B--2---:R-:W-:-:S04]  /*c930*/  LOP3.LUT R20, R20, 0x7f, RZ, 0xc0, !PT ;  /* 0x0000007f14147812 */ /* 0x004fc800078ec0ff */
[----:B------:R-:W-:Y:S01]  /*c940*/  SHF.R.U32.HI R20, RZ, 0x3, R20 ;  /* 0x00000003ff147819 */ /* 0x000fe20000011614 */
[----:B---3--:R-:W-:-:S05]  /*c950*/  IMAD.SHL.U32 R6, R21, 0x10, RZ ;  /* 0x0000001015067824 */ /* 0x008fca00078e00ff */
[----:B------:R-:W-:-:S05]  /*c960*/  LOP3.LUT R6, R20, 0x70, R6, 0xf8, !PT ;  /* 0x0000007014067812 */ /* 0x000fca00078ef806 */
[----:B------:R-:W-:-:S04]  /*c970*/  IMAD R6, R17, 0xc0, R6 ;  /* 0x000000c011067824 */ /* 0x000fc800078e0206 */
[----:B-1----:R-:W-:Y:S01]  /*c980*/  @P0 IMAD.HI.U32 R0, R6, R5, RZ ;  /* 0x0000000506000227 */ /* 0x002fe200078e00ff */
[----:B------:R-:W-:-:S04]  /*c990*/  MOV R5, R6 ;  /* 0x0000000600057202 */ /* 0x000fc80000000f00 */
[----:B----4-:R-:W-:-:S04]  /*c9a0*/  @P0 SHF.R.U32.HI R5, RZ, R4, R0 ;  /* 0x00000004ff050219 */ /* 0x010fc80000011600 */
[----:B------:R-:W-:-:S05]  /*c9b0*/  SHF.R.S32.HI R0, RZ, 0x1f, R5 ;  /* 0x0000001fff007819 */ /* 0x000fca0000011405 */
[----:B------:R-:W-:-:S04]  /*c9c0*/  IMAD R0, R0, UR4, RZ ;  /* 0x0000000400007c24 */ /* 0x000fc8000f8e02ff */
[C---:B------:R-:W-:Y:S02]  /*c9d0*/  IMAD R7, R5.reuse, UR5, R0 ;  /* 0x0000000505077c24 */ /* 0x040fe4000f8e0200 */
[----:B------:R-:W-:Y:S02]  /*c9e0*/  IMAD.MOV R0, RZ, RZ, -R5 ;  /* 0x000000ffff007224 */ /* 0x000fe400078e0a05 */
[----:B------:R-:W-:-:S04]  /*c9f0*/  IMAD.WIDE.U32 R4, R5, UR4, R2 ;  /* 0x0000000405047c25 */ /* 0x000fc8000f8e0002 */
[----:B------:R-:W-:Y:S02]  /*ca00*/  IMAD R0, R9, R0, R6 ;  /* 0x0000000009007224 */ /* 0x000fe400078e0206 */
[----:B------:R-:W-:-:S03]  /*ca10*/  IMAD.IADD R5, R5, 0x1, R7 ;  /* 0x0000000105057824 */ /* 0x000fc600078e0207 */
[----:B------:R-:W-:-:S05]  /*ca20*/  SHF.R.S32.HI R7, RZ, 0x1f, R0 ;  /* 0x0000001fff077819 */ /* 0x000fca0000011400 */
[----:B------:R-:W-:Y:S02]  /*ca30*/  IMAD R7, R7, UR6, RZ ;  /* 0x0000000607077c24 */ /* 0x000fe4000f8e02ff */
[----:B------:R-:W-:-:S04]  /*ca40*/  IMAD.WIDE.U32 R4, R0, UR6, R4 ;  /* 0x0000000600047c25 */ /* 0x000fc8000f8e0004 */
[----:B------:R-:W-:-:S04]  /*ca50*/  IMAD R7, R0, UR7, R7 ;  /* 0x0000000700077c24 */ /* 0x000fc8000f8e0207 */
[----:B------:R-:W-:Y:S02]  /*ca60*/  IMAD.IADD R5, R5, 0x1, R7 ;  /* 0x0000000105057824 */ /* 0x000fe400078e0207 */
[----:B------:R-:W1:Y:S01]  /*ca70*/  @P0 LDC R7, c[0x0][0x44c] ;  /* 0x00011300ff070b82 */ /* 0x000e620000000800 */
[----:B------:R-:W-:-:S04]  /*ca80*/  LEA R0, P1, R4, UR8, 0x1 ;  /* 0x0000000804007c11 */ /* 0x000fc8000f8208ff */
[----:B------:R-:W-:Y:S01]  /*ca90*/  LEA.HI.X R4, R4, UR9, R5, 0x1, P1 ;  /* 0x0000000904047c11 */ /* 0x000fe200088f0c05 */
[----:B------:R-:W-:-:S05]  /*caa0*/  VIADD R5, R6, 0x80 ;  /* 0x0000008006057836 */ /* 0x000fca0000000000 */
[----:B------:R-:W-:Y:S01]  /*cab0*/  MOV R6, R5 ;  /* 0x0000000500067202 */ /* 0x000fe20000000f00 */
[----:B-1----:R-:W-:-:S05]  /*cac0*/  @P0 IMAD.HI.U32 R7, R5, R7, RZ ;  /* 0x0000000705070227 */ /* 0x002fca00078e00ff */
[----:B0-----:R-:W-:-:S05]  /*cad0*/  @P0 SHF.R.U32.HI R6, RZ, R8, R7 ;  /* 0x00000008ff060219 */ /* 0x001fca0000011607 */
[----:B------:R-:W-:-:S04]  /*cae0*/  IMAD.MOV R7, RZ, RZ, -R6 ;  /* 0x000000ffff077224 */ /* 0x000fc800078e0a06 */
[----:B------:R-:W-:Y:S01]  /*caf0*/  IMAD R5, R9, R7, R5 ;  /* 0x0000000709057224 */ /* 0x000fe200078e0205 */
[----:B------:R-:W-:Y:S01]  /*cb00*/  SHF.R.S32.HI R7, RZ, 0x1f, R6 ;  /* 0x0000001fff077819 */ /* 0x000fe20000011406 */
[----:B------:R-:W-:-:S04]  /*cb10*/  IMAD.WIDE.U32 R2, R6, UR4, R2 ;  /* 0x0000000406027c25 */ /* 0x000fc8000f8e0002 */
[----:B------:R-:W-:Y:S01]  /*cb20*/  IMAD R7, R7, UR4, RZ ;  /* 0x0000000407077c24 */ /* 0x000fe2000f8e02ff */
[----:B------:R-:W-:-:S03]  /*cb30*/  ULDC UR4, c[0x0][0x2b8] ;  /* 0x0000ae0000047ab9 */ /* 0x000fc60000000800 */
[----:B------:R-:W-:Y:S01]  /*cb40*/  IMAD R7, R6, UR5, R7 ;  /* 0x0000000506077c24 */ /* 0x000fe2000f8e0207 */
[----:B------:R-:W-:Y:S01]  /*cb50*/  SHF.R.S32.HI R6, RZ, 0x1f, R5 ;  /* 0x0000001fff067819 */ /* 0x000fe20000011405 */
[----:B------:R-:W-:Y:S02]  /*cb60*/  IMAD.SHL.U32 R20, R11, 0x8, RZ ;  /* 0x000000080b147824 */ /* 0x000fe400078e00ff */
[----:B------:R-:W-:Y:S02]  /*cb70*/  IMAD.IADD R3, R3, 0x1, R7 ;  /* 0x0000000103037824 */ /* 0x000fe400078e0207 */
[----:B------:R-:W-:Y:S02]  /*cb80*/  IMAD R6, R6, UR6, RZ ;  /* 0x0000000606067c24 */ /* 0x000fe4000f8e02ff */
[----:B------:R-:W-:Y:S01]  /*cb90*/  IMAD.WIDE.U32 R2, R5, UR6, R2 ;  /* 0x0000000605027c25 */ /* 0x000fe2000f8e0002 */
[----:B------:R-:W-:-:S03]  /*cba0*/  LOP3.LUT R20, R20, 0x38, RZ, 0xc0, !PT ;  /* 0x0000003814147812 */ /* 0x000fc600078ec0ff */
[----:B------:R-:W-:Y:S01]  /*cbb0*/  IMAD R6, R5, UR7, R6 ;  /* 0x0000000705067c24 */ /* 0x000fe2000f8e0206 */
[----:B------:R-:W-:-:S03]  /*cbc0*/  LEA R5, P1, R2, UR8, 0x1 ;  /* 0x0000000802057c11 */ /* 0x000fc6000f8208ff */
[----:B------:R-:W-:Y:S01]  /*cbd0*/  IMAD.IADD R6, R3, 0x1, R6 ;  /* 0x0000000103067824 */ /* 0x000fe200078e0206 */
[----:B------:R-:W-:Y:S01]  /*cbe0*/  ISETP.GE.AND P0, PT, R20, UR4, PT ;  /* 0x0000000414007c0c */ /* 0x000fe2000bf06270 */
[----:B------:R-:W-:Y:S01]  /*cbf0*/  UMOV UR4, 0xffffffff ;  /* 0xffffffff00047882 */ /* 0x000fe20000000000 */
[----:B------:R-:W-:Y:S02]  /*cc00*/  LOP3.LUT R21, R11, 0x7f, RZ, 0xc0, !PT ;  /* 0x0000007f0b157812 */ /* 0x000fe400078ec0ff */
[----:B------:R-:W-:Y:S02]  /*cc10*/  LEA.HI.X R2, R2, UR9, R6, 0x1, P1 ;  /* 0x0000000902027c11 */ /* 0x000fe400088f0c06 */
[----:B------:R-:W-:Y:S01]  /*cc20*/  SHF.R.U32.HI R21, RZ, 0x3, R21 ;  /* 0x00000003ff157819 */ /* 0x000fe20000011615 */
[----:B------:R-:W-:Y:S06]  /*cc30*/  BRA.DIV UR4, `(.L_x_227) ;  /* 0x00000036042c7947 */ /* 0x000fec000b800000 */
[----:B------:R-:W2:Y:S01]  /*cc40*/  LDL.LU R6, [R1+0x24] ;  /* 0x0000240001067983 */ /* 0x000ea20000300800 */
[----:B------:R-:W-:-:S03]  /*cc50*/  IMAD R17, R17, 0xc0, R21 ;  /* 0x000000c011117824 */ /* 0x000fc600078e0215 */
[----:B------:R-:W0:Y:S04]  /*cc60*/  SHFL.IDX PT, R7, R0, RZ, 0x181f ;  /* 0x00181fff00077589 */ /* 0x000e2800000e0000 */
[----:B------:R-:W-:Y:S04]  /*cc70*/  SHFL.IDX PT, R8, R5, RZ, 0x181f ;  /* 0x00181fff05087589 */ /* 0x000fe800000e0000 */
[----:B------:R-:W-:Y:S01]  /*cc80*/  SHFL.IDX PT, R14, R5, 0x3, 0x181f ;  /* 0x00781f00050e7f89 */ /* 0x000fe200000e0000 */
[----:B--2---:R-:W-:-:S03]  /*cc90*/  IMAD R3, R6, R9, RZ ;  /* 0x0000000906037224 */ /* 0x004fc600078e02ff */
[----:B------:R-:W1:Y:S02]  /*cca0*/  SHFL.IDX PT, R6, R4, RZ, 0x181f ;  /* 0x00181fff04067589 */ /* 0x000e6400000e0000 */
[----:B------:R-:W-:-:S13]  /*ccb0*/  ISETP.GE.AND P1, PT, R17, R3, PT ;  /* 0x000000031100720c */ /* 0x000fda0003f26270 */
[----:B0-----:R-:W-:-:S04]  /*ccc0*/  @!P1 LEA R7, P2, R20, R7, 0x1 ;  /* 0x0000000714079211 */ /* 0x001fc800078408ff */
[----:B-1----:R-:W-:-:S04]  /*ccd0*/  @!P1 IADD3.X R6, RZ, R6, RZ, P2, !PT ;  /* 0x00000006ff069210 */ /* 0x002fc800017fe4ff */
[----:B------:R-:W-:-:S04]  /*cce0*/  @!P1 LOP3.LUT R7, R7, R6, RZ, 0x3c, !PT ;  /* 0x0000000607079212 */ /* 0x000fc800078e3cff */
[----:B------:R-:W-:-:S04]  /*ccf0*/  @!P1 LOP3.LUT R6, R7, R6, RZ, 0x3c, !PT ;  /* 0x0000000607069212 */ /* 0x000fc800078e3cff */
[----:B------:R-:W-:-:S05]  /*cd00*/  @!P1 LOP3.LUT R7, R7, R6, RZ, 0x3c, !PT ;  /* 0x0000000607079212 */ /* 0x000fca00078e3cff */
[----:B-----5:R0:W-:Y:S02]  /*cd10*/  @!P1 LDGSTS.E.BYPASS.LTC128B.128 [R10+0xc400], desc[UR48][R6.64], !P0 ;  /* 0x0c400000060a9fae */ /* 0x0201e4000c101d70 */
[----:B0-----:R-:W-:Y:S02]  /*cd20*/  VIADD R6, R17, 0x10 ;  /* 0x0000001011067836 */ /* 0x001fe40000000000 */
[----:B------:R-:W0:Y:S03]  /*cd30*/  SHFL.IDX PT, R7, R0, 0x1, 0x181f ;  /* 0x00381f0000077f89 */ /* 0x000e2600000e0000 */
[----:B------:R-:W-:Y:S02]  /*cd40*/  ISETP.GE.AND P1, PT, R6, R3, PT ;  /* 0x000000030600720c */ /* 0x000fe40003f26270 */
[----:B------:R-:W1:Y:S11]  /*cd50*/  SHFL.IDX PT, R6, R4, 0x1, 0x181f ;  /* 0x00381f0004067f89 */ /* 0x000e7600000e0000 */
[----:B0-----:R-:W-:-:S05]  /*cd60*/  @!P1 LEA R7, P2, R20, R7, 0x1 ;  /* 0x0000000714079211 */ /* 0x001fca00078408ff */
[----:B-1----:R-:W-:-:S05]  /*cd70*/  @!P1 IMAD.X R6, RZ, RZ, R6, P2 ;  /* 0x000000ffff069224 */ /* 0x002fca00010e0606 */
[----:B------:R-:W-:-:S04]  /*cd80*/  @!P1 LOP3.LUT R7, R7, R6, RZ, 0x3c, !PT ;  /* 0x0000000607079212 */ /* 0x000fc800078e3cff */
[----:B------:R-:W-:-:S04]  /*cd90*/  @!P1 LOP3.LUT R6, R7, R6, RZ, 0x3c, !PT ;  /* 0x0000000607069212 */ /* 0x000fc800078e3cff */
[----:B------:R-:W-:-:S05]  /*cda0*/  @!P1 LOP3.LUT R7, R7, R6, RZ, 0x3c, !PT ;  /* 0x0000000607079212 */ /* 0x000fca00078e3cff */
[----:B------:R0:W-:Y:S02]  /*cdb0*/  @!P1 LDGSTS.E.BYPASS.LTC128B.128 [R10+0xcc00], desc[UR48][R6.64], !P0 ;  /* 0x0cc00000060a9fae */ /* 0x0001e4000c101d70 */
        /* <DEDUP_REMOVED lines=10> */
[----:B0-----:R-:W-:Y:S02]  /*ce60*/  IADD3 R6, R17, 0x30, RZ ;  /* 0x0000003011067810 */ /* 0x001fe40007ffe0ff */
[----:B------:R-:W0:Y:S02]  /*ce70*/  SHFL.IDX PT, R7, R0, 0x3, 0x181f ;  /* 0x00781f0000077f89 */ /* 0x000e2400000e0000 */
        /* <DEDUP_REMOVED lines=22> */
[----:B0-----:R-:W-:-:S04]  /*cfe0*/  @!P1 LEA R7, P2, R20, R7, 0x1 ;  /* 0x0000000714079211 */ /* 0x001fc800078408ff */
[----:B-1----:R-:W-:-:S04]  /*cff0*/  @!P1 IADD3.X R6, RZ, R6, RZ, P2, !PT ;  /* 0x00000006ff069210 */ /* 0x002fc800017fe4ff */
[----:B------:R-:W-:-:S04]  /*d000*/  @!P1 LOP3.LUT R7, R7, R6, RZ, 0x3c, !PT ;  /* 0x0000000607079212 */ /* 0x000fc800078e3cff */
[----:B------:R-:W-:-:S04]  /*d010*/  @!P1 LOP3.LUT R6, R7, R6, RZ, 0x3c, !PT ;  /* 0x0000000607069212 */ /* 0x000fc800078e3cff */
[----:B------:R-:W-:-:S05]  /*d020*/  @!P1 LOP3.LUT R7, R7, R6, RZ, 0x3c, !PT ;  /* 0x0000000607079212 */ /* 0x000fca00078e3cff */
[----:B------:R0:W-:Y:S02]  /*d030*/  @!P1 LDGSTS.E.BYPASS.LTC128B.128 [R10+0xec00], desc[UR48][R6.64], !P0 ;  /* 0x0ec00000060a9fae */ /* 0x0001e4000c101d70 */
[----:B0-----:R-:W-:Y:S02]  /*d040*/  VIADD R6, R17, 0x60 ;  /* 0x0000006011067836 */ /* 0x001fe40000000000 */
[----:B------:R-:W0:Y:S03]  /*d050*/  SHFL.IDX PT, R7, R0, 0x6, 0x181f ;  /* 0x00d81f0000077f89 */ /* 0x000e2600000e0000 */
[----:B------:R-:W-:Y:S02]  /*d060*/  ISETP.GE.AND P1, PT, R6, R3, PT ;  /* 0x000000030600720c */ /* 0x000fe40003f26270 */
[----:B------:R-:W1:Y:S04]  /*d070*/  SHFL.IDX PT, R6, R4, 0x6, 0x181f ;  /* 0x00d81f0004067f89 */ /* 0x000e6800000e0000 */
[----:B------:R-:W-:Y:S07]  /*d080*/  SHFL.IDX PT, R4, R4, 0x7, 0x181f ;  /* 0x00f81f0004047f89 */ /* 0x000fee00000e0000 */
[----:B0-----:R-:W-:-:S05]  /*d090*/  @!P1 LEA R7, P2, R20, R7, 0x1 ;  /* 0x0000000714079211 */ /* 0x001fca00078408ff */
[----:B-1----:R-:W-:-:S05]  /*d0a0*/  @!P1 IMAD.X R6, RZ, RZ, R6, P2 ;  /* 0x000000ffff069224 */ /* 0x002fca00010e0606 */
[----:B------:R-:W-:-:S04]  /*d0b0*/  @!P1 LOP3.LUT R7, R7, R6, RZ, 0x3c, !PT ;  /* 0x0000000607079212 */ /* 0x000fc800078e3cff */
[----:B------:R-:W-:-:S04]  /*d0c0*/  @!P1 LOP3.LUT R6, R7, R6, RZ, 0x3c, !PT ;  /* 0x0000000607069212 */ /* 0x000fc800078e3cff */
[----:B------:R-:W-:-:S05]  /*d0d0*/  @!P1 LOP3.LUT R7, R7, R6, RZ, 0x3c, !PT ;  /* 0x0000000607079212 */ /* 0x000fca00078e3cff */
[----:B------:R0:W-:Y:S04]  /*d0e0*/  @!P1 LDGSTS.E.BYPASS.LTC128B.128 [R10+0xf400], desc[UR48][R6.64], !P0 ;  /* 0x0f400000060a9fae */ /* 0x0001e8000c101d70 */
[----:B0-----:R0:W1:Y:S02]  /*d0f0*/  SHFL.IDX PT, R6, R0, 0x7, 0x181f ;  /* 0x00f81f0000067f89 */ /* 0x00106400000e0000 */
[----:B0-----:R-:W-:-:S05]  /*d100*/  VIADD R0, R17, 0x80 ;  /* 0x0000008011007836 */ /* 0x001fca0000000000 */
[----:B------:R-:W-:Y:S01]  /*d110*/  ISETP.GE.AND P2, PT, R0, R3, PT ;  /* 0x000000030000720c */ /* 0x000fe20003f46270 */
[----:B------:R-:W-:-:S05]  /*d120*/  VIADD R0, R17, 0x70 ;  /* 0x0000007011007836 */ /* 0x000fca0000000000 */
[----:B------:R-:W-:Y:S02]  /*d130*/  ISETP.GE.AND P1, PT, R0, R3, PT ;  /* 0x000000030000720c */ /* 0x000fe40003f26270 */
[----:B------:R-:W0:Y:S11]  /*d140*/  SHFL.IDX PT, R0, R2, RZ, 0x181f ;  /* 0x00181fff02007589 */ /* 0x000e3600000e0000 */
[----:B-1----:R-:W-:-:S04]  /*d150*/  @!P1 LEA R6, P3, R20, R6, 0x1 ;  /* 0x0000000614069211 */ /* 0x002fc800078608ff */
[----:B------:R-:W-:-:S05]  /*d160*/  @!P1 IADD3.X R4, RZ, R4, RZ, P3, !PT ;  /* 0x00000004ff049210 */ /* 0x000fca0001ffe4ff */
[----:B------:R-:W-:-:S05]  /*d170*/  @!P1 IMAD.MOV.U32 R7, RZ, RZ, R4 ;  /* 0x000000ffff079224 */ /* 0x000fca00078e0004 */
[----:B------:R1:W-:Y:S02]  /*d180*/  @!P1 LDGSTS.E.BYPASS.LTC128B.128 [R10+0xfc00], desc[UR48][R6.64], !P0 ;  /* 0x0fc00000060a9fae */ /* 0x0003e4000c101d70 */
[----:B-1----:R-:W-:-:S05]  /*d190*/  @!P2 LEA R6, P1, R20, R8, 0x1 ;  /* 0x000000081406a211 */ /* 0x002fca00078208ff */
[----:B0-----:R-:W-:-:S04]  /*d1a0*/  @!P2 IMAD.X R0, RZ, RZ, R0, P1 ;  /* 0x000000ffff00a224 */ /* 0x001fc800008e0600 */
[----:B------:R-:W-:Y:S02]  /*d1b0*/  @!P2 IMAD.MOV.U32 R7, RZ, RZ, R0 ;  /* 0x000000ffff07a224 */ /* 0x000fe400078e0000 */
[----:B------:R-:W-:-:S03]  /*d1c0*/  VIADD R0, R17, 0x90 ;  /* 0x0000009011007836 */ /* 0x000fc60000000000 */
[----:B------:R0:W-:Y:S02]  /*d1d0*/  @!P2 LDGSTS.E.BYPASS.LTC128B.128 [R10+0x10400], desc[UR48][R6.64], !P0 ;  /* 0x10400000060aafae */ /* 0x0001e4000c101d70 */
[----:B------:R-:W-:Y:S02]  /*d1e0*/  ISETP.GE.AND P1, PT, R0, R3, PT ;  /* 0x000000030000720c */ /* 0x000fe40003f26270 */
[----:B------:R-:W-:Y:S04]  /*d1f0*/  SHFL.IDX PT, R0, R2, 0x1, 0x181f ;  /* 0x00381f0002007f89 */ /* 0x000fe800000e0000 */
[----:B0-----:R-:W0:Y:S07]  /*d200*/  SHFL.IDX PT, R6, R5, 0x1, 0x181f ;  /* 0x00381f0005067f89 */ /* 0x001e2e00000e0000 */
[----:B0-----:R-:W-:-:S04]  /*d210*/  @!P1 LEA R6, P2, R20, R6, 0x1 ;  /* 0x0000000614069211 */ /* 0x001fc800078408ff */
[----:B------:R-:W-:-:S05]  /*d220*/  @!P1 IADD3.X R0, RZ, R0, RZ, P2, !PT ;  /* 0x00000000ff009210 */ /* 0x000fca00017fe4ff */
[----:B------:R-:W-:Y:S02]  /*d230*/  @!P1 IMAD.MOV.U32 R7, RZ, RZ, R0 ;  /* 0x000000ffff079224 */ /* 0x000fe400078e0000 */
[----:B------:R-:W-:-:S03]  /*d240*/  VIADD R0, R17, 0xa0 ;  /* 0x000000a011007836 */ /* 0x000fc60000000000 */
[----:B------:R0:W-:Y:S02]  /*d250*/  @!P1 LDGSTS.E.BYPASS.LTC128B.128 [R10+0x10c00], desc[UR48][R6.64], !P0 ;  /* 0x10c00000060a9fae */ /* 0x0001e4000c101d70 */
[----:B------:R-:W-:Y:S02]  /*d260*/  ISETP.GE.AND P1, PT, R0, R3, PT ;  /* 0x000000030000720c */ /* 0x000fe40003f26270 */
[----:B------:R-:W-:Y:S04]  /*d270*/  SHFL.IDX PT, R0, R2, 0x2, 0x181f ;  /* 0x00581f0002007f89 */ /* 0x000fe800000e0000 */
[----:B0-----:R-:W0:Y:S07]  /*d280*/  SHFL.IDX PT, R6, R5, 0x2, 0x181f ;  /* 0x00581f0005067f89 */ /* 0x001e2e00000e0000 */
[----:B0-----:R-:W-:-:S05]  /*d290*/  @!P1 LEA R6, P2, R20, R6, 0x1 ;  /* 0x0000000614069211 */ /* 0x001fca00078408ff */
[----:B------:R-:W-:-:S04]  /*d2a0*/  @!P1 IMAD.X R0, RZ, RZ, R0, P2 ;  /* 0x000000ffff009224 */ /* 0x000fc800010e0600 */
[----:B------:R-:W-:Y:S02]  /*d2b0*/  @!P1 IMAD.MOV.U32 R7, RZ, RZ, R0 ;  /* 0x000000ffff079224 */ /* 0x000fe400078e0000 */
[----:B------:R0:W1:Y:S04]  /*d2c0*/  SHFL.IDX PT, R0, R2, 0x3, 0x181f ;  /* 0x00781f0002007f89 */ /* 0x00006800000e0000 */
[----:B------:R0:W-:Y:S02]  /*d2d0*/  @!P1 LDGSTS.E.BYPASS.LTC128B.128 [R10+0x11400], desc[UR48][R6.64], !P0 ;  /* 0x11400000060a9fae */ /* 0x0001e4000c101d70 */
.L_x_342:
[----:B0-----:R-:W-:-:S04]  /*d2e0*/  IADD3 R2, R17, 0xb0, RZ ;  /* 0x000000b011027810 */ /* 0x001fc80007ffe0ff */
[----:B------:R-:W-:-:S13]  /*d2f0*/  ISETP.GE.AND P1, PT, R2, R3, PT ;  /* 0x000000030200720c */ /* 0x000fda0003f26270 */
[----:B------:R-:W-:-:S05]  /*d300*/  @!P1 LEA R2, P2, R20, R14, 0x1 ;  /* 0x0000000e14029211 */ /* 0x000fca00078408ff */
[----:B-1----:R-:W-:Y:S02]  /*d310*/  @!P1 IMAD.X R3, RZ, RZ, R0, P2 ;  /* 0x000000ffff039224 */ /* 0x002fe400010e0600 */
[----:B------:R-:W-:-:S03]  /*d320*/  VIADD R0, R22, 0x30800 ;  /* 0x0003080016007836 */ /* 0x000fc60000000000 */
[----:B------:R-:W-:Y:S01]  /*d330*/  @!PT LDS RZ, [RZ] ;  /* 0x00000000fffff984 */ /* 0x000fe20000000800 */
[----:B------:R-:W-:Y:S01]  /*d340*/  @!PT LDS RZ, [RZ] ;  /* 0x00000000fffff984 */ /* 0x000fe20000000800 */
[----:B------:R-:W-:Y:S01]  /*d350*/  @!PT LDS RZ, [RZ] ;  /* 0x00000000fffff984 */ /* 0x000fe20000000800 */
[----:B------:R0:W-:Y:S01]  /*d360*/  @!P1 LDGSTS.E.BYPASS.LTC128B.128 [R10+0x11c00], desc[UR48][R2.64], !P0 ;  /* 0x11c00000020a9fae */ /* 0x0001e2000c101d70 */
[----:B------:R-:W-:Y:S01]  /*d370*/  PLOP3.LUT P0, PT, PT, PT, PT, 0x80, 0x0 ;  /* 0x000000000000781c */ /* 0x000fe20003f0f070 */
[----:B------:R-:W-:-:S12]  /*d380*/  NOP ;  /* 0x0000000000007918 */ /* 0x000fd80000000000 */
.L_x_228:
[----:B------:R-:W-:Y:S02]  /*d390*/  PLOP3.LUT P1, PT, P1, P0, PT, 0xa2, 0x0 ;  /* 0x000000000000781c */ /* 0x000fe40000f21472 */
[----:B------:R-:W-:-:S08]  /*d3a0*/  @P0 R2UR P1, UR4, R22 ;  /* 0x00000000160402ca */ /* 0x000fd00000020000 */
[----:B------:R-:W-:-:S05]  /*d3b0*/  @P0 PLOP3.LUT P0, PT, P1, PT, PT, 0x80, 0x0 ;  /* 0x000000000000081c */ /* 0x000fca0000f0f070 */
[----:B------:R-:W-:Y:S01]  /*d3c0*/  @!P1 SYNCS.ARRIVE.TRANS64.RED.A0T1 RZ, [UR4+0x30800], RZ ;  /* 0x030800ffffff99a7 */ /* 0x000fe20008200404 */
[----:B------:R-:W-:Y:S07]  /*d3d0*/  @!P1 ARRIVES.LDGSTSBAR.64.TRANSCNT [UR4+0x30800] ;  /* 0x03080000ff0099b0 */ /* 0x000fee0008000a84 */
[----:B------:R-:W-:Y:S05]  /*d3e0*/  @P0 BRA.U.ANY `(.L_x_228) ;  /* 0xfffffffd00e80947 */ /* 0x000fea000393ffff */
[----:B0-----:R-:W2:Y:S02]  /*d3f0*/  LDL.LU R3, [R1+0x30] ;  /* 0x0000300001037983 */ /* 0x001ea40000300800 */
[----:B--2---:R-:W-:-:S05]  /*d400*/  VIADD R3, R3, 0x1 ;  /* 0x0000000103037836 */ /* 0x004fca0000000000 */
[----:B------:R-:W-:Y:S01]  /*d410*/  LEA.HI R2, R3, R3, RZ, 0x1 ;  /* 0x0000000303027211 */ /* 0x000fe200078f08ff */
[----:B------:R0:W-:Y:S03]  /*d420*/  STL [R1+0x30], R3 ;  /* 0x0000300301007387 */ /* 0x0001e60000100800 */
[----:B------:R-:W-:-:S05]  /*d430*/  LOP3.LUT R2, R2, 0xfffffffe, RZ, 0xc0, !PT ;  /* 0xfffffffe02027812 */ /* 0x000fca00078ec0ff */
[----:B------:R-:W-:-:S05]  /*d440*/  IMAD.IADD R2, R3, 0x1, -R2 ;  /* 0x0000000103027824 */ /* 0x000fca00078e0a02 */
[----:B0-----:R-:W-:Y:S01]  /*d450*/  SHF.L.U32 R3, R2, 0x1f, RZ ;  /* 0x0000001f02037819 */ /* 0x001fe200000006ff */
[----:B------:R-:W-:Y:S01]  /*d460*/  NOP ;  /* 0x0000000000007918 */ /* 0x000fe20000000000 */
[----:B------:R-:W2:Y:S01]  /*d470*/  LDL.LU R4, [R1+0x20] ;  /* 0x0000200001047983 */ /* 0x000ea20000300800 */
[----:B------:R0:W-:Y:S01]  /*d480*/  SYNCS.ARRIVE.TRANS64.A1T0 RZ, [R22+URZ+0x30800], RZ ;  /* 0x030800ff16ff79a7 */ /* 0x0001e2000810003f */
[----:B------:R-:W-:Y:S01]  /*d490*/  BSSY B0, `(.L_x_229) ;  /* 0x0000004000007945 */ /* 0x000fe20003800000 */
[----:B------:R-:W1:Y:S01]  /*d4a0*/  SYNCS.PHASECHK.TRANS64.TRYWAIT P0, [R22+URZ+0x30820], R3 ;  /* 0x03082003160075a7 */ /* 0x000e62000800017f */
[----:B--2---:R-:W-:Y:S02]  /*d4b0*/  ISETP.GE.AND P1, PT, R4, 0xc1, PT ;  /* 0x000000c10400780c */ /* 0x004fe40003f26270 */
[----:B01----:R-:W-:Y:S11]  /*d4c0*/  @!P0 BRA `(.L_x_230) ;  /* 0x0000003800ec8947 */ /* 0x003ff60003800000 */
.L_x_343:
[----:B------:R-:W-:Y:S05]  /*d4d0*/  BSYNC B0 ;  /* 0x0000000000007941 */ /* 0x000fea0003800000 */
.L_x_229:
[----:B------:R-:W-:Y:S04]  /*d4e0*/  BSSY B0, `(.L_x_231) ;  /* 0x000016d000007945 */ /* 0x000fe80003800000 */
[----:B------:R-:W-:Y:S05]  /*d4f0*/  @!P1 BRA `(.L_x_232) ;  /* 0x0000001400ac9947 */ /* 0x000fea0003800000 */
[----:B------:R-:W2:Y:S01]  /*d500*/  LDL R4, [R1+0x10] ;  /* 0x0000100001047983 */ /* 0x000ea20000100800 */
[----:B------:R-:W-:Y:S01]  /*d510*/  IMAD.MOV.U32 R2, RZ, RZ, 0x1 ;  /* 0x00000001ff027424 */ /* 0x000fe200078e00ff */
[----:B------:R-:W-:Y:S01]  /*d520*/  BSSY B2, `(.L_x_233) ;  /* 0x000007e000027945 */ /* 0x000fe20003800000 */
[C---:B--2---:R-:W-:Y:S01]  /*d530*/  IADD3 R7, -R4.reuse, RZ, RZ ;  /* 0x000000ff04077210 */ /* 0x044fe20007ffe1ff */
[----:B------:R-:W-:-:S03]  /*d540*/  VIADD R6, R4, 0xfffffffe ;  /* 0xfffffffe04067836 */ /* 0x000fc60000000000 */
[----:B------:R-:W-:-:S05]  /*d550*/  VIADDMNMX R7, R7, R2, 0xffffffff, !PT ;  /* 0xffffffff07077446 */ /* 0x000fca0007800102 */
[----:B------:R-:W-:-:S05]  /*d560*/  IMAD.IADD R2, R4, 0x1, R7 ;  /* 0x0000000104027824 */ /* 0x000fca00078e0207 */
[----:B------:R-:W-:-:S04]  /*d570*/  LOP3.LUT R2, R2, 0x1, RZ, 0xc0, !PT ;  /* 0x0000000102027812 */ /* 0x000fc800078ec0ff */
[----:B------:R-:W-:-:S13]  /*d580*/  ISETP.NE.U32.AND P0, PT, R2, 0x1, PT ;  /* 0x000000010200780c */ /* 0x000fda0003f05070 */
[----:B------:R-:W-:Y:S05]  /*d590*/  @P0 BRA `(.L_x_234) ;  /* 0x0000000400d80947 */ /* 0x000fea0003800000 */
[----:B------:R-:W2:Y:S01]  /*d5a0*/  LDL R4, [R1] ;  /* 0x0000000001047983 */ /* 0x000ea20000100800 */
[----:B------:R-:W-:Y:S01]  /*d5b0*/  VIADD R8, R23, 0x1 ;  /* 0x0000000117087836 */ /* 0x000fe20000000000 */
[----:B------:R-:W-:Y:S04]  /*d5c0*/  BSSY B1, `(.L_x_235) ;  /* 0x000006f000017945 */ /* 0x000fe80003800000 */
[----:B------:R-:W-:-:S04]  /*d5d0*/  ISETP.NE.AND P0, PT, R8, 0x2, PT ;  /* 0x000000020800780c */ /* 0x000fc80003f05270 */
[----:B------:R-:W-:Y:S02]  /*d5e0*/  SEL R9, RZ, 0x1, P0 ;  /* 0x00000001ff097807 */ /* 0x000fe40000000000 */
[----:B------:R-:W-:Y:S02]  /*d5f0*/  SEL R8, R8, RZ, P0 ;  /* 0x000000ff08087207 */ /* 0x000fe40000000000 */
[----:B------:R-:W-:Y:S02]  /*d600*/  LOP3.LUT R9, R26, R9, RZ, 0x3c, !PT ;  /* 0x000000091a097212 */ /* 0x000fe400078e3cff */
[----:B--2---:R-:W-:-:S13]  /*d610*/  ISETP.NE.AND P2, PT, R4, RZ, PT ;  /* 0x000000ff0400720c */ /* 0x004fda0003f45270 */
[----:B------:R-:W-:Y:S05]  /*d620*/  @!P2 BRA `(.L_x_236) ;  /* 0x0000000400a0a947 */ /* 0x000fea0003800000 */
[----:B------:R-:W-:Y:S01]  /*d630*/  ULDC.64 UR4, c[0x0][0x418] ;  /* 0x0001060000047ab9 */ /* 0x000fe20000000a00 */
[----:B------:R-:W-:Y:S02]  /*d640*/  MOV R4, R24 ;  /* 0x0000001800047202 */ /* 0x000fe40000000f00 */
[----:B------:R-:W-:-:S04]  /*d650*/  ISETP.NE.U32.AND P0, PT, RZ, UR4, PT ;  /* 0x00000004ff007c0c */ /* 0x000fc8000bf05070 */
[----:B------:R-:W-:-:S13]  /*d660*/  ISETP.NE.AND.EX P0, PT, RZ, UR5, PT, P0 ;  /* 0x00000005ff007c0c */ /* 0x000fda000bf05300 */
[----:B------:R-:W-:Y:S05]  /*d670*/  @!P0 BRA `(.L_x_237) ;  /* 0x0000000000448947 */ /* 0x000fea0003800000 */
[----:B------:R-:W1:Y:S01]  /*d680*/  LDC R5, c[0x0][0x43c] ;  /* 0x00010f00ff057b82 */ /* 0x000e620000000800 */
[----:B------:R-:W-:Y:S01]  /*d690*/  ULDC.64 UR6, c[0x0][0x428] ;  /* 0x00010a0000067ab9 */ /* 0x000fe20000000a00 */
[----:B-1----:R-:W-:-:S13]  /*d6a0*/  ISETP.NE.AND P0, PT, R5, 0x1, PT ;  /* 0x000000010500780c */ /* 0x002fda0003f05270 */
[----:B0-----:R-:W0:Y:S02]  /*d6b0*/  @P0 LDC.64 R2, c[0x0][0x440] ;  /* 0x00011000ff020b82 */ /* 0x001e240000000a00 */
[----:B0-----:R-:W-:-:S04]  /*d6c0*/  @P0 IMAD.HI.U32 R4, R6, R2, RZ ;  /* 0x0000000206040227 */ /* 0x001fc800078e00ff */
[----:B------:R-:W-:Y:S01]  /*d6d0*/  IMAD.MOV.U32 R2, RZ, RZ, R6 ;  /* 0x000000ffff027224 */ /* 0x000fe200078e0006 */
[----:B------:R-:W-:Y:S01]  /*d6e0*/  @P0 SHF.R.U32.HI R2, RZ, R3, R4 ;  /* 0x00000003ff020219 */ /* 0x000fe20000011604 */
[----:B------:R-:W-:-:S04]  /*d6f0*/  IMAD R4, R29, UR6, RZ ;  /* 0x000000061d047c24 */ /* 0x000fc8000f8e02ff */
[----:B------:R-:W-:Y:S02]  /*d700*/  IMAD.MOV R3, RZ, RZ, -R2 ;  /* 0x000000ffff037224 */ /* 0x000fe400078e0a02 */
[----:B------:R-:W-:Y:S02]  /*d710*/  IMAD R4, R25, UR7, R4 ;  /* 0x0000000719047c24 */ /* 0x000fe4000f8e0204 */
[----:B------:R-:W-:Y:S01]  /*d720*/  IMAD R6, R5, R3, R6 ;  /* 0x0000000305067224 */ /* 0x000fe200078e0206 */
[----:B------:R-:W-:-:S03]  /*d730*/  SHF.R.S32.HI R3, RZ, 0x1f, R2 ;  /* 0x0000001fff037819 */ /* 0x000fc60000011402 */
[----:B------:R-:W-:-:S04]  /*d740*/  IMAD.WIDE.U32 R2, R25, UR6, R2 ;  /* 0x0000000619027c25 */ /* 0x000fc8000f8e0002 */
[----:B------:R-:W-:Y:S01]  /*d750*/  IMAD.IADD R3, R4, 0x1, R3 ;  /* 0x0000000104037824 */ /* 0x000fe200078e0203 */
[----:B------:R-:W-:-:S04]  /*d760*/  LEA R4, P0, R2, UR4, 0x2 ;  /* 0x0000000402047c11 */ /* 0x000fc8000f8010ff */
[----:B------:R-:W-:-:S05]  /*d770*/  LEA.HI.X R5, R2, UR5, R3, 0x2, P0 ;  /* 0x0000000502057c11 */ /* 0x000fca00080f1403 */
[----:B------:R1:W5:Y:S04]  /*d780*/  LDG.E R4, desc[UR48][R4.64] ;  /* 0x0000003004047981 */ /* 0x000368000c1e1900 */
.L_x_237:
[----:B------:R-:W-:Y:S01]  /*d790*/  IMAD R2, R8, 0x8, R22 ;  /* 0x0000000808027824 */ /* 0x000fe200078e0216 */
[----:B0-----:R-:W-:Y:S01]  /*d7a0*/  SHF.L.U32 R3, R9, 0x1f, RZ ;  /* 0x0000001f09037819 */ /* 0x001fe200000006ff */
[----:B------:R-:W-:Y:S03]  /*d7b0*/  BSSY B3, `(.L_x_238) ;  /* 0x0000003000037945 */ /* 0x000fe60003800000 */
[----:B------:R-:W0:Y:S02]  /*d7c0*/  SYNCS.PHASECHK.TRANS64.TRYWAIT P0, [R2+URZ+0x30840], R3 ;  /* 0x03084003020075a7 */ /* 0x000e24000800017f */
[----:B0-----:R-:W-:Y:S05]  /*d7d0*/  @!P0 BRA `(.L_x_239) ;  /* 0x00000038003c8947 */ /* 0x001fea0003800000 */
.L_x_344:
[----:B------:R-:W-:Y:S05]  /*d7e0*/  BSYNC B3 ;  /* 0x0000000000037941 */ /* 0x000fea0003800000 */
.L_x_238:
[----:B-1----:R-:W1:Y:S01]  /*d7f0*/  S2R R5, SR_TID.X ;  /* 0x0000000000057919 */ /* 0x002e620000002100 */
[----:B------:R-:W-:Y:S01]  /*d800*/  BSSY B3, `(.L_x_240) ;  /* 0x000000b000037945 */ /* 0x000fe20003800000 */
[----:B-1----:R-:W-:-:S04]  /*d810*/  LOP3.LUT R5, R5, 0x7f, RZ, 0xc0, !PT ;  /* 0x0000007f05057812 */ /* 0x002fc800078ec0ff */
[----:B------:R-:W-:-:S13]  /*d820*/  ISETP.NE.AND P1, PT, R5, RZ, PT ;  /* 0x000000ff0500720c */ /* 0x000fda0003f25270 */
        /* <DEDUP_REMOVED lines=8> */
.L_x_241:
[----:B------:R-:W-:Y:S05]  /*d8b0*/  BSYNC B3 ;  /* 0x0000000000037941 */ /* 0x000fea0003800000 */
.L_x_240:
[----:B------:R-:W-:Y:S01]  /*d8c0*/  IMAD.MOV.U32 R10, RZ, RZ, RZ ;  /* 0x000000ffff0a7224 */ /* 0x000fe200078e00ff */
[----:B------:R-:W-:Y:S01]  /*d8d0*/  UIADD3 UR4, UP0, UR38, 0x370, URZ ;  /* 0x0000037026047890 */ /* 0x000fe2000ff1e03f */
[----:B0-----:R-:W-:Y:S01]  /*d8e0*/  IMAD R3, R8, 0x6000, R22 ;  /* 0x0000600008037824 */ /* 0x001fe200078e0216 */
[----:B------:R-:W-:Y:S01]  /*d8f0*/  PLOP3.LUT P0, PT, PT, PT, PT, 0x80, 0x0 ;  /* 0x000000000000781c */ /* 0x000fe20003f0f070 */
[----:B------:R-:W-:Y:S01]  /*d900*/  VIADD R2, R2, 0x30830 ;  /* 0x0003083002027836 */ /* 0x000fe20000000000 */
[----:B------:R-:W-:Y:S01]  /*d910*/  R2UR UR10, R10 ;  /* 0x000000000a0a72ca */ /* 0x000fe200000e0000 */
[----:B------:R-:W-:Y:S01]  /*d920*/  VIADD R3, R3, 0x12400 ;  /* 0x0001240003037836 */ /* 0x000fe20000000000 */
[----:B------:R-:W-:Y:S01]  /*d930*/  UIADD3.X UR5, URZ, UR39, URZ, UP0, !UPT ;  /* 0x000000273f057290 */ /* 0x000fe200087fe43f */
[----:B------:R-:W-:Y:S01]  /*d940*/  IMAD R5, R6, 0xc0, R28 ;  /* 0x000000c006057824 */ /* 0x000fe200078e021c */
[----:B------:R-:W-:Y:S01]  /*d950*/  UMOV UR6, 0x0 ;  /* 0x0000000000067882 */ /* 0x000fe20000000000 */
[----:B------:R-:W-:-:S10]  /*d960*/  UMOV UR7, 0x14f00000 ;  /* 0x14f0000000077882 */ /* 0x000fd40000000000 */
.L_x_242:
        /* <DEDUP_REMOVED lines=15> */
.L_x_345:
[----:B------:R-:W-:Y:S05]  /*da60*/  BSYNC B3 ;  /* 0x0000000000037941 */ /* 0x000fea0003800000 */
.L_x_243:
[----:B------:R-:W-:Y:S01]  /*da70*/  BSSY B3, `(.L_x_245) ;  /* 0x000000c000037945 */ /* 0x000fe20003800000 */
[----:B------:R-:W-:Y:S01]  /*da80*/  MOV R12, 0x0 ;  /* 0x00000000000c7802 */ /* 0x000fe20000000f00 */
[----:B------:R-:W-:Y:S02]  /*da90*/  IMAD.MOV.U32 R13, RZ, RZ, 0x14f00000 ;  /* 0x14f00000ff0d7424 */ /* 0x000fe400078e00ff */
[----:B------:R-:W-:Y:S05]  /*daa0*/  @P1 BRA `(.L_x_246) ;  /* 0x0000000000201947 */ /* 0x000fea0003800000 */
[----:B------:R-:W1:Y:S01]  /*dab0*/  S2R R5, SR_TID.X ;  /* 0x0000000000057919 */ /* 0x000e620000002100 */
[----:B0-----:R-:W-:Y:S02]  /*dac0*/  IMAD R2, R23, 0x8, R22 ;  /* 0x0000000817027824 */ /* 0x001fe400078e0216 */
[----:B------:R-:W-:-:S04]  /*dad0*/  IMAD.MOV.U32 R3, RZ, RZ, 0x6000 ;  /* 0x00006000ff037424 */ /* 0x000fc800078e00ff */
[----:B------:R2:W-:Y:S01]  /*dae0*/  SYNCS.ARRIVE.TRANS64 RZ, [R2+URZ+0x30850], R3 ;  /* 0x0308500302ff79a7 */ /* 0x0005e2000800003f */
[----:B-1----:R-:W-:-:S04]  /*daf0*/  LOP3.LUT R5, R5, 0x1f, RZ, 0xc0, !PT ;  /* 0x0000001f05057812 */ /* 0x002fc800078ec0ff */
[----:B------:R-:W-:-:S13]  /*db00*/  ISETP.NE.AND P0, PT, R5, RZ, PT ;  /* 0x000000ff0500720c */ /* 0x000fda0003f05270 */
[----:B--2---:R-:W-:Y:S05]  /*db10*/  @!P0 BRA `(.L_x_246) ;  /* 0x0000000000048947 */ /* 0x004fea0003800000 */
[----:B------:R-:W-:Y:S01]  /*db20*/  BPT.TRAP 0x1 ;  /* 0x000000040000795c */ /* 0x000fe20000300000 */
.L_x_246:
[----:B------:R-:W-:Y:S05]  /*db30*/  BSYNC B3 ;  /* 0x0000000000037941 */ /* 0x000fea0003800000 */
.L_x_245:
[----:B------:R-:W-:Y:S01]  /*db40*/  R2UR UR10, R10 ;  /* 0x000000000a0a72ca */ /* 0x000fe200000e0000 */
[C-C-:B0-----:R-:W-:Y:S01]  /*db50*/  IMAD R2, R23.reuse, 0x6000, R22.reuse ;  /* 0x0000600017027824 */ /* 0x141fe200078e0216 */
[----:B------:R-:W-:Y:S01]  /*db60*/  R2UR UR6, R12 ;  /* 0x000000000c0672ca */ /* 0x000fe200000e0000 */
[----:B------:R-:W-:Y:S01]  /*db70*/  IMAD R3, R23, 0x8, R22 ;  /* 0x0000000817037824 */ /* 0x000fe200078e0216 */
[----:B------:R-:W-:Y:S01]  /*db80*/  R2UR UR7, R13 ;  /* 0x000000000d0772ca */ /* 0x000fe200000e0000 */
[----:B------:R-:W-:Y:S01]  /*db90*/  UIADD3 UR4, UP0, UR38, 0x470, URZ ;  /* 0x0000047026047890 */ /* 0x000fe2000ff1e03f */
[----:B------:R-:W-:Y:S01]  /*dba0*/  PLOP3.LUT P0, PT, PT, PT, PT, 0x80, 0x0 ;  /* 0x000000000000781c */ /* 0x000fe20003f0f070 */
[----:B------:R-:W-:Y:S01]  /*dbb0*/  IMAD R5, R27, 0xc0, R28 ;  /* 0x000000c01b057824 */ /* 0x000fe200078e021c */
[----:B------:R-:W-:Y:S01]  /*dbc0*/  IADD3 R2, R2, 0x400, RZ ;  /* 0x0000040002027810 */ /* 0x000fe20007ffe0ff */
[----:B------:R-:W-:Y:S01]  /*dbd0*/  VIADD R3, R3, 0x30850 ;  /* 0x0003085003037836 */ /* 0x000fe20000000000 */
[----:B------:R-:W-:-:S12]  /*dbe0*/  UIADD3.X UR5, URZ, UR39, URZ, UP0, !UPT ;  /* 0x000000273f057290 */ /* 0x000fd800087fe43f */
.L_x_247:
        /* <DEDUP_REMOVED lines=12> */
.L_x_236:
[----:B------:R-:W-:Y:S05]  /*dcb0*/  BSYNC B1 ;  /* 0x0000000000017941 */ /* 0x000fea0003800000 */
.L_x_235:
[----:B------:R-:W2:Y:S01]  /*dcc0*/  LDL.LU R2, [R1+0x10] ;  /* 0x0000100001027983 */ /* 0x000ea20000300800 */
[----:B------:R-:W-:Y:S01]  /*dcd0*/  MOV R23, R8 ;  /* 0x0000000800177202 */ /* 0x000fe20000000f00 */
[----:B------:R-:W-:Y:S02]  /*dce0*/  IMAD.MOV.U32 R26, RZ, RZ, R9 ;  /* 0x000000ffff1a7224 */ /* 0x000fe400078e0009 */
[----:B--2---:R-:W-:-:S07]  /*dcf0*/  VIADD R6, R2, 0xfffffffd ;  /* 0xfffffffd02067836 */ /* 0x004fce0000000000 */
.L_x_234:
[----:B------:R-:W-:Y:S05]  /*dd00*/  BSYNC B2 ;  /* 0x0000000000027941 */ /* 0x000fea0003800000 */
.L_x_233:
[----:B------:R-:W2:Y:S01]  /*dd10*/  LDL.LU R2, [R1+0xc] ;  /* 0x00000c0001027983 */ /* 0x000ea20000300800 */
[----:B------:R-:W-:-:S05]  /*dd20*/  IMAD.MOV R7, RZ, RZ, -R7 ;  /* 0x000000ffff077224 */ /* 0x000fca00078e0a07 */
[----:B--2---:R-:W-:-:S13]  /*dd30*/  ISETP.NE.AND P0, PT, R2, R7, PT ;  /* 0x000000070200720c */ /* 0x004fda0003f05270 */
[----:B------:R-:W-:Y:S05]  /*dd40*/  @!P0 BRA `(.L_x_232) ;  /* 0x0000000c00988947 */ /* 0x000fea0003800000 */
[----:B------:R-:W-:-:S07]  /*dd50*/  IMAD.MOV.U32 R4, RZ, RZ, R24 ;  /* 0x000000ffff047224 */ /* 0x000fce00078e0018 */
.L_x_274:
[----:B------:R-:W2:Y:S01]  /*dd60*/  LDL R2, [R1] ;  /* 0x0000000001027983 */ /* 0x000ea20000100800 */
[----:B------:R-:W-:Y:S01]  /*dd70*/  VIADD R7, R23, 0x1 ;  /* 0x0000000117077836 */ /* 0x000fe20000000000 */
[----:B------:R-:W-:Y:S05]  /*dd80*/  YIELD ;  /* 0x0000000000007946 */ /* 0x000fea0003800000 */
[----:B------:R-:W-:Y:S01]  /*dd90*/  ISETP.NE.AND P0, PT, R7, 0x2, PT ;  /* 0x000000020700780c */ /* 0x000fe20003f05270 */
[----:B------:R-:W-:Y:S03]  /*dda0*/  BSSY B1, `(.L_x_248) ;  /* 0x000006c000017945 */ /* 0x000fe60003800000 */
[----:B0-----:R-:W-:-:S02]  /*ddb0*/  SEL R3, RZ, 0x1, P0 ;  /* 0x00000001ff037807 */ /* 0x001fc40000000000 */
        /* <DEDUP_REMOVED lines=26> */
.L_x_250:
[----:B------:R-:W-:Y:S01]  /*df60*/  IMAD R2, R7, 0x8, R22 ;  /* 0x0000000807027824 */ /* 0x000fe200078e0216 */
[----:B------:R-:W-:Y:S01]  /*df70*/  SHF.L.U32 R3, R8, 0x1f, RZ ;  /* 0x0000001f08037819 */ /* 0x000fe200000006ff */
[----:B------:R-:W-:Y:S03]  /*df80*/  BSSY B2, `(.L_x_251) ;  /* 0x0000003000027945 */ /* 0x000fe60003800000 */
[----:B------:R-:W1:Y:S02]  /*df90*/  SYNCS.PHASECHK.TRANS64.TRYWAIT P0, [R2+URZ+0x30840], R3 ;  /* 0x03084003020075a7 */ /* 0x000e64000800017f */
[----:B-1----:R-:W-:Y:S05]  /*dfa0*/  @!P0 BRA `(.L_x_252) ;  /* 0x0000003000708947 */ /* 0x002fea0003800000 */
.L_x_346:
[----:B------:R-:W-:Y:S05]  /*dfb0*/  BSYNC B2 ;  /* 0x0000000000027941 */ /* 0x000fea0003800000 */
.L_x_251:
        /* <DEDUP_REMOVED lines=12> */
.L_x_254:
[----:B------:R-:W-:Y:S05]  /*e080*/  BSYNC B2 ;  /* 0x0000000000027941 */ /* 0x000fea0003800000 */
.L_x_253:
[----:B------:R-:W-:Y:S01]  /*e090*/  IMAD.MOV.U32 R5, RZ, RZ, RZ ;  /* 0x000000ffff057224 */ /* 0x000fe200078e00ff */
[----:B------:R-:W-:Y:S01]  /*e0a0*/  UIADD3 UR4, UP0, UR38, 0x370, URZ ;  /* 0x0000037026047890 */ /* 0x000fe2000ff1e03f */
[----:B-1----:R-:W-:Y:S01]  /*e0b0*/  IMAD R3, R7, 0x6000, R22 ;  /* 0x0000600007037824 */ /* 0x002fe200078e0216 */
        /* <DEDUP_REMOVED lines=8> */
.L_x_255:
        /* <DEDUP_REMOVED lines=15> */
.L_x_347:
[----:B------:R-:W-:Y:S05]  /*e230*/  BSYNC B2 ;  /* 0x0000000000027941 */ /* 0x000fea0003800000 */
.L_x_256:
[----:B------:R-:W-:Y:S01]  /*e240*/  BSSY B2, `(.L_x_258) ;  /* 0x000000b000027945 */ /* 0x000fe20003800000 */
[----:B------:R-:W-:Y:S01]  /*e250*/  MOV R2, 0x0 ;  /* 0x0000000000027802 */ /* 0x000fe20000000f00 */
[----:B0-----:R-:W-:Y:S02]  /*e260*/  IMAD.MOV.U32 R3, RZ, RZ, 0x14f00000 ;  /* 0x14f00000ff037424 */ /* 0x001fe400078e00ff */
[----:B------:R-:W-:Y:S05]  /*e270*/  @P1 BRA `(.L_x_259) ;  /* 0x00000000001c1947 */ /* 0x000fea0003800000 */
[----:B------:R-:W0:Y:S02]  /*e280*/  S2R R11, SR_TID.X ;  /* 0x00000000000b7919 */ /* 0x000e240000002100 */
[----:B0-----:R-:W-:Y:S01]  /*e290*/  LOP3.LUT R12, R11, 0x1f, RZ, 0xc0, !PT ;  /* 0x0000001f0b0c7812 */ /* 0x001fe200078ec0ff */
[----:B------:R-:W-:-:S03]  /*e2a0*/  IMAD.MOV.U32 R11, RZ, RZ, 0x6000 ;  /* 0x00006000ff0b7424 */ /* 0x000fc600078e00ff */
[----:B------:R-:W-:Y:S01]  /*e2b0*/  ISETP.NE.AND P0, PT, R12, RZ, PT ;  /* 0x000000ff0c00720c */ /* 0x000fe20003f05270 */
[----:B------:R0:W-:-:S12]  /*e2c0*/  SYNCS.ARRIVE.TRANS64 RZ, [R10+URZ+0x50], R11 ;  /* 0x0000500b0aff79a7 */ /* 0x0001d8000800003f */
[----:B0-----:R-:W-:Y:S05]  /*e2d0*/  @!P0 BRA `(.L_x_259) ;  /* 0x0000000000048947 */ /* 0x001fea0003800000 */
[----:B------:R-:W-:Y:S01]  /*e2e0*/  BPT.TRAP 0x1 ;  /* 0x000000040000795c */ /* 0x000fe20000300000 */
.L_x_259:
[----:B------:R-:W-:Y:S05]  /*e2f0*/  BSYNC B2 ;  /* 0x0000000000027941 */ /* 0x000fea0003800000 */
.L_x_258:
[----:B------:R-:W-:Y:S01]  /*e300*/  R2UR UR7, R3 ;  /* 0x00000000030772ca */ /* 0x000fe200000e0000 */
[----:B------:R-:W-:Y:S01]  /*e310*/  IMAD R23, R23, 0x6000, R22 ;  /* 0x0000600017177824 */ /* 0x000fe200078e0216 */
[----:B------:R-:W-:Y:S01]  /*e320*/  R2UR UR10, R5 ;  /* 0x00000000050a72ca */ /* 0x000fe200000e0000 */
[----:B------:R-:W-:Y:S01]  /*e330*/  UIADD3 UR4, UP0, UR38, 0x470, URZ ;  /* 0x0000047026047890 */ /* 0x000fe2000ff1e03f */
[----:B------:R-:W-:Y:S01]  /*e340*/  R2UR UR6, R2 ;  /* 0x00000000020672ca */ /* 0x000fe200000e0000 */
[----:B------:R-:W-:Y:S01]  /*e350*/  IMAD R2, R27, 0xc0, R28 ;  /* 0x000000c01b027824 */ /* 0x000fe200078e021c */
[----:B------:R-:W-:Y:S01]  /*e360*/  PLOP3.LUT P0, PT, PT, PT, PT, 0x80, 0x0 ;  /* 0x000000000000781c */ /* 0x000fe20003f0f070 */
[----:B------:R-:W-:Y:S01]  /*e370*/  VIADD R10, R10, 0x50 ;  /* 0x000000500a0a7836 */ /* 0x000fe20000000000 */
[----:B------:R-:W-:Y:S01]  /*e380*/  UIADD3.X UR5, URZ, UR39, URZ, UP0, !UPT ;  /* 0x000000273f057290 */ /* 0x000fe200087fe43f */
[----:B------:R-:W-:-:S11]  /*e390*/  VIADD R23, R23, 0x400 ;  /* 0x0000040017177836 */ /* 0x000fd60000000000 */
.L_x_260:
        /* <DEDUP_REMOVED lines=10> */
[----:B------:R-:W-:Y:S01]  /*e440*/  MOV R27, R9 ;  /* 0x00000009001b7202 */ /* 0x000fe20000000f00 */
[----:B------:R-:W-:-:S07]  /*e450*/  IMAD.MOV.U32 R24, RZ, RZ, R4 ;  /* 0x000000ffff187224 */ /* 0x000fce00078e0004 */
.L_x_249:
[----:B------:R-:W-:Y:S05]  /*e460*/  BSYNC B1 ;  /* 0x0000000000017941 */ /* 0x000fea0003800000 */
.L_x_248:
        /* <DEDUP_REMOVED lines=10> */
[----:B------:R-:W-:Y:S01]  /*e510*/  VIADD R9, R6, 0xffffffff ;  /* 0xffffffff06097836 */ /* 0x000fe20000000000 */
        /* <DEDUP_REMOVED lines=9> */
[----:B------:R-:W-:-:S04]  /*e5b0*/  @P0 SHF.R.U32.HI R2, RZ, R3, R5 ;  /* 0x00000003ff020219 */ /* 0x000fc80000011605 */
[----:B------:R-:W-:-:S05]  /*e5c0*/  IADD3 R3, -R2, RZ, RZ ;  /* 0x000000ff02037210 */ /* 0x000fca0007ffe1ff */
[----:B------:R-:W-:Y:S01]  /*e5d0*/  IMAD R9, R4, R3, R9 ;  /* 0x0000000304097224 */ /* 0x000fe200078e0209 */
[----:B------:R-:W-:Y:S01]  /*e5e0*/  SHF.R.S32.HI R3, RZ, 0x1f, R2 ;  /* 0x0000001fff037819 */ /* 0x000fe20000011402 */
[----:B------:R-:W-:-:S04]  /*e5f0*/  IMAD R4, R29, UR6, RZ ;  /* 0x000000061d047c24 */ /* 0x000fc8000f8e02ff */
[C---:B------:R-:W-:Y:S02]  /*e600*/  IMAD R4, R25.reuse, UR7, R4 ;  /* 0x0000000719047c24 */ /* 0x040fe4000f8e0204 */
[----:B------:R-:W-:-:S04]  /*e610*/  IMAD.WIDE.U32 R2, R25, UR6, R2 ;  /* 0x0000000619027c25 */ /* 0x000fc8000f8e0002 */
[----:B------:R-:W-:Y:S01]  /*e620*/  IMAD.IADD R3, R4, 0x1, R3 ;  /* 0x0000000104037824 */ /* 0x000fe200078e0203 */
[----:B------:R-:W-:-:S04]  /*e630*/  LEA R4, P0, R2, UR4, 0x2 ;  /* 0x0000000402047c11 */ /* 0x000fc8000f8010ff */
[----:B------:R-:W-:-:S05]  /*e640*/  LEA.HI.X R5, R2, UR5, R3, 0x2, P0 ;  /* 0x0000000502057c11 */ /* 0x000fca00080f1403 */
[----:B------:R0:W5:Y:S04]  /*e650*/  LDG.E R4, desc[UR48][R4.64] ;  /* 0x0000003004047981 */ /* 0x000168000c1e1900 */
.L_x_263:
[----:B------:R-:W-:Y:S01]  /*e660*/  IMAD R2, R23, 0x8, R22 ;  /* 0x0000000817027824 */ /* 0x000fe200078e0216 */
[----:B------:R-:W-:Y:S01]  /*e670*/  SHF.L.U32 R3, R26, 0x1f, RZ ;  /* 0x0000001f1a037819 */ /* 0x000fe200000006ff */
[----:B------:R-:W-:Y:S03]  /*e680*/  BSSY B2, `(.L_x_264) ;  /* 0x0000003000027945 */ /* 0x000fe60003800000 */
[----:B------:R-:W1:Y:S02]  /*e690*/  SYNCS.PHASECHK.TRANS64.TRYWAIT P0, [R2+URZ+0x30840], R3 ;  /* 0x03084003020075a7 */ /* 0x000e64000800017f */
[----:B-1----:R-:W-:Y:S05]  /*e6a0*/  @!P0 BRA `(.L_x_265) ;  /* 0x0000002800d88947 */ /* 0x002fea0003800000 */
.L_x_348:
[----:B------:R-:W-:Y:S05]  /*e6b0*/  BSYNC B2 ;  /* 0x0000000000027941 */ /* 0x000fea0003800000 */
.L_x_264:
[----:B0-----:R-:W0:Y:S01]  /*e6c0*/  S2R R5, SR_TID.X ;  /* 0x0000000000057919 */ /* 0x001e220000002100 */
[----:B------:R-:W-:Y:S01]  /*e6d0*/  BSSY B2, `(.L_x_266) ;  /* 0x000000b000027945 */ /* 0x000fe20003800000 */
[----:B0-----:R-:W-:-:S04]  /*e6e0*/  LOP3.LUT R5, R5, 0x7f, RZ, 0xc0, !PT ;  /* 0x0000007f05057812 */ /* 0x001fc800078ec0ff */
[----:B------:R-:W-:-:S13]  /*e6f0*/  ISETP.NE.AND P1, PT, R5, RZ, PT ;  /* 0x000000ff0500720c */ /* 0x000fda0003f25270 */
[----:B------:R-:W-:Y:S05]  /*e700*/  @P1 BRA `(.L_x_267) ;  /* 0x00000000001c1947 */ /* 0x000fea0003800000 */
[----:B------:R-:W0:Y:S01]  /*e710*/  S2R R5, SR_TID.X ;  /* 0x0000000000057919 */ /* 0x000e220000002100 */
[----:B-1----:R-:W-:-:S04]  /*e720*/  IMAD.MOV.U32 R3, RZ, RZ, 0x6000 ;  /* 0x00006000ff037424 */ /* 0x002fc800078e00ff */
[----:B------:R2:W-:Y:S01]  /*e730*/  SYNCS.ARRIVE.TRANS64 RZ, [R2+URZ+0x30830], R3 ;  /* 0x0308300302ff79a7 */ /* 0x0005e2000800003f */
[----:B0-----:R-:W-:-:S04]  /*e740*/  LOP3.LUT R5, R5, 0x1f, RZ, 0xc0, !PT ;  /* 0x0000001f05057812 */ /* 0x001fc800078ec0ff */
[----:B------:R-:W-:-:S13]  /*e750*/  ISETP.NE.AND P0, PT, R5, RZ, PT ;  /* 0x000000ff0500720c */ /* 0x000fda0003f05270 */
[----:B--2---:R-:W-:Y:S05]  /*e760*/  @!P0 BRA `(.L_x_267) ;  /* 0x0000000000048947 */ /* 0x004fea0003800000 */
[----:B------:R-:W-:Y:S01]  /*e770*/  BPT.TRAP 0x1 ;  /* 0x000000040000795c */ /* 0x000fe20000300000 */
.L_x_267:
[----:B------:R-:W-:Y:S05]  /*e780*/  BSYNC B2 ;  /* 0x0000000000027941 */ /* 0x000fea0003800000 */
.L_x_266:
[----:B------:R-:W-:Y:S01]  /*e790*/  IMAD.MOV.U32 R5, RZ, RZ, RZ ;  /* 0x000000ffff057224 */ /* 0x000fe200078e00ff */
[C---:B-1----:R-:W-:Y:S01]  /*e7a0*/  LEA R3, R23.reuse, R0, 0x3 ;  /* 0x0000000017037211 */ /* 0x042fe200078e18ff */
[----:B------:R-:W-:Y:S01]  /*e7b0*/  IMAD R2, R23, 0x6000, R22 ;  /* 0x0000600017027824 */ /* 0x000fe200078e0216 */
[----:B------:R-:W-:Y:S01]  /*e7c0*/  UIADD3 UR4, UP0, UR38, 0x370, URZ ;  /* 0x0000037026047890 */ /* 0x000fe2000ff1e03f */
[----:B------:R-:W-:Y:S01]  /*e7d0*/  PLOP3.LUT P0, PT, PT, PT, PT, 0x80, 0x0 ;  /* 0x000000000000781c */ /* 0x000fe20003f0f070 */
[----:B------:R-:W-:Y:S01]  /*e7e0*/  IMAD R10, R9, 0xc0, R28 ;  /* 0x000000c0090a7824 */ /* 0x000fe200078e021c */
[----:B------:R-:W-:Y:S01]  /*e7f0*/  R2UR UR10, R5 ;  /* 0x00000000050a72ca */ /* 0x000fe200000e0000 */
[----:B------:R-:W-:Y:S01]  /*e800*/  VIADD R2, R2, 0x12400 ;  /* 0x0001240002027836 */ /* 0x000fe20000000000 */
[----:B------:R-:W-:Y:S01]  /*e810*/  UIADD3.X UR5, URZ, UR39, URZ, UP0, !UPT ;  /* 0x000000273f057290 */ /* 0x000fe200087fe43f */
[----:B------:R-:W-:Y:S01]  /*e820*/  VIADD R3, R3, 0x30 ;  /* 0x0000003003037836 */ /* 0x000fe20000000000 */
[----:B------:R-:W-:Y:S01]  /*e830*/  UMOV UR6, 0x0 ;  /* 0x0000000000067882 */ /* 0x000fe20000000000 */
[----:B------:R-:W-:-:S10]  /*e840*/  UMOV UR7, 0x14f00000 ;  /* 0x14f0000000077882 */ /* 0x000fd40000000000 */
.L_x_268:
        /* <DEDUP_REMOVED lines=15> */
.L_x_349:
[----:B------:R-:W-:Y:S05]  /*e940*/  BSYNC B2 ;  /* 0x0000000000027941 */ /* 0x000fea0003800000 */
.L_x_269:
[----:B------:R-:W-:Y:S01]  /*e950*/  BSSY B2, `(.L_x_271) ;  /* 0x000000b000027945 */ /* 0x000fe20003800000 */
[----:B------:R-:W-:Y:S01]  /*e960*/  IMAD.MOV.U32 R2, RZ, RZ, 0x0 ;  /* 0x00000000ff027424 */ /* 0x000fe200078e00ff */
[----:B0-----:R-:W-:Y:S02]  /*e970*/  MOV R3, 0x14f00000 ;  /* 0x14f0000000037802 */ /* 0x001fe40000000f00 */
        /* <DEDUP_REMOVED lines=8> */
.L_x_272:
[----:B------:R-:W-:Y:S05]  /*ea00*/  BSYNC B2 ;  /* 0x0000000000027941 */ /* 0x000fea0003800000 */
.L_x_271:
[----:B------:R-:W-:Y:S01]  /*ea10*/  R2UR UR10, R5 ;  /* 0x00000000050a72ca */ /* 0x000fe200000e0000 */
[----:B------:R-:W-:Y:S01]  /*ea20*/  UIADD3 UR4, UP0, UR38, 0x470, URZ ;  /* 0x0000047026047890 */ /* 0x000fe2000ff1e03f */
[----:B------:R-:W-:Y:S01]  /*ea30*/  R2UR UR6, R2 ;  /* 0x00000000020672ca */ /* 0x000fe200000e0000 */
[----:B------:R-:W-:Y:S01]  /*ea40*/  IMAD R2, R7, 0x6000, R22 ;  /* 0x0000600007027824 */ /* 0x000fe200078e0216 */
[----:B------:R-:W-:Y:S01]  /*ea50*/  R2UR UR7, R3 ;  /* 0x00000000030772ca */ /* 0x000fe200000e0000 */
[----:B------:R-:W-:Y:S01]  /*ea60*/  IMAD R3, R27, 0xc0, R28 ;  /* 0x000000c01b037824 */ /* 0x000fe200078e021c */
[----:B------:R-:W-:Y:S01]  /*ea70*/  PLOP3.LUT P0, PT, PT, PT, PT, 0x80, 0x0 ;  /* 0x000000000000781c */ /* 0x000fe20003f0f070 */
[----:B------:R-:W-:Y:S01]  /*ea80*/  VIADD R8, R8, 0x50 ;  /* 0x0000005008087836 */ /* 0x000fe20000000000 */
[----:B------:R-:W-:Y:S01]  /*ea90*/  UIADD3.X UR5, URZ, UR39, URZ, UP0, !UPT ;  /* 0x000000273f057290 */ /* 0x000fe200087fe43f */
[----:B------:R-:W-:-:S11]  /*eaa0*/  VIADD R2, R2, 0x400 ;  /* 0x0000040002027836 */ /* 0x000fd60000000000 */
.L_x_273:
        /* <DEDUP_REMOVED lines=12> */
.L_x_262:
[----:B------:R-:W-:Y:S05]  /*eb70*/  BSYNC B1 ;  /* 0x0000000000017941 */ /* 0x000fea0003800000 */
.L_x_261:
[C---:B------:R-:W-:Y:S01]  /*eb80*/  ISETP.GT.AND P0, PT, R6.reuse, 0x1, PT ;  /* 0x000000010600780c */ /* 0x040fe20003f04270 */
[----:B------:R-:W-:-:S12]  /*eb90*/  VIADD R6, R6, 0xfffffffe ;  /* 0xfffffffe06067836 */ /* 0x000fd80000000000 */
[----:B------:R-:W-:Y:S05]  /*eba0*/  @P0 BRA `(.L_x_274) ;  /* 0xfffffff0006c0947 */ /* 0x000fea000383ffff */
.L_x_232:
[----:B------:R-:W-:Y:S05]  /*ebb0*/  BSYNC B0 ;  /* 0x0000000000007941 */ /* 0x000fea0003800000 */
.L_x_231:
[----:B------:R-:W1:Y:S01]  /*ebc0*/  S2R R2, SR_TID.X ;  /* 0x0000000000027919 */ /* 0x000e620000002100 */
[----:B------:R-:W-:Y:S01]  /*ebd0*/  BSSY B0, `(.L_x_275) ;  /* 0x0000010000007945 */ /* 0x000fe20003800000 */
[----:B-1----:R-:W-:-:S04]  /*ebe0*/  LOP3.LUT R8, R2, 0x7f, RZ, 0xc0, !PT ;  /* 0x0000007f02087812 */ /* 0x002fc800078ec0ff */
[----:B------:R-:W-:-:S13]  /*ebf0*/  ISETP.NE.AND P0, PT, R8, RZ, PT ;  /* 0x000000ff0800720c */ /* 0x000fda0003f05270 */
[----:B------:R-:W-:Y:S05]  /*ec00*/  @P0 BRA `(.L_x_276) ;  /* 0x0000000000300947 */ /* 0x000fea0003800000 */
[----:B------:R-:W1:Y:S01]  /*ec10*/  S2R R5, SR_LANEID ;  /* 0x0000000000057919 */ /* 0x000e620000000000 */
[----:B------:R-:W-:Y:S01]  /*ec20*/  VOTEU.ANY UR4, UPT, PT ;  /* 0x0000000000047886 */ /* 0x000fe200038e0100 */
[----:B0-----:R-:W0:Y:S01]  /*ec30*/  LDC.64 R2, c[0x0][0xc60] ;  /* 0x00031800ff027b82 */ /* 0x001e220000000a00 */
[----:B------:R-:W1:Y:S02]  /*ec40*/  FLO.U32 R0, UR4 ;  /* 0x0000000400007d00 */ /* 0x000e6400080e0000 */
[----:B-1----:R-:W-:-:S06]  /*ec50*/  ISETP.EQ.U32.AND P0, PT, R0, R5, PT ;  /* 0x000000050000720c */ /* 0x002fcc0003f02070 */
[----:B------:R-:W0:Y:S07]  /*ec60*/  POPC R5, UR4 ;  /* 0x0000000400057d09 */ /* 0x000e2e0008000000 */
[----:B0-----:R-:W2:Y:S01]  /*ec70*/  @P0 ATOMG.E.ADD.STRONG.GPU PT, R3, desc[UR48][R2.64], R5 ;  /* 0x00000005020309a8 */ /* 0x001ea200081ee1f0 */
[----:B------:R-:W0:Y:S02]  /*ec80*/  S2R R4, SR_LTMASK ;  /* 0x0000000000047919 */ /* 0x000e240000003900 */
[----:B0-----:R-:W-:-:S04]  /*ec90*/  LOP3.LUT R4, R4, UR4, RZ, 0xc0, !PT ;  /* 0x0000000404047c12 */ /* 0x001fc8000f8ec0ff */
[----:B------:R-:W0:Y:S01]  /*eca0*/  POPC R7, R4 ;  /* 0x0000000400077309 */ /* 0x000e220000000000 */
[----:B--2---:R-:W0:Y:S02]  /*ecb0*/  SHFL.IDX PT, R0, R3, R0, 0x1f ;  /* 0x00001f0003007589 */ /* 0x004e2400000e0000 */
[----:B0-----:R-:W-:-:S07]  /*ecc0*/  IADD3 R16, R0, UR37, R7 ;  /* 0x0000002500107c10 */ /* 0x001fce000fffe007 */
.L_x_276:
[----:B------:R-:W-:Y:S05]  /*ecd0*/  BSYNC B0 ;  /* 0x0000000000007941 */ /* 0x000fea0003800000 */
.L_x_275:
[----:B------:R-:W2:Y:S01]  /*ece0*/  LDL.LU R0, [R1] ;  /* 0x0000000001007983 */ /* 0x000ea20000300800 */
[----:B------:R-:W-:Y:S01]  /*ecf0*/  BSSY B0, `(.L_x_277) ;  /* 0x0000028000007945 */ /* 0x000fe20003800000 */
[----:B--2---:R-:W-:-:S13]  /*ed00*/  ISETP.NE.AND P0, PT, R0, RZ, PT ;  /* 0x000000ff0000720c */ /* 0x004fda0003f05270 */
[----:B------:R-:W-:Y:S05]  /*ed10*/  @!P0 BRA `(.L_x_278) ;  /* 0x0000000000948947 */ /* 0x000fea0003800000 */
[----:B0-----:R-:W-:Y:S01]  /*ed20*/  IMAD R3, R23, 0x8, R22 ;  /* 0x0000000817037824 */ /* 0x001fe200078e0216 */
[----:B------:R-:W-:Y:S01]  /*ed30*/  SHF.L.U32 R0, R26, 0x1f, RZ ;  /* 0x0000001f1a007819 */ /* 0x000fe200000006ff */
[----:B------:R-:W-:Y:S01]  /*ed40*/  BSSY B1, `(.L_x_279) ;  /* 0x0000004000017945 */ /* 0x000fe20003800000 */
[----:B------:R-:W-:Y:S02]  /*ed50*/  ISETP.NE.AND P1, PT, R8, RZ, PT ;  /* 0x000000ff0800720c */ /* 0x000fe40003f25270 */
[----:B------:R-:W0:Y:S02]  /*ed60*/  SYNCS.PHASECHK.TRANS64.TRYWAIT P0, [R3+URZ+0x30860], R0 ;  /* 0x03086000030075a7 */ /* 0x000e24000800017f */
[----:B0-----:R-:W-:Y:S09]  /*ed70*/  @!P0 BRA `(.L_x_280) ;  /* 0x00000024004c8947 */ /* 0x001ff20003800000 */
.L_x_350:
[----:B------:R-:W-:Y:S05]  /*ed80*/  BSYNC B1 ;  /* 0x0000000000017941 */ /* 0x000fea0003800000 */
.L_x_279:
        /* <DEDUP_REMOVED lines=9> */
.L_x_282:
[----:B------:R-:W-:Y:S05]  /*ee20*/  BSYNC B1 ;  /* 0x0000000000017941 */ /* 0x000fea0003800000 */
.L_x_281:
[----:B0-----:R-:W-:Y:S01]  /*ee30*/  IMAD R0, R23, 0x6000, R22 ;  /* 0x0000600017007824 */ /* 0x001fe200078e0216 */
[----:B------:R-:W-:Y:S01]  /*ee40*/  UIADD3 UR4, UP0, UR38, 0x470, URZ ;  /* 0x0000047026047890 */ /* 0x000fe2000ff1e03f */
[----:B------:R-:W-:Y:S01]  /*ee50*/  PLOP3.LUT P0, PT, PT, PT, PT, 0x80, 0x0 ;  /* 0x000000000000781c */ /* 0x000fe20003f0f070 */
[----:B------:R-:W-:Y:S01]  /*ee60*/  IMAD R28, R27, 0xc0, R28 ;  /* 0x000000c01b1c7824 */ /* 0x000fe200078e021c */
[----:B------:R-:W-:Y:S01]  /*ee70*/  UMOV UR6, 0x0 ;  /* 0x0000000000067882 */ /* 0x000fe20000000000 */
[----:B------:R-:W-:Y:S01]  /*ee80*/  VIADD R2, R3, 0x30850 ;  /* 0x0003085003027836 */ /* 0x000fe20000000000 */
[----:B------:R-:W-:Y:S01]  /*ee90*/  IADD3 R0, R0, 0x400, RZ ;  /* 0x0000040000007810 */ /* 0x000fe20007ffe0ff */
[----:B------:R-:W-:Y:S01]  /*eea0*/  UIADD3.X UR5, URZ, UR39, URZ, UP0, !UPT ;  /* 0x000000273f057290 */ /* 0x000fe200087fe43f */
[----:B------:R-:W-:Y:S01]  /*eeb0*/  UMOV UR7, 0x14f00000 ;  /* 0x14f0000000077882 */ /* 0x000fe20000000000 */
[----:B------:R-:W-:-:S10]  /*eec0*/  UMOV UR10, URZ ;  /* 0x0000003f000a7c82 */ /* 0x000fd40008000000 */
.L_x_283:
        /* <DEDUP_REMOVED lines=10> */
.L_x_278:
[----:B------:R-:W-:Y:S05]  /*ef70*/  BSYNC B0 ;  /* 0x0000000000007941 */ /* 0x000fea0003800000 */
.L_x_277:
[----:B------:R-:W-:-:S05]  /*ef80*/  VIADD R23, R23, 0x1 ;  /* 0x0000000117177836 */ /* 0x000fca0000000000 */
[----:B------:R-:W-:-:S04]  /*ef90*/  ISETP.NE.AND P0, PT, R23, 0x2, PT ;  /* 0x000000021700780c */ /* 0x000fc80003f05270 */
[----:B0-----:R-:W-:Y:S02]  /*efa0*/  SEL R3, RZ, 0x1, P0 ;  /* 0x00000001ff037807 */ /* 0x001fe40000000000 */
[----:B------:R-:W-:Y:S02]  /*efb0*/  SEL R23, R23, RZ, P0 ;  /* 0x000000ff17177207 */ /* 0x000fe40000000000 */
[----:B------:R-:W-:-:S07]  /*efc0*/  LOP3.LUT R26, R26, R3, RZ, 0x3c, !PT ;  /* 0x000000031a1a7212 */ /* 0x000fce00078e3cff */
.L_x_213:
[----:B------:R-:W-:Y:S05]  /*efd0*/  BSYNC B7 ;  /* 0x0000000000077941 */ /* 0x000fea0003800000 */
.L_x_211:
[----:B------:R-:W2:Y:S02]  /*efe0*/  LDL R0, [R1+0x38] ;  /* 0x0000380001007983 */ /* 0x000ea40000100800 */
[----:B--2---:R-:W-:-:S13]  /*eff0*/  ISETP.NE.AND P0, PT, R0, RZ, PT ;  /* 0x000000ff0000720c */ /* 0x004fda0003f05270 */
[----:B------:R-:W-:Y:S05]  /*f000*/  @!P0 BRA `(.L_x_284) ;  /* 0x0000000000248947 */ /* 0x000fea0003800000 */
[----:B------:R-:W-:Y:S05]  /*f010*/  WARPSYNC.ALL ;  /* 0x0000000000007948 */ /* 0x000fea0003800000 */
[----:B------:R-:W1:Y:S08]  /*f020*/  S2UR UR5, SR_CgaCtaId ;  /* 0x00000000000579c3 */ /* 0x000e700000008800 */
[----:B------:R-:W-:Y:S06]  /*f030*/  BAR.SYNC.DEFER_BLOCKING 0x5, 0x200 ;  /* 0x0148000000007b1d */ /* 0x000fec0000010000 */
[----:B------:R-:W-:-:S02]  /*f040*/  UMOV UR4, 0x400 ;  /* 0x0000040000047882 */ /* 0x000fc40000000000 */
[----:B-1----:R-:W-:-:S06]  /*f050*/  ULEA UR4, UR5, UR4, 0x18 ;  /* 0x0000000405047291 */ /* 0x002fcc000f8ec03f */
[----:B------:R-:W-:-:S05]  /*f060*/  IMAD.U32 R22, RZ, RZ, UR4 ;  /* 0x00000004ff167e24 */ /* 0x000fca000f8e00ff */
[----:B------:R1:W2:Y:S01]  /*f070*/  LDS.128 R16, [R22+0x308d0] ;  /* 0x0308d00016107984 */ /* 0x0002a20000000c00 */
[----:B------:R-:W-:Y:S06]  /*f080*/  BAR.ARV 0x4, 0x200 ;  /* 0x0108000000007b1d */ /* 0x000fec0000002000 */
[----:B------:R-:W-:Y:S05]  /*f090*/  BRA `(.L_x_285) ;  /* 0x0000000800407947 */ /* 0x000fea0003800000 */
.L_x_284:
[----:B------:R-:W0:Y:S01]  /*f0a0*/  S2R R0, SR_TID.X ;  /* 0x0000000000007919 */ /* 0x000e220000002100 */
[----:B------:R-:W-:Y:S01]  /*f0b0*/  UMOV UR4, 0xffffffff ;  /* 0xffffffff00047882 */ /* 0x000fe20000000000 */
[----:B0-----:R-:W-:-:S04]  /*f0c0*/  LOP3.LUT R8, R0, 0x1f, RZ, 0xc0, !PT ;  /* 0x0000001f00087812 */ /* 0x001fc800078ec0ff */
[----:B------:R-:W-:Y:S01]  /*f0d0*/  ISETP.NE.AND P0, PT, R8, 0x1f, PT ;  /* 0x0000001f0800780c */ /* 0x000fe20003f05270 */
[----:B------:R-:W-:-:S12]  /*f0e0*/  BRA.DIV UR4, `(.L_x_286) ;  /* 0x0000002204847947 */ /* 0x000fd8000b800000 */
[----:B------:R-:W-:Y:S01]  /*f0f0*/  IMAD.IADD R5, R19, 0x1, R8 ;  /* 0x0000000113057824 */ /* 0x000fe200078e0208 */
[----:B------:R-:W-:-:S04]  /*f100*/  ULDC UR4, c[0x0][0xc3c] ;  /* 0x00030f0000047ab9 */ /* 0x000fc80000000800 */
[----:B------:R-:W-:-:S13]  /*f110*/  ISETP.GE.OR P1, PT, R5, UR4, !P0 ;  /* 0x0000000405007c0c */ /* 0x000fda000c726670 */
[----:B------:R-:W0:Y:S02]  /*f120*/  @!P1 LDC.64 R2, c[0x0][0xc80] ;  /* 0x00032000ff029b82 */ /* 0x000e240000000a00 */
[----:B0-----:R-:W-:-:S06]  /*f130*/  @!P1 IMAD.WIDE R2, R5, 0x4, R2 ;  /* 0x0000000405029825 */ /* 0x001fcc00078e0202 */
[----:B------:R-:W2:Y:S01]  /*f140*/  @!P1 LDG.E R2, desc[UR48][R2.64] ;  /* 0x0000003002029981 */ /* 0x000ea2000c1e1900 */
[----:B------:R-:W-:Y:S01]  /*f150*/  IMAD.MOV.U32 R5, RZ, RZ, RZ ;  /* 0x000000ffff057224 */ /* 0x000fe200078e00ff */
[C---:B------:R-:W-:Y:S02]  /*f160*/  ISETP.GE.U32.AND P2, PT, R8.reuse, 0x2, PT ;  /* 0x000000020800780c */ /* 0x040fe40003f46070 */
[C---:B------:R-:W-:Y:S01]  /*f170*/  ISETP.GE.U32.AND P3, PT, R8.reuse, 0x4, PT ;  /* 0x000000040800780c */ /* 0x040fe20003f66070 */
[----:B------:R-:W-:Y:S01]  /*f180*/  SHFL.IDX PT, R0, R16, RZ, 0x1f ;  /* 0x00001fff10007589 */ /* 0x000fe200000e0000 */
[C---:B------:R-:W-:Y:S02]  /*f190*/  ISETP.GE.U32.AND P4, PT, R8.reuse, 0x8, PT ;  /* 0x000000080800780c */ /* 0x040fe40003f86070 */
[----:B------:R-:W-:Y:S01]  /*f1a0*/  ISETP.GE.U32.AND P5, PT, R8, 0x10, PT ;  /* 0x000000100800780c */ /* 0x000fe20003fa6070 */
[----:B------:R-:W-:Y:S01]  /*f1b0*/  SHFL.IDX PT, R4, R16, 0x1, 0x1f ;  /* 0x00201f0010047f89 */ /* 0x000fe200000e0000 */
[----:B--2---:R-:W-:-:S02]  /*f1c0*/  @!P1 MOV R5, R2 ;  /* 0x0000000200059202 */ /* 0x004fc40000000f00 */
[----:B------:R-:W-:-:S03]  /*f1d0*/  ISETP.NE.AND P1, PT, R8, RZ, PT ;  /* 0x000000ff0800720c */ /* 0x000fc60003f25270 */
        /* <DEDUP_REMOVED lines=15> */
[----:B------:R0:W1:Y:S02]  /*f2d0*/  SHFL.IDX PT, R14, R2, 0x1f, 0x1f ;  /* 0x03e01f00020e7f89 */ /* 0x00006400000e0000 */
.L_x_360:
[----:B------:R-:W-:Y:S02]  /*f2e0*/  ULDC UR4, c[0x0][0xc38] ;  /* 0x00030e0000047ab9 */ /* 0x000fe40000000800 */
[----:B------:R-:W-:-:S04]  /*f2f0*/  IMAD.U32 R7, RZ, RZ, UR4 ;  /* 0x00000004ff077e24 */ /* 0x000fc8000f8e00ff */
[----:B-1----:R-:W-:-:S04]  /*f300*/  IMAD R14, R14, R7, RZ ;  /* 0x000000070e0e7224 */ /* 0x002fc800078e02ff */
[----:B------:R-:W-:-:S05]  /*f310*/  IMAD.IADD R9, R4, 0x1, R14 ;  /* 0x0000000104097824 */ /* 0x000fca00078e020e */
[----:B------:R-:W-:-:S13]  /*f320*/  ISETP.GT.AND P6, PT, R9, R0, PT ;  /* 0x000000000900720c */ /* 0x000fda0003fc4270 */
[----:B------:R-:W-:Y:S05]  /*f330*/  @P6 BRA `(.L_x_287) ;  /* 0x00000000009c6947 */ /* 0x000fea0003800000 */
.L_x_292:
[----:B0-----:R-:W0:Y:S01]  /*f340*/  LDC R2, c[0x0][0xc3c] ;  /* 0x00030f00ff027b82 */ /* 0x001e220000000800 */
[----:B------:R-:W-:-:S05]  /*f350*/  VIADD R19, R19, 0x1f ;  /* 0x0000001f13137836 */ /* 0x000fca0000000000 */
[----:B0-----:R-:W-:-:S13]  /*f360*/  ISETP.GE.AND P6, PT, R19, R2, PT ;  /* 0x000000021300720c */ /* 0x001fda0003fc6270 */
[----:B------:R-:W-:Y:S05]  /*f370*/  @P6 BRA `(.L_x_288) ;  /* 0x0000000400446947 */ /* 0x000fea0003800000 */
[----:B------:R-:W0:Y:S01]  /*f380*/  S2R R3, SR_TID.X ;  /* 0x0000000000037919 */ /* 0x000e220000002100 */
[----:B------:R-:W-:Y:S01]  /*f390*/  BSSY B0, `(.L_x_289) ;  /* 0x0000009000007945 */ /* 0x000fe20003800000 */
[----:B------:R-:W-:Y:S02]  /*f3a0*/  MOV R5, RZ ;  /* 0x000000ff00057202 */ /* 0x000fe40000000f00 */
[----:B0-----:R-:W-:-:S05]  /*f3b0*/  LOP3.LUT R3, R3, 0x1f, RZ, 0xc0, !PT ;  /* 0x0000001f03037812 */ /* 0x001fca00078ec0ff */
[----:B------:R-:W-:-:S05]  /*f3c0*/  IMAD.IADD R7, R19, 0x1, R3 ;  /* 0x0000000113077824 */ /* 0x000fca00078e0203 */
[----:B------:R-:W-:-:S13]  /*f3d0*/  ISETP.GE.OR P6, PT, R7, R2, !P0 ;  /* 0x000000020700720c */ /* 0x000fda00047c6670 */
[----:B------:R-:W-:Y:S05]  /*f3e0*/  @P6 BRA `(.L_x_290) ;  /* 0x00000000000c6947 */ /* 0x000fea0003800000 */
[----:B------:R-:W0:Y:S02]  /*f3f0*/  LDC.64 R2, c[0x0][0xc80] ;  /* 0x00032000ff027b82 */ /* 0x000e240000000a00 */
[----:B0-----:R-:W-:-:S05]  /*f400*/  IMAD.WIDE R2, R7, 0x4, R2 ;  /* 0x0000000407027825 */ /* 0x001fca00078e0202 */
[----:B------:R0:W5:Y:S02]  /*f410*/  LDG.E R5, desc[UR48][R2.64] ;  /* 0x0000003002057981 */ /* 0x000164000c1e1900 */
.L_x_290:
[----:B------:R-:W-:Y:S05]  /*f420*/  BSYNC B0 ;  /* 0x0000000000007941 */ /* 0x000fea0003800000 */
.L_x_289:
[----:B------:R-:W-:-:S03]  /*f430*/  UMOV UR4, 0xffffffff ;  /* 0xffffffff00047882 */ /* 0x000fc60000000000 */
[----:B------:R-:W-:Y:S05]  /*f440*/  BRA.DIV UR4, `(.L_x_291) ;  /* 0x0000002204d07947 */ /* 0x000fea000b800000 */
[----:B-----5:R-:W1:Y:S02]  /*f450*/  SHFL.UP PT, R14, R5, 0x1, RZ ;  /* 0x04200000050e7989 */ /* 0x020e6400000e00ff */
[----:B-1----:R-:W-:-:S05]  /*f460*/  SEL R14, R14, RZ, P1 ;  /* 0x000000ff0e0e7207 */ /* 0x002fca0000800000 */
        /* <DEDUP_REMOVED lines=14> */
.L_x_368:
[----:B------:R-:W-:Y:S02]  /*f550*/  ULDC UR4, c[0x0][0xc38] ;  /* 0x00030e0000047ab9 */ /* 0x000fe40000000800 */
[----:B------:R-:W-:-:S04]  /*f560*/  IMAD.U32 R7, RZ, RZ, UR4 ;  /* 0x00000004ff077e24 */ /* 0x000fc8000f8e00ff */
[----:B-1----:R-:W-:-:S04]  /*f570*/  IMAD R14, R14, R7, RZ ;  /* 0x000000070e0e7224 */ /* 0x002fc800078e02ff */
[----:B------:R-:W-:-:S05]  /*f580*/  IMAD.IADD R9, R14, 0x1, R9 ;  /* 0x000000010e097824 */ /* 0x000fca00078e0209 */
[----:B------:R-:W-:-:S13]  /*f590*/  ISETP.GT.AND P6, PT, R9, R0, PT ;  /* 0x000000000900720c */ /* 0x000fda0003fc4270 */
[----:B------:R-:W-:Y:S05]  /*f5a0*/  @!P6 BRA `(.L_x_292) ;  /* 0xfffffffc0064e947 */ /* 0x000fea000383ffff */
.L_x_287:
[----:B------:R-:W-:Y:S01]  /*f5b0*/  IMAD.IADD R16, R9, 0x1, -R14 ;  /* 0x0000000109107824 */ /* 0x000fe200078e0a0e */
[----:B------:R-:W-:-:S03]  /*f5c0*/  UMOV UR4, 0xffffffff ;  /* 0xffffffff00047882 */ /* 0x000fc60000000000 */
[----:B------:R-:W-:-:S05]  /*f5d0*/  IMAD R3, R2, R7, R16 ;  /* 0x0000000702037224 */ /* 0x000fca00078e0210 */
[----:B------:R-:W-:Y:S01]  /*f5e0*/  ISETP.GT.AND P6, PT, R3, R0, PT ;  /* 0x000000000300720c */ /* 0x000fe20003fc4270 */
[----:B------:R-:W-:-:S12]  /*f5f0*/  BRA.DIV UR4, `(.L_x_293) ;  /* 0x0000002604207947 */ /* 0x000fd8000b800000 */
[----:B------:R-:W-:-:S04]  /*f600*/  VOTE.ANY R3, PT, !P6 ;  /* 0x0000000000037806 */ /* 0x000fc800070e0100 */
[----:B------:R-:W1:Y:S02]  /*f610*/  POPC R4, R3 ;  /* 0x0000000300047309 */ /* 0x000e640000000000 */
[----:B-1----:R1:W2:Y:S02]  /*f620*/  SHFL.IDX PT, R5, R5, R4, 0x1f ;  /* 0x00001f0405057589 */ /* 0x0022a400000e0000 */
.L_x_372:
[----:B------:R-:W-:Y:S01]  /*f630*/  ISETP.NE.AND P0, PT, R3, RZ, PT ;  /* 0x000000ff0300720c */ /* 0x000fe20003f05270 */
[----:B------:R-:W-:-:S12]  /*f640*/  IMAD.MOV.U32 R14, RZ, RZ, RZ ;  /* 0x000000ffff0e7224 */ /* 0x000fd800078e00ff */
[----:B------:R-:W-:Y:S05]  /*f650*/  @!P0 BRA `(.L_x_294) ;  /* 0x0000000000108947 */ /* 0x000fea0003800000 */
[----:B------:R-:W-:Y:S01]  /*f660*/  UMOV UR4, 0xffffffff ;  /* 0xffffffff00047882 */ /* 0x000fe20000000000 */
[----:B------:R-:W-:Y:S02]  /*f670*/  IADD3 R12, R4, -0x1, RZ ;  /* 0xffffffff040c7810 */ /* 0x000fe40007ffe0ff */
[----:B------:R-:W-:Y:S05]  /*f680*/  BRA.DIV UR4, `(.L_x_295) ;  /* 0x0000002604447947 */ /* 0x000fea000b800000 */
[----:B------:R3:W4:Y:S02]  /*f690*/  SHFL.IDX PT, R14, R2, R12, 0x1f ;  /* 0x00001f0c020e7589 */ /* 0x00072400000e0000 */
.L_x_294:
[----:B--2---:R-:W-:Y:S01]  /*f6a0*/  IABS R6, R5 ;  /* 0x0000000500067213 */ /* 0x004fe20000000000 */
[----:B----4-:R-:W-:Y:S02]  /*f6b0*/  IMAD R16, R14, R7, R16 ;  /* 0x000000070e107224 */ /* 0x010fe400078e0210 */
[----:B------:R-:W-:Y:S01]  /*f6c0*/  IMAD.IADD R19, R4, 0x1, R19 ;  /* 0x0000000104137824 */ /* 0x000fe200078e0213 */
[----:B------:R-:W2:Y:S01]  /*f6d0*/  I2F.RP R8, R6 ;  /* 0x0000000600087306 */ /* 0x000ea20000209400 */
[----:B------:R-:W-:-:S07]  /*f6e0*/  IMAD.IADD R0, R0, 0x1, -R16 ;  /* 0x0000000100007824 */ /* 0x000fce00078e0a10 */
[----:B--2---:R-:W0:Y:S02]  /*f6f0*/  MUFU.RCP R8, R8 ;  /* 0x0000000800087308 */ /* 0x004e240000001000 */
[----:B0--3--:R-:W-:-:S06]  /*f700*/  VIADD R2, R8, 0xffffffe ;  /* 0x0ffffffe08027836 */ /* 0x009fcc0000000000 */
[----:B------:R0:W2:Y:S02]  /*f710*/  F2I.FTZ.U32.TRUNC.NTZ R3, R2 ;  /* 0x0000000200037305 */ /* 0x0000a4000021f000 */
[----:B0-----:R-:W-:Y:S02]  /*f720*/  IMAD.MOV.U32 R2, RZ, RZ, RZ ;  /* 0x000000ffff027224 */ /* 0x001fe400078e00ff */
[----:B--2---:R-:W-:-:S04]  /*f730*/  IMAD.MOV R7, RZ, RZ, -R3 ;  /* 0x000000ffff077224 */ /* 0x004fc800078e0a03 */
[----:B------:R-:W-:-:S04]  /*f740*/  IMAD R7, R7, R6, RZ ;  /* 0x0000000607077224 */ /* 0x000fc800078e02ff */
[----:B------:R-:W-:Y:S01]  /*f750*/  IMAD.HI.U32 R3, R3, R7, R2 ;  /* 0x0000000703037227 */ /* 0x000fe200078e0002 */
[----:B------:R-:W-:Y:S02]  /*f760*/  IABS R7, R5 ;  /* 0x0000000500077213 */ /* 0x000fe40000000000 */
[----:B------:R-:W-:Y:S02]  /*f770*/  IABS R2, R0 ;  /* 0x0000000000027213 */ /* 0x000fe40000000000 */
[----:B------:R-:W-:-:S03]  /*f780*/  IADD3 R7, RZ, -R7, RZ ;  /* 0x80000007ff077210 */ /* 0x000fc60007ffe0ff */
[----:B------:R-:W-:-:S04]  /*f790*/  IMAD.HI.U32 R3, R3, R2, RZ ;  /* 0x0000000203037227 */ /* 0x000fc800078e00ff */
[----:B------:R-:W-:Y:S01]  /*f7a0*/  IMAD R7, R3, R7, R2 ;  /* 0x0000000703077224 */ /* 0x000fe200078e0202 */
[----:B------:R-:W-:-:S04]  /*f7b0*/  LOP3.LUT R2, R0, R5, RZ, 0x3c, !PT ;  /* 0x0000000500027212 */ /* 0x000fc800078e3cff */
[----:B------:R-:W-:Y:S02]  /*f7c0*/  ISETP.GT.U32.AND P1, PT, R6, R7, PT ;  /* 0x000000070600720c */ /* 0x000fe40003f24070 */
[----:B------:R-:W-:-:S11]  /*f7d0*/  ISETP.GE.AND P2, PT, R2, RZ, PT ;  /* 0x000000ff0200720c */ /* 0x000fd60003f46270 */
[----:B------:R-:W-:Y:S02]  /*f7e0*/  @!P1 IMAD.IADD R7, R7, 0x1, -R6 ;  /* 0x0000000107079824 */ /* 0x000fe400078e0a06 */
[----:B------:R-:W-:Y:S01]  /*f7f0*/  @!P1 VIADD R3, R3, 0x1 ;  /* 0x0000000103039836 */ /* 0x000fe20000000000 */
[----:B------:R-:W-:Y:S02]  /*f800*/  ISETP.NE.AND P1, PT, R5, RZ, PT ;  /* 0x000000ff0500720c */ /* 0x000fe40003f25270 */
[----:B------:R-:W-:-:S13]  /*f810*/  ISETP.GE.U32.AND P0, PT, R7, R6, PT ;  /* 0x000000060700720c */ /* 0x000fda0003f06070 */
[----:B------:R-:W-:-:S04]  /*f820*/  @P0 VIADD R3, R3, 0x1 ;  /* 0x0000000103030836 */ /* 0x000fc80000000000 */
[----:B------:R-:W-:Y:S01]  /*f830*/  @!P2 IMAD.MOV R3, RZ, RZ, -R3 ;  /* 0x000000ffff03a224 */ /* 0x000fe200078e0a03 */
[----:B------:R-:W-:-:S04]  /*f840*/  @!P1 LOP3.LUT R3, RZ, R5, RZ, 0x33, !PT ;  /* 0x00000005ff039212 */ /* 0x000fc800078e33ff */
[----:B------:R-:W-:Y:S01]  /*f850*/  IADD3 R17, -R3, RZ, RZ ;  /* 0x000000ff03117210 */ /* 0x000fe20007ffe1ff */
[----:B------:R-:W-:-:S04]  /*f860*/  IMAD.MOV.U32 R18, RZ, RZ, R3 ;  /* 0x000000ffff127224 */ /* 0x000fc800078e0003 */
[----:B------:R-:W-:Y:S01]  /*f870*/  IMAD R17, R5, R17, R0 ;  /* 0x0000001105117224 */ /* 0x000fe200078e0200 */
[----:B------:R-:W-:Y:S06]  /*f880*/  BRA `(.L_x_296) ;  /* 0x00000000001c7947 */ /* 0x000fec0003800000 */
.L_x_288:
[----:B------:R-:W-:Y:S01]  /*f890*/  UMOV UR4, URZ ;  /* 0x0000003f00047c82 */ /* 0x000fe20008000000 */
[----:B------:R-:W-:Y:S01]  /*f8a0*/  UMOV UR5, URZ ;  /* 0x0000003f00057c82 */ /* 0x000fe20008000000 */
[----:B------:R-:W-:Y:S01]  /*f8b0*/  ULDC UR6, c[0x0][0xc3c] ;  /* 0x00030f0000067ab9 */ /* 0x000fe20000000800 */
[----:B------:R-:W-:Y:S01]  /*f8c0*/  IMAD.MOV.U32 R16, RZ, RZ, R0 ;  /* 0x000000ffff107224 */ /* 0x000fe200078e0000 */
[----:B------:R-:W-:Y:S01]  /*f8d0*/  MOV R18, UR5 ;  /* 0x0000000500127c02 */ /* 0x000fe20008000f00 */
[----:B------:R-:W-:Y:S02]  /*f8e0*/  IMAD.U32 R17, RZ, RZ, UR4 ;  /* 0x00000004ff117e24 */ /* 0x000fe4000f8e00ff */
[----:B------:R-:W-:-:S07]  /*f8f0*/  IMAD.U32 R19, RZ, RZ, UR6 ;  /* 0x00000006ff137e24 */ /* 0x000fce000f8e00ff */
.L_x_296:
[----:B------:R-:W0:Y:S01]  /*f900*/  S2R R0, SR_TID.X ;  /* 0x0000000000007919 */ /* 0x000e220000002100 */
[----:B------:R-:W-:Y:S05]  /*f910*/  WARPSYNC.ALL ;  /* 0x0000000000007948 */ /* 0x000fea0003800000 */
[----:B------:R-:W-:Y:S01]  /*f920*/  BAR.SYNC.DEFER_BLOCKING 0x4, 0x200 ;  /* 0x0108000000007b1d */ /* 0x000fe20000010000 */
[----:B0-----:R-:W-:-:S04]  /*f930*/  LOP3.LUT R0, R0, 0x1f, RZ, 0xc0, !PT ;  /* 0x0000001f00007812 */ /* 0x001fc800078ec0ff */
[----:B------:R-:W-:-:S13]  /*f940*/  ISETP.NE.AND P0, PT, R0, RZ, PT ;  /* 0x000000ff0000720c */ /* 0x000fda0003f05270 */
[----:B------:R-:W0:Y:S01]  /*f950*/  @!P0 S2R R3, SR_CgaCtaId ;  /* 0x0000000000038919 */ /* 0x000e220000008800 */
[----:B------:R-:W-:-:S04]  /*f960*/  @!P0 MOV R0, 0x400 ;  /* 0x0000040000008802 */ /* 0x000fc80000000f00 */
[----:B0-----:R-:W-:-:S05]  /*f970*/  @!P0 LEA R22, R3, R0, 0x18 ;  /* 0x0000000003168211 */ /* 0x001fca00078ec0ff */
[----:B------:R3:W-:Y:S01]  /*f980*/  @!P0 STS.128 [R22+0x308d0], R16 ;  /* 0x0308d01016008388 */ /* 0x0007e20000000c00 */
[----:B------:R-:W-:Y:S06]  /*f990*/  BAR.ARV 0x5, 0x200 ;  /* 0x0148000000007b1d */ /* 0x000fec0000002000 */
.L_x_285:
[----:B------:R-:W-:Y:S02]  /*f9a0*/  ULDC UR4, c[0x0][0xc3c] ;  /* 0x00030f0000047ab9 */ /* 0x000fe40000000800 */
[----:B--2---:R-:W-:-:S13]  /*f9b0*/  ISETP.GE.AND P0, PT, R19, UR4, PT ;  /* 0x0000000413007c0c */ /* 0x004fda000bf06270 */
[----:B------:R-:W-:Y:S05]  /*f9c0*/  @!P0 BRA `(.L_x_297) ;  /* 0xffffffbc00008947 */ /* 0x000fea000383ffff */
[----:B------:R-:W-:Y:S05]  /*f9d0*/  BSYNC B8 ;  /* 0x0000000000087941 */ /* 0x000fea0003800000 */
.L_x_207:
[----:B--2---:R-:W2:Y:S01]  /*f9e0*/  LDL.LU R0, [R1+0x30] ;  /* 0x0000300001007983 */ /* 0x004ea20000300800 */
[----:B------:R-:W-:Y:S01]  /*f9f0*/  BSSY B0, `(.L_x_298) ;  /* 0x000000b000007945 */ /* 0x000fe20003800000 */
[----:B------:R-:W4:Y:S01]  /*fa00*/  S2R R5, SR_CgaCtaId ;  /* 0x0000000000057919 */ /* 0x000f220000008800 */
[----:B--2---:R-:W-:-:S05]  /*fa10*/  VIADD R0, R0, 0x1 ;  /* 0x0000000100007836 */ /* 0x004fca0000000000 */
[----:B0-----:R-:W-:-:S04]  /*fa20*/  LEA.HI R2, R0, R0, RZ, 0x1 ;  /* 0x0000000000027211 */ /* 0x001fc800078f08ff */
[----:B------:R-:W-:Y:S02]  /*fa30*/  LOP3.LUT R3, R2, 0xfffffffe, RZ, 0xc0, !PT ;  /* 0xfffffffe02037812 */ /* 0x000fe400078ec0ff */
[----:B------:R-:W-:-:S03]  /*fa40*/  MOV R2, 0x400 ;  /* 0x0000040000027802 */ /* 0x000fc60000000f00 */
[----:B------:R-:W-:Y:S01]  /*fa50*/  IMAD.IADD R0, R0, 0x1, -R3 ;  /* 0x0000000100007824 */ /* 0x000fe200078e0a03 */
[----:B----4-:R-:W-:-:S04]  /*fa60*/  LEA R9, R5, R2, 0x18 ;  /* 0x0000000205097211 */ /* 0x010fc800078ec0ff */
[----:B------:R-:W-:-:S04]  /*fa70*/  SHF.L.U32 R0, R0, 0x1f, RZ ;  /* 0x0000001f00007819 */ /* 0x000fc800000006ff */
[----:B------:R-:W0:Y:S02]  /*fa80*/  SYNCS.PHASECHK.TRANS64.TRYWAIT P0, [R9+URZ+0x30820], R0 ;  /* 0x03082000090075a7 */ /* 0x000e24000800017f */
[----:B0-----:R-:W-:Y:S05]  /*fa90*/  @!P0 BRA `(.L_x_299) ;  /* 0x0000002000648947 */ /* 0x001fea0003800000 */
.L_x_375:
[----:B------:R-:W-:Y:S05]  /*faa0*/  BSYNC B0 ;  /* 0x0000000000007941 */ /* 0x000fea0003800000 */
.L_x_298:
[----:B------:R-:W-:-:S03]  /*fab0*/  UMOV UR4, 0xffffffff ;  /* 0xffffffff00047882 */ /* 0x000fc60000000000 */
[----:B------:R-:W-:Y:S05]  /*fac0*/  BRA.DIV UR4, `(.L_x_300) ;  /* 0x00000022046c7947 */ /* 0x000fea000b800000 */
[----:B0-----:R-:W0:Y:S02]  /*fad0*/  S2R R0, SR_TID.X ;  /* 0x0000000000007919 */ /* 0x001e240000002100 */
[----:B0-----:R-:W-:-:S04]  /*fae0*/  SHF.R.U32.HI R0, RZ, 0x5, R0 ;  /* 0x00000005ff007819 */ /* 0x001fc80000011600 */
[----:B------:R-:W-:-:S05]  /*faf0*/  LOP3.LUT R0, R0, 0x3, RZ, 0xc0, !PT ;  /* 0x0000000300007812 */ /* 0x000fca00078ec0ff */
[----:B------:R0:W2:Y:S02]  /*fb00*/  SHFL.IDX PT, R14, R0, RZ, 0x1f ;  /* 0x00001fff000e7589 */ /* 0x0000a400000e0000 */
.L_x_378:
[----:B--2---:R-:W-:Y:S01]  /*fb10*/  ISETP.NE.AND P0, PT, R14, RZ, PT ;  /* 0x000000ff0e00720c */ /* 0x004fe20003f05270 */
[----:B------:R-:W-:-:S12]  /*fb20*/  BSSY B0, `(.L_x_301) ;  /* 0x0000024000007945 */ /* 0x000fd80003800000 */
[----:B------:R-:W-:Y:S05]  /*fb30*/  @P0 BRA `(.L_x_302) ;  /* 0x0000000000880947 */ /* 0x000fea0003800000 */
[----:B------:R-:W-:-:S03]  /*fb40*/  UMOV UR4, 0xffffffff ;  /* 0xffffffff00047882 */ /* 0x000fc60000000000 */
[----:B------:R-:W-:Y:S05]  /*fb50*/  BRA.DIV UR4, `(.L_x_303) ;  /* 0x00000022047c7947 */ /* 0x000fea000b800000 */
[----:B------:R-:W-:-:S13]  /*fb60*/  ELECT P6, URZ, PT ;  /* 0x00000000003f782f */ /* 0x000fda00038c0000 */
.L_x_381:
[----:B------:R-:W-:Y:S05]  /*fb70*/  @!P6 BRA `(.L_x_302) ;  /* 0x000000000078e947 */ /* 0x000fea0003800000 */
[----:B------:R-:W-:-:S06]  /*fb80*/  ULOP3.LUT UR4, UR36, 0x2, URZ, 0xfc, !UPT ;  /* 0x0000000224047892 */ /* 0x000fcc000f8efc3f */
[----:B0-----:R-:W-:-:S05]  /*fb90*/  IMAD.U32 R0, RZ, RZ, UR4 ;  /* 0x00000004ff007e24 */ /* 0x001fca000f8e00ff */
[----:B------:R-:W-:-:S13]  /*fba0*/  ISETP.NE.AND P2, PT, R0, 0x3, PT ;  /* 0x000000030000780c */ /* 0x000fda0003f45270 */
[----:B------:R-:W-:Y:S05]  /*fbb0*/  @!P2 BRA `(.L_x_304) ;  /* 0x000000000004a947 */ /* 0x000fea0003800000 */
[----:B------:R-:W-:Y:S01]  /*fbc0*/  BPT.TRAP 0x1 ;  /* 0x000000040000795c */ /* 0x000fe20000300000 */
.L_x_304:
[----:B------:R-:W-:Y:S01]  /*fbd0*/  IADD3 R0, R9, 0x30840, RZ ;  /* 0x0003084009007810 */ /* 0x000fe20007ffe0ff */
[----:B------:R-:W-:Y:S01]  /*fbe0*/  VIADD R2, R23, 0x1 ;  /* 0x0000000117027836 */ /* 0x000fe20000000000 */
[----:B-1----:R-:W-:-:S03]  /*fbf0*/  SHF.L.U32 R4, R26, 0x1f, RZ ;  /* 0x0000001f1a047819 */ /* 0x002fc600000006ff */
[----:B------:R-:W-:Y:S01]  /*fc00*/  IMAD R5, R23, 0x8, R0 ;  /* 0x0000000817057824 */ /* 0x000fe200078e0200 */
[----:B------:R-:W-:-:S03]  /*fc10*/  ISETP.NE.AND P1, PT, R2, 0x2, PT ;  /* 0x000000020200780c */ /* 0x000fc60003f25270 */
[----:B------:R-:W0:Y:S01]  /*fc20*/  SYNCS.PHASECHK.TRANS64.TRYWAIT P0, [R5+URZ], R4 ;  /* 0x00000004050075a7 */ /* 0x000e22000800017f */
[----:B------:R-:W-:Y:S02]  /*fc30*/  SEL R3, RZ, 0x1, P1 ;  /* 0x00000001ff037807 */ /* 0x000fe40000800000 */
[----:B------:R-:W-:Y:S02]  /*fc40*/  SEL R7, R2, RZ, P1 ;  /* 0x000000ff02077207 */ /* 0x000fe40000800000 */
[----:B------:R-:W-:-:S03]  /*fc50*/  LOP3.LUT R2, R26, R3, RZ, 0x3c, !PT ;  /* 0x000000031a027212 */ /* 0x000fc600078e3cff */
[----:B------:R-:W-:Y:S01]  /*fc60*/  IMAD R3, R7, 0x8, R0 ;  /* 0x0000000807037824 */ /* 0x000fe200078e0200 */
[----:B------:R-:W-:Y:S01]  /*fc70*/  SHF.L.U32 R2, R2, 0x1f, RZ ;  /* 0x0000001f02027819 */ /* 0x000fe200000006ff */
[----:B0-----:R-:W-:Y:S06]  /*fc80*/  @!P0 BRA `(.L_x_305) ;  /* 0x0000002000508947 */ /* 0x001fec0003800000 */
.L_x_382:
[----:B------:R-:W1:Y:S02]  /*fc90*/  SYNCS.PHASECHK.TRANS64.TRYWAIT P0, [R3+URZ], R2 ;  /* 0x00000002030075a7 */ /* 0x000e64000800017f */
[----:B-1----:R-:W-:Y:S05]  /*fca0*/  @!P0 BRA `(.L_x_306) ;  /* 0x00000020005c8947 */ /* 0x002fea0003800000 */
.L_x_383:
[----:B------:R-:W-:Y:S05]  /*fcb0*/  @!P2 BRA `(.L_x_307) ;  /* 0x000000000004a947 */ /* 0x000fea0003800000 */
[----:B------:R-:W-:Y:S01]  /*fcc0*/  BPT.TRAP 0x1 ;  /* 0x000000040000795c */ /* 0x000fe20000300000 */
.L_x_307:
[----:B------:R-:W-:-:S05]  /*fcd0*/  VIADD R0, R9, 0x30860 ;  /* 0x0003086009007836 */ /* 0x000fca0000000000 */
[----:B------:R-:W-:-:S04]  /*fce0*/  LEA R23, R23, R0, 0x3 ;  /* 0x0000000017177211 */ /* 0x000fc800078e18ff */
[----:B------:R-:W2:Y:S02]  /*fcf0*/  SYNCS.PHASECHK.TRANS64.TRYWAIT P0, [R23+URZ], R4 ;  /* 0x00000004170075a7 */ /* 0x000ea4000800017f */
[----:B--2---:R-:W-:Y:S05]  /*fd00*/  @!P0 BRA `(.L_x_308) ;  /* 0x0000002000588947 */ /* 0x004fea0003800000 */
.L_x_384:
[----:B------:R-:W-:-:S07]  /*fd10*/  IMAD R7, R7, 0x8, R0 ;  /* 0x0000000807077824 */ /* 0x000fce00078e0200 */
.L_x_309:
[----:B----4-:R4:W0:Y:S02]  /*fd20*/  SYNCS.PHASECHK.TRANS64.TRYWAIT P0, [R7+URZ], R2 ;  /* 0x00000002070075a7 */ /* 0x010824000800017f */
[----:B0-----:R-:W-:Y:S05]  /*fd30*/  @!P0 NANOSLEEP.SYNCS 0x989680 ;  /* 0x009896800000895d */ /* 0x001fea0003900000 */
[----:B------:R-:W0:Y:S02]  /*fd40*/  @!P0 SYNCS.PHASECHK.TRANS64 P0, [R7+URZ], R2 ;  /* 0x00000002070085a7 */ /* 0x000e24000800007f */
[----:B0-----:R-:W-:Y:S05]  /*fd50*/  @!P0 BRA `(.L_x_309) ;  /* 0xfffffffc00f08947 */ /* 0x001fea000383ffff */
.L_x_302:
[----:B------:R-:W-:Y:S05]  /*fd60*/  BSYNC B0 ;  /* 0x0000000000007941 */ /* 0x000fea0003800000 */
.L_x_301:
[----:B------:R-:W-:Y:S05]  /*fd70*/  EXIT ;  /* 0x000000000000794d */ /* 0x000fea0003800000 */
.L_x_171:
[----:B0-----:R-:W-:-:S04]  /*fd80*/  IMAD.U32 R3, RZ, RZ, UR39 ;  /* 0x00000027ff037e24 */ /* 0x001fc8000f8e00ff */
[----:B------:R0:W1:Y:S03]  /*fd90*/  SYNCS.PHASECHK.TRANS64.TRYWAIT P1, [R3+URZ+0x30800], R0 ;  /* 0x03080000030075a7 */ /* 0x000066000802017f */
[----:B-1----:R-:W-:Y:S05]  /*fda0*/  @!P1 NANOSLEEP.SYNCS 0x989680 ;  /* 0x009896800000995d */ /* 0x002fea0003900000 */
[----:B------:R-:W1:Y:S02]  /*fdb0*/  @!P1 SYNCS.PHASECHK.TRANS64 P1, [R3+URZ+0x30800], R0 ;  /* 0x03080000030095a7 */ /* 0x000e64000802007f */
[----:B-1----:R-:W-:Y:S05]  /*fdc0*/  @!P1 BRA `(.L_x_171) ;  /* 0xfffffffc00ec9947 */ /* 0x002fea000383ffff */
[----:B------:R-:W-:Y:S05]  /*fdd0*/  BRA `(.L_x_310) ;  /* 0xffffff1800507947 */ /* 0x000fea000383ffff */
.L_x_175:
[----:B-1----:R1:W2:Y:S02]  /*fde0*/  SYNCS.PHASECHK.TRANS64.TRYWAIT P2, [R0+URZ+0x30830], R3 ;  /* 0x03083003000075a7 */ /* 0x0022a4000804017f */
[----:B--2---:R-:W-:Y:S05]  /*fdf0*/  @!P2 NANOSLEEP.SYNCS 0x989680 ;  /* 0x009896800000a95d */ /* 0x004fea0003900000 */
[----:B------:R-:W2:Y:S02]  /*fe00*/  @!P2 SYNCS.PHASECHK.TRANS64 P2, [R0+URZ+0x30830], R3 ;  /* 0x030830030000a5a7 */ /* 0x000ea4000804007f */
[----:B--2---:R-:W-:Y:S05]  /*fe10*/  @!P2 BRA `(.L_x_175) ;  /* 0xfffffffc00f0a947 */ /* 0x004fea000383ffff */
[----:B------:R-:W-:Y:S05]  /*fe20*/  BRA `(.L_x_174) ;  /* 0xffffff1800787947 */ /* 0x000fea000383ffff */
.L_x_180:
[----:B-1----:R-:W-:-:S04]  /*fe30*/  IMAD.U32 R7, RZ, RZ, UR6 ;  /* 0x00000006ff077e24 */ /* 0x002fc8000f8e00ff */
[----:B------:R1:W2:Y:S03]  /*fe40*/  SYNCS.PHASECHK.TRANS64.TRYWAIT P2, [R7+URZ+0x30830], R6 ;  /* 0x03083006070075a7 */ /* 0x0002a6000804017f */
[----:B--2---:R-:W-:Y:S05]  /*fe50*/  @!P2 NANOSLEEP.SYNCS 0x989680 ;  /* 0x009896800000a95d */ /* 0x004fea0003900000 */
[----:B------:R-:W2:Y:S02]  /*fe60*/  @!P2 SYNCS.PHASECHK.TRANS64 P2, [R7+URZ+0x30830], R6 ;  /* 0x030830060700a5a7 */ /* 0x000ea4000804007f */
[----:B--2---:R-:W-:Y:S05]  /*fe70*/  @!P2 BRA `(.L_x_180) ;  /* 0xfffffffc00eca947 */ /* 0x004fea000383ffff */
[----:B------:R-:W-:Y:S05]  /*fe80*/  BRA `(.L_x_177) ;  /* 0xffffff5000b07947 */ /* 0x000fea000383ffff */
.L_x_184:
[----:B-1----:R-:W-:-:S04]  /*fe90*/  IMAD.U32 R7, RZ, RZ, UR6 ;  /* 0x00000006ff077e24 */ /* 0x002fc8000f8e00ff */
[----:B------:R1:W2:Y:S03]  /*fea0*/  SYNCS.PHASECHK.TRANS64.TRYWAIT P2, [R7+URZ+0x30850], R6 ;  /* 0x03085006070075a7 */ /* 0x0002a6000804017f */
[----:B--2---:R-:W-:Y:S05]  /*feb0*/  @!P2 NANOSLEEP.SYNCS 0x989680 ;  /* 0x009896800000a95d */ /* 0x004fea0003900000 */
[----:B------:R-:W2:Y:S02]  /*fec0*/  @!P2 SYNCS.PHASECHK.TRANS64 P2, [R7+URZ+0x30850], R6 ;  /* 0x030850060700a5a7 */ /* 0x000ea4000804007f */
[----:B--2---:R-:W-:Y:S05]  /*fed0*/  @!P2 BRA `(.L_x_184) ;  /* 0xfffffffc00eca947 */ /* 0x004fea000383ffff */
[----:B------:R-:W-:Y:S05]  /*fee0*/  BRA `(.L_x_181) ;  /* 0xffffff5400287947 */ /* 0x000fea000383ffff */
.L_x_189:
[----:B--2---:R-:W-:-:S04]  /*fef0*/  MOV R5, UR12 ;  /* 0x0000000c00057c02 */ /* 0x004fc80008000f00 */
[----:B------:R2:W4:Y:S03]  /*ff00*/  SYNCS.PHASECHK.TRANS64.TRYWAIT P0, [R5+URZ+0x30850], R0 ;  /* 0x03085000050075a7 */ /* 0x000526000800017f */
[----:B----4-:R-:W-:Y:S05]  /*ff10*/  @!P0 NANOSLEEP.SYNCS 0x989680 ;  /* 0x009896800000895d */ /* 0x010fea0003900000 */
[----:B------:R-:W4:Y:S02]  /*ff20*/  @!P0 SYNCS.PHASECHK.TRANS64 P0, [R5+URZ+0x30850], R0 ;  /* 0x03085000050085a7 */ /* 0x000f24000800007f */
[----:B----4-:R-:W-:Y:S05]  /*ff30*/  @!P0 BRA `(.L_x_189) ;  /* 0xfffffffc00ec8947 */ /* 0x010fea000383ffff */
[----:B------:R-:W-:Y:S05]  /*ff40*/  BRA `(.L_x_188) ;  /* 0xffffff8400dc7947 */ /* 0x000fea000383ffff */
.L_x_219:
[----:B------:R-:W1:Y:S01]  /*ff50*/  S2R R20, SR_TID.X ;  /* 0x0000000000147919 */ /* 0x000e620000002100 */
[----:B------:R-:W-:Y:S01]  /*ff60*/  BSSY B0, `(.L_x_311) ;  /* 0x000000a000007945 */ /* 0x000fe20003800000 */
[----:B------:R-:W-:Y:S02]  /*ff70*/  IMAD.MOV.U32 R12, RZ, RZ, RZ ;  /* 0x000000ffff0c7224 */ /* 0x000fe400078e00ff */
[----:B------:R-:W-:Y:S02]  /*ff80*/  IMAD.MOV.U32 R11, RZ, RZ, 0x1f ;  /* 0x0000001fff0b7424 */ /* 0x000fe400078e00ff */
[----:B------:R-:W-:Y:S01]  /*ff90*/  IMAD.MOV.U32 R15, RZ, RZ, -0x1 ;  /* 0xffffffffff0f7424 */ /* 0x000fe200078e00ff */
[----:B-1----:R-:W-:-:S04]  /*ffa0*/  SHF.R.U32.HI R20, RZ, 0x5, R20 ;  /* 0x00000005ff147819 */ /* 0x002fc80000011614 */
[----:B------:R-:W-:-:S05]  /*ffb0*/  LOP3.LUT R20, R20, 0x3, RZ, 0xc0, !PT ;  /* 0x0000000314147812 */ /* 0x000fca00078ec0ff */
[----:B------:R-:W-:-:S07]  /*ffc0*/  IMAD.MOV.U32 R13, RZ, RZ, R20 ;  /* 0x000000ffff0d7224 */ /* 0x000fce00078e0014 */
[----:B0-----:R-:W-:Y:S05]  /*ffd0*/  WARPSYNC.COLLECTIVE R15, `(.L_x_312) ;  /* 0x000000000f087348 */ /* 0x001fea0003c00000 */
[----:B------:R1:W2:Y:S02]  /*ffe0*/  SHFL.IDX P6, R14, R13, R12, R11 ;  /* 0x0000000c0d0e7389 */ /* 0x0002a400000c000b */
[----:B012---:R-:W-:Y:S01]  /*fff0*/  ENDCOLLECTIVE ;  /* 0x000000000000791b */ /* 0x007fe20003800000 */
.L_x_312:
[----:B------:R-:W-:Y:S05]  /*10000*/  BSYNC B0 ;  /* 0x0000000000007941 */ /* 0x000fea0003800000 */
.L_x_311:
[----:B------:R-:W-:Y:S05]  /*10010*/  BRA `(.L_x_313) ;  /* 0xffffffc000247947 */ /* 0x000fea000383ffff */
.L_x_221:
[----:B------:R-:W-:Y:S01]  /*10020*/  BSSY B0, `(.L_x_314) ;  /* 0x0000006000007945 */ /* 0x000fe20003800000 */
[----:B------:R-:W-:-:S07]  /*10030*/  MOV R15, 0xffffffff ;  /* 0xffffffff000f7802 */ /* 0x000fce0000000f00 */
[----:B01----:R-:W-:Y:S05]  /*10040*/  WARPSYNC.COLLECTIVE R15, `(.L_x_315) ;  /* 0x000000000f0c7348 */ /* 0x003fea0003c00000 */
[----:B------:R-:W-:Y:S02]  /*10050*/  ELECT P6, UR62, PT ;  /* 0x00000000003e782f */ /* 0x000fe400038c0000 */
[----:B------:R-:W-:Y:S01]  /*10060*/  MOV R14, UR62 ;  /* 0x0000003e000e7c02 */ /* 0x000fe20008000f00 */
[----:B01----:R-:W-:Y:S10]  /*10070*/  ENDCOLLECTIVE ;  /* 0x000000000000791b */ /* 0x003ff40003800000 */
.L_x_315:
[----:B------:R-:W-:Y:S05]  /*10080*/  BSYNC B0 ;  /* 0x0000000000007941 */ /* 0x000fea0003800000 */
.L_x_314:
[----:B------:R-:W-:Y:S05]  /*10090*/  BRA `(.L_x_316) ;  /* 0xffffffc000247947 */ /* 0x000fea000383ffff */
.L_x_223:
[----:B-1----:R1:W2:Y:S02]  /*100a0*/  SYNCS.PHASECHK.TRANS64.TRYWAIT P0, [R0+URZ+0x30840], R2 ;  /* 0x03084002000075a7 */ /* 0x0022a4000800017f */
[----:B--2---:R-:W-:Y:S05]  /*100b0*/  @!P0 NANOSLEEP.SYNCS 0x989680 ;  /* 0x009896800000895d */ /* 0x004fea0003900000 */
[----:B------:R-:W2:Y:S02]  /*100c0*/  @!P0 SYNCS.PHASECHK.TRANS64 P0, [R0+URZ+0x30840], R2 ;  /* 0x03084002000085a7 */ /* 0x000ea4000800007f */
[----:B--2---:R-:W-:Y:S05]  /*100d0*/  @!P0 BRA `(.L_x_223) ;  /* 0xfffffffc00f08947 */ /* 0x004fea000383ffff */
[----:B------:R-:W-:Y:S05]  /*100e0*/  BRA `(.L_x_317) ;  /* 0xffffffc000787947 */ /* 0x000fea000383ffff */
.L_x_227:
[----:B------:R-:W2:Y:S01]  /*100f0*/  LDL.LU R11, [R1+0x24] ;  /* 0x00002400010b7983 */ /* 0x000ea20000300800 */
[----:B------:R-:W-:Y:S02]  /*10100*/  IMAD.MOV.U32 R13, RZ, RZ, R4 ;  /* 0x000000ffff0d7224 */ /* 0x000fe400078e0004 */
[----:B------:R-:W-:Y:S02]  /*10110*/  IMAD.MOV.U32 R12, RZ, RZ, RZ ;  /* 0x000000ffff0c7224 */ /* 0x000fe400078e00ff */
[----:B------:R-:W-:Y:S02]  /*10120*/  IMAD.MOV.U32 R15, RZ, RZ, -0x1 ;  /* 0xffffffffff0f7424 */ /* 0x000fe400078e00ff */
[----:B------:R-:W-:-:S04]  /*10130*/  IMAD R17, R17, 0xc0, R21 ;  /* 0x000000c011117824 */ /* 0x000fc800078e0215 */
[----:B------:R-:W-:Y:S02]  /*10140*/  VIADD R8, R17, 0x10 ;  /* 0x0000001011087836 */ /* 0x000fe40000000000 */
[----:B--2---:R-:W-:Y:S02]  /*10150*/  IMAD R3, R11, R9, RZ ;  /* 0x000000090b037224 */ /* 0x004fe400078e02ff */
[----:B------:R-:W-:-:S03]  /*10160*/  IMAD.MOV.U32 R11, RZ, RZ, 0x181f ;  /* 0x0000181fff0b7424 */ /* 0x000fc600078e00ff */
[----:B------:R-:W-:-:S13]  /*10170*/  ISETP.GE.AND P1, PT, R17, R3, PT ;  /* 0x000000031100720c */ /* 0x000fda0003f26270 */
[----:B-----5:R-:W-:Y:S05]  /*10180*/  WARPSYNC.COLLECTIVE R15, `(.L_x_318) ;  /* 0x000000000f087348 */ /* 0x020fea0003c00000 */
[----:B------:R0:W1:Y:S02]  /*10190*/  SHFL.IDX P6, R14, R13, R12, R11 ;  /* 0x0000000c0d0e7389 */ /* 0x00006400000c000b */
[----:B01---5:R-:W-:Y:S01]  /*101a0*/  ENDCOLLECTIVE ;  /* 0x000000000000791b */ /* 0x023fe20003800000 */
.L_x_318:
[----:B------:R-:W-:Y:S01]  /*101b0*/  IMAD.MOV.U32 R13, RZ, RZ, R0 ;  /* 0x000000ffff0d7224 */ /* 0x000fe200078e0000 */
[----:B------:R-:W-:-:S07]  /*101c0*/  MOV R6, R14 ;  /* 0x0000000e00067202 */ /* 0x000fce0000000f00 */
[----:B------:R-:W-:Y:S05]  /*101d0*/  WARPSYNC.COLLECTIVE R15, `(.L_x_319) ;  /* 0x000000000f087348 */ /* 0x000fea0003c00000 */
[----:B------:R0:W1:Y:S02]  /*101e0*/  SHFL.IDX P6, R14, R13, R12, R11 ;  /* 0x0000000c0d0e7389 */ /* 0x00006400000c000b */
[----:B01----:R-:W-:Y:S01]  /*101f0*/  ENDCOLLECTIVE ;  /* 0x000000000000791b */ /* 0x003fe20003800000 */
.L_x_319:
[----:B------:R-:W-:Y:S01]  /*10200*/  MOV R13, R4 ;  /* 0x00000004000d7202 */ /* 0x000fe20000000f00 */
[----:B------:R-:W-:Y:S02]  /*10210*/  IMAD.MOV.U32 R12, RZ, RZ, 0x1 ;  /* 0x00000001ff0c7424 */ /* 0x000fe400078e00ff */
[----:B------:R-:W-:-:S07]  /*10220*/  IMAD.MOV.U32 R7, RZ, RZ, R14 ;  /* 0x000000ffff077224 */ /* 0x000fce00078e000e */
[----:B------:R-:W-:Y:S05]  /*10230*/  WARPSYNC.COLLECTIVE R15, `(.L_x_320) ;  /* 0x000000000f087348 */ /* 0x000fea0003c00000 */
[----:B------:R0:W1:Y:S02]  /*10240*/  SHFL.IDX P6, R14, R13, R12, R11 ;  /* 0x0000000c0d0e7389 */ /* 0x00006400000c000b */
[----:B01----:R-:W-:Y:S01]  /*10250*/  ENDCOLLECTIVE ;  /* 0x000000000000791b */ /* 0x003fe20003800000 */
.L_x_320:
[----:B------:R-:W-:-:S05]  /*10260*/  @!P1 LEA R7, P2, R20, R7, 0x1 ;  /* 0x0000000714079211 */ /* 0x000fca00078408ff */
[----:B------:R-:W-:-:S05]  /*10270*/  @!P1 IMAD.X R6, RZ, RZ, R6, P2 ;  /* 0x000000ffff069224 */ /* 0x000fca00010e0606 */
[----:B------:R-:W-:Y:S01]  /*10280*/  @!P1 LOP3.LUT R7, R7, R6, RZ, 0x3c, !PT ;  /* 0x0000000607079212 */ /* 0x000fe200078e3cff */
[----:B------:R-:W-:-:S03]  /*10290*/  IMAD.MOV.U32 R13, RZ, RZ, R0 ;  /* 0x000000ffff0d7224 */ /* 0x000fc600078e0000 */
[----:B------:R-:W-:-:S04]  /*102a0*/  @!P1 LOP3.LUT R6, R7, R6, RZ, 0x3c, !PT ;  /* 0x0000000607069212 */ /* 0x000fc800078e3cff */
[----:B------:R-:W-:-:S05]  /*102b0*/  @!P1 LOP3.LUT R7, R7, R6, RZ, 0x3c, !PT ;  /* 0x0000000607079212 */ /* 0x000fca00078e3cff */
        /* <DEDUP_REMOVED lines=9> */
.L_x_321:
[----:B------:R-:W-:Y:S02]  /*10350*/  IMAD.MOV.U32 R13, RZ, RZ, R4 ;  /* 0x000000ffff0d7224 */ /* 0x000fe400078e0004 */
[----:B------:R-:W-:Y:S02]  /*10360*/  IMAD.MOV.U32 R12, RZ, RZ, 0x2 ;  /* 0x00000002ff0c7424 */ /* 0x000fe400078e00ff */
[----:B------:R-:W-:-:S07]  /*10370*/  IMAD.MOV.U32 R7, RZ, RZ, R14 ;  /* 0x000000ffff077224 */ /* 0x000fce00078e000e */
[----:B------:R-:W-:Y:S05]  /*10380*/  WARPSYNC.COLLECTIVE R15, `(.L_x_322) ;  /* 0x000000000f087348 */ /* 0x000fea0003c00000 */
[----:B------:R0:W1:Y:S02]  /*10390*/  SHFL.IDX P6, R14, R13, R12, R11 ;  /* 0x0000000c0d0e7389 */ /* 0x00006400000c000b */
[----:B01----:R-:W-:Y:S01]  /*103a0*/  ENDCOLLECTIVE ;  /* 0x000000000000791b */ /* 0x003fe20003800000 */
.L_x_322:
[----:B------:R-:W-:-:S04]  /*103b0*/  @!P1 LEA R7, P2, R20, R7, 0x1 ;  /* 0x0000000714079211 */ /* 0x000fc800078408ff */
[----:B------:R-:W-:-:S04]  /*103c0*/  @!P1 IADD3.X R6, RZ, R6, RZ, P2, !PT ;  /* 0x00000006ff069210 */ /* 0x000fc800017fe4ff */
[----:B------:R-:W-:Y:S02]  /*103d0*/  @!P1 LOP3.LUT R7, R7, R6, RZ, 0x3c, !PT ;  /* 0x0000000607079212 */ /* 0x000fe400078e3cff */
[----:B------:R-:W-:Y:S02]  /*103e0*/  MOV R13, R0 ;  /* 0x00000000000d7202 */ /* 0x000fe40000000f00 */
[----:B------:R-:W-:-:S04]  /*103f0*/  @!P1 LOP3.LUT R6, R7, R6, RZ, 0x3c, !PT ;  /* 0x0000000607069212 */ /* 0x000fc800078e3cff */
[----:B------:R-:W-:-:S05]  /*10400*/  @!P1 LOP3.LUT R7, R7, R6, RZ, 0x3c, !PT ;  /* 0x0000000607079212 */ /* 0x000fca00078e3cff */
[----:B------:R-:W-:Y:S01]  /*10410*/  @!PT LDS RZ, [RZ] ;  /* 0x00000000fffff984 */ /* 0x000fe20000000800 */
[----:B------:R-:W-:Y:S01]  /*10420*/  @!PT LDS RZ, [RZ] ;  /* 0x00000000fffff984 */ /* 0x000fe20000000800 */
[----:B------:R-:W-:Y:S01]  /*10430*/  @!PT LDS RZ, [RZ] ;  /* 0x00000000fffff984 */ /* 0x000fe20000000800 */
[----:B------:R0:W-:Y:S02]  /*10440*/  @!P1 LDGSTS.E.BYPASS.LTC128B.128 [R10+0xcc00], desc[UR48][R6.64], !P0 ;  /* 0x0cc00000060a9fae */ /* 0x0001e4000c101d70 */
[----:B0-----:R-:W-:-:S05]  /*10450*/  VIADD R6, R17, 0x20 ;  /* 0x0000002011067836 */ /* 0x001fca0000000000 */
[----:B------:R-:W-:Y:S01]  /*10460*/  ISETP.GE.AND P1, PT, R6, R3, PT ;  /* 0x000000030600720c */ /* 0x000fe20003f26270 */
[----:B------:R-:W-:-:S12]  /*10470*/  IMAD.MOV.U32 R6, RZ, RZ, R14 ;  /* 0x000000ffff067224 */ /* 0x000fd800078e000e */
[----:B------:R-:W-:Y:S05]  /*10480*/  WARPSYNC.COLLECTIVE R15, `(.L_x_323) ;  /* 0x000000000f087348 */ /* 0x000fea0003c00000 */
[----:B------:R0:W1:Y:S02]  /*10490*/  SHFL.IDX P6, R14, R13, R12, R11 ;  /* 0x0000000c0d0e7389 */ /* 0x00006400000c000b */
[----:B01----:R-:W-:Y:S01]  /*104a0*/  ENDCOLLECTIVE ;  /* 0x000000000000791b */ /* 0x003fe20003800000 */
.L_x_323:
[----:B------:R-:W-:Y:S01]  /*104b0*/  IMAD.MOV.U32 R13, RZ, RZ, R4 ;  /* 0x000000ffff0d7224 */ /* 0x000fe200078e0004 */
[----:B------:R-:W-:Y:S01]  /*104c0*/  MOV R12, 0x3 ;  /* 0x00000003000c7802 */ /* 0x000fe20000000f00 */
[----:B------:R-:W-:-:S07]  /*104d0*/  IMAD.MOV.U32 R7, RZ, RZ, R14 ;  /* 0x000000ffff077224 */ /* 0x000fce00078e000e */
[----:B------:R-:W-:Y:S05]  /*104e0*/  WARPSYNC.COLLECTIVE R15, `(.L_x_324) ;  /* 0x000000000f087348 */ /* 0x000fea0003c00000 */
[----:B------:R0:W1:Y:S02]  /*104f0*/  SHFL.IDX P6, R14, R13, R12, R11 ;  /* 0x0000000c0d0e7389 */ /* 0x00006400000c000b */
[----:B01----:R-:W-:Y:S01]  /*10500*/  ENDCOLLECTIVE ;  /* 0x000000000000791b */ /* 0x003fe20003800000 */
.L_x_324:
        /* <DEDUP_REMOVED lines=16> */
.L_x_325:
[----:B------:R-:W-:Y:S02]  /*10610*/  IMAD.MOV.U32 R13, RZ, RZ, R4 ;  /* 0x000000ffff0d7224 */ /* 0x000fe400078e0004 */
[----:B------:R-:W-:Y:S02]  /*10620*/  IMAD.MOV.U32 R12, RZ, RZ, 0x4 ;  /* 0x00000004ff0c7424 */ /* 0x000fe400078e00ff */
[----:B------:R-:W-:-:S07]  /*10630*/  IMAD.MOV.U32 R7, RZ, RZ, R14 ;  /* 0x000000ffff077224 */ /* 0x000fce00078e000e */
[----:B------:R-:W-:Y:S05]  /*10640*/  WARPSYNC.COLLECTIVE R15, `(.L_x_326) ;  /* 0x000000000f087348 */ /* 0x000fea0003c00000 */
[----:B------:R0:W1:Y:S02]  /*10650*/  SHFL.IDX P6, R14, R13, R12, R11 ;  /* 0x0000000c0d0e7389 */ /* 0x00006400000c000b */
[----:B01----:R-:W-:Y:S01]  /*10660*/  ENDCOLLECTIVE ;  /* 0x000000000000791b */ /* 0x003fe20003800000 */
.L_x_326:
        /* <DEDUP_REMOVED lines=10> */
[----:B0-----:R-:W-:-:S04]  /*10710*/  IADD3 R6, R17, 0x40, RZ ;  /* 0x0000004011067810 */ /* 0x001fc80007ffe0ff */
[----:B------:R-:W-:Y:S01]  /*10720*/  ISETP.GE.AND P1, PT, R6, R3, PT ;  /* 0x000000030600720c */ /* 0x000fe20003f26270 */
[----:B------:R-:W-:-:S12]  /*10730*/  IMAD.MOV.U32 R6, RZ, RZ, R14 ;  /* 0x000000ffff067224 */ /* 0x000fd800078e000e */
[----:B------:R-:W-:Y:S05]  /*10740*/  WARPSYNC.COLLECTIVE R15, `(.L_x_327) ;  /* 0x000000000f087348 */ /* 0x000fea0003c00000 */
[----:B------:R0:W1:Y:S02]  /*10750*/  SHFL.IDX P6, R14, R13, R12, R11 ;  /* 0x0000000c0d0e7389 */ /* 0x00006400000c000b */
[----:B01----:R-:W-:Y:S01]  /*10760*/  ENDCOLLECTIVE ;  /* 0x000000000000791b */ /* 0x003fe20003800000 */
.L_x_327:
[----:B------:R-:W-:Y:S02]  /*10770*/  IMAD.MOV.U32 R13, RZ, RZ, R4 ;  /* 0x000000ffff0d7224 */ /* 0x000fe400078e0004 */
[----:B------:R-:W-:Y:S01]  /*10780*/  IMAD.MOV.U32 R12, RZ, RZ, 0x5 ;  /* 0x00000005ff0c7424 */ /* 0x000fe200078e00ff */
[----:B------:R-:W-:-:S07]  /*10790*/  MOV R7, R14 ;  /* 0x0000000e00077202 */ /* 0x000fce0000000f00 */
[----:B------:R-:W-:Y:S05]  /*107a0*/  WARPSYNC.COLLECTIVE R15, `(.L_x_328) ;  /* 0x000000000f087348 */ /* 0x000fea0003c00000 */
[----:B------:R0:W1:Y:S02]  /*107b0*/  SHFL.IDX P6, R14, R13, R12, R11 ;  /* 0x0000000c0d0e7389 */ /* 0x00006400000c000b */
[----:B01----:R-:W-:Y:S01]  /*107c0*/  ENDCOLLECTIVE ;  /* 0x000000000000791b */ /* 0x003fe20003800000 */
.L_x_328:
        /* <DEDUP_REMOVED lines=11> */
[----:B------:R-:W-:Y:S02]  /*10880*/  ISETP.GE.AND P1, PT, R6, R3, PT ;  /* 0x000000030600720c */ /* 0x000fe40003f26270 */
[----:B------:R-:W-:-:S11]  /*10890*/  MOV R6, R14 ;  /* 0x0000000e00067202 */ /* 0x000fd60000000f00 */
[----:B------:R-:W-:Y:S05]  /*108a0*/  WARPSYNC.COLLECTIVE R15, `(.L_x_329) ;  /* 0x000000000f087348 */ /* 0x000fea0003c00000 */
[----:B------:R0:W1:Y:S02]  /*108b0*/  SHFL.IDX P6, R14, R13, R12, R11 ;  /* 0x0000000c0d0e7389 */ /* 0x00006400000c000b */
[----:B01----:R-:W-:Y:S01]  /*108c0*/  ENDCOLLECTIVE ;  /* 0x000000000000791b */ /* 0x003fe20003800000 */
.L_x_329:
[----:B------:R-:W-:Y:S01]  /*108d0*/  MOV R13, R4 ;  /* 0x00000004000d7202 */ /* 0x000fe20000000f00 */
[----:B------:R-:W-:Y:S02]  /*108e0*/  IMAD.MOV.U32 R12, RZ, RZ, 0x6 ;  /* 0x00000006ff0c7424 */ /* 0x000fe400078e00ff */
[----:B------:R-:W-:-:S07]  /*108f0*/  IMAD.MOV.U32 R7, RZ, RZ, R14 ;  /* 0x000000ffff077224 */ /* 0x000fce00078e000e */
[----:B------:R-:W-:Y:S05]  /*10900*/  WARPSYNC.COLLECTIVE R15, `(.L_x_330) ;  /* 0x000000000f087348 */ /* 0x000fea0003c00000 */
[----:B------:R0:W1:Y:S02]  /*10910*/  SHFL.IDX P6, R14, R13, R12, R11 ;  /* 0x0000000c0d0e7389 */ /* 0x00006400000c000b */
[----:B01----:R-:W-:Y:S01]  /*10920*/  ENDCOLLECTIVE ;  /* 0x000000000000791b */ /* 0x003fe20003800000 */
.L_x_330:
        /* <DEDUP_REMOVED lines=16> */
.L_x_331:
[----:B------:R-:W-:Y:S02]  /*10a30*/  IMAD.MOV.U32 R13, RZ, RZ, R4 ;  /* 0x000000ffff0d7224 */ /* 0x000fe400078e0004 */
[----:B------:R-:W-:Y:S02]  /*10a40*/  IMAD.MOV.U32 R12, RZ, RZ, 0x7 ;  /* 0x00000007ff0c7424 */ /* 0x000fe400078e00ff */
[----:B------:R-:W-:-:S07]  /*10a50*/  IMAD.MOV.U32 R7, RZ, RZ, R14 ;  /* 0x000000ffff077224 */ /* 0x000fce00078e000e */
[----:B------:R-:W-:Y:S05]  /*10a60*/  WARPSYNC.COLLECTIVE R15, `(.L_x_332) ;  /* 0x000000000f087348 */ /* 0x000fea0003c00000 */
[----:B------:R0:W1:Y:S02]  /*10a70*/  SHFL.IDX P6, R14, R13, R12, R11 ;  /* 0x0000000c0d0e7389 */ /* 0x00006400000c000b */
[----:B01----:R-:W-:Y:S01]  /*10a80*/  ENDCOLLECTIVE ;  /* 0x000000000000791b */ /* 0x003fe20003800000 */
.L_x_332:
[----:B------:R-:W-:-:S04]  /*10a90*/  @!P1 LEA R7, P2, R20, R7, 0x1 ;  /* 0x0000000714079211 */ /* 0x000fc800078408ff */
[----:B------:R-:W-:-:S04]  /*10aa0*/  @!P1 IADD3.X R6, RZ, R6, RZ, P2, !PT ;  /* 0x00000006ff069210 */ /* 0x000fc800017fe4ff */
[----:B------:R-:W-:Y:S01]  /*10ab0*/  @!P1 LOP3.LUT R7, R7, R6, RZ, 0x3c, !PT ;  /* 0x0000000607079212 */ /* 0x000fe200078e3cff */
[----:B------:R-:W-:-:S03]  /*10ac0*/  IMAD.MOV.U32 R13, RZ, RZ, R0 ;  /* 0x000000ffff0d7224 */ /* 0x000fc600078e0000 */
[----:B------:R-:W-:Y:S01]  /*10ad0*/  @!P1 LOP3.LUT R6, R7, R6, RZ, 0x3c, !PT ;  /* 0x0000000607069212 */ /* 0x000fe200078e3cff */
[----:B------:R-:W-:-:S03]  /*10ae0*/  VIADD R0, R17, 0x70 ;  /* 0x0000007011007836 */ /* 0x000fc60000000000 */
[----:B------:R-:W-:Y:S01]  /*10af0*/  @!P1 LOP3.LUT R7, R7, R6, RZ, 0x3c, !PT ;  /* 0x0000000607079212 */ /* 0x000fe200078e3cff */
[----:B------:R-:W-:-:S04]  /*10b00*/  IMAD.MOV.U32 R4, RZ, RZ, R14 ;  /* 0x000000ffff047224 */ /* 0x000fc800078e000e */
[----:B------:R-:W-:Y:S01]  /*10b10*/  @!PT LDS RZ, [RZ] ;  /* 0x00000000fffff984 */ /* 0x000fe20000000800 */
[----:B------:R-:W-:Y:S01]  /*10b20*/  @!PT LDS RZ, [RZ] ;  /* 0x00000000fffff984 */ /* 0x000fe20000000800 */
[----:B------:R-:W-:Y:S01]  /*10b30*/  @!PT LDS RZ, [RZ] ;  /* 0x00000000fffff984 */ /* 0x000fe20000000800 */
[----:B------:R0:W-:Y:S01]  /*10b40*/  @!P1 LDGSTS.E.BYPASS.LTC128B.128 [R10+0xf400], desc[UR48][R6.64], !P0 ;  /* 0x0f400000060a9fae */ /* 0x0001e2000c101d70 */
[----:B------:R-:W-:Y:S01]  /*10b50*/  ISETP.GE.AND P1, PT, R0, R3, PT ;  /* 0x000000030000720c */ /* 0x000fe20003f26270 */
[----:B------:R-:W-:-:S12]  /*10b60*/  VIADD R0, R17, 0x80 ;  /* 0x0000008011007836 */ /* 0x000fd80000000000 */
[----:B0-----:R-:W-:Y:S05]  /*10b70*/  WARPSYNC.COLLECTIVE R15, `(.L_x_333) ;  /* 0x000000000f087348 */ /* 0x001fea0003c00000 */
[----:B------:R1:W2:Y:S02]  /*10b80*/  SHFL.IDX P6, R14, R13, R12, R11 ;  /* 0x0000000c0d0e7389 */ /* 0x0002a400000c000b */
[----:B012---:R-:W-:Y:S01]  /*10b90*/  ENDCOLLECTIVE ;  /* 0x000000000000791b */ /* 0x007fe20003800000 */
.L_x_333:
[----:B------:R-:W-:Y:S02]  /*10ba0*/  ISETP.GE.AND P2, PT, R0, R3, PT ;  /* 0x000000030000720c */ /* 0x000fe40003f46270 */
[----:B------:R-:W-:Y:S01]  /*10bb0*/  MOV R13, R2 ;  /* 0x00000002000d7202 */ /* 0x000fe20000000f00 */
[----:B------:R-:W-:Y:S01]  /*10bc0*/  IMAD.MOV.U32 R12, RZ, RZ, RZ ;  /* 0x000000ffff0c7224 */ /* 0x000fe200078e00ff */
[----:B------:R-:W-:-:S09]  /*10bd0*/  MOV R6, R14 ;  /* 0x0000000e00067202 */ /* 0x000fd20000000f00 */
[----:B------:R-:W-:Y:S05]  /*10be0*/  WARPSYNC.COLLECTIVE R15, `(.L_x_334) ;  /* 0x000000000f087348 */ /* 0x000fea0003c00000 */
[----:B------:R0:W1:Y:S02]  /*10bf0*/  SHFL.IDX P6, R14, R13, R12, R11 ;  /* 0x0000000c0d0e7389 */ /* 0x00006400000c000b */
[----:B01----:R-:W-:Y:S01]  /*10c00*/  ENDCOLLECTIVE ;  /* 0x000000000000791b */ /* 0x003fe20003800000 */
.L_x_334:
[----:B------:R-:W-:-:S05]  /*10c10*/  @!P1 LEA R6, P3, R20, R6, 0x1 ;  /* 0x0000000614069211 */ /* 0x000fca00078608ff */
[----:B------:R-:W-:-:S04]  /*10c20*/  @!P1 IMAD.X R4, RZ, RZ, R4, P3 ;  /* 0x000000ffff049224 */ /* 0x000fc800018e0604 */
[----:B------:R-:W-:Y:S01]  /*10c30*/  @!P1 IMAD.MOV.U32 R7, RZ, RZ, R4 ;  /* 0x000000ffff079224 */ /* 0x000fe200078e0004 */
[----:B------:R-:W-:Y:S01]  /*10c40*/  IADD3 R4, R17, 0xa0, RZ ;  /* 0x000000a011047810 */ /* 0x000fe20007ffe0ff */
[----:B------:R-:W-:-:S03]  /*10c50*/  IMAD.MOV.U32 R13, RZ, RZ, R5 ;  /* 0x000000ffff0d7224 */ /* 0x000fc600078e0005 */
[----:B------:R-:W-:Y:S01]  /*10c60*/  @!PT LDS RZ, [RZ] ;  /* 0x00000000fffff984 */ /* 0x000fe20000000800 */
[----:B------:R-:W-:Y:S01]  /*10c70*/  @!PT LDS RZ, [RZ] ;  /* 0x00000000fffff984 */ /* 0x000fe20000000800 */
[----:B------:R-:W-:Y:S01]  /*10c80*/  @!PT LDS RZ, [RZ] ;  /* 0x00000000fffff984 */ /* 0x000fe20000000800 */
[----:B------:R0:W-:Y:S01]  /*10c90*/  @!P1 LDGSTS.E.BYPASS.LTC128B.128 [R10+0xfc00], desc[UR48][R6.64], !P0 ;  /* 0x0fc00000060a9fae */ /* 0x0001e2000c101d70 */
[----:B------:R-:W-:-:S07]  /*10ca0*/  IMAD.MOV.U32 R0, RZ, RZ, R14 ;  /* 0x000000ffff007224 */ /* 0x000fce00078e000e */
[----:B0-----:R-:W-:Y:S05]  /*10cb0*/  WARPSYNC.COLLECTIVE R15, `(.L_x_335) ;  /* 0x000000000f087348 */ /* 0x001fea0003c00000 */
[----:B------:R1:W2:Y:S02]  /*10cc0*/  SHFL.IDX P6, R14, R13, R12, R11 ;  /* 0x0000000c0d0e7389 */ /* 0x0002a400000c000b */
[----:B012---:R-:W-:Y:S01]  /*10cd0*/  ENDCOLLECTIVE ;  /* 0x000000000000791b */ /* 0x007fe20003800000 */
.L_x_335:
[----:B------:R-:W-:Y:S02]  /*10ce0*/  IMAD.MOV.U32 R13, RZ, RZ, R2 ;  /* 0x000000ffff0d7224 */ /* 0x000fe400078e0002 */
[----:B------:R-:W-:Y:S02]  /*10cf0*/  IMAD.MOV.U32 R12, RZ, RZ, 0x1 ;  /* 0x00000001ff0c7424 */ /* 0x000fe400078e00ff */
[----:B------:R-:W-:-:S07]  /*10d00*/  IMAD.MOV.U32 R8, RZ, RZ, R14 ;  /* 0x000000ffff087224 */ /* 0x000fce00078e000e */
[----:B------:R-:W-:Y:S05]  /*10d10*/  WARPSYNC.COLLECTIVE R15, `(.L_x_336) ;  /* 0x000000000f087348 */ /* 0x000fea0003c00000 */
[----:B------:R0:W1:Y:S02]  /*10d20*/  SHFL.IDX P6, R14, R13, R12, R11 ;  /* 0x0000000c0d0e7389 */ /* 0x00006400000c000b */
[----:B01----:R-:W-:Y:S01]  /*10d30*/  ENDCOLLECTIVE ;  /* 0x000000000000791b */ /* 0x003fe20003800000 */
.L_x_336:
[----:B------:R-:W-:-:S04]  /*10d40*/  @!P2 LEA R6, P1, R20, R8, 0x1 ;  /* 0x000000081406a211 */ /* 0x000fc800078208ff */
[----:B------:R-:W-:-:S05]  /*10d50*/  @!P2 IADD3.X R0, RZ, R0, RZ, P1, !PT ;  /* 0x00000000ff00a210 */ /* 0x000fca0000ffe4ff */
[----:B------:R-:W-:Y:S02]  /*10d60*/  @!P2 IMAD.MOV.U32 R7, RZ, RZ, R0 ;  /* 0x000000ffff07a224 */ /* 0x000fe400078e0000 */
[----:B------:R-:W-:Y:S02]  /*10d70*/  VIADD R0, R17, 0x90 ;  /* 0x0000009011007836 */ /* 0x000fe40000000000 */
[----:B------:R-:W-:Y:S01]  /*10d80*/  IMAD.MOV.U32 R13, RZ, RZ, R5 ;  /* 0x000000ffff0d7224 */ /* 0x000fe200078e0005 */
[----:B------:R-:W-:Y:S01]  /*10d90*/  @!PT LDS RZ, [RZ] ;  /* 0x00000000fffff984 */ /* 0x000fe20000000800 */
[----:B------:R-:W-:Y:S01]  /*10da0*/  @!PT LDS RZ, [RZ] ;  /* 0x00000000fffff984 */ /* 0x000fe20000000800 */
[----:B------:R-:W-:Y:S01]  /*10db0*/  @!PT LDS RZ, [RZ] ;  /* 0x00000000fffff984 */ /* 0x000fe20000000800 */
[----:B------:R0:W-:Y:S02]  /*10dc0*/  @!P2 LDGSTS.E.BYPASS.LTC128B.128 [R10+0x10400], desc[UR48][R6.64], !P0 ;  /* 0x10400000060aafae */ /* 0x0001e4000c101d70 */
[----:B------:R-:W-:Y:S02]  /*10dd0*/  ISETP.GE.AND P1, PT, R0, R3, PT ;  /* 0x000000030000720c */ /* 0x000fe40003f26270 */
[----:B------:R-:W-:-:S11]  /*10de0*/  MOV R0, R14 ;  /* 0x0000000e00007202 */ /* 0x000fd60000000f00 */
[----:B0-----:R-:W-:Y:S05]  /*10df0*/  WARPSYNC.COLLECTIVE R15, `(.L_x_337) ;  /* 0x000000000f087348 */ /* 0x001fea0003c00000 */
[----:B------:R1:W2:Y:S02]  /*10e00*/  SHFL.IDX P6, R14, R13, R12, R11 ;  /* 0x0000000c0d0e7389 */ /* 0x0002a400000c000b */
[----:B012---:R-:W-:Y:S01]  /*10e10*/  ENDCOLLECTIVE ;  /* 0x000000000000791b */ /* 0x007fe20003800000 */
.L_x_337:
[----:B------:R-:W-:Y:S01]  /*10e20*/  MOV R13, R2 ;  /* 0x00000002000d7202 */ /* 0x000fe20000000f00 */
[----:B------:R-:W-:Y:S02]  /*10e30*/  IMAD.MOV.U32 R12, RZ, RZ, 0x2 ;  /* 0x00000002ff0c7424 */ /* 0x000fe400078e00ff */
[----:B------:R-:W-:-:S07]  /*10e40*/  IMAD.MOV.U32 R6, RZ, RZ, R14 ;  /* 0x000000ffff067224 */ /* 0x000fce00078e000e */
[----:B------:R-:W-:Y:S05]  /*10e50*/  WARPSYNC.COLLECTIVE R15, `(.L_x_338) ;  /* 0x000000000f087348 */ /* 0x000fea0003c00000 */
[----:B------:R0:W1:Y:S02]  /*10e60*/  SHFL.IDX P6, R14, R13, R12, R11 ;  /* 0x0000000c0d0e7389 */ /* 0x00006400000c000b */
[----:B01----:R-:W-:Y:S01]  /*10e70*/  ENDCOLLECTIVE ;  /* 0x000000000000791b */ /* 0x003fe20003800000 */
.L_x_338:
[----:B------:R-:W-:-:S05]  /*10e80*/  @!P1 LEA R6, P2, R20, R6, 0x1 ;  /* 0x0000000614069211 */ /* 0x000fca00078408ff */
[----:B------:R-:W-:-:S04]  /*10e90*/  @!P1 IMAD.X R0, RZ, RZ, R0, P2 ;  /* 0x000000ffff009224 */ /* 0x000fc800010e0600 */
[----:B------:R-:W-:Y:S02]  /*10ea0*/  @!P1 IMAD.MOV.U32 R7, RZ, RZ, R0 ;  /* 0x000000ffff079224 */ /* 0x000fe400078e0000 */
[----:B------:R-:W-:-:S03]  /*10eb0*/  IMAD.MOV.U32 R13, RZ, RZ, R5 ;  /* 0x000000ffff0d7224 */ /* 0x000fc600078e0005 */
[----:B------:R-:W-:Y:S01]  /*10ec0*/  @!PT LDS RZ, [RZ] ;  /* 0x00000000fffff984 */ /* 0x000fe20000000800 */
[----:B------:R-:W-:Y:S01]  /*10ed0*/  @!PT LDS RZ, [RZ] ;  /* 0x00000000fffff984 */ /* 0x000fe20000000800 */
[----:B------:R-:W-:Y:S01]  /*10ee0*/  @!PT LDS RZ, [RZ] ;  /* 0x00000000fffff984 */ /* 0x000fe20000000800 */
[----:B------:R0:W-:Y:S01]  /*10ef0*/  @!P1 LDGSTS.E.BYPASS.LTC128B.128 [R10+0x10c00], desc[UR48][R6.64], !P0 ;  /* 0x10c00000060a9fae */ /* 0x0001e2000c101d70 */
[----:B------:R-:W-:Y:S01]  /*10f00*/  ISETP.GE.AND P1, PT, R4, R3, PT ;  /* 0x000000030400720c */ /* 0x000fe20003f26270 */
[----:B------:R-:W-:-:S12]  /*10f10*/  IMAD.MOV.U32 R0, RZ, RZ, R14 ;  /* 0x000000ffff007224 */ /* 0x000fd800078e000e */
[----:B0-----:R-:W-:Y:S05]  /*10f20*/  WARPSYNC.COLLECTIVE R15, `(.L_x_339) ;  /* 0x000000000f087348 */ /* 0x001fea0003c00000 */
[----:B------:R1:W2:Y:S02]  /*10f30*/  SHFL.IDX P6, R14, R13, R12, R11 ;  /* 0x0000000c0d0e7389 */ /* 0x0002a400000c000b */
[----:B012---:R-:W-:Y:S01]  /*10f40*/  ENDCOLLECTIVE ;  /* 0x000000000000791b */ /* 0x007fe20003800000 */
.L_x_339:
[----:B------:R-:W-:Y:S02]  /*10f50*/  IMAD.MOV.U32 R13, RZ, RZ, R2 ;  /* 0x000000ffff0d7224 */ /* 0x000fe400078e0002 */
[----:B------:R-:W-:Y:S02]  /*10f60*/  IMAD.MOV.U32 R12, RZ, RZ, 0x3 ;  /* 0x00000003ff0c7424 */ /* 0x000fe400078e00ff */
[----:B------:R-:W-:-:S07]  /*10f70*/  IMAD.MOV.U32 R6, RZ, RZ, R14 ;  /* 0x000000ffff067224 */ /* 0x000fce00078e000e */
[----:B------:R-:W-:Y:S05]  /*10f80*/  WARPSYNC.COLLECTIVE R15, `(.L_x_340) ;  /* 0x000000000f087348 */ /* 0x000fea0003c00000 */
[----:B------:R0:W1:Y:S02]  /*10f90*/  SHFL.IDX P6, R14, R13, R12, R11 ;  /* 0x0000000c0d0e7389 */ /* 0x00006400000c000b */
[----:B01----:R-:W-:Y:S01]  /*10fa0*/  ENDCOLLECTIVE ;  /* 0x000000000000791b */ /* 0x003fe20003800000 */
.L_x_340:
        /* <DEDUP_REMOVED lines=8> */
[----:B------:R-:W-:-:S07]  /*11030*/  MOV R0, R14 ;  /* 0x0000000e00007202 */ /* 0x000fce0000000f00 */
[----:B0-----:R-:W-:Y:S05]  /*11040*/  WARPSYNC.COLLECTIVE R15, `(.L_x_341) ;  /* 0x000000000f087348 */ /* 0x001fea0003c00000 */
[----:B------:R1:W2:Y:S02]  /*11050*/  SHFL.IDX P6, R14, R13, R12, R11 ;  /* 0x0000000c0d0e7389 */ /* 0x0002a400000c000b */
[----:B012---:R-:W-:Y:S01]  /*11060*/  ENDCOLLECTIVE ;  /* 0x000000000000791b */ /* 0x007fe20003800000 */
.L_x_341:
[----:B------:R-:W-:Y:S05]  /*11070*/  BRA `(.L_x_342) ;  /* 0xffffffc000987947 */ /* 0x000fea000383ffff */
.L_x_230:
[----:B0-----:R0:W1:Y:S02]  /*11080*/  SYNCS.PHASECHK.TRANS64.TRYWAIT P0, [R22+URZ+0x30820], R3 ;  /* 0x03082003160075a7 */ /* 0x001064000800017f */
[----:B-1----:R-:W-:Y:S05]  /*11090*/  @!P0 NANOSLEEP.SYNCS 0x989680 ;  /* 0x009896800000895d */ /* 0x002fea0003900000 */
[----:B------:R-:W1:Y:S02]  /*110a0*/  @!P0 SYNCS.PHASECHK.TRANS64 P0, [R22+URZ+0x30820], R3 ;  /* 0x03082003160085a7 */ /* 0x000e64000800007f */
[----:B-1----:R-:W-:Y:S05]  /*110b0*/  @!P0 BRA `(.L_x_230) ;  /* 0xfffffffc00f08947 */ /* 0x002fea000383ffff */
[----:B------:R-:W-:Y:S05]  /*110c0*/  BRA `(.L_x_343) ;  /* 0xffffffc400007947 */ /* 0x000fea000383ffff */
.L_x_239:
[----:B0-----:R0:W2:Y:S02]  /*110d0*/  SYNCS.PHASECHK.TRANS64.TRYWAIT P0, [R2+URZ+0x30840], R3 ;  /* 0x03084003020075a7 */ /* 0x0010a4000800017f */
[----:B--2---:R-:W-:Y:S05]  /*110e0*/  @!P0 NANOSLEEP.SYNCS 0x989680 ;  /* 0x009896800000895d */ /* 0x004fea0003900000 */
[----:B------:R-:W2:Y:S02]  /*110f0*/  @!P0 SYNCS.PHASECHK.TRANS64 P0, [R2+URZ+0x30840], R3 ;  /* 0x03084003020085a7 */ /* 0x000ea4000800007f */
[----:B--2---:R-:W-:Y:S05]  /*11100*/  @!P0 BRA `(.L_x_239) ;  /* 0xfffffffc00f08947 */ /* 0x004fea000383ffff */
[----:B------:R-:W-:Y:S05]  /*11110*/  BRA `(.L_x_344) ;  /* 0xffffffc400b07947 */ /* 0x000fea000383ffff */
.L_x_244:
[----:B0-----:R0:W1:Y:S02]  /*11120*/  SYNCS.PHASECHK.TRANS64.TRYWAIT P0, [R3+URZ+0x60], R2 ;  /* 0x00006002030075a7 */ /* 0x001064000800017f */
[----:B-1----:R-:W-:Y:S05]  /*11130*/  @!P0 NANOSLEEP.SYNCS 0x989680 ;  /* 0x009896800000895d */ /* 0x002fea0003900000 */
[----:B------:R-:W1:Y:S02]  /*11140*/  @!P0 SYNCS.PHASECHK.TRANS64 P0, [R3+URZ+0x60], R2 ;  /* 0x00006002030085a7 */ /* 0x000e64000800007f */
[----:B-1----:R-:W-:Y:S05]  /*11150*/  @!P0 BRA `(.L_x_244) ;  /* 0xfffffffc00f08947 */ /* 0x002fea000383ffff */
[----:B------:R-:W-:Y:S05]  /*11160*/  BRA `(.L_x_345) ;  /* 0xffffffc8003c7947 */ /* 0x000fea000383ffff */
.L_x_252:
[----:B-1----:R1:W2:Y:S02]  /*11170*/  SYNCS.PHASECHK.TRANS64.TRYWAIT P0, [R2+URZ+0x30840], R3 ;  /* 0x03084003020075a7 */ /* 0x0022a4000800017f */
[----:B--2---:R-:W-:Y:S05]  /*11180*/  @!P0 NANOSLEEP.SYNCS 0x989680 ;  /* 0x009896800000895d */ /* 0x004fea0003900000 */
[----:B------:R-:W2:Y:S02]  /*11190*/  @!P0 SYNCS.PHASECHK.TRANS64 P0, [R2+URZ+0x30840], R3 ;  /* 0x03084003020085a7 */ /* 0x000ea4000800007f */
[----:B--2---:R-:W-:Y:S05]  /*111a0*/  @!P0 BRA `(.L_x_252) ;  /* 0xfffffffc00f08947 */ /* 0x004fea000383ffff */
[----:B------:R-:W-:Y:S05]  /*111b0*/  BRA `(.L_x_346) ;  /* 0xffffffcc007c7947 */ /* 0x000fea000383ffff */
.L_x_257:
[----:B0-----:R0:W1:Y:S02]  /*111c0*/  SYNCS.PHASECHK.TRANS64.TRYWAIT P0, [R10+URZ+0x60], R3 ;  /* 0x000060030a0075a7 */ /* 0x001064000800017f */
[----:B-1----:R-:W-:Y:S05]  /*111d0*/  @!P0 NANOSLEEP.SYNCS 0x989680 ;  /* 0x009896800000895d */ /* 0x002fea0003900000 */
[----:B------:R-:W1:Y:S02]  /*111e0*/  @!P0 SYNCS.PHASECHK.TRANS64 P0, [R10+URZ+0x60], R3 ;  /* 0x000060030a0085a7 */ /* 0x000e64000800007f */
[----:B-1----:R-:W-:Y:S05]  /*111f0*/  @!P0 BRA `(.L_x_257) ;  /* 0xfffffffc00f08947 */ /* 0x002fea000383ffff */
[----:B------:R-:W-:Y:S05]  /*11200*/  BRA `(.L_x_347) ;  /* 0xffffffd000087947 */ /* 0x000fea000383ffff */
.L_x_265:
[----:B-1----:R1:W2:Y:S02]  /*11210*/  SYNCS.PHASECHK.TRANS64.TRYWAIT P0, [R2+URZ+0x30840], R3 ;  /* 0x03084003020075a7 */ /* 0x0022a4000800017f */
[----:B--2---:R-:W-:Y:S05]  /*11220*/  @!P0 NANOSLEEP.SYNCS 0x989680 ;  /* 0x009896800000895d */ /* 0x004fea0003900000 */
[----:B------:R-:W2:Y:S02]  /*11230*/  @!P0 SYNCS.PHASECHK.TRANS64 P0, [R2+URZ+0x30840], R3 ;  /* 0x03084003020085a7 */ /* 0x000ea4000800007f */
[----:B--2---:R-:W-:Y:S05]  /*11240*/  @!P0 BRA `(.L_x_265) ;  /* 0xfffffffc00f08947 */ /* 0x004fea000383ffff */
[----:B------:R-:W-:Y:S05]  /*11250*/  BRA `(.L_x_348) ;  /* 0xffffffd400147947 */ /* 0x000fea000383ffff */
.L_x_270:
[----:B0-----:R0:W1:Y:S02]  /*11260*/  SYNCS.PHASECHK.TRANS64.TRYWAIT P0, [R8+URZ+0x60], R3 ;  /* 0x00006003080075a7 */ /* 0x001064000800017f */
[----:B-1----:R-:W-:Y:S05]  /*11270*/  @!P0 NANOSLEEP.SYNCS 0x989680 ;  /* 0x009896800000895d */ /* 0x002fea0003900000 */
[----:B------:R-:W1:Y:S02]  /*11280*/  @!P0 SYNCS.PHASECHK.TRANS64 P0, [R8+URZ+0x60], R3 ;  /* 0x00006003080085a7 */ /* 0x000e64000800007f */
[----:B-1----:R-:W-:Y:S05]  /*11290*/  @!P0 BRA `(.L_x_270) ;  /* 0xfffffffc00f08947 */ /* 0x002fea000383ffff */
[----:B------:R-:W-:Y:S05]  /*112a0*/  BRA `(.L_x_349) ;  /* 0xffffffd400a47947 */ /* 0x000fea000383ffff */
.L_x_280:
[----:B0-----:R0:W1:Y:S02]  /*112b0*/  SYNCS.PHASECHK.TRANS64.TRYWAIT P0, [R3+URZ+0x30860], R0 ;  /* 0x03086000030075a7 */ /* 0x001064000800017f */
[----:B-1----:R-:W-:Y:S05]  /*112c0*/  @!P0 NANOSLEEP.SYNCS 0x989680 ;  /* 0x009896800000895d */ /* 0x002fea0003900000 */
[----:B------:R-:W1:Y:S02]  /*112d0*/  @!P0 SYNCS.PHASECHK.TRANS64 P0, [R3+URZ+0x30860], R0 ;  /* 0x03086000030085a7 */ /* 0x000e64000800007f */
[----:B-1----:R-:W-:Y:S05]  /*112e0*/  @!P0 BRA `(.L_x_280) ;  /* 0xfffffffc00f08947 */ /* 0x002fea000383ffff */
[----:B------:R-:W-:Y:S05]  /*112f0*/  BRA `(.L_x_350) ;  /* 0xffffffd800a07947 */ /* 0x000fea000383ffff */
.L_x_286:
[----:B------:R-:W-:Y:S01]  /*11300*/  BSSY B0, `(.L_x_351) ;  /* 0x0000008000007945 */ /* 0x000fe20003800000 */
[----:B------:R-:W-:Y:S01]  /*11310*/  IMAD.MOV.U32 R13, RZ, RZ, R16 ;  /* 0x000000ffff0d7224 */ /* 0x000fe200078e0010 */
[----:B------:R-:W-:Y:S01]  /*11320*/  MOV R15, 0xffffffff ;  /* 0xffffffff000f7802 */ /* 0x000fe20000000f00 */
[----:B------:R-:W-:Y:S02]  /*11330*/  IMAD.MOV.U32 R12, RZ, RZ, RZ ;  /* 0x000000ffff0c7224 */ /* 0x000fe400078e00ff */
[----:B------:R-:W-:-:S07]  /*11340*/  IMAD.MOV.U32 R11, RZ, RZ, 0x1f ;  /* 0x0000001fff0b7424 */ /* 0x000fce00078e00ff */
[----:B------:R-:W-:Y:S05]  /*11350*/  WARPSYNC.COLLECTIVE R15, `(.L_x_352) ;  /* 0x000000000f087348 */ /* 0x000fea0003c00000 */
[----:B------:R0:W1:Y:S02]  /*11360*/  SHFL.IDX P6, R14, R13, R12, R11 ;  /* 0x0000000c0d0e7389 */ /* 0x00006400000c000b */
[----:B01----:R-:W-:Y:S01]  /*11370*/  ENDCOLLECTIVE ;  /* 0x000000000000791b */ /* 0x003fe20003800000 */
.L_x_352:
[----:B------:R-:W-:Y:S05]  /*11380*/  BSYNC B0 ;  /* 0x0000000000007941 */ /* 0x000fea0003800000 */
.L_x_351:
[----:B------:R-:W-:Y:S01]  /*11390*/  IMAD.MOV.U32 R13, RZ, RZ, R16 ;  /* 0x000000ffff0d7224 */ /* 0x000fe200078e0010 */
[----:B------:R-:W-:Y:S01]  /*113a0*/  MOV R15, 0xffffffff ;  /* 0xffffffff000f7802 */ /* 0x000fe20000000f00 */
[----:B------:R-:W-:Y:S02]  /*113b0*/  IMAD.MOV.U32 R12, RZ, RZ, 0x1 ;  /* 0x00000001ff0c7424 */ /* 0x000fe400078e00ff */
[----:B------:R-:W-:Y:S02]  /*113c0*/  IMAD.MOV.U32 R11, RZ, RZ, 0x1f ;  /* 0x0000001fff0b7424 */ /* 0x000fe400078e00ff */
[----:B------:R-:W-:Y:S02]  /*113d0*/  IMAD.IADD R5, R19, 0x1, R8 ;  /* 0x0000000113057824 */ /* 0x000fe400078e0208 */
[----:B------:R-:W-:-:S07]  /*113e0*/  IMAD.MOV.U32 R0, RZ, RZ, R14 ;  /* 0x000000ffff007224 */ /* 0x000fce00078e000e */
[----:B------:R-:W-:Y:S05]  /*113f0*/  WARPSYNC.COLLECTIVE R15, `(.L_x_353) ;  /* 0x000000000f087348 */ /* 0x000fea0003c00000 */
[----:B------:R0:W1:Y:S02]  /*11400*/  SHFL.IDX P6, R14, R13, R12, R11 ;  /* 0x0000000c0d0e7389 */ /* 0x00006400000c000b */
[----:B01----:R-:W-:Y:S01]  /*11410*/  ENDCOLLECTIVE ;  /* 0x000000000000791b */ /* 0x003fe20003800000 */
.L_x_353:
[----:B------:R-:W-:Y:S02]  /*11420*/  ULDC UR4, c[0x0][0xc3c] ;  /* 0x00030f0000047ab9 */ /* 0x000fe40000000800 */
[----:B------:R-:W-:-:S13]  /*11430*/  ISETP.GE.OR P1, PT, R5, UR4, !P0 ;  /* 0x0000000405007c0c */ /* 0x000fda000c726670 */
[----:B------:R-:W0:Y:S01]  /*11440*/  @!P1 LDC.64 R2, c[0x0][0xc80] ;  /* 0x00032000ff029b82 */ /* 0x000e220000000a00 */
[----:B------:R-:W-:Y:S02]  /*11450*/  IMAD.MOV.U32 R11, RZ, RZ, RZ ;  /* 0x000000ffff0b7224 */ /* 0x000fe400078e00ff */
[----:B------:R-:W-:Y:S02]  /*11460*/  IMAD.MOV.U32 R4, RZ, RZ, R14 ;  /* 0x000000ffff047224 */ /* 0x000fe400078e000e */
[----:B0-----:R-:W-:-:S06]  /*11470*/  @!P1 IMAD.WIDE R2, R5, 0x4, R2 ;  /* 0x0000000405029825 */ /* 0x001fcc00078e0202 */
[----:B------:R-:W2:Y:S01]  /*11480*/  @!P1 LDG.E R2, desc[UR48][R2.64] ;  /* 0x0000003002029981 */ /* 0x000ea2000c1e1900 */
[----:B------:R-:W-:Y:S01]  /*11490*/  IMAD.MOV.U32 R5, RZ, RZ, RZ ;  /* 0x000000ffff057224 */ /* 0x000fe200078e00ff */
[C---:B------:R-:W-:Y:S02]  /*114a0*/  ISETP.GE.U32.AND P2, PT, R8.reuse, 0x2, PT ;  /* 0x000000020800780c */ /* 0x040fe40003f46070 */
[C---:B------:R-:W-:Y:S02]  /*114b0*/  ISETP.GE.U32.AND P3, PT, R8.reuse, 0x4, PT ;  /* 0x000000040800780c */ /* 0x040fe40003f66070 */
[C---:B------:R-:W-:Y:S02]  /*114c0*/  ISETP.GE.U32.AND P4, PT, R8.reuse, 0x8, PT ;  /* 0x000000080800780c */ /* 0x040fe40003f86070 */
[C---:B------:R-:W-:Y:S01]  /*114d0*/  ISETP.GE.U32.AND P5, PT, R8.reuse, 0x10, PT ;  /* 0x000000100800780c */ /* 0x040fe20003fa6070 */
[----:B--2---:R-:W-:Y:S01]  /*114e0*/  @!P1 IMAD.MOV.U32 R5, RZ, RZ, R2 ;  /* 0x000000ffff059224 */ /* 0x004fe200078e0002 */
[----:B------:R-:W-:-:S04]  /*114f0*/  ISETP.NE.AND P1, PT, R8, RZ, PT ;  /* 0x000000ff0800720c */ /* 0x000fc80003f25270 */
[----:B------:R-:W-:-:S09]  /*11500*/  MOV R13, R5 ;  /* 0x00000005000d7202 */ /* 0x000fd20000000f00 */
[----:B------:R-:W-:Y:S05]  /*11510*/  WARPSYNC.COLLECTIVE R15, `(.L_x_354) ;  /* 0x000000000f087348 */ /* 0x000fea0003c00000 */
[----:B------:R0:W1:Y:S02]  /*11520*/  SHFL.UP P6, R14, R13, R12, R11 ;  /* 0x0400000c0d0e7389 */ /* 0x00006400000c000b */
[----:B01----:R-:W-:Y:S01]  /*11530*/  ENDCOLLECTIVE ;  /* 0x000000000000791b */ /* 0x003fe20003800000 */
.L_x_354:
[----:B------:R-:W-:Y:S01]  /*11540*/  IMAD.MOV.U32 R12, RZ, RZ, 0x2 ;  /* 0x00000002ff0c7424 */ /* 0x000fe200078e00ff */
[----:B------:R-:W-:-:S05]  /*11550*/  SEL R6, R14, RZ, P1 ;  /* 0x000000ff0e067207 */ /* 0x000fca0000800000 */
[----:B------:R-:W-:-:S04]  /*11560*/  IMAD.IADD R6, R5, 0x1, R6 ;  /* 0x0000000105067824 */ /* 0x000fc800078e0206 */
[----:B------:R-:W-:-:S07]  /*11570*/  IMAD.MOV.U32 R13, RZ, RZ, R6 ;  /* 0x000000ffff0d7224 */ /* 0x000fce00078e0006 */
[----:B------:R-:W-:Y:S05]  /*11580*/  WARPSYNC.COLLECTIVE R15, `(.L_x_355) ;  /* 0x000000000f087348 */ /* 0x000fea0003c00000 */
[----:B------:R0:W1:Y:S02]  /*11590*/  SHFL.UP P6, R14, R13, R12, R11 ;  /* 0x0400000c0d0e7389 */ /* 0x00006400000c000b */
[----:B01----:R-:W-:Y:S01]  /*115a0*/  ENDCOLLECTIVE ;  /* 0x000000000000791b */ /* 0x003fe20003800000 */
.L_x_355:
[----:B------:R-:W-:Y:S01]  /*115b0*/  IMAD.MOV.U32 R12, RZ, RZ, 0x4 ;  /* 0x00000004ff0c7424 */ /* 0x000fe200078e00ff */
[----:B------:R-:W-:-:S04]  /*115c0*/  SEL R7, R14, RZ, P2 ;  /* 0x000000ff0e077207 */ /* 0x000fc80001000000 */
[----:B------:R-:W-:-:S05]  /*115d0*/  IADD3 R7, R6, R7, RZ ;  /* 0x0000000706077210 */ /* 0x000fca0007ffe0ff */
[----:B------:R-:W-:-:S07]  /*115e0*/  IMAD.MOV.U32 R13, RZ, RZ, R7 ;  /* 0x000000ffff0d7224 */ /* 0x000fce00078e0007 */
[----:B------:R-:W-:Y:S05]  /*115f0*/  WARPSYNC.COLLECTIVE R15, `(.L_x_356) ;  /* 0x000000000f087348 */ /* 0x000fea0003c00000 */
[----:B------:R0:W1:Y:S02]  /*11600*/  SHFL.UP P6, R14, R13, R12, R11 ;  /* 0x0400000c0d0e7389 */ /* 0x00006400000c000b */
[----:B01----:R-:W-:Y:S01]  /*11610*/  ENDCOLLECTIVE ;  /* 0x000000000000791b */ /* 0x003fe20003800000 */
.L_x_356:
[----:B------:R-:W-:Y:S02]  /*11620*/  MOV R12, 0x8 ;  /* 0x00000008000c7802 */ /* 0x000fe40000000f00 */
[----:B------:R-:W-:-:S05]  /*11630*/  SEL R2, R14, RZ, P3 ;  /* 0x000000ff0e027207 */ /* 0x000fca0001800000 */
[----:B------:R-:W-:-:S04]  /*11640*/  IMAD.IADD R2, R7, 0x1, R2 ;  /* 0x0000000107027824 */ /* 0x000fc800078e0202 */
[----:B------:R-:W-:-:S07]  /*11650*/  IMAD.MOV.U32 R13, RZ, RZ, R2 ;  /* 0x000000ffff0d7224 */ /* 0x000fce00078e0002 */
[----:B------:R-:W-:Y:S05]  /*11660*/  WARPSYNC.COLLECTIVE R15, `(.L_x_357) ;  /* 0x000000000f087348 */ /* 0x000fea0003c00000 */
[----:B------:R0:W1:Y:S02]  /*11670*/  SHFL.UP P6, R14, R13, R12, R11 ;  /* 0x0400000c0d0e7389 */ /* 0x00006400000c000b */
[----:B01----:R-:W-:Y:S01]  /*11680*/  ENDCOLLECTIVE ;  /* 0x000000000000791b */ /* 0x003fe20003800000 */
.L_x_357:
[----:B------:R-:W-:Y:S01]  /*11690*/  IMAD.MOV.U32 R12, RZ, RZ, 0x10 ;  /* 0x00000010ff0c7424 */ /* 0x000fe200078e00ff */
[----:B------:R-:W-:-:S05]  /*116a0*/  SEL R3, R14, RZ, P4 ;  /* 0x000000ff0e037207 */ /* 0x000fca0002000000 */
[----:B------:R-:W-:-:S04]  /*116b0*/  IMAD.IADD R3, R2, 0x1, R3 ;  /* 0x0000000102037824 */ /* 0x000fc800078e0203 */
[----:B------:R-:W-:-:S07]  /*116c0*/  IMAD.MOV.U32 R13, RZ, RZ, R3 ;  /* 0x000000ffff0d7224 */ /* 0x000fce00078e0003 */
[----:B------:R-:W-:Y:S05]  /*116d0*/  WARPSYNC.COLLECTIVE R15, `(.L_x_358) ;  /* 0x000000000f087348 */ /* 0x000fea0003c00000 */
[----:B------:R0:W1:Y:S02]  /*116e0*/  SHFL.UP P6, R14, R13, R12, R11 ;  /* 0x0400000c0d0e7389 */ /* 0x00006400000c000b */
[----:B01----:R-:W-:Y:S01]  /*116f0*/  ENDCOLLECTIVE ;  /* 0x000000000000791b */ /* 0x003fe20003800000 */
.L_x_358:
[----:B------:R-:W-:Y:S02]  /*11700*/  IMAD.MOV.U32 R12, RZ, RZ, 0x1f ;  /* 0x0000001fff0c7424 */ /* 0x000fe400078e00ff */
[----:B------:R-:W-:Y:S01]  /*11710*/  IMAD.MOV.U32 R11, RZ, RZ, 0x1f ;  /* 0x0000001fff0b7424 */ /* 0x000fe200078e00ff */
[----:B------:R-:W-:-:S05]  /*11720*/  SEL R2, R14, RZ, P5 ;  /* 0x000000ff0e027207 */ /* 0x000fca0002800000 */
[----:B------:R-:W-:-:S05]  /*11730*/  IMAD.IADD R2, R3, 0x1, R2 ;  /* 0x0000000103027824 */ /* 0x000fca00078e0202 */
[----:B------:R-:W-:-:S07]  /*11740*/  MOV R13, R2 ;  /* 0x00000002000d7202 */ /* 0x000fce0000000f00 */
[----:B------:R-:W-:Y:S05]  /*11750*/  WARPSYNC.COLLECTIVE R15, `(.L_x_359) ;  /* 0x000000000f087348 */ /* 0x000fea0003c00000 */
[----:B------:R0:W1:Y:S02]  /*11760*/  SHFL.IDX P6, R14, R13, R12, R11 ;  /* 0x0000000c0d0e7389 */ /* 0x00006400000c000b */
[----:B01----:R-:W-:Y:S01]  /*11770*/  ENDCOLLECTIVE ;  /* 0x000000000000791b */ /* 0x003fe20003800000 */
.L_x_359:
[----:B------:R-:W-:Y:S05]  /*11780*/  BRA `(.L_x_360) ;  /* 0xffffffd800d47947 */ /* 0x000fea000383ffff */
.L_x_291:
[----:B------:R-:W-:Y:S01]  /*11790*/  BSSY B0, `(.L_x_361) ;  /* 0x0000008000007945 */ /* 0x000fe20003800000 */
[----:B-----5:R-:W-:Y:S01]  /*117a0*/  IMAD.MOV.U32 R13, RZ, RZ, R5 ;  /* 0x000000ffff0d7224 */ /* 0x020fe200078e0005 */
[----:B------:R-:W-:Y:S01]  /*117b0*/  MOV R11, RZ ;  /* 0x000000ff000b7202 */ /* 0x000fe20000000f00 */
[----:B------:R-:W-:Y:S02]  /*117c0*/  IMAD.MOV.U32 R12, RZ, RZ, 0x1 ;  /* 0x00000001ff0c7424 */ /* 0x000fe400078e00ff */
[----:B------:R-:W-:-:S07]  /*117d0*/  IMAD.MOV.U32 R15, RZ, RZ, -0x1 ;  /* 0xffffffffff0f7424 */ /* 0x000fce00078e00ff */
[----:B0-----:R-:W-:Y:S05]  /*117e0*/  WARPSYNC.COLLECTIVE R15, `(.L_x_362) ;  /* 0x000000000f087348 */ /* 0x001fea0003c00000 */
[----:B------:R1:W2:Y:S02]  /*117f0*/  SHFL.UP P6, R14, R13, R12, R11 ;  /* 0x0400000c0d0e7389 */ /* 0x0002a400000c000b */
[----:B012---:R-:W-:Y:S01]  /*11800*/  ENDCOLLECTIVE ;  /* 0x000000000000791b */ /* 0x007fe20003800000 */
.L_x_362:
[----:B------:R-:W-:Y:S05]  /*11810*/  BSYNC B0 ;  /* 0x0000000000007941 */ /* 0x000fea0003800000 */
.L_x_361:
[----:B------:R-:W-:Y:S01]  /*11820*/  SEL R14, R14, RZ, P1 ;  /* 0x000000ff0e0e7207 */ /* 0x000fe20000800000 */
[----:B------:R-:W-:Y:S01]  /*11830*/  IMAD.MOV.U32 R12, RZ, RZ, 0x2 ;  /* 0x00000002ff0c7424 */ /* 0x000fe200078e00ff */
[----:B------:R-:W-:Y:S01]  /*11840*/  MOV R15, 0xffffffff ;  /* 0xffffffff000f7802 */ /* 0x000fe20000000f00 */
[----:B------:R-:W-:Y:S02]  /*11850*/  IMAD.MOV.U32 R11, RZ, RZ, RZ ;  /* 0x000000ffff0b7224 */ /* 0x000fe400078e00ff */
[----:B------:R-:W-:-:S07]  /*11860*/  IMAD.IADD R13, R5, 0x1, R14 ;  /* 0x00000001050d7824 */ /* 0x000fce00078e020e */
[----:B------:R-:W-:Y:S05]  /*11870*/  WARPSYNC.COLLECTIVE R15, `(.L_x_363) ;  /* 0x000000000f087348 */ /* 0x000fea0003c00000 */
[----:B------:R0:W1:Y:S02]  /*11880*/  SHFL.UP P6, R14, R13, R12, R11 ;  /* 0x0400000c0d0e7389 */ /* 0x00006400000c000b */
[----:B01----:R-:W-:Y:S01]  /*11890*/  ENDCOLLECTIVE ;  /* 0x000000000000791b */ /* 0x003fe20003800000 */
.L_x_363:
[----:B------:R-:W-:Y:S01]  /*118a0*/  IMAD.MOV.U32 R12, RZ, RZ, 0x4 ;  /* 0x00000004ff0c7424 */ /* 0x000fe200078e00ff */
[----:B------:R-:W-:-:S05]  /*118b0*/  SEL R2, R14, RZ, P2 ;  /* 0x000000ff0e027207 */ /* 0x000fca0001000000 */
[----:B------:R-:W-:-:S04]  /*118c0*/  IMAD.IADD R2, R13, 0x1, R2 ;  /* 0x000000010d027824 */ /* 0x000fc800078e0202 */
[----:B------:R-:W-:-:S07]  /*118d0*/  IMAD.MOV.U32 R13, RZ, RZ, R2 ;  /* 0x000000ffff0d7224 */ /* 0x000fce00078e0002 */
[----:B------:R-:W-:Y:S05]  /*118e0*/  WARPSYNC.COLLECTIVE R15, `(.L_x_364) ;  /* 0x000000000f087348 */ /* 0x000fea0003c00000 */
[----:B------:R0:W1:Y:S02]  /*118f0*/  SHFL.UP P6, R14, R13, R12, R11 ;  /* 0x0400000c0d0e7389 */ /* 0x00006400000c000b */
[----:B01----:R-:W-:Y:S01]  /*11900*/  ENDCOLLECTIVE ;  /* 0x000000000000791b */ /* 0x003fe20003800000 */
.L_x_364:
[----:B------:R-:W-:Y:S01]  /*11910*/  IMAD.MOV.U32 R12, RZ, RZ, 0x8 ;  /* 0x00000008ff0c7424 */ /* 0x000fe200078e00ff */
[----:B------:R-:W-:-:S05]  /*11920*/  SEL R3, R14, RZ, P3 ;  /* 0x000000ff0e037207 */ /* 0x000fca0001800000 */
[----:B------:R-:W-:-:S05]  /*11930*/  IMAD.IADD R3, R2, 0x1, R3 ;  /* 0x0000000102037824 */ /* 0x000fca00078e0203 */
[----:B------:R-:W-:-:S07]  /*11940*/  MOV R13, R3 ;  /* 0x00000003000d7202 */ /* 0x000fce0000000f00 */
[----:B------:R-:W-:Y:S05]  /*11950*/  WARPSYNC.COLLECTIVE R15, `(.L_x_365) ;  /* 0x000000000f087348 */ /* 0x000fea0003c00000 */
[----:B------:R0:W1:Y:S02]  /*11960*/  SHFL.UP P6, R14, R13, R12, R11 ;  /* 0x0400000c0d0e7389 */ /* 0x00006400000c000b */
[----:B01----:R-:W-:Y:S01]  /*11970*/  ENDCOLLECTIVE ;  /* 0x000000000000791b */ /* 0x003fe20003800000 */
.L_x_365:
[----:B------:R-:W-:Y:S01]  /*11980*/  IMAD.MOV.U32 R12, RZ, RZ, 0x10 ;  /* 0x00000010ff0c7424 */ /* 0x000fe200078e00ff */
[----:B------:R-:W-:-:S05]  /*11990*/  SEL R4, R14, RZ, P4 ;  /* 0x000000ff0e047207 */ /* 0x000fca0002000000 */
[----:B------:R-:W-:-:S04]  /*119a0*/  IMAD.IADD R4, R3, 0x1, R4 ;  /* 0x0000000103047824 */ /* 0x000fc800078e0204 */
[----:B------:R-:W-:-:S07]  /*119b0*/  IMAD.MOV.U32 R13, RZ, RZ, R4 ;  /* 0x000000ffff0d7224 */ /* 0x000fce00078e0004 */
[----:B------:R-:W-:Y:S05]  /*119c0*/  WARPSYNC.COLLECTIVE R15, `(.L_x_366) ;  /* 0x000000000f087348 */ /* 0x000fea0003c00000 */
[----:B------:R0:W1:Y:S02]  /*119d0*/  SHFL.UP P6, R14, R13, R12, R11 ;  /* 0x0400000c0d0e7389 */ /* 0x00006400000c000b */
[----:B01----:R-:W-:Y:S01]  /*119e0*/  ENDCOLLECTIVE ;  /* 0x000000000000791b */ /* 0x003fe20003800000 */
.L_x_366:
[----:B------:R-:W-:Y:S02]  /*119f0*/  IMAD.MOV.U32 R12, RZ, RZ, 0x1f ;  /* 0x0000001fff0c7424 */ /* 0x000fe400078e00ff */
[----:B------:R-:W-:Y:S01]  /*11a00*/  IMAD.MOV.U32 R11, RZ, RZ, 0x1f ;  /* 0x0000001fff0b7424 */ /* 0x000fe200078e00ff */
[----:B------:R-:W-:-:S04]  /*11a10*/  SEL R3, R14, RZ, P5 ;  /* 0x000000ff0e037207 */ /* 0x000fc80002800000 */
[----:B------:R-:W-:-:S05]  /*11a20*/  IADD3 R2, R4, R3, RZ ;  /* 0x0000000304027210 */ /* 0x000fca0007ffe0ff */
[----:B------:R-:W-:-:S07]  /*11a30*/  IMAD.MOV.U32 R13, RZ, RZ, R2 ;  /* 0x000000ffff0d7224 */ /* 0x000fce00078e0002 */
[----:B------:R-:W-:Y:S05]  /*11a40*/  WARPSYNC.COLLECTIVE R15, `(.L_x_367) ;  /* 0x000000000f087348 */ /* 0x000fea0003c00000 */
[----:B------:R0:W1:Y:S02]  /*11a50*/  SHFL.IDX P6, R14, R13, R12, R11 ;  /* 0x0000000c0d0e7389 */ /* 0x00006400000c000b */
[----:B01----:R-:W-:Y:S01]  /*11a60*/  ENDCOLLECTIVE ;  /* 0x000000000000791b */ /* 0x003fe20003800000 */
.L_x_367:
[----:B------:R-:W-:Y:S05]  /*11a70*/  BRA `(.L_x_368) ;  /* 0xffffffd800b47947 */ /* 0x000fea000383ffff */
.L_x_293:
[----:B------:R-:W-:Y:S01]  /*11a80*/  BSSY B0, `(.L_x_369) ;  /* 0x0000006000007945 */ /* 0x000fe20003800000 */
[----:B------:R-:W-:Y:S01]  /*11a90*/  PLOP3.LUT P6, PT, P6, PT, PT, 0x8, 0x0 ;  /* 0x000000000000781c */ /* 0x000fe200037ce170 */
[----:B------:R-:W-:-:S12]  /*11aa0*/  IMAD.MOV.U32 R15, RZ, RZ, -0x1 ;  /* 0xffffffffff0f7424 */ /* 0x000fd800078e00ff */
[----:B0-----:R-:W-:Y:S05]  /*11ab0*/  WARPSYNC.COLLECTIVE R15, `(.L_x_370) ;  /* 0x000000000f087348 */ /* 0x001fea0003c00000 */
[----:B------:R-:W-:Y:S01]  /*11ac0*/  VOTE.ANY R14, PT, P6 ;  /* 0x00000000000e7806 */ /* 0x000fe200030e0100 */
[----:B0-----:R-:W-:Y:S06]  /*11ad0*/  ENDCOLLECTIVE ;  /* 0x000000000000791b */ /* 0x001fec0003800000 */
.L_x_370:
[----:B------:R-:W-:Y:S05]  /*11ae0*/  BSYNC B0 ;  /* 0x0000000000007941 */ /* 0x000fea0003800000 */
.L_x_369:
[----:B------:R-:W-:Y:S01]  /*11af0*/  MOV R3, R14 ;  /* 0x0000000e00037202 */ /* 0x000fe20000000f00 */
[----:B------:R-:W-:Y:S02]  /*11b00*/  IMAD.MOV.U32 R13, RZ, RZ, R5 ;  /* 0x000000ffff0d7224 */ /* 0x000fe400078e0005 */
[----:B------:R-:W-:Y:S01]  /*11b10*/  IMAD.MOV.U32 R11, RZ, RZ, 0x1f ;  /* 0x0000001fff0b7424 */ /* 0x000fe200078e00ff */
[----:B------:R-:W0:Y:S01]  /*11b20*/  POPC R4, R3 ;  /* 0x0000000300047309 */ /* 0x000e220000000000 */
[----:B------:R-:W-:Y:S02]  /*11b30*/  IMAD.MOV.U32 R15, RZ, RZ, -0x1 ;  /* 0xffffffffff0f7424 */ /* 0x000fe400078e00ff */
[----:B0-----:R-:W-:-:S07]  /*11b40*/  IMAD.MOV.U32 R12, RZ, RZ, R4 ;  /* 0x000000ffff0c7224 */ /* 0x001fce00078e0004 */
[----:B------:R-:W-:Y:S05]  /*11b50*/  WARPSYNC.COLLECTIVE R15, `(.L_x_371) ;  /* 0x000000000f087348 */ /* 0x000fea0003c00000 */
[----:B------:R0:W1:Y:S02]  /*11b60*/  SHFL.IDX P6, R14, R13, R12, R11 ;  /* 0x0000000c0d0e7389 */ /* 0x00006400000c000b */
[----:B01----:R-:W-:Y:S01]  /*11b70*/  ENDCOLLECTIVE ;  /* 0x000000000000791b */ /* 0x003fe20003800000 */
.L_x_371:
[----:B------:R-:W-:Y:S01]  /*11b80*/  MOV R5, R14 ;  /* 0x0000000e00057202 */ /* 0x000fe20000000f00 */
[----:B------:R-:W-:Y:S06]  /*11b90*/  BRA `(.L_x_372) ;  /* 0xffffffd800a47947 */ /* 0x000fec000383ffff */
.L_x_295:
[----:B------:R-:W-:Y:S01]  /*11ba0*/  BSSY B0, `(.L_x_373) ;  /* 0x0000007000007945 */ /* 0x000fe20003800000 */
[----:B------:R-:W-:Y:S02]  /*11bb0*/  IMAD.MOV.U32 R13, RZ, RZ, R2 ;  /* 0x000000ffff0d7224 */ /* 0x000fe400078e0002 */
[----:B------:R-:W-:Y:S02]  /*11bc0*/  IMAD.MOV.U32 R11, RZ, RZ, 0x1f ;  /* 0x0000001fff0b7424 */ /* 0x000fe400078e00ff */
[----:B------:R-:W-:-:S07]  /*11bd0*/  IMAD.MOV.U32 R15, RZ, RZ, -0x1 ;  /* 0xffffffffff0f7424 */ /* 0x000fce00078e00ff */
[----:B012---:R-:W-:Y:S05]  /*11be0*/  WARPSYNC.COLLECTIVE R15, `(.L_x_374) ;  /* 0x000000000f087348 */ /* 0x007fea0003c00000 */
[----:B------:R3:W4:Y:S02]  /*11bf0*/  SHFL.IDX P6, R14, R13, R12, R11 ;  /* 0x0000000c0d0e7389 */ /* 0x00072400000c000b */
[----:B01234-:R-:W-:Y:S01]  /*11c00*/  ENDCOLLECTIVE ;  /* 0x000000000000791b */ /* 0x01ffe20003800000 */
.L_x_374:
[----:B------:R-:W-:Y:S05]  /*11c10*/  BSYNC B0 ;  /* 0x0000000000007941 */ /* 0x000fea0003800000 */
.L_x_373:
[----:B------:R-:W-:Y:S05]  /*11c20*/  BRA `(.L_x_294) ;  /* 0xffffffd8009c7947 */ /* 0x000fea000383ffff */
.L_x_299:
[----:B0-----:R0:W2:Y:S02]  /*11c30*/  SYNCS.PHASECHK.TRANS64.TRYWAIT P0, [R9+URZ+0x30820], R0 ;  /* 0x03082000090075a7 */ /* 0x0010a4000800017f */
[----:B--2---:R-:W-:Y:S05]  /*11c40*/  @!P0 NANOSLEEP.SYNCS 0x989680 ;  /* 0x009896800000895d */ /* 0x004fea0003900000 */
[----:B------:R-:W2:Y:S02]  /*11c50*/  @!P0 SYNCS.PHASECHK.TRANS64 P0, [R9+URZ+0x30820], R0 ;  /* 0x03082000090085a7 */ /* 0x000ea4000800007f */
[----:B--2---:R-:W-:Y:S05]  /*11c60*/  @!P0 BRA `(.L_x_299) ;  /* 0xfffffffc00f08947 */ /* 0x004fea000383ffff */
[----:B------:R-:W-:Y:S05]  /*11c70*/  BRA `(.L_x_375) ;  /* 0xffffffdc00887947 */ /* 0x000fea000383ffff */
.L_x_300:
[----:B------:R-:W2:Y:S01]  /*11c80*/  S2R R2, SR_TID.X ;  /* 0x0000000000027919 */ /* 0x000ea20000002100 */
[----:B------:R-:W-:Y:S01]  /*11c90*/  BSSY B0, `(.L_x_376) ;  /* 0x000000a000007945 */ /* 0x000fe20003800000 */
[----:B------:R-:W-:Y:S01]  /*11ca0*/  MOV R12, RZ ;  /* 0x000000ff000c7202 */ /* 0x000fe20000000f00 */
[----:B------:R-:W-:Y:S02]  /*11cb0*/  IMAD.MOV.U32 R11, RZ, RZ, 0x1f ;  /* 0x0000001fff0b7424 */ /* 0x000fe400078e00ff */
[----:B------:R-:W-:Y:S01]  /*11cc0*/  IMAD.MOV.U32 R15, RZ, RZ, -0x1 ;  /* 0xffffffffff0f7424 */ /* 0x000fe200078e00ff */
[----:B--2---:R-:W-:-:S04]  /*11cd0*/  SHF.R.U32.HI R2, RZ, 0x5, R2 ;  /* 0x00000005ff027819 */ /* 0x004fc80000011602 */
[----:B------:R-:W-:-:S05]  /*11ce0*/  LOP3.LUT R2, R2, 0x3, RZ, 0xc0, !PT ;  /* 0x0000000302027812 */ /* 0x000fca00078ec0ff */
[----:B------:R-:W-:-:S07]  /*11cf0*/  IMAD.MOV.U32 R13, RZ, RZ, R2 ;  /* 0x000000ffff0d7224 */ /* 0x000fce00078e0002 */
[----:B01-3--:R-:W-:Y:S05]  /*11d00*/  WARPSYNC.COLLECTIVE R15, `(.L_x_377) ;  /* 0x000000000f087348 */ /* 0x00bfea0003c00000 */
[----:B------:R2:W4:Y:S02]  /*11d10*/  SHFL.IDX P6, R14, R13, R12, R11 ;  /* 0x0000000c0d0e7389 */ /* 0x00052400000c000b */
[----:B01234-:R-:W-:Y:S01]  /*11d20*/  ENDCOLLECTIVE ;  /* 0x000000000000791b */ /* 0x01ffe20003800000 */
.L_x_377:
[----:B------:R-:W-:Y:S05]  /*11d30*/  BSYNC B0 ;  /* 0x0000000000007941 */ /* 0x000fea0003800000 */
.L_x_376:
[----:B------:R-:W-:Y:S05]  /*11d40*/  BRA `(.L_x_378) ;  /* 0xffffffdc00707947 */ /* 0x000fea000383ffff */
.L_x_303:
[----:B------:R-:W-:Y:S01]  /*11d50*/  BSSY B1, `(.L_x_379) ;  /* 0x0000006000017945 */ /* 0x000fe20003800000 */
[----:B------:R-:W-:-:S07]  /*11d60*/  IMAD.MOV.U32 R15, RZ, RZ, -0x1 ;  /* 0xffffffffff0f7424 */ /* 0x000fce00078e00ff */
[----:B01-3--:R-:W-:Y:S05]  /*11d70*/  WARPSYNC.COLLECTIVE R15, `(.L_x_380) ;  /* 0x000000000f0c7348 */ /* 0x00bfea0003c00000 */
[----:B------:R-:W-:Y:S02]  /*11d80*/  ELECT P6, UR62, PT ;  /* 0x00000000003e782f */ /* 0x000fe400038c0000 */
[----:B------:R-:W-:Y:S01]  /*11d90*/  MOV R14, UR62 ;  /* 0x0000003e000e7c02 */ /* 0x000fe20008000f00 */
[----:B01-3--:R-:W-:Y:S10]  /*11da0*/  ENDCOLLECTIVE ;  /* 0x000000000000791b */ /* 0x00bff40003800000 */
.L_x_380:
[----:B------:R-:W-:Y:S05]  /*11db0*/  BSYNC B1 ;  /* 0x0000000000017941 */ /* 0x000fea0003800000 */
.L_x_379:
[----:B------:R-:W-:Y:S05]  /*11dc0*/  BRA `(.L_x_381) ;  /* 0xffffffdc00687947 */ /* 0x000fea000383ffff */
.L_x_305:
[----:B0-----:R0:W1:Y:S02]  /*11dd0*/  SYNCS.PHASECHK.TRANS64.TRYWAIT P0, [R5+URZ], R4 ;  /* 0x00000004050075a7 */ /* 0x001064000800017f */
[----:B-1----:R-:W-:Y:S05]  /*11de0*/  @!P0 NANOSLEEP.SYNCS 0x989680 ;  /* 0x009896800000895d */ /* 0x002fea0003900000 */
[----:B------:R-:W1:Y:S02]  /*11df0*/  @!P0 SYNCS.PHASECHK.TRANS64 P0, [R5+URZ], R4 ;  /* 0x00000004050085a7 */ /* 0x000e64000800007f */
[----:B-1----:R-:W-:Y:S05]  /*11e00*/  @!P0 BRA `(.L_x_305) ;  /* 0xfffffffc00f08947 */ /* 0x002fea000383ffff */
[----:B------:R-:W-:Y:S05]  /*11e10*/  BRA `(.L_x_382) ;  /* 0xffffffdc009c7947 */ /* 0x000fea000383ffff */
.L_x_306:
[----:B-1----:R1:W2:Y:S02]  /*11e20*/  SYNCS.PHASECHK.TRANS64.TRYWAIT P0, [R3+URZ], R2 ;  /* 0x00000002030075a7 */ /* 0x0022a4000800017f */
[----:B--2---:R-:W-:Y:S05]  /*11e30*/  @!P0 NANOSLEEP.SYNCS 0x989680 ;  /* 0x009896800000895d */ /* 0x004fea0003900000 */
[----:B------:R-:W2:Y:S02]  /*11e40*/  @!P0 SYNCS.PHASECHK.TRANS64 P0, [R3+URZ], R2 ;  /* 0x00000002030085a7 */ /* 0x000ea4000800007f */
[----:B--2---:R-:W-:Y:S05]  /*11e50*/  @!P0 BRA `(.L_x_306) ;  /* 0xfffffffc00f08947 */ /* 0x004fea000383ffff */
[----:B------:R-:W-:Y:S05]  /*11e60*/  BRA `(.L_x_383) ;  /* 0xffffffdc00907947 */ /* 0x000fea000383ffff */
.L_x_308:
[----:B--2---:R2:W4:Y:S02]  /*11e70*/  SYNCS.PHASECHK.TRANS64.TRYWAIT P0, [R23+URZ], R4 ;  /* 0x00000004170075a7 */ /* 0x004524000800017f */
[----:B----4-:R-:W-:Y:S05]  /*11e80*/  @!P0 NANOSLEEP.SYNCS 0x989680 ;  /* 0x009896800000895d */ /* 0x010fea0003900000 */
[----:B------:R-:W4:Y:S02]  /*11e90*/  @!P0 SYNCS.PHASECHK.TRANS64 P0, [R23+URZ], R4 ;  /* 0x00000004170085a7 */ /* 0x000f24000800007f */
[----:B----4-:R-:W-:Y:S05]  /*11ea0*/  @!P0 BRA `(.L_x_308) ;  /* 0xfffffffc00f08947 */ /* 0x010fea000383ffff */
[----:B------:R-:W-:Y:S05]  /*11eb0*/  BRA `(.L_x_384) ;  /* 0xffffffdc00947947 */ /* 0x000fea000383ffff */
.L_x_385:
        /* <DEDUP_REMOVED lines=12> */
.L_x_2641:


//--------------------- .text._ZN7cutlass13device_kernelIN5flash11enable_sm90INS1_16FlashAttnFwdSm90INS1_25CollectiveMainloopFwdSm90ILi2EN4cute5tupleIJNS5_1CILi1EEES8_S8_EEENS6_IJNS7_ILi192EEESA_NS7_ILi64EEEEEELi64ENS_6half_tEfNS_4arch4Sm90ELb0ELb0ELb1ELb1ELb0ELb1ELb0ELb0ELb1ELb1ELb0ELb0EEENS1_21CollectiveEpilogueFwdINS6_IJSA_SB_SA_EEES9_SD_SF_Li384ELb1ELb1ELb0ELb0EEENS1_36VarlenDynamicPersistentTileSchedulerILi192ELi192ELi384ELi128ELb0ELb1ELb1ELb0ELb1ELb1EEEEEEEEEvNT_6ParamsE --------------------------
	.section	.text._ZN7cutlass13device_kernelIN5flash11enable_sm90INS1_16FlashAttnFwdSm90INS1_25CollectiveMainloopFwdSm90ILi2EN4cute5tupleIJNS5_1CILi1EEES8_S8_EEENS6_IJNS7_ILi192EEESA_NS7_ILi64EEEEEELi64ENS_6half_tEfNS_4arch4Sm90ELb0ELb0ELb1ELb1ELb0ELb1ELb0ELb0ELb1ELb1ELb0ELb0EEENS1_21CollectiveEpilogueFwdINS6_IJSA_SB_SA_EEES9_SD_SF_Li384ELb1ELb1ELb0ELb0EEENS1_36VarlenDynamicPersistentTileSchedulerILi192ELi192ELi384ELi128ELb0ELb1ELb1ELb0ELb1ELb1EEEEEEEEEvNT_6ParamsE,"ax",@progbits
	.align	128
.text._ZN7cutlass13device_kernelIN5flash11enable_sm90INS1_16FlashAttnFwdSm90INS1_25CollectiveMainloopFwdSm90ILi2EN4cute5tupleIJNS5_1CILi1EEES8_S8_EEENS6_IJNS7_ILi192EEESA_NS7_ILi64EEEEEELi64ENS_6half_tEfNS_4arch4Sm90ELb0ELb0ELb1ELb1ELb0ELb1ELb0ELb0ELb1ELb1ELb0ELb0EEENS1_21CollectiveEpilogueFwdINS6_IJSA_SB_SA_EEES9_SD_SF_Li384ELb1ELb1ELb0ELb0EEENS1_36VarlenDynamicPersistentTileSchedulerILi192ELi192ELi384ELi128ELb0ELb1ELb1ELb0ELb1ELb1EEEEEEEEEvNT_6ParamsE:
        .type           _ZN7cutlass13device_kernelIN5flash11enable_sm90INS1_16FlashAttnFwdSm90INS1_25CollectiveMainloopFwdSm90ILi2EN4cute5tupleIJNS5_1CILi1EEES8_S8_EEENS6_IJNS7_ILi192EEESA_NS7_ILi64EEEEEELi64ENS_6half_tEfNS_4arch4Sm90ELb0ELb0ELb1ELb1ELb0ELb1ELb0ELb0ELb1ELb1ELb0ELb0EEENS1_21CollectiveEpilogueFwdINS6_IJSA_SB_SA_EEES9_SD_SF_Li384ELb1ELb1ELb0ELb0EEENS1_36VarlenDynamicPersistentTileSchedulerILi192ELi192ELi384ELi128ELb0ELb1ELb1ELb0ELb1ELb1EEEEEEEEEvNT_6ParamsE,@function
        .size           _ZN7cutlass13device_kernelIN5flash11enable_sm90INS1_16FlashAttnFwdSm90INS1_25CollectiveMainloopFwdSm90ILi2EN4cute5tupleIJNS5_1CILi1EEES8_S8_EEENS6_IJNS7_ILi192EEESA_NS7_ILi64EEEEEELi64ENS_6half_tEfNS_4arch4Sm90ELb0ELb0ELb1ELb1ELb0ELb1ELb0ELb0ELb1ELb1ELb0ELb0EEENS1_21CollectiveEpilogueFwdINS6_IJSA_SB_SA_EEES9_SD_SF_Li384ELb1ELb1ELb0ELb0EEENS1_36VarlenDynamicPersistentTileSchedulerILi192ELi192ELi384ELi128ELb0ELb1ELb1ELb0ELb1ELb1EEEEEEEEEvNT_6ParamsE,(.L_x_2642 - _ZN7cutlass13device_kernelIN5flash11enable_sm90INS1_16FlashAttnFwdSm90INS1_25CollectiveMainloopFwdSm90ILi2EN4cute5tupleIJNS5_1CILi1EEES8_S8_EEENS6_IJNS7_ILi192EEESA_NS7_ILi64EEEEEELi64ENS_6half_tEfNS_4arch4Sm90ELb0ELb0ELb1ELb1ELb0ELb1ELb0ELb0ELb1ELb1ELb0ELb0EEENS1_21CollectiveEpilogueFwdINS6_IJSA_SB_SA_EEES9_SD_SF_Li384ELb1ELb1ELb0ELb0EEENS1_36VarlenDynamicPersistentTileSchedulerILi192ELi192ELi384ELi128ELb0ELb1ELb1ELb0ELb1ELb1EEEEEEEEEvNT_6ParamsE)
        .other          _ZN7cutlass13device_kernelIN5flash11enable_sm90INS1_16FlashAttnFwdSm90INS1_25CollectiveMainloopFwdSm90ILi2EN4cute5tupleIJNS5_1CILi1EEES8_S8_EEENS6_IJNS7_ILi192EEESA_NS7_ILi64EEEEEELi64ENS_6half_tEfNS_4arch4Sm90ELb0ELb0ELb1ELb1ELb0ELb1ELb0ELb0ELb1ELb1ELb0ELb0EEENS1_21CollectiveEpilogueFwdINS6_IJSA_SB_SA_EEES9_SD_SF_Li384ELb1ELb1ELb0ELb0EEENS1_36VarlenDynamicPersistentTileSchedulerILi192ELi192ELi384ELi128ELb0ELb1ELb1ELb0ELb1ELb1EEEEEEEEEvNT_6ParamsE,@"STO_CUDA_ENTRY STV_DEFAULT"
_ZN7cutlass13device_kernelIN5flash11enable_sm90INS1_16FlashAttnFwdSm90INS1_25CollectiveMainloopFwdSm90ILi2EN4cute5tupleIJNS5_1CILi1EEES8_S8_EEENS6_IJNS7_ILi192EEESA_NS7_ILi64EEEEEELi64ENS_6half_tEfNS_4arch4Sm90ELb0ELb0ELb1ELb1ELb0ELb1ELb0ELb0ELb1ELb1ELb0ELb0EEENS1_21CollectiveEpilogueFwdINS6_IJSA_SB_SA_EEES9_SD_SF_Li384ELb1ELb1ELb0ELb0EEENS1_36VarlenDynamicPersistentTileSchedulerILi192ELi192ELi384ELi128ELb0ELb1ELb1ELb0ELb1ELb1EEEEEEEEEvNT_6ParamsE:
[----:B------:R-:W0:Y:S02]  /*0000*/  LDC R1, c[0x0][0x28] ;  /* 0x00000a00ff017b82 */ /* 0x000e240000000800 */
[----:B0-----:R-:W-:Y:S01]  /*0010*/  VIADD R1, R1, 0xffffff38 ;  /* 0xffffff3801017836 */ /* 0x001fe20000000000 */
[----:B------:R-:W0:Y:S01]  /*0020*/  S2R R3, SR_TID.X ;  /* 0x0000000000037919 */ /* 0x000e220000002100 */
[----:B------:R-:W-:Y:S01]  /*0030*/  ELECT P0, URZ, PT ;  /* 0x00000000003f782f */ /* 0x000fe20003800000 */
[----:B------:R-:W-:Y:S01]  /*0040*/  BSSY B0, `(.L_x_386) ;  /* 0x0000013000007945 */ /* 0x000fe20003800000 */
[----:B0-----:R-:W-:-:S05]  /*0050*/  SHF.R.U32.HI R0, RZ, 0x5, R3 ;  /* 0x00000005ff007819 */ /* 0x001fca0000011603 */
[----:B------:R-:W0:Y:S02]  /*0060*/  SHFL.IDX PT, R2, R0, RZ, 0x1f ;  /* 0x00001fff00027589 */ /* 0x000e2400000e0000 */
[----:B0-----:R-:W-:-:S13]  /*0070*/  ISETP.EQ.AND P0, PT, R2, RZ, P0 ;  /* 0x000000ff0200720c */ /* 0x001fda0000702270 */
[----:B------:R-:W-:Y:S05]  /*0080*/  @!P0 BRA `(.L_x_387) ;  /* 0x0000000000388947 */ /* 0x000fea0003800000 */
[----:B------:R-:W-:Y:S02]  /*0090*/  ULDC.64 UR4, c[0x0][0x198] ;  /* 0x0000660000047ab9 */ /* 0x000fe40000000a00 */
[----:B------:R-:W-:Y:S02]  /*00a0*/  UIADD3 UR6, UP0, UR4, 0x370, URZ ;  /* 0x0000037004067890 */ /* 0x000fe4000ff1e03f */
[----:B------:R-:W-:Y:S02]  /*00b0*/  UIADD3 UR8, UP1, UR4, 0x470, URZ ;  /* 0x0000047004087890 */ /* 0x000fe4000ff3e03f */
[----:B------:R-:W-:Y:S02]  /*00c0*/  UIADD3 UR10, UP2, UR4, 0x570, URZ ;  /* 0x00000570040a7890 */ /* 0x000fe4000ff5e03f */
[----:B------:R-:W-:Y:S02]  /*00d0*/  UIADD3 UR4, UP3, UR4, 0x670, URZ ;  /* 0x0000067004047890 */ /* 0x000fe4000ff7e03f */
[----:B------:R-:W-:-:S02]  /*00e0*/  UIADD3.X UR7, URZ, UR5, URZ, UP0, !UPT ;  /* 0x000000053f077290 */ /* 0x000fc400087fe43f */
[----:B------:R-:W-:Y:S02]  /*00f0*/  UIADD3.X UR9, URZ, UR5, URZ, UP1, !UPT ;  /* 0x000000053f097290 */ /* 0x000fe40008ffe43f */
[----:B------:R-:W-:Y:S02]  /*0100*/  UIADD3.X UR11, URZ, UR5, URZ, UP2, !UPT ;  /* 0x000000053f0b7290 */ /* 0x000fe400097fe43f */
[----:B------:R-:W-:-:S03]  /*0110*/  UIADD3.X UR5, URZ, UR5, URZ, UP3, !UPT ;  /* 0x000000053f057290 */ /* 0x000fc60009ffe43f */
[----:B------:R0:W-:Y:S02]  /*0120*/  UTMACCTL.PF [UR6] ;  /* 0x00000000060079b9 */ /* 0x0001e40008040000 */
[----:B------:R0:W-:Y:S02]  /*0130*/  UTMACCTL.PF [UR8] ;  /* 0x00000000080079b9 */ /* 0x0001e40008040000 */
[----:B------:R0:W-:Y:S02]  /*0140*/  UTMACCTL.PF [UR10] ;  /* 0x000000000a0079b9 */ /* 0x0001e40008040000 */
[----:B------:R0:W-:Y:S02]  /*0150*/  UTMACCTL.PF [UR4] ;  /* 0x00000000040079b9 */ /* 0x0001e40008040000 */
[----:B0-----:R-:W-:Y:S01]  /*0160*/  NOP ;  /* 0x0000000000007918 */ /* 0x001fe20000000000 */
.L_x_387:
[----:B------:R-:W-:Y:S05]  /*0170*/  BSYNC B0 ;  /* 0x0000000000007941 */ /* 0x000fea0003800000 */
.L_x_386:
[----:B------:R-:W-:Y:S01]  /*0180*/  VOTEU.ANY UP0, P0 ;  /* 0x00000000003f7886 */ /* 0x000fe20000000100 */
[----:B------:R-:W0:Y:S01]  /*0190*/  SHFL.IDX PT, R2, R0, RZ, 0x1f ;  /* 0x00001fff00027589 */ /* 0x000e2200000e0000 */
[----:B------:R-:W-:Y:S01]  /*01a0*/  UMOV UR4, 0x80 ;  /* 0x0000008000047882 */ /* 0x000fe20000000000 */
[----:B------:R-:W-:Y:S01]  /*01b0*/  UMOV UR7, 0x180 ;  /* 0x0000018000077882 */ /* 0x000fe20000000000 */
[----:B------:R-:W-:Y:S01]  /*01c0*/  SHF.R.U32.HI R3, RZ, 0x7, R3 ;  /* 0x00000007ff037819 */ /* 0x000fe20000011603 */
[----:B------:R-:W1:Y:S01]  /*01d0*/  @UP0 S2UR UR8, SR_CgaCtaId ;  /* 0x00000000000809c3 */ /* 0x000e620000008800 */
[----:B------:R-:W-:Y:S01]  /*01e0*/  @UP0 UMOV UR6, 0x400 ;  /* 0x0000040000060882 */ /* 0x000fe20000000000 */
[----:B------:R-:W-:-:S04]  /*01f0*/  @UP0 UIADD3 UR4, -UR4, 0x100000, URZ ;  /* 0x0010000004040890 */ /* 0x000fc8000fffe13f */
[----:B------:R-:W-:Y:S02]  /*0200*/  @UP0 USHF.L.U32 UR5, UR4, 0xb, URZ ;  /* 0x0000000b04050899 */ /* 0x000fe4000800063f */
[----:B------:R-:W-:Y:S01]  /*0210*/  @UP0 USHF.L.U32 UR4, UR4, 0x1, URZ ;  /* 0x0000000104040899 */ /* 0x000fe2000800063f */
[----:B------:R-:W-:Y:S01]  /*0220*/  VOTEU.ANY UP1, P0 ;  /* 0x00000000003f7886 */ /* 0x000fe20000020100 */
[----:B0-----:R-:W-:Y:S02]  /*0230*/  ISETP.NE.AND P1, PT, R2, RZ, PT ;  /* 0x000000ff0200720c */ /* 0x001fe40003f25270 */
[----:B------:R0:W2:Y:S01]  /*0240*/  SHFL.IDX PT, R2, R3, RZ, 0x1f ;  /* 0x00001fff03027589 */ /* 0x0000a200000e0000 */
[----:B-1----:R-:W-:Y:S02]  /*0250*/  @UP0 ULEA UR8, UR8, UR6, 0x18 ;  /* 0x0000000608080291 */ /* 0x002fe4000f8ec03f */
[----:B------:R-:W-:-:S04]  /*0260*/  @UP0 UIADD3 UR6, -UR7, 0x100000, URZ ;  /* 0x0010000007060890 */ /* 0x000fc8000fffe13f */
[----:B------:R-:W-:Y:S02]  /*0270*/  @UP0 USHF.L.U32 UR7, UR6, 0xb, URZ ;  /* 0x0000000b06070899 */ /* 0x000fe4000800063f */
[----:B------:R-:W-:Y:S01]  /*0280*/  @UP0 USHF.L.U32 UR6, UR6, 0x1, URZ ;  /* 0x0000000106060899 */ /* 0x000fe2000800063f */
[----:B------:R-:W-:Y:S01]  /*0290*/  VOTEU.ANY UP0, P0 ;  /* 0x00000000003f7886 */ /* 0x000fe20000000100 */
[----:B------:R-:W1:Y:S04]  /*02a0*/  FENCE.VIEW.ASYNC.S ;  /* 0x00000000000073c6 */ /* 0x000e680000000000 */
[----:B-1----:R0:W1:Y:S06]  /*02b0*/  @UP0 SYNCS.EXCH.64 URZ, [UR8+0x30800], UR4 ;  /* 0x03080004083f05b2 */ /* 0x00206c0008000100 */
[----:B------:R0:W3:Y:S02]  /*02c0*/  @UP1 SYNCS.EXCH.64 URZ, [UR8+0x30820], UR6 ;  /* 0x03082006083f15b2 */ /* 0x0000e40008000100 */
[----:B0-----:R-:W-:Y:S05]  /*02d0*/  @P1 BRA `(.L_x_388) ;  /* 0x0000000000481947 */ /* 0x001fea0003800000 */
[----:B------:R-:W0:Y:S01]  /*02e0*/  S2UR UR5, SR_CgaCtaId ;  /* 0x00000000000579c3 */ /* 0x000e220000008800 */
        /* <DEDUP_REMOVED lines=15> */
[----:B------:R0:W0:Y:S01]  /*03e0*/  SYNCS.EXCH.64 URZ, [UR8+0x30848], UR6 ;  /* 0x03084806083f75b2 */ /* 0x0000220008000100 */
[----:B------:R-:W-:Y:S01]  /*03f0*/  NOP ;  /* 0x0000000000007918 */ /* 0x000fe20000000000 */
.L_x_388:
[----:B------:R-:W5:Y:S01]  /*0400*/  SHFL.IDX PT, R3, R0, RZ, 0x1f ;  /* 0x00001fff00037589 */ /* 0x000f6200000e0000 */
[----:B------:R-:W-:Y:S01]  /*0410*/  NOP ;  /* 0x0000000000007918 */ /* 0x000fe20000000000 */
[----:B-----5:R-:W-:-:S13]  /*0420*/  ISETP.NE.AND P0, PT, R3, RZ, PT ;  /* 0x000000ff0300720c */ /* 0x020fda0003f05270 */
        /* <DEDUP_REMOVED lines=17> */
[----:B------:R0:W0:Y:S01]  /*0540*/  SYNCS.EXCH.64 URZ, [UR8+0x30868], UR6 ;  /* 0x03086806083f75b2 */ /* 0x0000220008000100 */
[----:B------:R-:W-:Y:S01]  /*0550*/  NOP ;  /* 0x0000000000007918 */ /* 0x000fe20000000000 */
.L_x_389:
[----:B------:R-:W5:Y:S01]  /*0560*/  SHFL.IDX PT, R3, R0, RZ, 0x1f ;  /* 0x00001fff00037589 */ /* 0x000f6200000e0000 */
[----:B------:R-:W-:Y:S01]  /*0570*/  NOP ;  /* 0x0000000000007918 */ /* 0x000fe20000000000 */
[----:B-----5:R-:W-:-:S13]  /*0580*/  ISETP.NE.AND P0, PT, R3, RZ, PT ;  /* 0x000000ff0300720c */ /* 0x020fda0003f05270 */
        /* <DEDUP_REMOVED lines=13> */
[----:B------:R0:W0:Y:S01]  /*0660*/  SYNCS.EXCH.64 URZ, [UR6+0x30888], UR4 ;  /* 0x03088804063f75b2 */ /* 0x0000220008000100 */
[----:B------:R-:W-:Y:S01]  /*0670*/  NOP ;  /* 0x0000000000007918 */ /* 0x000fe20000000000 */
.L_x_390:
        /* <DEDUP_REMOVED lines=22> */
.L_x_391:
        /* <DEDUP_REMOVED lines=22> */
.L_x_392:
[----:B--2---:R-:W-:Y:S01]  /*0940*/  ISETP.NE.AND P0, PT, R2, RZ, PT ;  /* 0x000000ff0200720c */ /* 0x004fe20003f05270 */
[----:B------:R-:W-:Y:S01]  /*0950*/  IMAD.MOV.U32 R2, RZ, RZ, 0x1 ;  /* 0x00000001ff027424 */ /* 0x000fe200078e00ff */
[----:B------:R-:W-:Y:S01]  /*0960*/  NOP ;  /* 0x0000000000007918 */ /* 0x000fe20000000000 */
[----:B------:R-:W-:Y:S01]  /*0970*/  ULDC.64 UR56, c[0x0][0x208] ;  /* 0x0000820000387ab9 */ /* 0x000fe20000000a00 */
[----:B------:R-:W-:Y:S02]  /*0980*/  BSSY B9, `(.L_x_393) ;  /* 0x0001778000097945 */ /* 0x000fe40003800000 */
[----:B------:R-:W-:-:S05]  /*0990*/  SEL R2, R2, 0x2, !P0 ;  /* 0x0000000202027807 */ /* 0x000fca0004000000 */
[----:B------:R2:W-:Y:S01]  /*09a0*/  STL [R1+0x40], R2 ;  /* 0x0000400201007387 */ /* 0x0005e20000100800 */
[----:B01-34-:R-:W-:Y:S06]  /*09b0*/  BAR.SYNC.DEFER_BLOCKING 0x0 ;  /* 0x0000000000007b1d */ /* 0x01bfec0000010000 */
[----:B------:R-:W-:Y:S05]  /*09c0*/  @!P0 BRA `(.L_x_394) ;  /* 0x0000011400548947 */ /* 0x000fea0003800000 */
.L_x_395:
[----:B------:R-:W-:-:S08]  /*09d0*/  NOP ;  /* 0x0000000000007918 */ /* 0x000fd00000000000 */
[----:B------:R-:W0:Y:S02]  /*09e0*/  USETMAXREG.TRY_ALLOC.CTAPOOL UP0, 0xa0 ;  /* 0x000000a0000079c8 */ /* 0x000e240008000600 */
[----:B0-----:R-:W-:-:S13]  /*09f0*/  PLOP3.LUT P0, PT, PT, PT, UP0, 0x80, 0x0 ;  /* 0x000000000000781c */ /* 0x001fda0003f0f008 */
[----:B------:R-:W-:Y:S05]  /*0a00*/  @!P0 BRA `(.L_x_395) ;  /* 0xfffffffc00f08947 */ /* 0x000fea000383ffff */
[----:B------:R-:W3:Y:S01]  /*0a10*/  LDL.LU R0, [R1] ;  /* 0x0000000001007983 */ /* 0x000ee20000300800 */
[----:B--2---:R-:W0:Y:S01]  /*0a20*/  S2R R2, SR_TID.X ;  /* 0x0000000000027919 */ /* 0x004e220000002100 */
[----:B------:R-:W1:Y:S01]  /*0a30*/  S2UR UR5, SR_CgaCtaId ;  /* 0x00000000000579c3 */ /* 0x000e620000008800 */
[----:B------:R-:W-:Y:S01]  /*0a40*/  UMOV UR4, 0x400 ;  /* 0x0000040000047882 */ /* 0x000fe20000000000 */
[----:B0-----:R-:W-:-:S06]  /*0a50*/  SHF.R.U32.HI R2, RZ, 0x7, R2 ;  /* 0x00000007ff027819 */ /* 0x001fcc0000011602 */
[----:B------:R-:W-:Y:S06]  /*0a60*/  BAR.ARV 0x8, 0x200 ;  /* 0x0208000000007b1d */ /* 0x000fec0000002000 */
[----:B------:R-:W-:-:S13]  /*0a70*/  ISETP.NE.AND P0, PT, R2, 0x1, PT ;  /* 0x000000010200780c */ /* 0x000fda0003f05270 */
[----:B------:R-:W-:Y:S08]  /*0a80*/  @!P0 BAR.ARV 0x9, 0x100 ;  /* 0x0244000000008b1d */ /* 0x000ff00000002000 */
[----:B------:R-:W-:Y:S01]  /*0a90*/  BAR.SYNC.DEFER_BLOCKING 0x5, 0x200 ;  /* 0x0148000000007b1d */ /* 0x000fe20000010000 */
[----:B-1----:R-:W-:-:S06]  /*0aa0*/  ULEA UR4, UR5, UR4, 0x18 ;  /* 0x0000000405047291 */ /* 0x002fcc000f8ec03f */
[----:B------:R-:W-:Y:S01]  /*0ab0*/  IMAD.U32 R2, RZ, RZ, UR4 ;  /* 0x00000004ff027e24 */ /* 0x000fe2000f8e00ff */
[----:B------:R-:W-:-:S04]  /*0ac0*/  ULDC UR4, c[0x0][0xc3c] ;  /* 0x00030f0000047ab9 */ /* 0x000fc80000000800 */
[----:B------:R-:W0:Y:S01]  /*0ad0*/  LDS.128 R32, [R2+0x308d0] ;  /* 0x0308d00002207984 */ /* 0x000e220000000c00 */
[----:B------:R-:W-:Y:S06]  /*0ae0*/  BAR.ARV 0x4, 0x200 ;  /* 0x0108000000007b1d */ /* 0x000fec0000002000 */
[----:B---3--:R-:W-:-:S04]  /*0af0*/  LOP3.LUT R0, R0, 0xfffffff7, RZ, 0xc0, !PT ;  /* 0xfffffff700007812 */ /* 0x008fc800078ec0ff */
[----:B------:R-:W-:-:S05]  /*0b00*/  @P0 LOP3.LUT R0, R0, 0x8, RZ, 0xfc, !PT ;  /* 0x0000000800000812 */ /* 0x000fca00078efcff */
[----:B------:R1:W-:Y:S01]  /*0b10*/  STL [R1], R0 ;  /* 0x0000000001007387 */ /* 0x0003e20000100800 */
[----:B0-----:R-:W-:-:S13]  /*0b20*/  ISETP.GE.AND P0, PT, R35, UR4, PT ;  /* 0x0000000423007c0c */ /* 0x001fda000bf06270 */
[----:B-1----:R-:W-:Y:S05]  /*0b30*/  @P0 BRA `(.L_x_396) ;  /* 0x0000017400700947 */ /* 0x002fea0003800000 */
[----:B------:R-:W2:Y:S01]  /*0b40*/  LDL.LU R14, [R1+0x40] ;  /* 0x00004000010e7983 */ /* 0x000ea20000300800 */
[----:B------:R-:W0:Y:S02]  /*0b50*/  S2R R0, SR_TID.X ;  /* 0x0000000000007919 */ /* 0x000e240000002100 */
[----:B0-----:R-:W-:-:S04]  /*0b60*/  IADD3 R13, R0, -0x80, RZ ;  /* 0xffffff80000d7810 */ /* 0x001fc80007ffe0ff */
[----:B------:R-:W-:-:S04]  /*0b70*/  SHF.R.S32.HI R0, RZ, 0x1f, R13 ;  /* 0x0000001fff007819 */ /* 0x000fc8000001140d */
[----:B------:R-:W-:-:S04]  /*0b80*/  LEA.HI R3, R0, R13, RZ, 0x7 ;  /* 0x0000000d00037211 */ /* 0x000fc800078f38ff */
[----:B------:R-:W-:-:S05]  /*0b90*/  LOP3.LUT R4, R3, 0xffffff80, RZ, 0xc0, !PT ;  /* 0xffffff8003047812 */ /* 0x000fca00078ec0ff */
[----:B------:R-:W-:-:S05]  /*0ba0*/  IMAD.IADD R16, R13, 0x1, -R4 ;  /* 0x000000010d107824 */ /* 0x000fca00078e0a04 */
[----:B------:R-:W-:-:S04]  /*0bb0*/  SHF.R.S32.HI R9, RZ, 0x1f, R16 ;  /* 0x0000001fff097819 */ /* 0x000fc80000011410 */
[----:B------:R-:W-:Y:S02]  /*0bc0*/  LEA.HI R10, R9, R16, RZ, 0x2 ;  /* 0x00000010090a7211 */ /* 0x000fe400078f10ff */
[----:B------:R-:W-:Y:S02]  /*0bd0*/  LEA.HI R4, R0, R13, RZ, 0x4 ;  /* 0x0000000d00047211 */ /* 0x000fe400078f20ff */
[--C-:B------:R-:W-:Y:S02]  /*0be0*/  SHF.R.S32.HI R8, RZ, 0x2, R10.reuse ;  /* 0x00000002ff087819 */ /* 0x100fe4000001140a */
[----:B------:R-:W-:Y:S02]  /*0bf0*/  SHF.R.S32.HI R7, RZ, 0x1f, R10 ;  /* 0x0000001fff077819 */ /* 0x000fe4000001140a */
[----:B------:R-:W-:Y:S02]  /*0c00*/  LOP3.LUT R5, R4, 0xfffffff0, RZ, 0xc0, !PT ;  /* 0xfffffff004057812 */ /* 0x000fe400078ec0ff */
[----:B------:R-:W-:-:S03]  /*0c10*/  LEA.HI R7, R7, R8, RZ, 0x3 ;  /* 0x0000000807077211 */ /* 0x000fc600078f18ff */
[----:B------:R-:W-:Y:S01]  /*0c20*/  IMAD.IADD R5, R13, 0x1, -R5 ;  /* 0x000000010d057824 */ /* 0x000fe200078e0a05 */
[----:B------:R-:W-:Y:S02]  /*0c30*/  LOP3.LUT R11, R7, 0xfffffff8, RZ, 0xc0, !PT ;  /* 0xfffffff8070b7812 */ /* 0x000fe400078ec0ff */
[----:B------:R-:W-:Y:S02]  /*0c40*/  SHF.R.S32.HI R7, RZ, 0x4, R4 ;  /* 0x00000004ff077819 */ /* 0x000fe40000011404 */
[----:B------:R-:W-:Y:S01]  /*0c50*/  SHF.R.S32.HI R6, RZ, 0x1f, R5 ;  /* 0x0000001fff067819 */ /* 0x000fe20000011405 */
[----:B------:R-:W-:Y:S01]  /*0c60*/  IMAD.IADD R12, R8, 0x1, -R11 ;  /* 0x00000001080c7824 */ /* 0x000fe200078e0a0b */
[----:B------:R-:W-:Y:S02]  /*0c70*/  LEA.HI R8, R0, R13, RZ, 0x5 ;  /* 0x0000000d00087211 */ /* 0x000fe400078f28ff */
[----:B------:R-:W-:Y:S02]  /*0c80*/  LEA.HI R4, R4, R7, RZ, 0x1 ;  /* 0x0000000704047211 */ /* 0x000fe400078f08ff */
[----:B------:R-:W-:-:S02]  /*0c90*/  LEA.HI R9, R9, R16, RZ, 0x5 ;  /* 0x0000001009097211 */ /* 0x000fc400078f28ff */
[----:B------:R-:W-:Y:S02]  /*0ca0*/  LEA.HI R6, R6, R5, RZ, 0x3 ;  /* 0x0000000506067211 */ /* 0x000fe400078f18ff */
[----:B------:R-:W-:Y:S02]  /*0cb0*/  SHF.R.S32.HI R18, RZ, 0x5, R8 ;  /* 0x00000005ff127819 */ /* 0x000fe40000011408 */
[----:B------:R-:W-:Y:S02]  /*0cc0*/  LOP3.LUT R8, R4, 0x1ffffffe, RZ, 0xc0, !PT ;  /* 0x1ffffffe04087812 */ /* 0x000fe400078ec0ff */
[----:B------:R-:W-:Y:S02]  /*0cd0*/  SHF.R.S32.HI R9, RZ, 0x5, R9 ;  /* 0x00000005ff097819 */ /* 0x000fe40000011409 */
[----:B------:R-:W-:Y:S02]  /*0ce0*/  SHF.R.S32.HI R15, RZ, 0x7, R3 ;  /* 0x00000007ff0f7819 */ /* 0x000fe40000011403 */
[----:B------:R-:W-:Y:S01]  /*0cf0*/  LOP3.LUT R4, R6, 0xfffffff8, RZ, 0xc0, !PT ;  /* 0xfffffff806047812 */ /* 0x000fe200078ec0ff */
[----:B------:R-:W-:Y:S01]  /*0d00*/  IMAD R12, R9, 0x10, R12 ;  /* 0x00000010090c7824 */ /* 0x000fe200078e020c */
[----:B------:R-:W-:Y:S01]  /*0d10*/  IADD3 R8, R7, -R8, RZ ;  /* 0x8000000807087210 */ /* 0x000fe20007ffe0ff */
[----:B------:R-:W-:Y:S01]  /*0d20*/  IMAD.SHL.U32 R7, R18, 0x400, RZ ;  /* 0x0000040012077824 */ /* 0x000fe200078e00ff */
[----:B------:R-:W-:Y:S01]  /*0d30*/  LOP3.LUT R10, R10, 0x7ffffffc, RZ, 0xc0, !PT ;  /* 0x7ffffffc0a0a7812 */ /* 0x000fe200078ec0ff */
[----:B------:R-:W-:-:S04]  /*0d40*/  IMAD.HI R9, R15, 0x55555556, RZ ;  /* 0x555555560f097827 */ /* 0x000fc800078e02ff */
[C---:B------:R-:W-:Y:S02]  /*0d50*/  IMAD.IADD R4, R5.reuse, 0x1, -R4 ;  /* 0x0000000105047824 */ /* 0x040fe400078e0a04 */
[----:B------:R-:W-:Y:S02]  /*0d60*/  IMAD R5, R5, 0x40, R7 ;  /* 0x0000004005057824 */ /* 0x000fe400078e0207 */
[----:B------:R-:W-:Y:S01]  /*0d70*/  IMAD.SHL.U32 R8, R8, 0x8, RZ ;  /* 0x0000000808087824 */ /* 0x000fe200078e00ff */
[----:B------:R-:W-:Y:S01]  /*0d80*/  LEA.HI R9, R9, R9, RZ, 0x1 ;  /* 0x0000000909097211 */ /* 0x000fe200078f08ff */
[----:B------:R-:W-:Y:S02]  /*0d90*/  IMAD.MOV.U32 R11, RZ, RZ, -0x2 ;  /* 0xfffffffeff0b7424 */ /* 0x000fe400078e00ff */
[----:B------:R-:W-:Y:S01]  /*0da0*/  IMAD.IADD R10, R16, 0x1, -R10 ;  /* 0x00000001100a7824 */ /* 0x000fe200078e0a0a */
[----:B------:R-:W-:Y:S02]  /*0db0*/  SHF.L.U32 R3, R4, 0x6, RZ ;  /* 0x0000000604037819 */ /* 0x000fe400000006ff */
[----:B------:R-:W-:-:S02]  /*0dc0*/  IADD3 R5, R8, R5, RZ ;  /* 0x0000000508057210 */ /* 0x000fc40007ffe0ff */
[----:B------:R-:W-:Y:S01]  /*0dd0*/  R2P PR, R4, 0x6 ;  /* 0x0000000604007804 */ /* 0x000fe20000000000 */
[----:B------:R-:W-:Y:S02]  /*0de0*/  IMAD R4, R10, R11, 0xc0 ;  /* 0x000000c00a047424 */ /* 0x000fe400078e020b */
[----:B------:R-:W-:Y:S01]  /*0df0*/  IMAD R9, R9, -0x3, R15 ;  /* 0xfffffffd09097824 */ /* 0x000fe200078e020f */
[----:B------:R0:W-:Y:S01]  /*0e00*/  STL [R1+0xb0], R5 ;  /* 0x0000b00501007387 */ /* 0x0001e20000100800 */
[----:B------:R-:W-:Y:S02]  /*0e10*/  LEA.HI R0, R0, R13, RZ, 0x2 ;  /* 0x0000000d00007211 */ /* 0x000fe400078f10ff */
[----:B------:R-:W-:Y:S01]  /*0e20*/  IMAD R12, R9, 0x40, R12 ;  /* 0x00000040090c7824 */ /* 0x000fe200078e020c */
[----:B------:R2:W-:Y:S01]  /*0e30*/  STL [R1+0xa8], R4 ;  /* 0x0000a80401007387 */ /* 0x0005e20000100800 */
[----:B------:R-:W-:Y:S02]  /*0e40*/  LOP3.LUT R3, R3, 0x1c0, RZ, 0xc0, !PT ;  /* 0x000001c003037812 */ /* 0x000fe400078ec0ff */
[----:B------:R-:W-:Y:S01]  /*0e50*/  SHF.R.S32.HI R18, RZ, 0x2, R0 ;  /* 0x00000002ff127819 */ /* 0x000fe20000011400 */
[----:B------:R-:W-:Y:S01]  /*0e60*/  STL [R1+0xa4], R12 ;  /* 0x0000a40c01007387 */ /* 0x000fe20000100800 */
[----:B------:R-:W-:Y:S01]  /*0e70*/  LOP3.LUT R8, R3, 0x8, R8, 0xf8, !PT ;  /* 0x0000000803087812 */ /* 0x000fe200078ef808 */
[----:B------:R-:W-:Y:S01]  /*0e80*/  IMAD.SHL.U32 R6, R6, 0x40, RZ ;  /* 0x0000004006067824 */ /* 0x000fe200078e00ff */
[----:B------:R-:W-:Y:S01]  /*0e90*/  SHF.R.U32.HI R3, RZ, 0x3, R3 ;  /* 0x00000003ff037819 */ /* 0x000fe20000011603 */
[----:B------:R-:W-:Y:S01]  /*0ea0*/  VIADD R10, R18, 0x60 ;  /* 0x00000060120a7836 */ /* 0x000fe20000000000 */
[----:B0-----:R-:W-:-:S02]  /*0eb0*/  SHF.R.S32.HI R5, RZ, 0x1f, R0 ;  /* 0x0000001fff057819 */ /* 0x001fc40000011400 */
[----:B------:R-:W-:Y:S02]  /*0ec0*/  LOP3.LUT R3, R8, R3, RZ, 0x3c, !PT ;  /* 0x0000000308037212 */ /* 0x000fe400078e3cff */
[----:B------:R-:W-:Y:S02]  /*0ed0*/  LOP3.LUT R6, R6, 0x7ffffe00, RZ, 0xc0, !PT ;  /* 0x7ffffe0006067812 */ /* 0x000fe400078ec0ff */
[----:B------:R-:W-:Y:S02]  /*0ee0*/  SHF.R.S32.HI R8, RZ, 0x1f, R10 ;  /* 0x0000001fff087819 */ /* 0x000fe4000001140a */
[----:B------:R-:W-:Y:S02]  /*0ef0*/  LEA.HI R5, R5, R18, RZ, 0x3 ;  /* 0x0000001205057211 */ /* 0x000fe400078f18ff */
[----:B------:R-:W-:Y:S02]  /*0f00*/  IADD3 R3, R3, R6, R7 ;  /* 0x0000000603037210 */ /* 0x000fe40007ffe007 */
[----:B------:R-:W-:-:S02]  /*0f10*/  SHF.R.S32.HI R6, RZ, 0x1f, R18 ;  /* 0x0000001fff067819 */ /* 0x000fc40000011412 */
[----:B------:R-:W-:Y:S02]  /*0f20*/  SHF.L.U32 R6, R10, 0x6, RZ ;  /* 0x000000060a067819 */ /* 0x000fe400000006ff */
[----:B------:R-:W-:Y:S02]  /*0f30*/  LEA.HI R8, R8, R10, RZ, 0x3 ;  /* 0x0000000a08087211 */ /* 0x000fe400078f18ff */
[----:B------:R-:W-:Y:S01]  /*0f40*/  LOP3.LUT R7, R5, 0xfffffff8, RZ, 0xc0, !PT ;  /* 0xfffffff805077812 */ /* 0x000fe200078ec0ff */
[----:B------:R-:W-:Y:S01]  /*0f50*/  IMAD R11, R3, 0x2, R2 ;  /* 0x00000002030b7824 */ /* 0x000fe200078e0202 */
[----:B------:R-:W-:-:S03]  /*0f60*/  SHF.L.U32 R8, R8, 0x6, RZ ;  /* 0x0000000608087819 */ /* 0x000fc600000006ff */
[----:B------:R-:W-:Y:S01]  /*0f70*/  IMAD.IADD R7, R18, 0x1, -R7 ;  /* 0x0000000112077824 */ /* 0x000fe200078e0a07 */
[----:B------:R-:W-:Y:S01]  /*0f80*/  MOV R9, 0x40 ;  /* 0x0000004000097802 */ /* 0x000fe20000000f00 */
[----:B------:R-:W-:Y:S01]  /*0f90*/  IMAD.MOV.U32 R19, RZ, RZ, RZ ;  /* 0x000000ffff137224 */ /* 0x000fe200078e00ff */
[----:B------:R-:W-:Y:S02]  /*0fa0*/  CS2R R152, SRZ ;  /* 0x0000000000987805 */ /* 0x000fe4000001ff00 */
[----:B--2---:R-:W-:-:S05]  /*0fb0*/  LOP3.LUT R4, R14, 0x1, RZ, 0xfc, !PT ;  /* 0x000000010e047812 */ /* 0x004fca00078efcff */
[----:B------:R0:W-:Y:S02]  /*0fc0*/  STL [R1+0x14], R4 ;  /* 0x0000140401007387 */ /* 0x0001e40000100800 */
[----:B0-----:R-:W-:-:S05]  /*0fd0*/  LOP3.LUT R4, R0, 0xfffffffc, RZ, 0xc0, !PT ;  /* 0xfffffffc00047812 */ /* 0x001fca00078ec0ff */
[----:B------:R-:W-:-:S05]  /*0fe0*/  IMAD.IADD R4, R13, 0x1, -R4 ;  /* 0x000000010d047824 */ /* 0x000fca00078e0a04 */
[C---:B------:R-:W-:Y:S01]  /*0ff0*/  LEA.HI R0, R4.reuse, R4, RZ, 0x1 ;  /* 0x0000000404007211 */ /* 0x040fe200078f08ff */
[----:B------:R-:W-:-:S03]  /*1000*/  IMAD.SHL.U32 R16, R4, 0x8, RZ ;  /* 0x0000000804107824 */ /* 0x000fc600078e00ff */
[----:B------:R-:W-:Y:S02]  /*1010*/  LOP3.LUT R5, R0, 0x1ffffffe, RZ, 0xc0, !PT ;  /* 0x1ffffffe00057812 */ /* 0x000fe400078ec0ff */
[----:B------:R-:W-:Y:S01]  /*1020*/  LOP3.LUT R0, R6, 0x1c0, RZ, 0xc0, !PT ;  /* 0x000001c006007812 */ /* 0x000fe200078ec0ff */
[----:B------:R-:W-:Y:S01]  /*1030*/  STL [R1+0x98], RZ ;  /* 0x000098ff01007387 */ /* 0x000fe20000100800 */
[----:B------:R-:W-:Y:S02]  /*1040*/  LOP3.LUT R6, R8, 0xfffffe00, RZ, 0xc0, !PT ;  /* 0xfffffe0008067812 */ /* 0x000fe400078ec0ff */
[----:B------:R-:W-:Y:S01]  /*1050*/  SHF.R.U32.HI R10, RZ, 0x3, R0 ;  /* 0x00000003ff0a7819 */ /* 0x000fe20000011600 */
[----:B------:R-:W-:Y:S01]  /*1060*/  STL [R1+0x30], RZ ;  /* 0x000030ff01007387 */ /* 0x000fe20000100800 */
[----:B------:R-:W-:-:S03]  /*1070*/  LOP3.LUT R3, R0, 0x38, R16, 0xf8, !PT ;  /* 0x0000003800037812 */ /* 0x000fc600078ef810 */
[----:B------:R-:W-:Y:S01]  /*1080*/  STL [R1+0x44], R11 ;  /* 0x0000440b01007387 */ /* 0x000fe20000100800 */
[----:B------:R-:W-:-:S03]  /*1090*/  IMAD.IADD R5, R4, 0x1, -R5 ;  /* 0x0000000104057824 */ /* 0x000fc600078e0a05 */
[----:B------:R0:W-:Y:S01]  /*10a0*/  STL [R1+0x70], R7 ;  /* 0x0000700701007387 */ /* 0x0001e20000100800 */
[C---:B------:R-:W-:Y:S02]  /*10b0*/  VIADD R0, R11.reuse, 0x1e800 ;  /* 0x0001e8000b007836 */ /* 0x040fe40000000000 */
[----:B------:R-:W-:Y:S01]  /*10c0*/  IMAD.SHL.U32 R22, R4, 0x4, RZ ;  /* 0x0000000404167824 */ /* 0x000fe200078e00ff */
[----:B------:R1:W-:Y:S01]  /*10d0*/  STL [R1+0x80], R6 ;  /* 0x0000800601007387 */ /* 0x0003e20000100800 */
[----:B------:R-:W-:Y:S02]  /*10e0*/  IADD3 R4, R11, 0x1e820, RZ ;  /* 0x0001e8200b047810 */ /* 0x000fe40007ffe0ff */
[----:B0-----:R-:W-:Y:S02]  /*10f0*/  LOP3.LUT R7, R6, R3, R10, 0xf6, !PT ;  /* 0x0000000306077212 */ /* 0x001fe400078ef60a */
[----:B------:R-:W-:Y:S01]  /*1100*/  SEL R3, R9, 0xffffffc0, !P2 ;  /* 0xffffffc009037807 */ /* 0x000fe20005000000 */
[----:B------:R-:W-:-:S02]  /*1110*/  @P1 VIADD R4, R0, 0xffffffe0 ;  /* 0xffffffe000041836 */ /* 0x000fc40000000000 */
[----:B-1----:R-:W-:Y:S01]  /*1120*/  IMAD R6, R7, 0x2, R2 ;  /* 0x0000000207067824 */ /* 0x002fe200078e0202 */
[----:B------:R-:W-:Y:S01]  /*1130*/  LEA R5, R5, R12, 0x3 ;  /* 0x0000000c05057211 */ /* 0x000fe200078e18ff */
[----:B------:R-:W-:-:S03]  /*1140*/  IMAD.IADD R0, R0, 0x1, R3 ;  /* 0x0000000100007824 */ /* 0x000fc600078e0203 */
[----:B------:R-:W-:Y:S04]  /*1150*/  STL [R1+0xa0], R6 ;  /* 0x0000a00601007387 */ /* 0x000fe80000100800 */
[----:B------:R-:W-:Y:S04]  /*1160*/  STL [R1+0x84], R4 ;  /* 0x0000840401007387 */ /* 0x000fe80000100800 */
[----:B------:R0:W-:Y:S04]  /*1170*/  STL [R1+0xac], R5 ;  /* 0x0000ac0501007387 */ /* 0x0001e80000100800 */
[----:B------:R1:W-:Y:S01]  /*1180*/  STL [R1+0x4c], R0 ;  /* 0x00004c0001007387 */ /* 0x0003e20000100800 */
[----:B0-----:R-:W-:-:S02]  /*1190*/  IMAD.IADD R5, R3, 0x1, R4 ;  /* 0x0000000103057824 */ /* 0x001fc400078e0204 */
[C---:B------:R-:W-:Y:S01]  /*11a0*/  VIADD R3, R4.reuse, 0x6000 ;  /* 0x0000600004037836 */ /* 0x040fe20000000000 */
[----:B-1----:R-:W-:Y:S02]  /*11b0*/  IADD3 R0, R4, 0xc000, RZ ;  /* 0x0000c00004007810 */ /* 0x002fe40007ffe0ff */
[----:B------:R0:W-:Y:S04]  /*11c0*/  STL [R1+0x48], R5 ;  /* 0x0000480501007387 */ /* 0x0001e80000100800 */
[----:B------:R0:W-:Y:S04]  /*11d0*/  STL [R1+0x88], R0 ;  /* 0x0000880001007387 */ /* 0x0001e80000100800 */
[----:B------:R0:W-:Y:S01]  /*11e0*/  STL [R1+0x8c], R3 ;  /* 0x00008c0301007387 */ /* 0x0001e20000100800 */
[----:B------:R-:W-:-:S07]  /*11f0*/  VIADD R154, R22, 0x10 ;  /* 0x00000010169a7836 */ /* 0x000fce0000000000 */
.L_x_515:
[----:B0--3-5:R-:W0:Y:S02]  /*1200*/  LDC.64 R4, c[0x0][0xc88] ;  /* 0x00032200ff047b82 */ /* 0x029e240000000a00 */
[----:B0-----:R-:W-:-:S05]  /*1210*/  IMAD.WIDE R4, R35, 0x4, R4 ;  /* 0x0000000423047825 */ /* 0x001fca00078e0204 */
[----:B--2---:R-:W2:Y:S01]  /*1220*/  LDG.E R10, desc[UR56][R4.64] ;  /* 0x00000038040a7981 */ /* 0x004ea2000c1e1900 */
[----:B------:R-:W-:Y:S05]  /*1230*/  YIELD ;  /* 0x0000000000007946 */ /* 0x000fea0003800000 */
[----:B------:R-:W-:Y:S01]  /*1240*/  ULDC.64 UR4, c[0x0][0xa28] ;  /* 0x00028a0000047ab9 */ /* 0x000fe20000000a00 */
[----:B------:R-:W-:Y:S01]  /*1250*/  ULDC.64 UR8, c[0x0][0xa18] ;  /* 0x0002860000087ab9 */ /* 0x000fe20000000a00 */
[----:B------:R-:W-:Y:S01]  /*1260*/  ISETP.NE.U32.AND P1, PT, RZ, UR4, PT ;  /* 0x00000004ff007c0c */ /* 0x000fe2000bf25070 */
[----:B------:R-:W-:Y:S01]  /*1270*/  ULDC.64 UR6, c[0x0][0xa08] ;  /* 0x0002820000067ab9 */ /* 0x000fe20000000a00 */
[----:B------:R-:W-:Y:S01]  /*1280*/  IMAD.MOV.U32 R3, RZ, RZ, RZ ;  /* 0x000000ffff037224 */ /* 0x000fe200078e00ff */
[----:B------:R-:W-:Y:S01]  /*1290*/  ISETP.NE.U32.AND P0, PT, RZ, UR6, PT ;  /* 0x00000006ff007c0c */ /* 0x000fe2000bf05070 */
[----:B------:R-:W-:Y:S01]  /*12a0*/  IMAD.MOV.U32 R35, RZ, RZ, RZ ;  /* 0x000000ffff237224 */ /* 0x000fe200078e00ff */
[----:B------:R-:W-:-:S02]  /*12b0*/  ISETP.NE.AND.EX P1, PT, RZ, UR5, PT, P1 ;  /* 0x00000005ff007c0c */ /* 0x000fc4000bf25310 */
[----:B------:R-:W-:Y:S02]  /*12c0*/  ISETP.NE.AND.EX P0, PT, RZ, UR7, PT, P0 ;  /* 0x00000007ff007c0c */ /* 0x000fe4000bf05300 */
[----:B--2---:R-:W-:Y:S01]  /*12d0*/  SHF.R.S32.HI R0, RZ, 0x1f, R10 ;  /* 0x0000001fff007819 */ /* 0x004fe2000001140a */
[----:B------:R-:W-:-:S08]  /*12e0*/  IMAD.SHL.U32 R32, R10, 0x4, RZ ;  /* 0x000000040a207824 */ /* 0x000fd000078e00ff */
[C---:B------:R-:W-:Y:S01]  /*12f0*/  @P1 LEA R6, P2, R10.reuse, UR4, 0x2 ;  /* 0x000000040a061c11 */ /* 0x040fe2000f8410ff */
[----:B------:R0:W-:Y:S01]  /*1300*/  STL [R1+0x90], R10 ;  /* 0x0000900a01007387 */ /* 0x0001e20000100800 */
[C-C-:B------:R-:W-:Y:S02]  /*1310*/  SHF.L.U64.HI R36, R10.reuse, 0x2, R0.reuse ;  /* 0x000000020a247819 */ /* 0x140fe40000010200 */
[----:B------:R-:W-:Y:S02]  /*1320*/  @P1 LEA.HI.X R7, R10, UR5, R0, 0x2, P2 ;  /* 0x000000050a071c11 */ /* 0x000fe400090f1400 */
[----:B------:R-:W-:Y:S01]  /*1330*/  ISETP.NE.U32.AND P2, PT, RZ, UR8, PT ;  /* 0x00000008ff007c0c */ /* 0x000fe2000bf45070 */
[----:B------:R-:W-:Y:S01]  /*1340*/  ULDC UR4, c[0x0][0x288] ;  /* 0x0000a20000047ab9 */ /* 0x000fe20000000800 */
[----:B------:R-:W-:Y:S01]  /*1350*/  IADD3 R8, P3, R32, UR6, RZ ;  /* 0x0000000620087c10 */ /* 0x000fe2000ff7e0ff */
[----:B------:R0:W5:Y:S01]  /*1360*/  @P1 LDG.E R3, desc[UR56][R6.64] ;  /* 0x0000003806031981 */ /* 0x000162000c1e1900 */
[----:B------:R-:W-:-:S02]  /*1370*/  ISETP.NE.AND.EX P2, PT, RZ, UR9, PT, P2 ;  /* 0x00000009ff007c0c */ /* 0x000fc4000bf45320 */
[----:B------:R-:W-:Y:S01]  /*1380*/  MOV R25, UR4 ;  /* 0x0000000400197c02 */ /* 0x000fe20008000f00 */
[----:B------:R-:W-:Y:S01]  /*1390*/  ULDC.64 UR4, c[0x0][0x418] ;  /* 0x0001060000047ab9 */ /* 0x000fe20000000a00 */
[----:B------:R-:W-:-:S05]  /*13a0*/  IADD3.X R9, R36, UR7, RZ, P3, !PT ;  /* 0x0000000724097c10 */ /* 0x000fca0009ffe4ff */
[----:B------:R0:W5:Y:S04]  /*13b0*/  @P0 LDG.E R35, desc[UR56][R8.64] ;  /* 0x0000003808230981 */ /* 0x000168000c1e1900 */
[----:B------:R-:W-:-:S04]  /*13c0*/  @P2 IADD3 R4, P1, R32, UR8, RZ ;  /* 0x0000000820042c10 */ /* 0x000fc8000ff3e0ff */
[----:B------:R-:W-:-:S05]  /*13d0*/  @P2 IADD3.X R5, R36, UR9, RZ, P1, !PT ;  /* 0x0000000924052c10 */ /* 0x000fca0008ffe4ff */
[----:B------:R0:W5:Y:S01]  /*13e0*/  @P2 LDG.E R25, desc[UR56][R4.64] ;  /* 0x0000003804192981 */ /* 0x000162000c1e1900 */
[----:B------:R-:W-:-:S03]  /*13f0*/  UISETP.NE.U32.AND UP0, UPT, UR4, URZ, UPT ;  /* 0x0000003f0400728c */ /* 0x000fc6000bf05070 */
[----:B------:R-:W-:Y:S01]  /*1400*/  ULDC UR4, c[0x0][0x424] ;  /* 0x0001090000047ab9 */ /* 0x000fe20000000800 */
[----:B------:R-:W-:-:S03]  /*1410*/  UISETP.NE.AND.EX UP0, UPT, UR5, URZ, UPT, UP0 ;  /* 0x0000003f0500728c */ /* 0x000fc6000bf05300 */
[----:B------:R-:W-:Y:S01]  /*1420*/  ULDC UR5, c[0x0][0x2f0] ;  /* 0x0000bc0000057ab9 */ /* 0x000fe20000000800 */
[----:B------:R-:W-:-:S04]  /*1430*/  USEL UR4, UR4, 0x1, UP0 ;  /* 0x0000000104047887 */ /* 0x000fc80008000000 */
[----:B------:R-:W-:-:S03]  /*1440*/  UIMAD UR4, UR4, UR5, URZ ;  /* 0x00000005040472a4 */ /* 0x000fc6000f8e023f */
[----:B------:R-:W-:Y:S02]  /*1450*/  ULDC UR5, c[0x0][0x348] ;  /* 0x0000d20000057ab9 */ /* 0x000fe40000000800 */
[----:B------:R-:W-:Y:S02]  /*1460*/  IMAD.U32 R29, RZ, RZ, UR5 ;  /* 0x00000005ff1d7e24 */ /* 0x000fe4000f8e00ff */
[----:B------:R-:W-:Y:S02]  /*1470*/  IMAD.U32 R30, RZ, RZ, UR4 ;  /* 0x00000004ff1e7e24 */ /* 0x000fe4000f8e00ff */
[----:B------:R-:W-:Y:S01]  /*1480*/  IMAD.MOV.U32 R31, RZ, RZ, R10 ;  /* 0x000000ffff1f7224 */ /* 0x000fe200078e000a */
[----:B01----:R-:W-:Y:S06]  /*1490*/  @P2 BRA `(.L_x_397) ;  /* 0x0000000000242947 */ /* 0x003fec0003800000 */
[----:B------:R-:W-:Y:S02]  /*14a0*/  ULDC.64 UR4, c[0x0][0xa00] ;  /* 0x0002800000047ab9 */ /* 0x000fe40000000a00 */
[----:B------:R-:W-:-:S04]  /*14b0*/  ISETP.NE.U32.AND P1, PT, RZ, UR4, PT ;  /* 0x00000004ff007c0c */ /* 0x000fc8000bf25070 */
[----:B------:R-:W-:-:S13]  /*14c0*/  ISETP.NE.AND.EX P1, PT, RZ, UR5, PT, P1 ;  /* 0x00000005ff007c0c */ /* 0x000fda000bf25310 */
[----:B------:R-:W-:Y:S05]  /*14d0*/  @!P1 BRA `(.L_x_397) ;  /* 0x0000000000149947 */ /* 0x000fea0003800000 */
[----:B------:R-:W0:Y:S02]  /*14e0*/  LDC.64 R4, c[0x0][0xa00] ;  /* 0x00028000ff047b82 */ /* 0x000e240000000a00 */
[----:B0-----:R-:W-:-:S05]  /*14f0*/  IMAD.WIDE R4, R31, 0x4, R4 ;  /* 0x000000041f047825 */ /* 0x001fca00078e0204 */
[----:B-----5:R-:W2:Y:S04]  /*1500*/  LDG.E R25, desc[UR56][R4.64] ;  /* 0x0000003804197981 */ /* 0x020ea8000c1e1900 */
[----:B------:R-:W2:Y:S02]  /*1510*/  LDG.E R0, desc[UR56][R4.64+0x4] ;  /* 0x0000043804007981 */ /* 0x000ea4000c1e1900 */
[----:B--2---:R-:W-:-:S07]  /*1520*/  IADD3 R25, -R25, R0, RZ ;  /* 0x0000000019197210 */ /* 0x004fce0007ffe1ff */
.L_x_397:
[----:B------:R-:W-:Y:S01]  /*1530*/  ULDC.64 UR4, c[0x0][0xa20] ;  /* 0x0002880000047ab9 */ /* 0x000fe20000000a00 */
[----:B------:R0:W-:Y:S01]  /*1540*/  STL [R1+0x9c], R33 ;  /* 0x00009c2101007387 */ /* 0x0001e20000100800 */
[----:B------:R-:W-:-:S03]  /*1550*/  ISETP.NE.U32.AND P1, PT, RZ, UR4, PT ;  /* 0x00000004ff007c0c */ /* 0x000fc6000bf25070 */
[----:B------:R0:W-:Y:S01]  /*1560*/  STL [R1+0x94], R34 ;  /* 0x0000942201007387 */ /* 0x0001e20000100800 */
[----:B------:R-:W-:-:S13]  /*1570*/  ISETP.NE.AND.EX P1, PT, RZ, UR5, PT, P1 ;  /* 0x00000005ff007c0c */ /* 0x000fda000bf25310 */
[----:B0-----:R-:W-:Y:S05]  /*1580*/  @!P1 BRA `(.L_x_398) ;  /* 0x0000000000109947 */ /* 0x001fea0003800000 */
[----:B------:R-:W-:-:S04]  /*1590*/  IADD3 R4, P0, R32, UR4, RZ ;  /* 0x0000000420047c10 */ /* 0x000fc8000ff1e0ff */
[----:B------:R-:W-:-:S05]  /*15a0*/  IADD3.X R5, R36, UR5, RZ, P0, !PT ;  /* 0x0000000524057c10 */ /* 0x000fca00087fe4ff */
[----:B------:R0:W5:Y:S01]  /*15b0*/  LDG.E R30, desc[UR56][R4.64] ;  /* 0x00000038041e7981 */ /* 0x000162000c1e1900 */
[----:B------:R-:W-:Y:S05]  /*15c0*/  BRA `(.L_x_399) ;  /* 0x0000000000107947 */ /* 0x000fea0003800000 */
.L_x_398:
[----:B------:R-:W-:Y:S05]  /*15d0*/  @!P0 BRA `(.L_x_399) ;  /* 0x00000000000c8947 */ /* 0x000fea0003800000 */
[----:B------:R-:W2:Y:S04]  /*15e0*/  LDG.E R5, desc[UR56][R8.64] ;  /* 0x0000003808057981 */ /* 0x000ea8000c1e1900 */
[----:B------:R-:W2:Y:S02]  /*15f0*/  LDG.E R30, desc[UR56][R8.64+0x4] ;  /* 0x00000438081e7981 */ /* 0x000ea4000c1e1900 */
[----:B--2---:R-:W-:-:S07]  /*1600*/  IMAD.IADD R30, R30, 0x1, -R5 ;  /* 0x000000011e1e7824 */ /* 0x004fce00078e0a05 */
.L_x_399:
[----:B------:R-:W-:Y:S02]  /*1610*/  ULDC.64 UR4, c[0x0][0xa10] ;  /* 0x0002840000047ab9 */ /* 0x000fe40000000a00 */
[----:B------:R-:W-:-:S04]  /*1620*/  ISETP.NE.U32.AND P0, PT, RZ, UR4, PT ;  /* 0x00000004ff007c0c */ /* 0x000fc8000bf05070 */
[----:B------:R-:W-:Y:S01]  /*1630*/  ISETP.NE.AND.EX P0, PT, RZ, UR5, PT, P0 ;  /* 0x00000005ff007c0c */ /* 0x000fe2000bf05300 */
[----:B-----5:R-:W-:Y:S01]  /*1640*/  IMAD.IADD R8, R30, 0x1, -R3 ;  /* 0x000000011e087824 */ /* 0x020fe200078e0a03 */
[----:B------:R-:W-:-:S11]  /*1650*/  ULDC.64 UR4, c[0x0][0xa30] ;  /* 0x00028c0000047ab9 */ /* 0x000fd60000000a00 */
[----:B0-----:R-:W0:Y:S02]  /*1660*/  @P0 LDC.64 R4, c[0x0][0xa10] ;  /* 0x00028400ff040b82 */ /* 0x001e240000000a00 */
[----:B0-----:R-:W-:-:S05]  /*1670*/  @P0 IMAD.WIDE R4, R31, 0x4, R4 ;  /* 0x000000041f040825 */ /* 0x001fca00078e0204 */
[----:B------:R-:W2:Y:S04]  /*1680*/  @P0 LDG.E R0, desc[UR56][R4.64] ;  /* 0x0000003804000981 */ /* 0x000ea8000c1e1900 */
[----:B------:R0:W2:Y:S01]  /*1690*/  @P0 LDG.E R9, desc[UR56][R4.64+0x4] ;  /* 0x0000043804090981 */ /* 0x0000a2000c1e1900 */
[----:B------:R-:W-:Y:S01]  /*16a0*/  ISETP.NE.U32.AND P1, PT, RZ, UR4, PT ;  /* 0x00000004ff007c0c */ /* 0x000fe2000bf25070 */
[----:B------:R-:W-:-:S03]  /*16b0*/  IMAD.MOV.U32 R24, RZ, RZ, R30 ;  /* 0x000000ffff187224 */ /* 0x000fc600078e001e */
[----:B------:R-:W-:Y:S01]  /*16c0*/  ISETP.NE.AND.EX P1, PT, RZ, UR5, PT, P1 ;  /* 0x00000005ff007c0c */ /* 0x000fe2000bf25310 */
[----:B0-----:R-:W-:-:S05]  /*16d0*/  IMAD.MOV R4, RZ, RZ, -R8 ;  /* 0x000000ffff047224 */ /* 0x001fca00078e0a08 */
[----:B------:R-:W-:-:S07]  /*16e0*/  VIMNMX R4, RZ, R4, !PT ;  /* 0x00000004ff047248 */ /* 0x000fce0007fe0100 */
[----:B------:R-:W-:-:S04]  /*16f0*/  @P1 IADD3 R6, P2, R32, UR4, RZ ;  /* 0x0000000420061c10 */ /* 0x000fc8000ff5e0ff */
[----:B------:R-:W-:-:S05]  /*1700*/  @P1 IADD3.X R7, R36, UR5, RZ, P2, !PT ;  /* 0x0000000524071c10 */ /* 0x000fca00097fe4ff */
[----:B------:R0:W5:Y:S01]  /*1710*/  @P1 LDG.E R24, desc[UR56][R6.64] ;  /* 0x0000003806181981 */ /* 0x000162000c1e1900 */
[----:B--2---:R-:W-:-:S05]  /*1720*/  @P0 IADD3 R29, -R0, R9, RZ ;  /* 0x00000009001d0210 */ /* 0x004fca0007ffe1ff */
[----:B------:R-:W-:-:S04]  /*1730*/  IMAD.IADD R127, R8, 0x1, R29 ;  /* 0x00000001087f7824 */ /* 0x000fc800078e021d */
[----:B------:R-:W-:-:S04]  /*1740*/  VIADD R0, R127, 0xbf ;  /* 0x000000bf7f007836 */ /* 0x000fc80000000000 */
[----:B------:R-:W-:-:S05]  /*1750*/  IMAD.HI R0, R0, 0x2aaaaaab, RZ ;  /* 0x2aaaaaab00007827 */ /* 0x000fca00078e02ff */
[----:B------:R-:W-:-:S04]  /*1760*/  SHF.R.U32.HI R155, RZ, 0x1f, R0 ;  /* 0x0000001fff9b7819 */ /* 0x000fc80000011600 */
[----:B------:R-:W-:-:S05]  /*1770*/  LEA.HI.SX32 R155, R0, R155, 0x1b ;  /* 0x0000009b009b7211 */ /* 0x000fca00078fdaff */
[----:B------:R-:W-:-:S05]  /*1780*/  IMAD R0, R155, 0xc0, -R8 ;  /* 0x000000c09b007824 */ /* 0x000fca00078e0a08 */
[----:B------:R-:W-:-:S04]  /*1790*/  VIMNMX R3, R0, R29, PT ;  /* 0x0000001d00037248 */ /* 0x000fc80003fe0100 */
[----:B------:R-:W-:Y:S01]  /*17a0*/  ISETP.GT.AND P0, PT, R3, R4, PT ;  /* 0x000000040300720c */ /* 0x000fe20003f04270 */
[----:B------:R-:W-:-:S05]  /*17b0*/  IMAD.WIDE.U32 R4, R4, -0x55555555, RZ ;  /* 0xaaaaaaab04047825 */ /* 0x000fca00078e00ff */
[----:B------:R-:W-:-:S05]  /*17c0*/  SHF.R.U32.HI R28, RZ, 0x7, R5 ;  /* 0x00000007ff1c7819 */ /* 0x000fca0000011605 */
[----:B------:R-:W-:Y:S02]  /*17d0*/  IMAD.MOV.U32 R27, RZ, RZ, R28 ;  /* 0x000000ffff1b7224 */ /* 0x000fe400078e001c */
[----:B------:R-:W-:-:S05]  /*17e0*/  @P0 IADD3 R0, R3, 0xbf, RZ ;  /* 0x000000bf03000810 */ /* 0x000fca0007ffe0ff */
[----:B------:R-:W-:-:S05]  /*17f0*/  @P0 IMAD.HI R0, R0, 0x2aaaaaab, RZ ;  /* 0x2aaaaaab00000827 */ /* 0x000fca00078e02ff */
[----:B------:R-:W-:-:S04]  /*1800*/  @P0 SHF.R.U32.HI R3, RZ, 0x1f, R0 ;  /* 0x0000001fff030819 */ /* 0x000fc80000011600 */
[----:B------:R-:W-:Y:S02]  /*1810*/  @P0 LEA.HI.SX32 R27, R0, R3, 0x1b ;  /* 0x00000003001b0211 */ /* 0x000fe400078fdaff */
[----:B------:R-:W-:Y:S02]  /*1820*/  PLOP3.LUT P0, PT, PT, PT, PT, 0x80, 0x0 ;  /* 0x000000000000781c */ /* 0x000fe40003f0f070 */
[----:B------:R-:W-:-:S13]  /*1830*/  ISETP.GT.AND P1, PT, R27, R28, PT ;  /* 0x0000001c1b00720c */ /* 0x000fda0003f24270 */
[----:B0-----:R-:W-:Y:S05]  /*1840*/  @!P1 BRA `(.L_x_400) ;  /* 0x0000003c00909947 */ /* 0x001fea0003800000 */
[----:B------:R-:W-:Y:S01]  /*1850*/  VIADD R0, R2, 0x12400 ;  /* 0x0001240002007836 */ /* 0x000fe20000000000 */
[----:B------:R-:W-:Y:S04]  /*1860*/  BSSY B6, `(.L_x_401) ;  /* 0x0000013000067945 */ /* 0x000fe80003800000 */
[----:B------:R-:W-:-:S13]  /*1870*/  LOP3.LUT P0, RZ, R0, 0x3ff, RZ, 0xc0, !PT ;  /* 0x000003ff00ff7812 */ /* 0x000fda000780c0ff */
[----:B------:R-:W-:Y:S05]  /*1880*/  @!P0 BRA `(.L_x_402) ;  /* 0x0000000000408947 */ /* 0x000fea0003800000 */
[----:B------:R-:W-:Y:S01]  /*1890*/  MOV R0, 0x0 ;  /* 0x0000000000007802 */ /* 0x000fe20000000f00 */
[----:B------:R-:W-:Y:S01]  /*18a0*/  ULDC.64 UR4, c[0x4][0xa8] ;  /* 0x01002a0000047ab9 */ /* 0x000fe20000000a00 */
[----:B------:R-:W-:Y:S01]  /*18b0*/  ULDC.64 UR6, c[0x4][0x40] ;  /* 0x0100100000067ab9 */ /* 0x000fe20000000a00 */
[----:B------:R-:W-:Y:S01]  /*18c0*/  IMAD.U32 R4, RZ, RZ, UR4 ;  /* 0x00000004ff047e24 */ /* 0x000fe2000f8e00ff */
[----:B------:R0:W1:Y:S01]  /*18d0*/  LDC.64 R14, c[0x4][R0] ;  /* 0x01000000000e7b82 */ /* 0x0000620000000a00 */
[----:B------:R-:W-:Y:S01]  /*18e0*/  MOV R5, UR5 ;  /* 0x0000000500057c02 */ /* 0x000fe20008000f00 */
[----:B------:R-:W-:Y:S01]  /*18f0*/  ULDC.64 UR4, c[0x4][0xb0] ;  /* 0x01002c0000047ab9 */ /* 0x000fe20000000a00 */
        /* <DEDUP_REMOVED lines=8> */
[----:B-1---5:R-:W-:Y:S05]  /*1980*/  CALL.ABS.NOINC R14 ;  /* 0x000000000e007343 */ /* 0x022fea0003c00000 */
.L_x_402:
[----:B------:R-:W-:Y:S05]  /*1990*/  BSYNC B6 ;  /* 0x0000000000067941 */ /* 0x000fea0003800000 */
.L_x_401:
[----:B------:R-:W-:Y:S01]  /*19a0*/  IADD3 R26, R2, 0x400, RZ ;  /* 0x00000400021a7810 */ /* 0x000fe20007ffe0ff */
[----:B------:R-:W-:Y:S03]  /*19b0*/  BSSY B6, `(.L_x_403) ;  /* 0x0000013000067945 */ /* 0x000fe60003800000 */
[----:B------:R-:W-:-:S13]  /*19c0*/  LOP3.LUT P0, RZ, R26, 0x3ff, RZ, 0xc0, !PT ;  /* 0x000003ff1aff7812 */ /* 0x000fda000780c0ff */
[----:B------:R-:W-:Y:S05]  /*19d0*/  @!P0 BRA `(.L_x_404) ;  /* 0x0000000000408947 */ /* 0x000fea0003800000 */
        /* <DEDUP_REMOVED lines=10> */
[----:B------:R-:W-:Y:S01]  /*1a80*/  MOV R12, 0x1 ;  /* 0x00000001000c7802 */ /* 0x000fe20000000f00 */
[----:B------:R-:W-:-:S02]  /*1a90*/  IMAD.U32 R11, RZ, RZ, UR7 ;  /* 0x00000007ff0b7e24 */ /* 0x000fc4000f8e00ff */
[----:B------:R-:W-:Y:S02]  /*1aa0*/  IMAD.MOV.U32 R8, RZ, RZ, 0x70 ;  /* 0x00000070ff087424 */ /* 0x000fe400078e00ff */
[----:B0-----:R-:W-:-:S07]  /*1ab0*/  IMAD.MOV.U32 R13, RZ, RZ, RZ ;  /* 0x000000ffff0d7224 */ /* 0x001fce00078e00ff */
[----:B------:R-:W-:-:S07]  /*1ac0*/  LEPC R20, `(.L_x_404) ;  /* 0x000000001014794e */ /* 0x000fce0000000000 */
[----:B-1---5:R-:W-:Y:S05]  /*1ad0*/  CALL.ABS.NOINC R14 ;  /* 0x000000000e007343 */ /* 0x022fea0003c00000 */
.L_x_404:
[----:B------:R-:W-:Y:S05]  /*1ae0*/  BSYNC B6 ;  /* 0x0000000000067941 */ /* 0x000fea0003800000 */
.L_x_403:
[----:B------:R-:W2:Y:S01]  /*1af0*/  LDL R14, [R1+0x70] ;  /* 0x00007000010e7983 */ /* 0x000ea20000100800 */
[----:B------:R-:W-:Y:S01]  /*1b00*/  ULDC.64 UR4, c[0x0][0x9f8] ;  /* 0x00027e0000047ab9 */ /* 0x000fe20000000a00 */
[----:B------:R-:W0:Y:S01]  /*1b10*/  LDC.64 R58, c[0x0][0x300] ;  /* 0x0000c000ff3a7b82 */ /* 0x000e220000000a00 */
[----:B------:R-:W-:Y:S01]  /*1b20*/  ISETP.NE.U32.AND P0, PT, RZ, UR4, PT ;  /* 0x00000004ff007c0c */ /* 0x000fe2000bf05070 */
[----:B------:R-:W-:Y:S01]  /*1b30*/  IMAD.IADD R39, R35, 0x1, R30 ;  /* 0x0000000123277824 */ /* 0x000fe200078e021e */
[----:B------:R-:W-:Y:S02]  /*1b40*/  ULDC.64 UR6, c[0x0][0xa08] ;  /* 0x0002820000067ab9 */ /* 0x000fe40000000a00 */
[----:B------:R-:W-:Y:S01]  /*1b50*/  ISETP.NE.AND.EX P0, PT, RZ, UR5, PT, P0 ;  /* 0x00000005ff007c0c */ /* 0x000fe2000bf05300 */
[----:B------:R-:W1:Y:S01]  /*1b60*/  S2R R20, SR_TID.X ;  /* 0x0000000000147919 */ /* 0x000e620000002100 */
[----:B------:R-:W-:Y:S01]  /*1b70*/  SHF.R.S32.HI R11, RZ, 0x1f, R34 ;  /* 0x0000001fff0b7819 */ /* 0x000fe20000011422 */
[----:B------:R-:W3:Y:S01]  /*1b80*/  LDC.64 R8, c[0x0][0x3f8] ;  /* 0x0000fe00ff087b82 */ /* 0x000ee20000000a00 */
[----:B------:R-:W-:-:S07]  /*1b90*/  SHF.R.S32.HI R17, RZ, 0x1f, R16 ;  /* 0x0000001fff117819 */ /* 0x000fce0000011410 */
[----:B------:R-:W4:Y:S02]  /*1ba0*/  LDC R73, c[0x0][0x3f4] ;  /* 0x0000fd00ff497b82 */ /* 0x000f240000000800 */
[----:B------:R-:W-:-:S04]  /*1bb0*/  @P0 IADD3 R4, P1, R32, UR4, RZ ;  /* 0x0000000420040c10 */ /* 0x000fc8000ff3e0ff */
[----:B------:R-:W-:Y:S01]  /*1bc0*/  @P0 IADD3.X R5, R36, UR5, RZ, P1, !PT ;  /* 0x0000000524050c10 */ /* 0x000fe20008ffe4ff */
[----:B------:R-:W-:Y:S01]  /*1bd0*/  ULDC.64 UR4, c[0x0][0x308] ;  /* 0x0000c20000047ab9 */ /* 0x000fe20000000a00 */
[----:B------:R-:W4:Y:S04]  /*1be0*/  LDL.LU R36, [R1] ;  /* 0x0000000001247983 */ /* 0x000f280000300800 */
[----:B------:R1:W3:Y:S01]  /*1bf0*/  @P0 LDG.E R31, desc[UR56][R4.64] ;  /* 0x00000038041f0981 */ /* 0x0002e2000c1e1900 */
[----:B------:R-:W-:Y:S01]  /*1c00*/  SHF.R.S32.HI R41, RZ, 0x1f, R39 ;  /* 0x0000001fff297819 */ /* 0x000fe20000011427 */
[----:B0-----:R-:W-:Y:S01]  /*1c10*/  IMAD.WIDE.U32 R6, R39, R58, RZ ;  /* 0x0000003a27067225 */ /* 0x001fe200078e00ff */
[----:B------:R-:W-:-:S03]  /*1c20*/  ISETP.NE.U32.AND P0, PT, RZ, UR6, PT ;  /* 0x00000006ff007c0c */ /* 0x000fc6000bf05070 */
[----:B------:R-:W-:Y:S01]  /*1c30*/  IMAD R0, R41, R58, RZ ;  /* 0x0000003a29007224 */ /* 0x000fe200078e02ff */
[----:B------:R-:W-:-:S03]  /*1c40*/  ISETP.NE.AND.EX P0, PT, RZ, UR7, PT, P0 ;  /* 0x00000007ff007c0c */ /* 0x000fc6000bf05300 */
[----:B------:R-:W-:Y:S01]  /*1c50*/  IMAD R3, R39, R59, R0 ;  /* 0x0000003b27037224 */ /* 0x000fe200078e0200 */
[----:B-1----:R-:W-:-:S03]  /*1c60*/  SHF.R.U32.HI R42, RZ, 0x7, R20 ;  /* 0x00000007ff2a7819 */ /* 0x002fc60000011614 */
[----:B------:R-:W-:Y:S02]  /*1c70*/  IMAD.IADD R7, R7, 0x1, R3 ;  /* 0x0000000107077824 */ /* 0x000fe400078e0203 */
[----:B------:R-:W-:Y:S01]  /*1c80*/  IMAD R3, R11, UR4, RZ ;  /* 0x000000040b037c24 */ /* 0x000fe2000f8e02ff */
[----:B------:R-:W-:Y:S01]  /*1c90*/  ISETP.NE.AND P6, PT, R42, 0x1, PT ;  /* 0x000000012a00780c */ /* 0x000fe20003fc5270 */
[----:B------:R-:W-:-:S04]  /*1ca0*/  IMAD.WIDE.U32 R4, R34, UR4, R6 ;  /* 0x0000000422047c25 */ /* 0x000fc8000f8e0006 */
[----:B------:R-:W-:Y:S01]  /*1cb0*/  IMAD R3, R34, UR5, R3 ;  /* 0x0000000522037c24 */ /* 0x000fe2000f8e0203 */
[----:B------:R-:W-:-:S04]  /*1cc0*/  ULDC.64 UR4, c[0x0][0x310] ;  /* 0x0000c40000047ab9 */ /* 0x000fc80000000a00 */
[----:B------:R-:W-:Y:S02]  /*1cd0*/  IADD3 R5, R5, R3, RZ ;  /* 0x0000000305057210 */ /* 0x000fe40007ffe0ff */
[----:B------:R-:W-:Y:S01]  /*1ce0*/  SHF.R.S32.HI R38, RZ, 0x1f, R18 ;  /* 0x0000001fff267819 */ /* 0x000fe20000011412 */
[----:B------:R-:W0:Y:S01]  /*1cf0*/  S2R R40, SR_TID.X ;  /* 0x0000000000287919 */ /* 0x000e220000002100 */
[C---:B--2---:R-:W-:Y:S02]  /*1d00*/  SHF.L.U32 R78, R14.reuse, 0x6, RZ ;  /* 0x000000060e4e7819 */ /* 0x044fe400000006ff */
[----:B------:R-:W-:Y:S02]  /*1d10*/  LOP3.LUT P1, RZ, R14, 0x4, RZ, 0xc0, !PT ;  /* 0x000000040eff7812 */ /* 0x000fe4000782c0ff */
[----:B------:R-:W2:Y:S01]  /*1d20*/  LDL R14, [R1+0x80] ;  /* 0x00008000010e7983 */ /* 0x000ea20000100800 */
[----:B------:R-:W-:Y:S01]  /*1d30*/  IMAD.WIDE.U32 R6, R18, R58, R16 ;  /* 0x0000003a12067225 */ /* 0x000fe200078e0010 */
[----:B---3--:R-:W-:-:S02]  /*1d40*/  SHF.R.S32.HI R0, RZ, 0x1f, R31 ;  /* 0x0000001fff007819 */ /* 0x008fc4000001141f */
[----:B------:R-:W-:Y:S02]  /*1d50*/  SEL R61, R31, RZ, !P0 ;  /* 0x000000ff1f3d7207 */ /* 0x000fe40004000000 */
[----:B------:R-:W1:Y:S01]  /*1d60*/  LDC.64 R30, c[0x0][0x408] ;  /* 0x00010200ff1e7b82 */ /* 0x000e620000000a00 */
[----:B------:R-:W-:-:S05]  /*1d70*/  SEL R12, R0, RZ, !P0 ;  /* 0x000000ff000c7207 */ /* 0x000fca0004000000 */
[----:B------:R-:W-:Y:S02]  /*1d80*/  IMAD R0, R12, UR4, RZ ;  /* 0x000000040c007c24 */ /* 0x000fe4000f8e02ff */
[----:B------:R-:W-:-:S04]  /*1d90*/  IMAD.WIDE.U32 R4, R61, UR4, R4 ;  /* 0x000000043d047c25 */ /* 0x000fc8000f8e0004 */
[----:B------:R-:W-:Y:S01]  /*1da0*/  IMAD R3, R61, UR5, R0 ;  /* 0x000000053d037c24 */ /* 0x000fe2000f8e0200 */
[----:B------:R-:W-:Y:S05]  /*1db0*/  @!P6 WARPSYNC.ALL ;  /* 0x000000000000e948 */ /* 0x000fea0003800000 */
[----:B------:R-:W-:Y:S01]  /*1dc0*/  ULDC.64 UR4, c[0x0][0x330] ;  /* 0x0000cc0000047ab9 */ /* 0x000fe20000000a00 */
[----:B------:R-:W-:Y:S02]  /*1dd0*/  IMAD R0, R38, R58, RZ ;  /* 0x0000003a26007224 */ /* 0x000fe400078e02ff */
[----:B------:R-:W-:Y:S02]  /*1de0*/  IMAD R11, R11, UR4, RZ ;  /* 0x000000040b0b7c24 */ /* 0x000fe4000f8e02ff */
[----:B------:R-:W-:-:S02]  /*1df0*/  IMAD R79, R18, R59, R0 ;  /* 0x0000003b124f7224 */ /* 0x000fc400078e0200 */
[C---:B------:R-:W-:Y:S02]  /*1e00*/  IMAD R13, R34.reuse, UR5, R11 ;  /* 0x00000005220d7c24 */ /* 0x040fe4000f8e020b */
[----:B------:R-:W-:Y:S01]  /*1e10*/  IMAD.WIDE.U32 R10, R34, UR4, R16 ;  /* 0x00000004220a7c25 */ /* 0x000fe2000f8e0010 */
[----:B------:R-:W-:-:S03]  /*1e20*/  ULDC.64 UR4, c[0x0][0x338] ;  /* 0x0000ce0000047ab9 */ /* 0x000fc60000000a00 */
[----:B-1----:R-:W-:Y:S02]  /*1e30*/  IMAD R0, R38, R30, RZ ;  /* 0x0000001e26007224 */ /* 0x002fe400078e02ff */
[----:B------:R-:W-:Y:S01]  /*1e40*/  IMAD.IADD R80, R5, 0x1, R3 ;  /* 0x0000000105507824 */ /* 0x000fe200078e0203 */
[----:B------:R-:W-:Y:S01]  /*1e50*/  IADD3 R81, P0, R4, R6, RZ ;  /* 0x0000000604517210 */ /* 0x000fe20007f1e0ff */
[----:B------:R-:W-:Y:S01]  /*1e60*/  IMAD.IADD R11, R11, 0x1, R13 ;  /* 0x000000010b0b7824 */ /* 0x000fe200078e020d */
[----:B------:R-:W-:Y:S01]  /*1e70*/  SHF.R.S32.HI R23, RZ, 0x1f, R22 ;  /* 0x0000001fff177819 */ /* 0x000fe20000011416 */
[----:B------:R-:W-:Y:S02]  /*1e80*/  IMAD R3, R12, UR4, RZ ;  /* 0x000000040c037c24 */ /* 0x000fe4000f8e02ff */
[----:B------:R-:W-:Y:S02]  /*1e90*/  IMAD R13, R18, R31, R0 ;  /* 0x0000001f120d7224 */ /* 0x000fe400078e0200 */
[----:B------:R-:W-:Y:S01]  /*1ea0*/  IMAD R0, R38, R8, RZ ;  /* 0x0000000826007224 */ /* 0x000fe200078e02ff */
[----:B------:R-:W-:Y:S01]  /*1eb0*/  IADD3.X R79, R80, R7, R79, P0, !PT ;  /* 0x00000007504f7210 */ /* 0x000fe200007fe44f */
[----:B------:R-:W-:-:S02]  /*1ec0*/  IMAD R15, R61, UR5, R3 ;  /* 0x000000053d0f7c24 */ /* 0x000fc4000f8e0203 */
[----:B------:R-:W-:-:S04]  /*1ed0*/  IMAD.WIDE.U32 R60, R61, UR4, R10 ;  /* 0x000000043d3c7c25 */ /* 0x000fc8000f8e000a */
[----:B------:R-:W-:-:S04]  /*1ee0*/  IMAD.WIDE.U32 R20, R18, R8, R22 ;  /* 0x0000000812147225 */ /* 0x000fc800078e0016 */
[----:B------:R-:W-:Y:S01]  /*1ef0*/  IMAD R7, R18, R9, R0 ;  /* 0x0000000912077224 */ /* 0x000fe200078e0200 */
[----:B----4-:R-:W-:Y:S01]  /*1f00*/  ISETP.GE.AND P0, PT, R16, R73, PT ;  /* 0x000000491000720c */ /* 0x010fe20003f06270 */
[----:B------:R-:W-:Y:S01]  /*1f10*/  IMAD.WIDE.U32 R10, R18, R8, R16 ;  /* 0x00000008120a7225 */ /* 0x000fe200078e0010 */
[----:B------:R-:W-:Y:S01]  /*1f20*/  LOP3.LUT R36, R36, 0xfffffffb, RZ, 0xc0, !PT ;  /* 0xfffffffb24247812 */ /* 0x000fe200078ec0ff */
[----:B------:R-:W-:Y:S02]  /*1f30*/  ULDC UR4, c[0x0][0x2f4] ;  /* 0x0000bd0000047ab9 */ /* 0x000fe40000000800 */
[----:B------:R-:W-:Y:S02]  /*1f40*/  IMAD.IADD R21, R21, 0x1, R7 ;  /* 0x0000000115157824 */ /* 0x000fe400078e0207 */
[----:B------:R-:W-:Y:S01]  /*1f50*/  IMAD.IADD R11, R7, 0x1, R11 ;  /* 0x00000001070b7824 */ /* 0x000fe200078e020b */
[----:B-----5:R-:W-:Y:S02]  /*1f60*/  SHF.R.S32.HI R7, RZ, 0x1f, R24 ;  /* 0x0000001fff077819 */ /* 0x020fe40000011418 */
[----:B------:R-:W-:-:S03]  /*1f70*/  SEL R3, R73, RZ, P0 ;  /* 0x000000ff49037207 */ /* 0x000fc60000000000 */
[C---:B------:R-:W-:Y:S01]  /*1f80*/  IMAD R6, R7.reuse, R30, RZ ;  /* 0x0000001e07067224 */ /* 0x040fe200078e02ff */
[----:B------:R-:W-:Y:S01]  /*1f90*/  @P1 LOP3.LUT R36, R36, 0x4, RZ, 0xfc, !PT ;  /* 0x0000000424241812 */ /* 0x000fe200078efcff */
[----:B------:R-:W-:Y:S02]  /*1fa0*/  IMAD R7, R7, R8, RZ ;  /* 0x0000000807077224 */ /* 0x000fe400078e02ff */
[----:B------:R-:W-:Y:S01]  /*1fb0*/  IMAD R67, R24, R31, R6 ;  /* 0x0000001f18437224 */ /* 0x000fe200078e0206 */
[----:B------:R-:W-:Y:S01]  /*1fc0*/  IADD3 R6, P1, R18, R39, RZ ;  /* 0x0000002712067210 */ /* 0x000fe20007f3e0ff */
[----:B------:R-:W-:Y:S01]  /*1fd0*/  IMAD.IADD R3, R16, 0x1, R3 ;  /* 0x0000000110037824 */ /* 0x000fe200078e0203 */
[----:B0-----:R-:W-:Y:S01]  /*1fe0*/  IADD3 R40, R40, -0x80, RZ ;  /* 0xffffff8028287810 */ /* 0x001fe20007ffe0ff */
[----:B------:R-:W-:Y:S02]  /*1ff0*/  IMAD R65, R24, R9, R7 ;  /* 0x0000000918417224 */ /* 0x000fe400078e0207 */
[----:B------:R-:W-:Y:S01]  /*2000*/  IMAD.X R7, R38, 0x1, R41, P1 ;  /* 0x0000000126077824 */ /* 0x000fe200008e0629 */
[----:B------:R-:W-:Y:S01]  /*2010*/  SHF.R.S32.HI R38, RZ, 0x1f, R40 ;  /* 0x0000001fff267819 */ /* 0x000fe20000011428 */
[----:B------:R-:W-:Y:S01]  /*2020*/  VIADD R32, R18, 0x60 ;  /* 0x0000006012207836 */ /* 0x000fe20000000000 */
[----:B------:R-:W-:-:S02]  /*2030*/  SHF.R.S32.HI R0, RZ, 0x1f, R3 ;  /* 0x0000001fff007819 */ /* 0x000fc40000011403 */
[----:B------:R-:W-:Y:S02]  /*2040*/  LOP3.LUT R78, R78, 0x1c0, RZ, 0xc0, !PT ;  /* 0x000001c04e4e7812 */ /* 0x000fe400078ec0ff */
[----:B------:R-:W-:Y:S01]  /*2050*/  LEA.HI R38, R38, R40, RZ, 0x5 ;  /* 0x0000002826267211 */ /* 0x000fe200078f28ff */
[----:B------:R-:W-:Y:S01]  /*2060*/  VIADD R40, R18, 0x60 ;  /* 0x0000006012287836 */ /* 0x000fe20000000000 */
[----:B------:R-:W-:Y:S01]  /*2070*/  LEA.HI R3, R0, R3, RZ, 0x3 ;  /* 0x0000000300037211 */ /* 0x000fe200078f18ff */
[----:B------:R0:W-:Y:S01]  /*2080*/  STL [R1], R36 ;  /* 0x0000002401007387 */ /* 0x0001e20000100800 */
[----:B------:R-:W-:Y:S02]  /*2090*/  SHF.R.U32.HI R75, RZ, 0x3, R78 ;  /* 0x00000003ff4b7819 */ /* 0x000fe4000001164e */
[----:B------:R-:W-:Y:S01]  /*20a0*/  LOP3.LUT R0, R78, 0x18, R16, 0xf8, !PT ;  /* 0x000000184e007812 */ /* 0x000fe200078ef810 */
[----:B------:R-:W-:Y:S01]  /*20b0*/  IMAD.SHL.U32 R40, R40, 0x40, RZ ;  /* 0x0000004028287824 */ /* 0x000fe200078e00ff */
[----:B------:R-:W-:Y:S01]  /*20c0*/  SHF.R.S32.HI R76, RZ, 0x1f, R32 ;  /* 0x0000001fff4c7819 */ /* 0x000fe20000011420 */
[----:B------:R-:W-:Y:S01]  /*20d0*/  IMAD.SHL.U32 R32, R32, 0x40, RZ ;  /* 0x0000004020207824 */ /* 0x000fe200078e00ff */
[----:B------:R-:W-:Y:S01]  /*20e0*/  LOP3.LUT R0, R0, R75, RZ, 0x3c, !PT ;  /* 0x0000004b00007212 */ /* 0x000fe200078e3cff */
[----:B------:R-:W-:Y:S01]  /*20f0*/  IMAD.WIDE.U32 R34, R18, R30, R16 ;  /* 0x0000001e12227225 */ /* 0x000fe200078e0010 */
[----:B------:R-:W-:-:S02]  /*2100*/  SHF.R.S32.HI R38, RZ, 0x5, R38 ;  /* 0x00000005ff267819 */ /* 0x000fc40000011426 */
[----:B------:R-:W-:Y:S01]  /*2110*/  LOP3.LUT R40, R40, 0x1c0, RZ, 0xc0, !PT ;  /* 0x000001c028287812 */ /* 0x000fe200078ec0ff */
[-C--:B------:R-:W-:Y:S01]  /*2120*/  IMAD.WIDE.U32 R56, R18, R30.reuse, R22 ;  /* 0x0000001e12387225 */ /* 0x080fe200078e0016 */
[----:B------:R-:W-:Y:S02]  /*2130*/  LOP3.LUT R32, R32, 0x1c0, RZ, 0xc0, !PT ;  /* 0x000001c020207812 */ /* 0x000fe400078ec0ff */
[----:B------:R-:W-:Y:S01]  /*2140*/  IADD3 R35, R13, R35, RZ ;  /* 0x000000230d237210 */ /* 0x000fe20007ffe0ff */
[----:B------:R-:W-:Y:S01]  /*2150*/  IMAD R69, R38, 0x200, R0 ;  /* 0x0000020026457824 */ /* 0x000fe200078e0200 */
[----:B------:R-:W-:Y:S01]  /*2160*/  LOP3.LUT R0, R78, 0x38, R3, 0xf8, !PT ;  /* 0x000000384e007812 */ /* 0x000fe200078ef803 */
[----:B------:R-:W-:Y:S01]  /*2170*/  IMAD.IADD R57, R57, 0x1, R13 ;  /* 0x0000000139397824 */ /* 0x000fe200078e020d */
[----:B------:R-:W-:Y:S02]  /*2180*/  LOP3.LUT R12, R40, 0x38, R3, 0xf8, !PT ;  /* 0x00000038280c7812 */ /* 0x000fe400078ef803 */
[----:B------:R-:W-:Y:S01]  /*2190*/  SHF.R.U32.HI R32, RZ, 0x3, R32 ;  /* 0x00000003ff207819 */ /* 0x000fe20000011620 */
[----:B------:R-:W-:Y:S01]  /*21a0*/  IMAD R71, R31, 0xc0, RZ ;  /* 0x000000c01f477824 */ /* 0x000fe200078e02ff */
[----:B------:R-:W-:Y:S01]  /*21b0*/  LOP3.LUT R0, R0, R75, RZ, 0x3c, !PT ;  /* 0x0000004b00007212 */ /* 0x000fe200078e3cff */
[----:B------:R-:W-:Y:S01]  /*21c0*/  IMAD.WIDE.U32 R56, R24, R30, R56 ;  /* 0x0000001e18387225 */ /* 0x000fe200078e0038 */
[----:B------:R-:W-:-:S03]  /*21d0*/  LOP3.LUT R12, R12, R32, RZ, 0x3c, !PT ;  /* 0x000000200c0c7212 */ /* 0x000fc600078e3cff */
[----:B------:R-:W-:Y:S01]  /*21e0*/  IMAD.WIDE.U32 R34, R24, R30, R34 ;  /* 0x0000001e18227225 */ /* 0x000fe200078e0022 */
[----:B------:R-:W-:-:S03]  /*21f0*/  LOP3.LUT R64, R3, 0xfffffff8, RZ, 0xc0, !PT ;  /* 0xfffffff803407812 */ /* 0x000fc600078ec0ff */
[----:B------:R-:W-:Y:S02]  /*2200*/  IMAD R13, R59, 0xc0, RZ ;  /* 0x000000c03b0d7824 */ /* 0x000fe400078e02ff */
[----:B------:R-:W-:-:S04]  /*2210*/  IMAD.WIDE.U32 R30, R30, 0xc0, RZ ;  /* 0x000000c01e1e7825 */ /* 0x000fc800078e00ff */
[----:B------:R-:W-:Y:S02]  /*2220*/  IMAD R37, R9, 0xc0, RZ ;  /* 0x000000c009257824 */ /* 0x000fe400078e02ff */
[----:B------:R-:W-:-:S04]  /*2230*/  IMAD.WIDE.U32 R20, R24, R8, R20 ;  /* 0x0000000818147225 */ /* 0x000fc800078e0014 */
[----:B------:R-:W-:-:S04]  /*2240*/  IMAD.WIDE.U32 R10, R24, R8, R10 ;  /* 0x00000008180a7225 */ /* 0x000fc800078e000a */
[----:B------:R-:W-:Y:S02]  /*2250*/  VIADD R77, R16, 0x20 ;  /* 0x00000020104d7836 */ /* 0x000fe40000000000 */
[----:B------:R-:W-:Y:S01]  /*2260*/  IMAD.WIDE.U32 R58, R58, 0xc0, RZ ;  /* 0x000000c03a3a7825 */ /* 0x000fe200078e00ff */
[----:B------:R-:W-:-:S03]  /*2270*/  SHF.R.S32.HI R63, RZ, 0x3, R3 ;  /* 0x00000003ff3f7819 */ /* 0x000fc60000011403 */
[----:B------:R-:W-:Y:S01]  /*2280*/  IMAD.WIDE.U32 R8, R8, 0xc0, RZ ;  /* 0x000000c008087825 */ /* 0x000fe200078e00ff */
[----:B------:R-:W-:Y:S02]  /*2290*/  IADD3 R71, R31, R71, RZ ;  /* 0x000000471f477210 */ /* 0x000fe40007ffe0ff */
[----:B------:R-:W-:Y:S01]  /*22a0*/  ISETP.GE.AND P1, PT, R16, UR4, PT ;  /* 0x0000000410007c0c */ /* 0x000fe2000bf26270 */
[----:B------:R-:W-:Y:S01]  /*22b0*/  IMAD.IADD R68, R57, 0x1, R67 ;  /* 0x0000000139447824 */ /* 0x000fe200078e0243 */
[----:B------:R-:W-:Y:S01]  /*22c0*/  IADD3 R67, R67, R35, RZ ;  /* 0x0000002343437210 */ /* 0x000fe20007ffe0ff */
[----:B------:R-:W-:Y:S01]  /*22d0*/  IMAD.IADD R66, R21, 0x1, R65 ;  /* 0x0000000115427824 */ /* 0x000fe200078e0241 */
[----:B------:R-:W-:Y:S01]  /*22e0*/  IADD3 R65, R65, R11, RZ ;  /* 0x0000000b41417210 */ /* 0x000fe20007ffe0ff */
[----:B------:R-:W-:Y:S01]  /*22f0*/  IMAD R32, R38, 0x200, R0 ;  /* 0x0000020026207824 */ /* 0x000fe200078e0200 */
[----:B------:R-:W-:Y:S01]  /*2300*/  ISETP.GE.AND P2, PT, R77, UR4, PT ;  /* 0x000000044d007c0c */ /* 0x000fe2000bf46270 */
[----:B------:R-:W-:Y:S01]  /*2310*/  VIADD R74, R42, 0x8 ;  /* 0x000000082a4a7836 */ /* 0x000fe20000000000 */
[----:B------:R-:W-:Y:S01]  /*2320*/  SHF.R.S32.HI R62, RZ, 0x1f, R64 ;  /* 0x0000001fff3e7819 */ /* 0x000fe20000011440 */
[----:B------:R-:W-:Y:S01]  /*2330*/  IMAD.SHL.U32 R73, R73, 0x2, RZ ;  /* 0x0000000249497824 */ /* 0x000fe200078e00ff */
[----:B------:R-:W-:Y:S01]  /*2340*/  IADD3 R0, R61, R15, RZ ;  /* 0x0000000f3d007210 */ /* 0x000fe20007ffe0ff */
[----:B------:R-:W-:-:S02]  /*2350*/  IMAD.IADD R72, R59, 0x1, R13 ;  /* 0x000000013b487824 */ /* 0x000fc400078e020d */
[----:B------:R-:W-:Y:S02]  /*2360*/  IMAD.IADD R70, R9, 0x1, R37 ;  /* 0x0000000109467824 */ /* 0x000fe400078e0225 */
[----:B--2---:R-:W-:Y:S01]  /*2370*/  IMAD.IADD R3, R14, 0x1, R12 ;  /* 0x000000010e037824 */ /* 0x004fe200078e020c */
[----:B0-----:R-:W-:Y:S06]  /*2380*/  @!P6 BAR.SYNC.DEFER_BLOCKING 0x9, 0x100 ;  /* 0x024400000000eb1d */ /* 0x001fec0000010000 */
.L_x_454:
[----:B------:R-:W2:Y:S01]  /*2390*/  LDL R39, [R1+0x70] ;  /* 0x0000700001277983 */ /* 0x000ea20000100800 */
[----:B------:R-:W0:Y:S03]  /*23a0*/  LDC.64 R84, c[0x0][0x2e8] ;  /* 0x0000ba00ff547b82 */ /* 0x000e260000000a00 */
[----:B------:R-:W3:Y:S01]  /*23b0*/  LDL.LU R38, [R1] ;  /* 0x0000000001267983 */ /* 0x000ee20000300800 */
[----:B------:R-:W-:Y:S01]  /*23c0*/  VIADD R37, R27, 0xffffffff ;  /* 0xffffffff1b257836 */ /* 0x000fe20000000000 */
[----:B------:R-:W-:Y:S05]  /*23d0*/  YIELD ;  /* 0x0000000000007946 */ /* 0x000fea0003800000 */
[----:B------:R-:W-:Y:S01]  /*23e0*/  SHF.R.S32.HI R36, RZ, 0x1f, R37 ;  /* 0x0000001fff247819 */ /* 0x000fe20000011425 */
[-C--:B------:R-:W-:Y:S01]  /*23f0*/  IMAD R13, R72, R37.reuse, RZ ;  /* 0x00000025480d7224 */ /* 0x080fe200078e02ff */
[----:B------:R-:W1:Y:S01]  /*2400*/  LDC.64 R90, c[0x0][0x300] ;  /* 0x0000c000ff5a7b82 */ /* 0x000e620000000a00 */
[----:B------:R-:W-:Y:S01]  /*2410*/  IMAD.WIDE.U32 R14, R58, R37, RZ ;  /* 0x000000253a0e7225 */ /* 0x000fe200078e00ff */
[----:B------:R-:W-:Y:S03]  /*2420*/  BSSY B0, `(.L_x_405) ;  /* 0x00002ce000007945 */ /* 0x000fe60003800000 */
[----:B------:R-:W-:-:S02]  /*2430*/  IMAD R13, R36, R58, R13 ;  /* 0x0000003a240d7224 */ /* 0x000fc400078e020d */
[----:B------:R-:W-:Y:S01]  /*2440*/  IMAD.MOV.U32 R88, RZ, RZ, R14 ;  /* 0x000000ffff587224 */ /* 0x000fe200078e000e */
[----:B------:R-:W-:Y:S01]  /*2450*/  IADD3 R14, P4, R81, R14, RZ ;  /* 0x0000000e510e7210 */ /* 0x000fe20007f9e0ff */
[----:B------:R-:W-:Y:S01]  /*2460*/  IMAD.IADD R89, R15, 0x1, R13 ;  /* 0x000000010f597824 */ /* 0x000fe200078e020d */
[----:B------:R-:W4:Y:S01]  /*2470*/  LDC R92, c[0x0][0x3f4] ;  /* 0x0000fd00ff5c7b82 */ /* 0x000f220000000800 */
[----:B------:R-:W-:-:S03]  /*2480*/  IMAD R87, R19, 0x3000, R69 ;  /* 0x0000300013577824 */ /* 0x000fc600078e0245 */
[----:B------:R-:W-:Y:S01]  /*2490*/  IADD3.X R15, R89, R79, RZ, P4, !PT ;  /* 0x0000004f590f7210 */ /* 0x000fe200027fe4ff */
[----:B------:R-:W-:Y:S01]  /*24a0*/  VIADD R83, R87, 0x20 ;  /* 0x0000002057537836 */ /* 0x000fe20000000000 */
[----:B0-----:R-:W-:-:S04]  /*24b0*/  LEA R42, P4, R14, R84, 0x1 ;  /* 0x000000540e2a7211 */ /* 0x001fc800078808ff */
[----:B------:R-:W-:Y:S02]  /*24c0*/  LEA.HI.X R43, R14, R85, R15, 0x1, P4 ;  /* 0x000000550e2b7211 */ /* 0x000fe400020f0c0f */
[----:B------:R-:W-:Y:S01]  /*24d0*/  ISETP.GT.AND P4, PT, R37, R28, PT ;  /* 0x0000001c2500720c */ /* 0x000fe20003f84270 */
[----:B-1----:R-:W-:-:S04]  /*24e0*/  IMAD.WIDE.U32 R12, R90, 0x60, R88 ;  /* 0x000000605a0c7825 */ /* 0x002fc800078e0058 */
[----:B------:R-:W-:Y:S01]  /*24f0*/  IMAD R27, R91, 0x60, RZ ;  /* 0x000000605b1b7824 */ /* 0x000fe200078e02ff */
[----:B------:R-:W-:-:S04]  /*2500*/  IADD3 R12, P3, R81, R12, RZ ;  /* 0x0000000c510c7210 */ /* 0x000fc80007f7e0ff */
[----:B------:R-:W-:Y:S02]  /*2510*/  IADD3.X R13, R79, R13, R27, P3, !PT ;  /* 0x0000000d4f0d7210 */ /* 0x000fe40001ffe41b */
[C---:B------:R-:W-:Y:S02]  /*2520*/  LEA R40, P3, R12.reuse, R84, 0x1 ;  /* 0x000000540c287211 */ /* 0x040fe400078608ff */
[----:B------:R-:W-:Y:S02]  /*2530*/  MOV R27, R37 ;  /* 0x00000025001b7202 */ /* 0x000fe40000000f00 */
[----:B------:R-:W-:Y:S02]  /*2540*/  LEA.HI.X R41, R12, R85, R13, 0x1, P3 ;  /* 0x000000550c297211 */ /* 0x000fe400018f0c0d */
[----:B----4-:R-:W-:Y:S02]  /*2550*/  ISETP.GE.AND P3, PT, R92, 0x1, PT ;  /* 0x000000015c00780c */ /* 0x010fe40003f66270 */
[----:B--2---:R-:W-:-:S02]  /*2560*/  LOP3.LUT P5, RZ, R39, 0x4, RZ, 0xc0, !PT ;  /* 0x0000000427ff7812 */ /* 0x004fc400078ac0ff */
[----:B---3--:R-:W-:-:S04]  /*2570*/  LOP3.LUT R38, R38, 0xfffffffd, RZ, 0xc0, !PT ;  /* 0xfffffffd26267812 */ /* 0x008fc800078ec0ff */
[----:B------:R-:W-:-:S05]  /*2580*/  @P4 LOP3.LUT R38, R38, 0x2, RZ, 0xfc, !PT ;  /* 0x0000000226264812 */ /* 0x000fca00078efcff */
[----:B------:R0:W-:Y:S02]  /*2590*/  STL [R1], R38 ;  /* 0x0000002601007387 */ /* 0x0001e40000100800 */
[C---:B------:R-:W-:Y:S02]  /*25a0*/  @P5 VIADD R83, R87.reuse, 0xffffffe0 ;  /* 0xffffffe057535836 */ /* 0x040fe40000000000 */
[--C-:B------:R-:W-:Y:S02]  /*25b0*/  IMAD R87, R87, 0x2, R26.reuse ;  /* 0x0000000257577824 */ /* 0x100fe400078e021a */
[----:B------:R-:W-:Y:S01]  /*25c0*/  IMAD R83, R83, 0x2, R26 ;  /* 0x0000000253537824 */ /* 0x000fe200078e021a */
[----:B------:R-:W-:Y:S06]  /*25d0*/  @!P3 BRA `(.L_x_406) ;  /* 0x00000028005cb947 */ /* 0x000fec0003800000 */
[----:B------:R-:W-:Y:S01]  /*25e0*/  ULDC.U8 UR4, c[0x0][0x410] ;  /* 0x0001040000047ab9 */ /* 0x000fe20000000000 */
[-C--:B------:R-:W-:Y:S01]  /*25f0*/  IMAD R13, R70, R37.reuse, RZ ;  /* 0x00000025460d7224 */ /* 0x080fe200078e02ff */
[----:B------:R-:W-:Y:S01]  /*2600*/  ISETP.NE.AND P3, PT, RZ, UR4, PT ;  /* 0x00000004ff007c0c */ /* 0x000fe2000bf65270 */
[-C--:B------:R-:W-:Y:S02]  /*2610*/  IMAD R15, R71, R37.reuse, RZ ;  /* 0x00000025470f7224 */ /* 0x080fe400078e02ff */
[----:B------:R-:W-:Y:S02]  /*2620*/  IMAD R86, R27, -0xc0, R29 ;  /* 0xffffff401b567824 */ /* 0x000fe400078e021d */
[C---:B------:R-:W-:Y:S02]  /*2630*/  IMAD R13, R36.reuse, R8, R13 ;  /* 0x00000008240d7224 */ /* 0x040fe400078e020d */
[----:B------:R-:W-:Y:S01]  /*2640*/  IMAD R15, R36, R30, R15 ;  /* 0x0000001e240f7224 */ /* 0x000fe200078e020f */
[----:B------:R-:W-:Y:S01]  /*2650*/  VIMNMX R86, R86, 0xc0, PT ;  /* 0x000000c056567848 */ /* 0x000fe20003fe0100 */
[----:B------:R-:W-:-:S04]  /*2660*/  IMAD.WIDE.U32 R50, R8, R37, RZ ;  /* 0x0000002508327225 */ /* 0x000fc800078e00ff */
[----:B------:R-:W-:-:S04]  /*2670*/  IMAD.WIDE.U32 R48, R30, R37, RZ ;  /* 0x000000251e307225 */ /* 0x000fc800078e00ff */
[----:B------:R-:W-:Y:S02]  /*2680*/  IMAD.IADD R93, R51, 0x1, R13 ;  /* 0x00000001335d7824 */ /* 0x000fe400078e020d */
[----:B------:R-:W-:Y:S01]  /*2690*/  IMAD.IADD R82, R49, 0x1, R15 ;  /* 0x0000000131527824 */ /* 0x000fe200078e020f */
[----:B------:R-:W-:Y:S06]  /*26a0*/  @!P3 BRA `(.L_x_407) ;  /* 0x0000001000bcb947 */ /* 0x000fec0003800000 */
[----:B------:R-:W-:Y:S01]  /*26b0*/  ISETP.GE.AND P4, PT, R18, R86, PT ;  /* 0x000000561200720c */ /* 0x000fe20003f86270 */
[----:B------:R-:W-:Y:S01]  /*26c0*/  BSSY B1, `(.L_x_408) ;  /* 0x000001e000017945 */ /* 0x000fe20003800000 */
[----:B------:R-:W-:Y:S02]  /*26d0*/  CS2R R36, SRZ ;  /* 0x0000000000247805 */ /* 0x000fe4000001ff00 */
[----:B------:R-:W-:Y:S02]  /*26e0*/  CS2R R52, SRZ ;  /* 0x0000000000347805 */ /* 0x000fe4000001ff00 */
[----:B------:R-:W-:Y:S02]  /*26f0*/  CS2R R84, SRZ ;  /* 0x0000000000547805 */ /* 0x000fe4000001ff00 */
[----:B------:R-:W-:Y:S02]  /*2700*/  CS2R R54, SRZ ;  /* 0x0000000000367805 */ /* 0x000fe4000001ff00 */
[----:B------:R-:W-:-:S02]  /*2710*/  CS2R R44, SRZ ;  /* 0x00000000002c7805 */ /* 0x000fc4000001ff00 */
[----:B0-----:R-:W-:Y:S02]  /*2720*/  CS2R R38, SRZ ;  /* 0x0000000000267805 */ /* 0x001fe4000001ff00 */
[----:B------:R-:W-:Y:S02]  /*2730*/  CS2R R46, SRZ ;  /* 0x00000000002e7805 */ /* 0x000fe4000001ff00 */
[----:B------:R-:W-:Y:S01]  /*2740*/  CS2R R88, SRZ ;  /* 0x0000000000587805 */ /* 0x000fe2000001ff00 */
[----:B------:R-:W-:Y:S06]  /*2750*/  @P4 BRA `(.L_x_409) ;  /* 0x0000000000504947 */ /* 0x000fec0003800000 */
[----:B------:R-:W-:Y:S01]  /*2760*/  IADD3 R13, P3, R20, R50, RZ ;  /* 0x00000032140d7210 */ /* 0x000fe20007f7e0ff */
[----:B------:R-:W-:Y:S01]  /*2770*/  ULDC.64 UR4, c[0x0][0x3e8] ;  /* 0x0000fa0000047ab9 */ /* 0x000fe20000000a00 */
[----:B------:R-:W-:Y:S02]  /*2780*/  CS2R R84, SRZ ;  /* 0x0000000000547805 */ /* 0x000fe4000001ff00 */
[----:B------:R-:W-:Y:S02]  /*2790*/  CS2R R88, SRZ ;  /* 0x0000000000587805 */ /* 0x000fe4000001ff00 */
[----:B------:R-:W-:Y:S02]  /*27a0*/  IADD3.X R14, R93, R66, RZ, P3, !PT ;  /* 0x000000425d0e7210 */ /* 0x000fe40001ffe4ff */
[----:B------:R-:W-:-:S05]  /*27b0*/  IADD3 R15, P3, R56, R48, RZ ;  /* 0x00000030380f7210 */ /* 0x000fca0007f7e0ff */
[----:B------:R-:W-:Y:S01]  /*27c0*/  IMAD.X R52, R82, 0x1, R68, P3 ;  /* 0x0000000152347824 */ /* 0x000fe200018e0644 */
[----:B------:R-:W-:-:S04]  /*27d0*/  LEA R12, P3, R13, UR4, 0x1 ;  /* 0x000000040d0c7c11 */ /* 0x000fc8000f8608ff */
[----:B------:R-:W-:Y:S01]  /*27e0*/  LEA.HI.X R13, R13, UR5, R14, 0x1, P3 ;  /* 0x000000050d0d7c11 */ /* 0x000fe200098f0c0e */
[----:B------:R-:W-:Y:S02]  /*27f0*/  ULDC.64 UR4, c[0x0][0x400] ;  /* 0x0001000000047ab9 */ /* 0x000fe40000000a00 */
[----:B------:R-:W-:-:S04]  /*2800*/  LEA R14, P3, R15, UR4, 0x1 ;  /* 0x000000040f0e7c11 */ /* 0x000fc8000f8608ff */
[----:B------:R-:W-:Y:S02]  /*2810*/  LEA.HI.X R15, R15, UR5, R52, 0x1, P3 ;  /* 0x000000050f0f7c11 */ /* 0x000fe400098f0c34 */
[----:B------:R-:W-:Y:S02]  /*2820*/  ISETP.GE.AND P3, PT, R22, R92, PT ;  /* 0x0000005c1600720c */ /* 0x000fe40003f66270 */
[----:B------:R-:W-:Y:S02]  /*2830*/  CS2R R52, SRZ ;  /* 0x0000000000347805 */ /* 0x000fe4000001ff00 */
[----:B------:R-:W-:-:S09]  /*2840*/  CS2R R54, SRZ ;  /* 0x0000000000367805 */ /* 0x000fd2000001ff00 */
[----:B------:R0:W5:Y:S04]  /*2850*/  @!P3 LDG.E.64 R84, desc[UR56][R12.64] ;  /* 0x000000380c54b981 */ /* 0x000168000c1e1b00 */
[----:B------:R0:W5:Y:S01]  /*2860*/  @!P3 LDG.E.64 R88, desc[UR56][R14.64] ;  /* 0x000000380e58b981 */ /* 0x000162000c1e1b00 */
[----:B------:R-:W-:-:S13]  /*2870*/  ISETP.GE.AND P3, PT, R154, R92, PT ;  /* 0x0000005c9a00720c */ /* 0x000fda0003f66270 */
[----:B------:R0:W5:Y:S04]  /*2880*/  @!P3 LDG.E.64 R52, desc[UR56][R12.64+0x20] ;  /* 0x000020380c34b981 */ /* 0x000168000c1e1b00 */
[----:B------:R0:W5:Y:S02]  /*2890*/  @!P3 LDG.E.64 R54, desc[UR56][R14.64+0x20] ;  /* 0x000020380e36b981 */ /* 0x000164000c1e1b00 */
.L_x_409:
[----:B------:R-:W-:Y:S05]  /*28a0*/  BSYNC B1 ;  /* 0x0000000000017941 */ /* 0x000fea0003800000 */
.L_x_408:
[----:B0-----:R-:W-:Y:S01]  /*28b0*/  VIADD R12, R18, 0x60 ;  /* 0x00000060120c7836 */ /* 0x001fe20000000000 */
[----:B------:R-:W-:Y:S01]  /*28c0*/  BSSY B1, `(.L_x_410) ;  /* 0x0000021000017945 */ /* 0x000fe20003800000 */
[----:B-----5:R-:W-:Y:S01]  /*28d0*/  IMAD.MOV.U32 R90, RZ, RZ, R52 ;  /* 0x000000ffff5a7224 */ /* 0x020fe200078e0034 */
[----:B------:R-:W-:Y:S02]  /*28e0*/  MOV R91, R53 ;  /* 0x00000035005b7202 */ /* 0x000fe40000000f00 */
[----:B------:R-:W-:-:S13]  /*28f0*/  ISETP.GE.AND P5, PT, R12, R86, PT ;  /* 0x000000560c00720c */ /* 0x000fda0003fa6270 */
[----:B------:R-:W-:Y:S05]  /*2900*/  @P5 BRA `(.L_x_411) ;  /* 0x0000000000705947 */ /* 0x000fea0003800000 */
[----:B------:R-:W0:Y:S01]  /*2910*/  LDC.64 R12, c[0x0][0x3f8] ;  /* 0x0000fe00ff0c7b82 */ /* 0x000e220000000a00 */
[----:B------:R-:W-:Y:S01]  /*2920*/  IMAD.MOV.U32 R51, RZ, RZ, R93 ;  /* 0x000000ffff337224 */ /* 0x000fe200078e005d */
[----:B------:R-:W-:Y:S01]  /*2930*/  ULDC.64 UR4, c[0x0][0x3e8] ;  /* 0x0000fa0000047ab9 */ /* 0x000fe20000000a00 */
[----:B------:R-:W-:Y:S01]  /*2940*/  IMAD.MOV.U32 R49, RZ, RZ, R82 ;  /* 0x000000ffff317224 */ /* 0x000fe200078e0052 */
[----:B------:R-:W-:Y:S02]  /*2950*/  CS2R R44, SRZ ;  /* 0x00000000002c7805 */ /* 0x000fe4000001ff00 */
[----:B------:R-:W-:Y:S01]  /*2960*/  CS2R R46, SRZ ;  /* 0x00000000002e7805 */ /* 0x000fe2000001ff00 */
[----:B0-----:R-:W-:-:S04]  /*2970*/  IMAD.WIDE.U32 R50, R12, 0x60, R50 ;  /* 0x000000600c327825 */ /* 0x001fc800078e0032 */
[----:B------:R-:W-:Y:S01]  /*2980*/  IMAD R13, R13, 0x60, RZ ;  /* 0x000000600d0d7824 */ /* 0x000fe200078e02ff */
[----:B------:R-:W-:-:S04]  /*2990*/  IADD3 R14, P3, R20, R50, RZ ;  /* 0x00000032140e7210 */ /* 0x000fc80007f7e0ff */
[----:B------:R-:W-:Y:S02]  /*29a0*/  IADD3.X R51, R66, R51, R13, P3, !PT ;  /* 0x0000003342337210 */ /* 0x000fe40001ffe40d */
[----:B------:R-:W0:Y:S02]  /*29b0*/  LDC.64 R12, c[0x0][0x408] ;  /* 0x00010200ff0c7b82 */ /* 0x000e240000000a00 */
[----:B0-----:R-:W-:-:S04]  /*29c0*/  IMAD.WIDE.U32 R48, R12, 0x60, R48 ;  /* 0x000000600c307825 */ /* 0x001fc800078e0030 */
[----:B------:R-:W-:Y:S01]  /*29d0*/  IMAD R13, R13, 0x60, RZ ;  /* 0x000000600d0d7824 */ /* 0x000fe200078e02ff */
[----:B------:R-:W-:-:S04]  /*29e0*/  IADD3 R15, P3, R56, R48, RZ ;  /* 0x00000030380f7210 */ /* 0x000fc80007f7e0ff */
[----:B------:R-:W-:Y:S02]  /*29f0*/  IADD3.X R48, R68, R49, R13, P3, !PT ;  /* 0x0000003144307210 */ /* 0x000fe40001ffe40d */
        /* <DEDUP_REMOVED lines=13> */
.L_x_411:
[----:B------:R-:W-:Y:S05]  /*2ad0*/  BSYNC B1 ;  /* 0x0000000000017941 */ /* 0x000fea0003800000 */
.L_x_410:
[----:B------:R-:W2:Y:S01]  /*2ae0*/  LDL R82, [R1+0x14] ;  /* 0x0000140001527983 */ /* 0x000ea20000100800 */
[----:B0-----:R-:W-:Y:S01]  /*2af0*/  IMAD.MOV.U32 R12, RZ, RZ, R84 ;  /* 0x000000ffff0c7224 */ /* 0x001fe200078e0054 */
[----:B------:R-:W-:Y:S01]  /*2b00*/  MOV R13, R85 ;  /* 0x00000055000d7202 */ /* 0x000fe20000000f00 */
[----:B------:R-:W-:Y:S01]  /*2b10*/  IMAD.MOV.U32 R14, RZ, RZ, R88 ;  /* 0x000000ffff0e7224 */ /* 0x000fe200078e0058 */
[----:B------:R-:W-:Y:S02]  /*2b20*/  PRMT R91, R91, 0x5410, R90 ;  /* 0x000054105b5b7816 */ /* 0x000fe4000000005a */
[----:B------:R-:W-:Y:S01]  /*2b30*/  PRMT R95, R12, 0x7610, R95 ;  /* 0x000076100c5f7816 */ /* 0x000fe2000000005f */
[----:B------:R-:W-:Y:S01]  /*2b40*/  IMAD.MOV.U32 R12, RZ, RZ, R54 ;  /* 0x000000ffff0c7224 */ /* 0x000fe200078e0036 */
[----:B------:R-:W-:Y:S01]  /*2b50*/  PRMT R97, R13, 0x7610, R97 ;  /* 0x000076100d617816 */ /* 0x000fe20000000061 */
[----:B------:R-:W-:Y:S01]  /*2b60*/  IMAD.MOV.U32 R13, RZ, RZ, R55 ;  /* 0x000000ffff0d7224 */ /* 0x000fe200078e0037 */
[----:B------:R-:W-:-:S02]  /*2b70*/  PRMT R90, R91, 0x7610, R90 ;  /* 0x000076105b5a7816 */ /* 0x000fc4000000005a */
[----:B------:R-:W-:Y:S02]  /*2b80*/  MOV R15, R89 ;  /* 0x00000059000f7202 */ /* 0x000fe40000000f00 */
[----:B------:R-:W-:Y:S01]  /*2b90*/  PRMT R91, R12, 0x7610, R91 ;  /* 0x000076100c5b7816 */ /* 0x000fe2000000005b */
[----:B-----5:R-:W-:Y:S01]  /*2ba0*/  IMAD.MOV.U32 R12, RZ, RZ, R36 ;  /* 0x000000ffff0c7224 */ /* 0x020fe200078e0024 */
[----:B------:R-:W-:Y:S01]  /*2bb0*/  PRMT R90, R90, 0x5410, R13 ;  /* 0x000054105a5a7816 */ /* 0x000fe2000000000d */
[----:B------:R-:W-:Y:S01]  /*2bc0*/  IMAD.MOV.U32 R13, RZ, RZ, R37 ;  /* 0x000000ffff0d7224 */ /* 0x000fe200078e0025 */
[----:B------:R-:W-:Y:S01]  /*2bd0*/  PRMT R95, R95, 0x5410, R14 ;  /* 0x000054105f5f7816 */ /* 0x000fe2000000000e */
[----:B------:R-:W-:Y:S01]  /*2be0*/  IMAD.MOV.U32 R14, RZ, RZ, R44 ;  /* 0x000000ffff0e7224 */ /* 0x000fe200078e002c */
[----:B------:R-:W-:Y:S02]  /*2bf0*/  PRMT R97, R97, 0x5410, R15 ;  /* 0x0000541061617816 */ /* 0x000fe4000000000f */
[----:B------:R-:W-:-:S02]  /*2c00*/  MOV R15, R45 ;  /* 0x0000002d000f7202 */ /* 0x000fc40000000f00 */
[----:B------:R-:W-:Y:S01]  /*2c10*/  PRMT R48, R12, 0x5410, R13 ;  /* 0x000054100c307816 */ /* 0x000fe2000000000d */
[----:B------:R-:W-:Y:S01]  /*2c20*/  IMAD.MOV.U32 R12, RZ, RZ, R38 ;  /* 0x000000ffff0c7224 */ /* 0x000fe200078e0026 */
[----:B------:R-:W-:Y:S01]  /*2c30*/  PRMT R50, R14, 0x5410, R15 ;  /* 0x000054100e327816 */ /* 0x000fe2000000000f */
[----:B------:R-:W-:Y:S01]  /*2c40*/  IMAD.MOV.U32 R13, RZ, RZ, R39 ;  /* 0x000000ffff0d7224 */ /* 0x000fe200078e0027 */
[----:B------:R-:W-:Y:S01]  /*2c50*/  MOV R15, R47 ;  /* 0x0000002f000f7202 */ /* 0x000fe20000000f00 */
[----:B------:R-:W-:-:S03]  /*2c60*/  IMAD.MOV.U32 R14, RZ, RZ, R46 ;  /* 0x000000ffff0e7224 */ /* 0x000fc600078e002e */
[----:B------:R-:W-:Y:S02]  /*2c70*/  PRMT R49, R12, 0x5410, R13 ;  /* 0x000054100c317816 */ /* 0x000fe4000000000d */
[----:B------:R-:W-:Y:S02]  /*2c80*/  PRMT R51, R14, 0x5410, R15 ;  /* 0x000054100e337816 */ /* 0x000fe4000000000f */
[----:B--2---:R-:W-:-:S13]  /*2c90*/  ISETP.NE.AND P3, PT, R82, 0x3, PT ;  /* 0x000000035200780c */ /* 0x004fda0003f65270 */
[----:B------:R-:W-:Y:S05]  /*2ca0*/  @!P3 BRA `(.L_x_412) ;  /* 0x000000000004b947 */ /* 0x000fea0003800000 */
[----:B------:R-:W-:Y:S01]  /*2cb0*/  BPT.TRAP 0x1 ;  /* 0x000000040000795c */ /* 0x000fe20000300000 */
.L_x_412:
[----:B------:R-:W-:Y:S01]  /*2cc0*/  IMAD R82, R19, 0x8, R2 ;  /* 0x0000000813527824 */ /* 0x000fe200078e0202 */
[----:B------:R-:W-:Y:S01]  /*2cd0*/  SHF.L.U32 R94, R153, 0x1f, RZ ;  /* 0x0000001f995e7819 */ /* 0x000fe200000006ff */
[----:B------:R-:W-:Y:S03]  /*2ce0*/  BSSY B1, `(.L_x_413) ;  /* 0x0000003000017945 */ /* 0x000fe60003800000 */
[----:B------:R-:W0:Y:S02]  /*2cf0*/  SYNCS.PHASECHK.TRANS64.TRYWAIT P6, [R82+URZ+0x30890], R94 ;  /* 0x0308905e520075a7 */ /* 0x000e2400080c017f */
[----:B0-----:R-:W-:Y:S05]  /*2d00*/  @!P6 BRA `(.L_x_414) ;  /* 0x000001540004e947 */ /* 0x001fea0003800000 */
.L_x_658:
[----:B------:R-:W-:Y:S05]  /*2d10*/  BSYNC B1 ;  /* 0x0000000000017941 */ /* 0x000fea0003800000 */
.L_x_413:
[----:B------:R-:W-:Y:S04]  /*2d20*/  BSSY B1, `(.L_x_415) ;  /* 0x0000063000017945 */ /* 0x000fe80003800000 */
[----:B------:R-:W-:Y:S05]  /*2d30*/  @P4 BRA `(.L_x_416) ;  /* 0x0000000400844947 */ /* 0x000fea0003800000 */
[----:B------:R-:W-:Y:S04]  /*2d40*/  BSSY B2, `(.L_x_417) ;  /* 0x0000030000027945 */ /* 0x000fe80003800000 */
[----:B------:R-:W-:Y:S05]  /*2d50*/  @P1 BRA `(.L_x_418) ;  /* 0x0000000000b81947 */ /* 0x000fea0003800000 */
[----:B------:R1:W2:Y:S01]  /*2d60*/  LDS.128 R12, [R87+0x12000] ;  /* 0x01200000570c7984 */ /* 0x0002a20000000c00 */
[----:B------:R-:W-:Y:S01]  /*2d70*/  ISETP.GE.AND P4, PT, R22, R92, PT ;  /* 0x0000005c1600720c */ /* 0x000fe20003f86270 */
[----:B------:R-:W-:-:S12]  /*2d80*/  BSSY B3, `(.L_x_419) ;  /* 0x000002a000037945 */ /* 0x000fd80003800000 */
[----:B-1----:R-:W-:Y:S05]  /*2d90*/  @P4 BRA `(.L_x_420) ;  /* 0x0000000000a04947 */ /* 0x002fea0003800000 */
[----:B------:R-:W-:Y:S02]  /*2da0*/  SHF.R.U64 R93, R84, 0x10, R85 ;  /* 0x00000010545d7819 */ /* 0x000fe40000001255 */
[--C-:B------:R-:W-:Y:S02]  /*2db0*/  SHF.R.U64 R84, R88, 0x10, R89.reuse ;  /* 0x0000001058547819 */ /* 0x100fe40000001259 */
[----:B------:R-:W-:Y:S01]  /*2dc0*/  SHF.R.U32.HI R98, RZ, 0x10, R89 ;  /* 0x00000010ff627819 */ /* 0x000fe20000011659 */
[----:B------:R-:W-:Y:S01]  /*2dd0*/  HADD2.F32 R88, -RZ, R93.H0_H0 ;  /* 0x2000005dff587230 */ /* 0x000fe20000004100 */
[----:B------:R-:W-:Y:S01]  /*2de0*/  SHF.R.U32.HI R96, RZ, 0x10, R85 ;  /* 0x00000010ff607819 */ /* 0x000fe20000011655 */
[----:B------:R-:W-:Y:S02]  /*2df0*/  HADD2.F32 R89, -RZ, R84.H0_H0 ;  /* 0x20000054ff597230 */ /* 0x000fe40000004100 */
[----:B------:R-:W-:Y:S02]  /*2e00*/  HADD2.F32 R98, -RZ, R98.H0_H0 ;  /* 0x20000062ff627230 */ /* 0x000fe40000004100 */
[----:B--2---:R-:W-:-:S02]  /*2e10*/  HADD2.F32 R84, -RZ, R13.H1_H1 ;  /* 0x3000000dff547230 */ /* 0x004fc40000004100 */
[----:B------:R-:W-:Y:S02]  /*2e20*/  HADD2.F32 R85, -RZ, R15.H1_H1 ;  /* 0x3000000fff557230 */ /* 0x000fe40000004100 */
[----:B------:R-:W-:Y:S02]  /*2e30*/  HADD2.F32 R13, -RZ, R13.H0_H0 ;  /* 0x2000000dff0d7230 */ /* 0x000fe40000004100 */
[-C--:B------:R-:W-:Y:S01]  /*2e40*/  FMUL.FTZ R100, R84, R89.reuse ;  /* 0x0000005954647220 */ /* 0x080fe20000410000 */
[----:B------:R-:W-:Y:S02]  /*2e50*/  HADD2.F32 R15, -RZ, R15.H0_H0 ;  /* 0x2000000fff0f7230 */ /* 0x000fe40000004100 */
[----:B------:R-:W-:Y:S01]  /*2e60*/  FMUL.FTZ R102, R85, R98 ;  /* 0x0000006255667220 */ /* 0x000fe20000410000 */
[----:B------:R-:W-:Y:S02]  /*2e70*/  HADD2.F32 R96, -RZ, R96.H0_H0 ;  /* 0x20000060ff607230 */ /* 0x000fe40000004100 */
[C---:B------:R-:W-:Y:S01]  /*2e80*/  FMUL.FTZ R89, R13.reuse, R89 ;  /* 0x000000590d597220 */ /* 0x040fe20000410000 */
[----:B------:R-:W-:Y:S01]  /*2e90*/  FFMA.FTZ R13, R13, R88, -R100 ;  /* 0x000000580d0d7223 */ /* 0x000fe20000010864 */
[----:B------:R-:W-:Y:S01]  /*2ea0*/  FMUL.FTZ R98, R15, R98 ;  /* 0x000000620f627220 */ /* 0x000fe20000410000 */
[----:B------:R-:W-:-:S02]  /*2eb0*/  HADD2.F32 R93, -RZ, R95.H1_H1 ;  /* 0x3000005fff5d7230 */ /* 0x000fc40000004100 */
[----:B------:R-:W-:Y:S01]  /*2ec0*/  FFMA.FTZ R102, R15, R96, -R102 ;  /* 0x000000600f667223 */ /* 0x000fe20000010866 */
[----:B------:R-:W-:Y:S01]  /*2ed0*/  FFMA.FTZ R84, R84, R88, R89 ;  /* 0x0000005854547223 */ /* 0x000fe20000010059 */
[----:B------:R-:W-:Y:S01]  /*2ee0*/  FFMA.FTZ R99, R85, R96, R98 ;  /* 0x0000006055637223 */ /* 0x000fe20000010062 */
[--C-:B------:R-:W-:Y:S02]  /*2ef0*/  HADD2.F32 R15, -RZ, R12.reuse.H1_H1 ;  /* 0x3000000cff0f7230 */ /* 0x100fe40000004100 */
[----:B------:R-:W-:Y:S01]  /*2f00*/  HADD2.F32 R88, -RZ, R95.H0_H0 ;  /* 0x2000005fff587230 */ /* 0x000fe20000004100 */
[----:B------:R-:W-:Y:S01]  /*2f10*/  F2FP.F16.F32.PACK_AB R13, R84, R13 ;  /* 0x0000000d540d723e */ /* 0x000fe200000000ff */
[----:B------:R-:W-:Y:S02]  /*2f20*/  HADD2.F32 R12, -RZ, R12.H0_H0 ;  /* 0x2000000cff0c7230 */ /* 0x000fe40000004100 */
[----:B------:R-:W-:Y:S02]  /*2f30*/  HADD2.F32 R85, -RZ, R14.H1_H1 ;  /* 0x3000000eff557230 */ /* 0x000fe40000004100 */
[----:B------:R-:W-:-:S02]  /*2f40*/  HADD2.F32 R95, -RZ, R97.H1_H1 ;  /* 0x30000061ff5f7230 */ /* 0x000fc40000004100 */
[-C--:B------:R-:W-:Y:S01]  /*2f50*/  FMUL.FTZ R96, R12, R93.reuse ;  /* 0x0000005d0c607220 */ /* 0x080fe20000410000 */
[----:B------:R-:W-:Y:S02]  /*2f60*/  HADD2.F32 R14, -RZ, R14.H0_H0 ;  /* 0x2000000eff0e7230 */ /* 0x000fe40000004100 */
[----:B------:R-:W-:Y:S02]  /*2f70*/  HADD2.F32 R89, -RZ, R97.H0_H0 ;  /* 0x20000061ff597230 */ /* 0x000fe40000004100 */
[----:B------:R-:W-:Y:S01]  /*2f80*/  FMUL.FTZ R97, R15, R93 ;  /* 0x0000005d0f617220 */ /* 0x000fe20000410000 */
[-C--:B------:R-:W-:Y:S01]  /*2f90*/  FMUL.FTZ R93, R85, R95.reuse ;  /* 0x0000005f555d7220 */ /* 0x080fe20000410000 */
[----:B------:R-:W-:Y:S01]  /*2fa0*/  FMUL.FTZ R98, R14, R95 ;  /* 0x0000005f0e627220 */ /* 0x000fe20000410000 */
[-C--:B------:R-:W-:Y:S01]  /*2fb0*/  FFMA.FTZ R96, R15, R88.reuse, R96 ;  /* 0x000000580f607223 */ /* 0x080fe20000010060 */
[----:B------:R-:W-:Y:S01]  /*2fc0*/  FFMA.FTZ R97, R12, R88, -R97 ;  /* 0x000000580c617223 */ /* 0x000fe20000010861 */
[-C--:B------:R-:W-:Y:S01]  /*2fd0*/  FFMA.FTZ R93, R14, R89.reuse, -R93 ;  /* 0x000000590e5d7223 */ /* 0x080fe2000001085d */
[----:B------:R-:W-:Y:S01]  /*2fe0*/  FFMA.FTZ R98, R85, R89, R98 ;  /* 0x0000005955627223 */ /* 0x000fe20000010062 */
[----:B------:R-:W-:-:S02]  /*2ff0*/  F2FP.F16.F32.PACK_AB R15, R99, R102 ;  /* 0x00000066630f723e */ /* 0x000fc400000000ff */
[----:B------:R-:W-:Y:S02]  /*3000*/  F2FP.F16.F32.PACK_AB R12, R96, R97 ;  /* 0x00000061600c723e */ /* 0x000fe400000000ff */
[----:B------:R-:W-:-:S07]  /*3010*/  F2FP.F16.F32.PACK_AB R14, R98, R93 ;  /* 0x0000005d620e723e */ /* 0x000fce00000000ff */
.L_x_420:
[----:B------:R-:W-:Y:S05]  /*3020*/  BSYNC B3 ;  /* 0x0000000000037941 */ /* 0x000fea0003800000 */
.L_x_419:
[----:B--2---:R1:W-:Y:S02]  /*3030*/  STG.E.128 desc[UR56][R42.64], R12 ;  /* 0x0000000c2a007986 */ /* 0x0043e4000c101d38 */
.L_x_418:
[----:B------:R-:W-:Y:S05]  /*3040*/  BSYNC B2 ;  /* 0x0000000000027941 */ /* 0x000fea0003800000 */
.L_x_417:
[----:B------:R-:W-:Y:S05]  /*3050*/  @P2 BRA `(.L_x_416) ;  /* 0x0000000000bc2947 */ /* 0x000fea0003800000 */
[----:B-1----:R1:W2:Y:S01]  /*3060*/  LDS.128 R12, [R83+0x12000] ;  /* 0x01200000530c7984 */ /* 0x0022a20000000c00 */
[----:B------:R-:W-:Y:S01]  /*3070*/  ISETP.GE.AND P4, PT, R154, R92, PT ;  /* 0x0000005c9a00720c */ /* 0x000fe20003f86270 */
[----:B------:R-:W-:-:S12]  /*3080*/  BSSY B2, `(.L_x_421) ;  /* 0x000002b000027945 */ /* 0x000fd80003800000 */
[----:B-1----:R-:W-:Y:S05]  /*3090*/  @P4 BRA `(.L_x_422) ;  /* 0x0000000000a44947 */ /* 0x002fea0003800000 */
[--C-:B------:R-:W-:Y:S01]  /*30a0*/  SHF.R.U64 R85, R52, 0x10, R53.reuse ;  /* 0x0000001034557819 */ /* 0x100fe20000001235 */
[----:B--2---:R-:W-:Y:S01]  /*30b0*/  IMAD.MOV.U32 R52, RZ, RZ, R14 ;  /* 0x000000ffff347224 */ /* 0x004fe200078e000e */
[----:B------:R-:W-:Y:S01]  /*30c0*/  SHF.R.U32.HI R84, RZ, 0x10, R53 ;  /* 0x00000010ff547819 */ /* 0x000fe20000011635 */
[--C-:B------:R-:W-:Y:S01]  /*30d0*/  HADD2.F32 R14, -RZ, R13.reuse.H1_H1 ;  /* 0x3000000dff0e7230 */ /* 0x100fe20000004100 */
[--C-:B------:R-:W-:Y:S01]  /*30e0*/  SHF.R.U64 R53, R54, 0x10, R55.reuse ;  /* 0x0000001036357819 */ /* 0x100fe20000001237 */
[----:B------:R-:W-:Y:S01]  /*30f0*/  HADD2.F32 R13, -RZ, R13.H0_H0 ;  /* 0x2000000dff0d7230 */ /* 0x000fe20000004100 */
[----:B------:R-:W-:Y:S01]  /*3100*/  SHF.R.U32.HI R88, RZ, 0x10, R55 ;  /* 0x00000010ff587819 */ /* 0x000fe20000011637 */
[----:B------:R-:W-:Y:S02]  /*3110*/  HADD2.F32 R54, -RZ, R85.H0_H0 ;  /* 0x20000055ff367230 */ /* 0x000fe40000004100 */
[----:B------:R-:W-:Y:S02]  /*3120*/  HADD2.F32 R55, -RZ, R53.H0_H0 ;  /* 0x20000035ff377230 */ /* 0x000fe40000004100 */
[----:B------:R-:W-:-:S02]  /*3130*/  HADD2.F32 R88, -RZ, R88.H0_H0 ;  /* 0x20000058ff587230 */ /* 0x000fc40000004100 */
[--C-:B------:R-:W-:Y:S02]  /*3140*/  HADD2.F32 R53, -RZ, R15.reuse.H1_H1 ;  /* 0x3000000fff357230 */ /* 0x100fe40000004100 */
[-C--:B------:R-:W-:Y:S01]  /*3150*/  FMUL.FTZ R96, R14, R55.reuse ;  /* 0x000000370e607220 */ /* 0x080fe20000410000 */
[----:B------:R-:W-:Y:S02]  /*3160*/  HADD2.F32 R15, -RZ, R15.H0_H0 ;  /* 0x2000000fff0f7230 */ /* 0x000fe40000004100 */
[----:B------:R-:W-:Y:S01]  /*3170*/  FMUL.FTZ R55, R13, R55 ;  /* 0x000000370d377220 */ /* 0x000fe20000410000 */
[----:B------:R-:W-:Y:S02]  /*3180*/  HADD2.F32 R84, -RZ, R84.H0_H0 ;  /* 0x20000054ff547230 */ /* 0x000fe40000004100 */
[----:B------:R-:W-:Y:S01]  /*3190*/  FMUL.FTZ R98, R53, R88 ;  /* 0x0000005835627220 */ /* 0x000fe20000410000 */
[----:B------:R-:W-:Y:S01]  /*31a0*/  FFMA.FTZ R96, R13, R54, -R96 ;  /* 0x000000360d607223 */ /* 0x000fe20000010860 */
[----:B------:R-:W-:Y:S01]  /*31b0*/  FMUL.FTZ R88, R15, R88 ;  /* 0x000000580f587220 */ /* 0x000fe20000410000 */
[----:B------:R-:W-:-:S02]  /*31c0*/  HADD2.F32 R13, -RZ, R12.H1_H1 ;  /* 0x3000000cff0d7230 */ /* 0x000fc40000004100 */
[----:B------:R-:W-:Y:S01]  /*31d0*/  FFMA.FTZ R98, R15, R84, -R98 ;  /* 0x000000540f627223 */ /* 0x000fe20000010862 */
[--C-:B------:R-:W-:Y:S02]  /*31e0*/  HADD2.F32 R15, -RZ, R91.reuse.H1_H1 ;  /* 0x3000005bff0f7230 */ /* 0x100fe40000004100 */
[----:B------:R-:W-:Y:S01]  /*31f0*/  FFMA.FTZ R89, R14, R54, R55 ;  /* 0x000000360e597223 */ /* 0x000fe20000010037 */
[----:B------:R-:W-:Y:S02]  /*3200*/  HADD2.F32 R91, -RZ, R91.H0_H0 ;  /* 0x2000005bff5b7230 */ /* 0x000fe40000004100 */
[----:B------:R-:W-:Y:S01]  /*3210*/  FFMA.FTZ R93, R53, R84, R88 ;  /* 0x00000054355d7223 */ /* 0x000fe20000010058 */
[----:B------:R-:W-:Y:S02]  /*3220*/  HADD2.F32 R12, -RZ, R12.H0_H0 ;  /* 0x2000000cff0c7230 */ /* 0x000fe40000004100 */
[----:B------:R-:W-:Y:S02]  /*3230*/  HADD2.F32 R55, -RZ, R90.H1_H1 ;  /* 0x3000005aff377230 */ /* 0x000fe40000004100 */
[----:B------:R-:W-:Y:S01]  /*3240*/  FMUL.FTZ R85, R13, R91 ;  /* 0x0000005b0d557220 */ /* 0x000fe20000410000 */
[----:B------:R-:W-:-:S02]  /*3250*/  HADD2.F32 R14, -RZ, R52.H1_H1 ;  /* 0x30000034ff0e7230 */ /* 0x000fc40000004100 */
[C---:B------:R-:W-:Y:S01]  /*3260*/  FMUL.FTZ R54, R12.reuse, R91 ;  /* 0x0000005b0c367220 */ /* 0x040fe20000410000 */
[----:B------:R-:W-:Y:S02]  /*3270*/  HADD2.F32 R52, -RZ, R52.H0_H0 ;  /* 0x20000034ff347230 */ /* 0x000fe40000004100 */
[----:B------:R-:W-:Y:S01]  /*3280*/  FFMA.FTZ R85, R12, R15, -R85 ;  /* 0x0000000f0c557223 */ /* 0x000fe20000010855 */
[----:B------:R-:W-:Y:S02]  /*3290*/  HADD2.F32 R53, -RZ, R90.H0_H0 ;  /* 0x2000005aff357230 */ /* 0x000fe40000004100 */
[----:B------:R-:W-:Y:S01]  /*32a0*/  FMUL.FTZ R91, R14, R55 ;  /* 0x000000370e5b7220 */ /* 0x000fe20000410000 */
[----:B------:R-:W-:Y:S01]  /*32b0*/  FFMA.FTZ R54, R13, R15, R54 ;  /* 0x0000000f0d367223 */ /* 0x000fe20000010036 */
[C---:B------:R-:W-:Y:S01]  /*32c0*/  FMUL.FTZ R55, R52.reuse, R55 ;  /* 0x0000003734377220 */ /* 0x040fe20000410000 */
[----:B------:R-:W-:Y:S01]  /*32d0*/  F2FP.F16.F32.PACK_AB R13, R89, R96 ;  /* 0x00000060590d723e */ /* 0x000fe200000000ff */
[-C--:B------:R-:W-:Y:S01]  /*32e0*/  FFMA.FTZ R91, R52, R53.reuse, -R91 ;  /* 0x00000035345b7223 */ /* 0x080fe2000001085b */
[----:B------:R-:W-:Y:S01]  /*32f0*/  F2FP.F16.F32.PACK_AB R15, R93, R98 ;  /* 0x000000625d0f723e */ /* 0x000fe200000000ff */
[----:B------:R-:W-:Y:S01]  /*3300*/  FFMA.FTZ R14, R14, R53, R55 ;  /* 0x000000350e0e7223 */ /* 0x000fe20000010037 */
[----:B------:R-:W-:-:S04]  /*3310*/  F2FP.F16.F32.PACK_AB R12, R54, R85 ;  /* 0x00000055360c723e */ /* 0x000fc800000000ff */
[----:B------:R-:W-:-:S07]  /*3320*/  F2FP.F16.F32.PACK_AB R14, R14, R91 ;  /* 0x0000005b0e0e723e */ /* 0x000fce00000000ff */
.L_x_422:
[----:B------:R-:W-:Y:S05]  /*3330*/  BSYNC B2 ;  /* 0x0000000000027941 */ /* 0x000fea0003800000 */
.L_x_421:
[----:B--2---:R2:W-:Y:S02]  /*3340*/  STG.E.128 desc[UR56][R42.64+0x40], R12 ;  /* 0x0000400c2a007986 */ /* 0x0045e4000c101d38 */
.L_x_416:
[----:B------:R-:W-:Y:S05]  /*3350*/  BSYNC B1 ;  /* 0x0000000000017941 */ /* 0x000fea0003800000 */
.L_x_415:
[----:B------:R-:W-:Y:S05]  /*3360*/  @P5 BRA `(.L_x_423) ;  /* 0x0000001c00645947 */ /* 0x000fea0003800000 */
[----:B------:R-:W-:Y:S04]  /*3370*/  BSSY B1, `(.L_x_424) ;  /* 0x0000031000017945 */ /* 0x000fe80003800000 */
[----:B------:R-:W-:Y:S05]  /*3380*/  @P1 BRA `(.L_x_425) ;  /* 0x0000000000bc1947 */ /* 0x000fea0003800000 */
[----:B-12---:R1:W2:Y:S01]  /*3390*/  LDS.128 R12, [R87+0x15000] ;  /* 0x01500000570c7984 */ /* 0x0062a20000000c00 */
        /* <DEDUP_REMOVED lines=14> */
[CC--:B------:R-:W-:Y:S01]  /*3480*/  FMUL.FTZ R54, R14.reuse, R45.reuse ;  /* 0x0000002d0e367220 */ /* 0x0c0fe20000410000 */
[C---:B------:R-:W-:Y:S01]  /*3490*/  FMUL.FTZ R45, R13.reuse, R45 ;  /* 0x0000002d0d2d7220 */ /* 0x040fe20000410000 */
[----:B------:R-:W-:Y:S02]  /*34a0*/  HADD2.F32 R15, -RZ, R15.H0_H0 ;  /* 0x2000000fff0f7230 */ /* 0x000fe40000004100 */
[-C--:B------:R-:W-:Y:S01]  /*34b0*/  FFMA.FTZ R54, R13, R44.reuse, -R54 ;  /* 0x0000002c0d367223 */ /* 0x080fe20000010836 */
[----:B------:R-:W-:Y:S01]  /*34c0*/  FFMA.FTZ R47, R14, R44, R45 ;  /* 0x0000002c0e2f7223 */ /* 0x000fe2000001002d */
[----:B------:R-:W-:Y:S02]  /*34d0*/  HADD2.F32 R46, -RZ, R53.H0_H0 ;  /* 0x20000035ff2e7230 */ /* 0x000fe40000004100 */
[----:B------:R-:W-:Y:S01]  /*34e0*/  FMUL.FTZ R84, R43, R52 ;  /* 0x000000342b547220 */ /* 0x000fe20000410000 */
[----:B------:R-:W-:-:S02]  /*34f0*/  HADD2.F32 R44, -RZ, R51.H0_H0 ;  /* 0x20000033ff2c7230 */ /* 0x000fc40000004100 */
[C---:B------:R-:W-:Y:S01]  /*3500*/  FMUL.FTZ R52, R15.reuse, R52 ;  /* 0x000000340f347220 */ /* 0x040fe20000410000 */
[----:B------:R-:W-:Y:S02]  /*3510*/  HADD2.F32 R51, -RZ, R51.H1_H1 ;  /* 0x30000033ff337230 */ /* 0x000fe40000004100 */
[-C--:B------:R-:W-:Y:S01]  /*3520*/  FFMA.FTZ R84, R15, R46.reuse, -R84 ;  /* 0x0000002e0f547223 */ /* 0x080fe20000010854 */
[----:B------:R-:W-:Y:S02]  /*3530*/  HADD2.F32 R13, -RZ, R12.H1_H1 ;  /* 0x3000000cff0d7230 */ /* 0x000fe40000004100 */
[----:B------:R-:W-:Y:S01]  /*3540*/  FFMA.FTZ R55, R43, R46, R52 ;  /* 0x0000002e2b377223 */ /* 0x000fe20000010034 */
[----:B------:R-:W-:Y:S02]  /*3550*/  HADD2.F32 R14, -RZ, R42.H1_H1 ;  /* 0x3000002aff0e7230 */ /* 0x000fe40000004100 */
[----:B------:R-:W-:Y:S02]  /*3560*/  HADD2.F32 R12, -RZ, R12.H0_H0 ;  /* 0x2000000cff0c7230 */ /* 0x000fe40000004100 */
[----:B------:R-:W-:Y:S01]  /*3570*/  FMUL.FTZ R45, R13, R44 ;  /* 0x0000002c0d2d7220 */ /* 0x000fe20000410000 */
[----:B------:R-:W-:-:S02]  /*3580*/  HADD2.F32 R42, -RZ, R42.H0_H0 ;  /* 0x2000002aff2a7230 */ /* 0x000fc40000004100 */
[-C--:B------:R-:W-:Y:S01]  /*3590*/  FMUL.FTZ R53, R14, R51.reuse ;  /* 0x000000330e357220 */ /* 0x080fe20000410000 */
[--C-:B------:R-:W-:Y:S02]  /*35a0*/  HADD2.F32 R15, -RZ, R50.reuse.H0_H0 ;  /* 0x20000032ff0f7230 */ /* 0x100fe40000004100 */
[----:B------:R-:W-:Y:S01]  /*35b0*/  FMUL.FTZ R44, R12, R44 ;  /* 0x0000002c0c2c7220 */ /* 0x000fe20000410000 */
[----:B------:R-:W-:Y:S02]  /*35c0*/  HADD2.F32 R43, -RZ, R50.H1_H1 ;  /* 0x30000032ff2b7230 */ /* 0x000fe40000004100 */
[----:B------:R-:W-:Y:S01]  /*35d0*/  FMUL.FTZ R51, R42, R51 ;  /* 0x000000332a337220 */ /* 0x000fe20000410000 */
[-C--:B------:R-:W-:Y:S01]  /*35e0*/  FFMA.FTZ R45, R12, R15.reuse, -R45 ;  /* 0x0000000f0c2d7223 */ /* 0x080fe2000001082d */
[----:B------:R-:W-:Y:S01]  /*35f0*/  FFMA.FTZ R44, R13, R15, R44 ;  /* 0x0000000f0d2c7223 */ /* 0x000fe2000001002c */
[-C--:B------:R-:W-:Y:S01]  /*3600*/  FFMA.FTZ R53, R42, R43.reuse, -R53 ;  /* 0x0000002b2a357223 */ /* 0x080fe20000010835 */
[----:B------:R-:W-:Y:S01]  /*3610*/  FFMA.FTZ R14, R14, R43, R51 ;  /* 0x0000002b0e0e7223 */ /* 0x000fe20000010033 */
[----:B------:R-:W-:-:S02]  /*3620*/  F2FP.F16.F32.PACK_AB R13, R47, R54 ;  /* 0x000000362f0d723e */ /* 0x000fc400000000ff */
[----:B------:R-:W-:Y:S02]  /*3630*/  F2FP.F16.F32.PACK_AB R15, R55, R84 ;  /* 0x00000054370f723e */ /* 0x000fe400000000ff */
[----:B------:R-:W-:Y:S02]  /*3640*/  F2FP.F16.F32.PACK_AB R12, R44, R45 ;  /* 0x0000002d2c0c723e */ /* 0x000fe400000000ff */
[----:B------:R-:W-:-:S07]  /*3650*/  F2FP.F16.F32.PACK_AB R14, R14, R53 ;  /* 0x000000350e0e723e */ /* 0x000fce00000000ff */
.L_x_427:
[----:B------:R-:W-:Y:S05]  /*3660*/  BSYNC B2 ;  /* 0x0000000000027941 */ /* 0x000fea0003800000 */
.L_x_426:
[----:B--2---:R3:W-:Y:S02]  /*3670*/  STG.E.128 desc[UR56][R40.64], R12 ;  /* 0x0000000c28007986 */ /* 0x0047e4000c101d38 */
.L_x_425:
[----:B------:R-:W-:Y:S05]  /*3680*/  BSYNC B1 ;  /* 0x0000000000017941 */ /* 0x000fea0003800000 */
.L_x_424:
[----:B------:R-:W-:Y:S05]  /*3690*/  @P2 BRA `(.L_x_423) ;  /* 0x0000001800982947 */ /* 0x000fea0003800000 */
[----:B-123--:R1:W2:Y:S01]  /*36a0*/  LDS.128 R12, [R83+0x15000] ;  /* 0x01500000530c7984 */ /* 0x00e2a20000000c00 */
[----:B------:R-:W-:Y:S01]  /*36b0*/  ISETP.GE.AND P4, PT, R154, R92, PT ;  /* 0x0000005c9a00720c */ /* 0x000fe20003f86270 */
[----:B------:R-:W-:-:S12]  /*36c0*/  BSSY B1, `(.L_x_428) ;  /* 0x000002b000017945 */ /* 0x000fd80003800000 */
[----:B-1----:R-:W-:Y:S05]  /*36d0*/  @P4 BRA `(.L_x_429) ;  /* 0x0000000000a44947 */ /* 0x002fea0003800000 */
[--C-:B------:R-:W-:Y:S02]  /*36e0*/  SHF.R.U64 R43, R36, 0x10, R37.reuse ;  /* 0x00000010242b7819 */ /* 0x100fe40000001225 */
[----:B------:R-:W-:Y:S02]  /*36f0*/  SHF.R.U32.HI R42, RZ, 0x10, R37 ;  /* 0x00000010ff2a7819 */ /* 0x000fe40000011625 */
[--C-:B------:R-:W-:Y:S01]  /*3700*/  SHF.R.U64 R37, R38, 0x10, R39.reuse ;  /* 0x0000001026257819 */ /* 0x100fe20000001227 */
[----:B------:R-:W-:Y:S01]  /*3710*/  HADD2.F32 R38, -RZ, R43.H0_H0 ;  /* 0x2000002bff267230 */ /* 0x000fe20000004100 */
[----:B------:R-:W-:Y:S01]  /*3720*/  SHF.R.U32.HI R44, RZ, 0x10, R39 ;  /* 0x00000010ff2c7819 */ /* 0x000fe20000011627 */
[----:B------:R-:W-:Y:S01]  /*3730*/  HADD2.F32 R42, -RZ, R42.H0_H0 ;  /* 0x2000002aff2a7230 */ /* 0x000fe20000004100 */
[----:B--2---:R-:W-:Y:S01]  /*3740*/  MOV R36, R14 ;  /* 0x0000000e00247202 */ /* 0x004fe20000000f00 */
[----:B------:R-:W-:Y:S02]  /*3750*/  HADD2.F32 R39, -RZ, R37.H0_H0 ;  /* 0x20000025ff277230 */ /* 0x000fe40000004100 */
[----:B------:R-:W-:-:S02]  /*3760*/  HADD2.F32 R14, -RZ, R13.H1_H1 ;  /* 0x3000000dff0e7230 */ /* 0x000fc40000004100 */
[----:B------:R-:W-:Y:S02]  /*3770*/  HADD2.F32 R13, -RZ, R13.H0_H0 ;  /* 0x2000000dff0d7230 */ /* 0x000fe40000004100 */
[----:B------:R-:W-:Y:S02]  /*3780*/  HADD2.F32 R44, -RZ, R44.H0_H0 ;  /* 0x2000002cff2c7230 */ /* 0x000fe40000004100 */
[-C--:B------:R-:W-:Y:S01]  /*3790*/  FMUL.FTZ R46, R14, R39.reuse ;  /* 0x000000270e2e7220 */ /* 0x080fe20000410000 */
[--C-:B------:R-:W-:Y:S02]  /*37a0*/  HADD2.F32 R37, -RZ, R15.reuse.H1_H1 ;  /* 0x3000000fff257230 */ /* 0x100fe40000004100 */
[C---:B------:R-:W-:Y:S01]  /*37b0*/  FMUL.FTZ R39, R13.reuse, R39 ;  /* 0x000000270d277220 */ /* 0x040fe20000410000 */
[----:B------:R-:W-:Y:S02]  /*37c0*/  HADD2.F32 R15, -RZ, R15.H0_H0 ;  /* 0x2000000fff0f7230 */ /* 0x000fe40000004100 */
[----:B------:R-:W-:Y:S01]  /*37d0*/  FFMA.FTZ R46, R13, R38, -R46 ;  /* 0x000000260d2e7223 */ /* 0x000fe2000001082e */
[----:B------:R-:W-:-:S02]  /*37e0*/  HADD2.F32 R13, -RZ, R12.H1_H1 ;  /* 0x3000000cff0d7230 */ /* 0x000fc40000004100 */
[----:B------:R-:W-:Y:S01]  /*37f0*/  FFMA.FTZ R43, R14, R38, R39 ;  /* 0x000000260e2b7223 */ /* 0x000fe20000010027 */
[-C--:B------:R-:W-:Y:S01]  /*3800*/  FMUL.FTZ R50, R37, R44.reuse ;  /* 0x0000002c25327220 */ /* 0x080fe20000410000 */
[--C-:B------:R-:W-:Y:S02]  /*3810*/  HADD2.F32 R38, -RZ, R49.reuse.H0_H0 ;  /* 0x20000031ff267230 */ /* 0x100fe40000004100 */
[C---:B------:R-:W-:Y:S01]  /*3820*/  FMUL.FTZ R44, R15.reuse, R44 ;  /* 0x0000002c0f2c7220 */ /* 0x040fe20000410000 */
[----:B------:R-:W-:Y:S02]  /*3830*/  HADD2.F32 R49, -RZ, R49.H1_H1 ;  /* 0x30000031ff317230 */ /* 0x000fe40000004100 */
[-C--:B------:R-:W-:Y:S01]  /*3840*/  FFMA.FTZ R50, R15, R42.reuse, -R50 ;  /* 0x0000002a0f327223 */ /* 0x080fe20000010832 */
[----:B------:R-:W-:Y:S02]  /*3850*/  HADD2.F32 R14, -RZ, R36.H1_H1 ;  /* 0x30000024ff0e7230 */ /* 0x000fe40000004100 */
[----:B------:R-:W-:Y:S01]  /*3860*/  FFMA.FTZ R47, R37, R42, R44 ;  /* 0x0000002a252f7223 */ /* 0x000fe2000001002c */
[----:B------:R-:W-:-:S02]  /*3870*/  HADD2.F32 R12, -RZ, R12.H0_H0 ;  /* 0x2000000cff0c7230 */ /* 0x000fc40000004100 */
[CC--:B------:R-:W-:Y:S01]  /*3880*/  FMUL.FTZ R39, R13.reuse, R38.reuse ;  /* 0x000000260d277220 */ /* 0x0c0fe20000410000 */
[----:B------:R-:W-:Y:S02]  /*3890*/  HADD2.F32 R36, -RZ, R36.H0_H0 ;  /* 0x20000024ff247230 */ /* 0x000fe40000004100 */
        /* <DEDUP_REMOVED lines=13> */
.L_x_429:
[----:B------:R-:W-:Y:S05]  /*3970*/  BSYNC B1 ;  /* 0x0000000000017941 */ /* 0x000fea0003800000 */
.L_x_428:
[----:B--2---:R1:W-:Y:S01]  /*3980*/  STG.E.128 desc[UR56][R40.64+0x40], R12 ;  /* 0x0000400c28007986 */ /* 0x0043e2000c101d38 */
[----:B------:R-:W-:Y:S05]  /*3990*/  BRA `(.L_x_423) ;  /* 0x0000001400d87947 */ /* 0x000fea0003800000 */
.L_x_407:
[C---:B------:R-:W-:Y:S02]  /*39a0*/  ISETP.GE.AND P3, PT, R18.reuse, R86, PT ;  /* 0x000000561200720c */ /* 0x040fe40003f66270 */
[----:B0-----:R-:W-:Y:S02]  /*39b0*/  CS2R R38, SRZ ;  /* 0x0000000000267805 */ /* 0x001fe4000001ff00 */
[----:B------:R-:W-:Y:S01]  /*39c0*/  CS2R R36, SRZ ;  /* 0x0000000000247805 */ /* 0x000fe2000001ff00 */
[----:B------:R-:W-:Y:S01]  /*39d0*/  VIADD R44, R18, 0x60 ;  /* 0x00000060122c7836 */ /* 0x000fe20000000000 */
[----:B------:R-:W-:-:S13]  /*39e0*/  ISETP.GE.OR P3, PT, R16, R92, P3 ;  /* 0x0000005c1000720c */ /* 0x000fda0001f66670 */
[----:B------:R-:W0:Y:S01]  /*39f0*/  @!P3 LDC.64 R40, c[0x0][0x3e8] ;  /* 0x0000fa00ff28bb82 */ /* 0x000e220000000a00 */
[----:B------:R-:W-:-:S05]  /*3a00*/  @!P3 IADD3 R14, P4, R10, R50, RZ ;  /* 0x000000320a0eb210 */ /* 0x000fca0007f9e0ff */
[----:B------:R-:W-:Y:S01]  /*3a10*/  @!P3 IMAD.X R15, R93, 0x1, R65, P4 ;  /* 0x000000015d0fb824 */ /* 0x000fe200020e0641 */
[----:B------:R-:W-:Y:S01]  /*3a20*/  @!P3 IADD3 R12, P4, R34, R48, RZ ;  /* 0x00000030220cb210 */ /* 0x000fe20007f9e0ff */
[----:B------:R-:W1:Y:S04]  /*3a30*/  @!P3 LDC.64 R42, c[0x0][0x400] ;  /* 0x00010000ff2abb82 */ /* 0x000e680000000a00 */
[----:B------:R-:W-:Y:S01]  /*3a40*/  @!P3 IMAD.X R13, R82, 0x1, R67, P4 ;  /* 0x00000001520db824 */ /* 0x000fe200020e0643 */
[----:B0-----:R-:W-:-:S04]  /*3a50*/  @!P3 LEA R40, P4, R14, R40, 0x1 ;  /* 0x000000280e28b211 */ /* 0x001fc800078808ff */
[----:B------:R-:W-:Y:S02]  /*3a60*/  @!P3 LEA.HI.X R41, R14, R41, R15, 0x1, P4 ;  /* 0x000000290e29b211 */ /* 0x000fe400020f0c0f */
[----:B------:R-:W-:Y:S02]  /*3a70*/  CS2R R14, SRZ ;  /* 0x00000000000e7805 */ /* 0x000fe4000001ff00 */
[----:B-1----:R-:W-:-:S04]  /*3a80*/  @!P3 LEA R42, P4, R12, R42, 0x1 ;  /* 0x0000002a0c2ab211 */ /* 0x002fc800078808ff */
[----:B------:R-:W-:Y:S02]  /*3a90*/  @!P3 LEA.HI.X R43, R12, R43, R13, 0x1, P4 ;  /* 0x0000002b0c2bb211 */ /* 0x000fe400020f0c0d */
[----:B------:R-:W-:-:S03]  /*3aa0*/  CS2R R12, SRZ ;  /* 0x00000000000c7805 */ /* 0x000fc6000001ff00 */
[----:B------:R0:W5:Y:S04]  /*3ab0*/  @!P3 LDG.E.128 R36, desc[UR56][R42.64] ;  /* 0x000000382a24b981 */ /* 0x000168000c1e1d00 */
[----:B------:R1:W5:Y:S01]  /*3ac0*/  @!P3 LDG.E.128 R12, desc[UR56][R40.64] ;  /* 0x00000038280cb981 */ /* 0x000362000c1e1d00 */
[----:B------:R-:W-:-:S04]  /*3ad0*/  ISETP.GE.AND P3, PT, R44, R86, PT ;  /* 0x000000562c00720c */ /* 0x000fc80003f66270 */
[CC--:B------:R-:W-:Y:S01]  /*3ae0*/  ISETP.GE.OR P3, PT, R16.reuse, R92.reuse, P3 ;  /* 0x0000005c1000720c */ /* 0x0c0fe20001f66670 */
[----:B------:R-:W-:Y:S01]  /*3af0*/  BSSY B1, `(.L_x_430) ;  /* 0x000001b000017945 */ /* 0x000fe20003800000 */
[----:B0-----:R-:W-:Y:S02]  /*3b00*/  CS2R R42, SRZ ;  /* 0x00000000002a7805 */ /* 0x001fe4000001ff00 */
[----:B------:R-:W-:Y:S02]  /*3b10*/  CS2R R46, SRZ ;  /* 0x00000000002e7805 */ /* 0x000fe4000001ff00 */
[----:B------:R-:W-:Y:S02]  /*3b20*/  CS2R R44, SRZ ;  /* 0x00000000002c7805 */ /* 0x000fe4000001ff00 */
[----:B-1----:R-:W-:Y:S02]  /*3b30*/  CS2R R40, SRZ ;  /* 0x0000000000287805 */ /* 0x002fe4000001ff00 */
[----:B------:R-:W-:-:S03]  /*3b40*/  ISETP.GE.AND P4, PT, R16, R92, PT ;  /* 0x0000005c1000720c */ /* 0x000fc60003f86270 */
[----:B------:R-:W-:Y:S10]  /*3b50*/  @P3 BRA `(.L_x_431) ;  /* 0x0000000000503947 */ /* 0x000ff40003800000 */
[----:B------:R-:W0:Y:S01]  /*3b60*/  LDC.64 R40, c[0x0][0x3f8] ;  /* 0x0000fe00ff287b82 */ /* 0x000e220000000a00 */
[----:B------:R-:W-:Y:S01]  /*3b70*/  MOV R51, R93 ;  /* 0x0000005d00337202 */ /* 0x000fe20000000f00 */
[----:B------:R-:W-:Y:S01]  /*3b80*/  IMAD.MOV.U32 R49, RZ, RZ, R82 ;  /* 0x000000ffff317224 */ /* 0x000fe200078e0052 */
[----:B------:R-:W-:Y:S01]  /*3b90*/  ULDC.64 UR4, c[0x0][0x3e8] ;  /* 0x0000fa0000047ab9 */ /* 0x000fe20000000a00 */
        /* <DEDUP_REMOVED lines=14> */
[----:B------:R-:W5:Y:S04]  /*3c80*/  LDG.E.128 R40, desc[UR56][R40.64] ;  /* 0x0000003828287981 */ /* 0x000f68000c1e1d00 */
[----:B------:R-:W5:Y:S03]  /*3c90*/  LDG.E.128 R44, desc[UR56][R44.64] ;  /* 0x000000382c2c7981 */ /* 0x000f66000c1e1d00 */
.L_x_431:
[----:B------:R-:W-:Y:S05]  /*3ca0*/  BSYNC B1 ;  /* 0x0000000000017941 */ /* 0x000fea0003800000 */
.L_x_430:
[----:B------:R-:W2:Y:S01]  /*3cb0*/  LDL R52, [R1+0x14] ;  /* 0x0000140001347983 */ /* 0x000ea20000100800 */
[----:B-----5:R-:W-:Y:S01]  /*3cc0*/  IMAD.MOV.U32 R48, RZ, RZ, R42 ;  /* 0x000000ffff307224 */ /* 0x020fe200078e002a */
[----:B------:R-:W-:Y:S01]  /*3cd0*/  MOV R50, R40 ;  /* 0x0000002800327202 */ /* 0x000fe20000000f00 */
[----:B------:R-:W-:Y:S02]  /*3ce0*/  IMAD.MOV.U32 R49, RZ, RZ, R43 ;  /* 0x000000ffff317224 */ /* 0x000fe400078e002b */
[----:B------:R-:W-:-:S03]  /*3cf0*/  IMAD.MOV.U32 R51, RZ, RZ, R41 ;  /* 0x000000ffff337224 */ /* 0x000fc600078e0029 */
[----:B------:R-:W-:Y:S01]  /*3d00*/  PRMT R102, R48, 0x5410, R49 ;  /* 0x0000541030667816 */ /* 0x000fe20000000031 */
[----:B------:R-:W-:Y:S01]  /*3d10*/  IMAD.MOV.U32 R48, RZ, RZ, R46 ;  /* 0x000000ffff307224 */ /* 0x000fe200078e002e */
[----:B------:R-:W-:Y:S01]  /*3d20*/  PRMT R103, R50, 0x5410, R51 ;  /* 0x0000541032677816 */ /* 0x000fe20000000033 */
[----:B------:R-:W-:Y:S01]  /*3d30*/  IMAD.MOV.U32 R49, RZ, RZ, R47 ;  /* 0x000000ffff317224 */ /* 0x000fe200078e002f */
[----:B------:R-:W-:Y:S01]  /*3d40*/  MOV R50, R44 ;  /* 0x0000002c00327202 */ /* 0x000fe20000000f00 */
[----:B------:R-:W-:-:S03]  /*3d50*/  IMAD.MOV.U32 R51, RZ, RZ, R45 ;  /* 0x000000ffff337224 */ /* 0x000fc600078e002d */
[----:B------:R-:W-:Y:S01]  /*3d60*/  PRMT R104, R48, 0x5410, R49 ;  /* 0x0000541030687816 */ /* 0x000fe20000000031 */
[----:B------:R-:W-:Y:S01]  /*3d70*/  IMAD.MOV.U32 R48, RZ, RZ, R14 ;  /* 0x000000ffff307224 */ /* 0x000fe200078e000e */
[----:B------:R-:W-:Y:S01]  /*3d80*/  PRMT R105, R50, 0x5410, R51 ;  /* 0x0000541032697816 */ /* 0x000fe20000000033 */
[----:B------:R-:W-:Y:S01]  /*3d90*/  IMAD.MOV.U32 R49, RZ, RZ, R15 ;  /* 0x000000ffff317224 */ /* 0x000fe200078e000f */
[----:B------:R-:W-:Y:S01]  /*3da0*/  MOV R50, R12 ;  /* 0x0000000c00327202 */ /* 0x000fe20000000f00 */
[----:B------:R-:W-:Y:S01]  /*3db0*/  IMAD.MOV.U32 R51, RZ, RZ, R13 ;  /* 0x000000ffff337224 */ /* 0x000fe200078e000d */
[----:B------:R-:W-:Y:S01]  /*3dc0*/  PRMT R107, R107, 0x5410, R48 ;  /* 0x000054106b6b7816 */ /* 0x000fe20000000030 */
[----:B------:R-:W-:Y:S01]  /*3dd0*/  IMAD.MOV.U32 R48, RZ, RZ, R38 ;  /* 0x000000ffff307224 */ /* 0x000fe200078e0026 */
[----:B------:R-:W-:Y:S01]  /*3de0*/  PRMT R112, R49, 0x7610, R112 ;  /* 0x0000761031707816 */ /* 0x000fe20000000070 */
[----:B------:R-:W-:Y:S01]  /*3df0*/  IMAD.MOV.U32 R49, RZ, RZ, R39 ;  /* 0x000000ffff317224 */ /* 0x000fe200078e0027 */
[----:B------:R-:W-:Y:S01]  /*3e00*/  PRMT R111, R51, 0x7610, R111 ;  /* 0x00007610336f7816 */ /* 0x000fe2000000006f */
[----:B------:R-:W-:Y:S01]  /*3e10*/  IMAD.MOV.U32 R51, RZ, RZ, R37 ;  /* 0x000000ffff337224 */ /* 0x000fe200078e0025 */
[----:B------:R-:W-:-:S02]  /*3e20*/  PRMT R109, R109, 0x5410, R50 ;  /* 0x000054106d6d7816 */ /* 0x000fc40000000032 */
[----:B------:R-:W-:Y:S02]  /*3e30*/  MOV R50, R36 ;  /* 0x0000002400327202 */ /* 0x000fe40000000f00 */
[----:B------:R-:W-:Y:S02]  /*3e40*/  PRMT R107, R48, 0x7610, R107 ;  /* 0x00007610306b7816 */ /* 0x000fe4000000006b */
[----:B------:R-:W-:Y:S02]  /*3e50*/  PRMT R110, R49, 0x7610, R110 ;  /* 0x00007610316e7816 */ /* 0x000fe4000000006e */
[----:B------:R-:W-:Y:S02]  /*3e60*/  PRMT R109, R50, 0x7610, R109 ;  /* 0x00007610326d7816 */ /* 0x000fe4000000006d */
[----:B------:R-:W-:Y:S02]  /*3e70*/  PRMT R113, R51, 0x7610, R113 ;  /* 0x0000761033717816 */ /* 0x000fe40000000071 */
[----:B--2---:R-:W-:-:S13]  /*3e80*/  ISETP.NE.AND P3, PT, R52, 0x3, PT ;  /* 0x000000033400780c */ /* 0x004fda0003f65270 */
[----:B------:R-:W-:Y:S05]  /*3e90*/  @!P3 BRA `(.L_x_432) ;  /* 0x000000000004b947 */ /* 0x000fea0003800000 */
[----:B------:R-:W-:Y:S01]  /*3ea0*/  BPT.TRAP 0x1 ;  /* 0x000000040000795c */ /* 0x000fe20000300000 */
.L_x_432:
[----:B------:R-:W-:Y:S01]  /*3eb0*/  IMAD R82, R19, 0x8, R2 ;  /* 0x0000000813527824 */ /* 0x000fe200078e0202 */
[----:B------:R-:W-:Y:S01]  /*3ec0*/  SHF.L.U32 R94, R153, 0x1f, RZ ;  /* 0x0000001f995e7819 */ /* 0x000fe200000006ff */
[----:B------:R-:W0:Y:S01]  /*3ed0*/  LDC R96, c[0x0][0x2f4] ;  /* 0x0000bd00ff607b82 */ /* 0x000e220000000800 */
[----:B------:R-:W-:Y:S02]  /*3ee0*/  BSSY B1, `(.L_x_433) ;  /* 0x0000004000017945 */ /* 0x000fe40003800000 */
[----:B------:R-:W1:Y:S01]  /*3ef0*/  SYNCS.PHASECHK.TRANS64.TRYWAIT P5, [R82+URZ+0x30890], R94 ;  /* 0x0308905e520075a7 */ /* 0x000e6200080a017f */
[----:B0-----:R-:W-:Y:S01]  /*3f00*/  IMAD.IADD R98, R96, 0x1, -R73 ;  /* 0x0000000160627824 */ /* 0x001fe200078e0a49 */
[----:B-1----:R-:W-:Y:S06]  /*3f10*/  @!P5 BRA `(.L_x_434) ;  /* 0x000001400094d947 */ /* 0x002fec0003800000 */
.L_x_659:
[----:B------:R-:W-:Y:S05]  /*3f20*/  BSYNC B1 ;  /* 0x0000000000017941 */ /* 0x000fea0003800000 */
.L_x_433:
[----:B------:R-:W-:Y:S01]  /*3f30*/  ISETP.GE.OR P5, PT, R18, R86, P1 ;  /* 0x000000561200720c */ /* 0x000fe20000fa6670 */
[----:B------:R-:W-:-:S12]  /*3f40*/  BSSY B1, `(.L_x_435) ;  /* 0x000007e000017945 */ /* 0x000fd80003800000 */
[----:B------:R-:W-:Y:S05]  /*3f50*/  @P5 BRA `(.L_x_436) ;  /* 0x0000000400f05947 */ /* 0x000fea0003800000 */
[----:B------:R-:W1:Y:S01]  /*3f60*/  S2R R49, SR_TID.X ;  /* 0x0000000000317919 */ /* 0x000e620000002100 */
[----:B------:R-:W-:Y:S01]  /*3f70*/  SHF.R.S32.HI R48, RZ, 0x1f, R18 ;  /* 0x0000001fff307819 */ /* 0x000fe20000011412 */
[-C--:B------:R-:W-:Y:S01]  /*3f80*/  IMAD.WIDE.U32 R92, R18, R90.reuse, R88 ;  /* 0x0000005a125c7225 */ /* 0x080fe200078e0058 */
[----:B------:R-:W-:Y:S03]  /*3f90*/  BSSY B2, `(.L_x_437) ;  /* 0x000006c000027945 */ /* 0x000fe60003800000 */
[----:B------:R-:W-:Y:S01]  /*3fa0*/  IMAD R48, R48, R90, RZ ;  /* 0x0000005a30307224 */ /* 0x000fe200078e02ff */
[----:B------:R-:W-:-:S03]  /*3fb0*/  IADD3 R95, P5, P6, R4, R92, R64 ;  /* 0x0000005c045f7210 */ /* 0x000fc60007ebe040 */
[----:B------:R-:W-:Y:S01]  /*3fc0*/  IMAD R97, R18, R91, R48 ;  /* 0x0000005b12617224 */ /* 0x000fe200078e0230 */
[----:B------:R-:W-:-:S04]  /*3fd0*/  SEL R48, R73, R98, !P0 ;  /* 0x0000006249307207 */ /* 0x000fc80004000000 */
[----:B------:R-:W-:-:S04]  /*3fe0*/  IADD3 R97, R97, R93, RZ ;  /* 0x0000005d61617210 */ /* 0x000fc80007ffe0ff */
[----:B------:R-:W-:Y:S01]  /*3ff0*/  IADD3.X R100, R80, R97, R62, P5, P6 ;  /* 0x0000006150647210 */ /* 0x000fe20002fec43e */
[----:B-1----:R-:W-:Y:S01]  /*4000*/  VIADD R51, R49, 0xffffff80 ;  /* 0xffffff8031337836 */ /* 0x002fe20000000000 */
[----:B------:R-:W-:-:S04]  /*4010*/  SHF.R.S32.HI R49, RZ, 0x1f, R48 ;  /* 0x0000001fff317819 */ /* 0x000fc80000011430 */
[----:B------:R-:W-:Y:S01]  /*4020*/  LEA.HI R48, R49, R48, RZ, 0x4 ;  /* 0x0000003031307211 */ /* 0x000fe200078f20ff */
[----:B------:R-:W-:Y:S01]  /*4030*/  IMAD R49, R19, 0x3000, R32 ;  /* 0x0000300013317824 */ /* 0x000fe200078e0220 */
[----:B------:R-:W-:Y:S02]  /*4040*/  SHF.R.S32.HI R50, RZ, 0x1f, R51 ;  /* 0x0000001fff327819 */ /* 0x000fe40000011433 */
[----:B------:R-:W-:Y:S02]  /*4050*/  LEA.HI.SX32 R48, R48, R63, 0x1c ;  /* 0x0000003f30307211 */ /* 0x000fe400078fe2ff */
[----:B------:R-:W-:Y:S02]  /*4060*/  LEA.HI R50, R50, R51, RZ, 0x5 ;  /* 0x0000003332327211 */ /* 0x000fe400078f28ff */
[----:B------:R-:W-:Y:S01]  /*4070*/  LEA R49, R49, R2, 0x1 ;  /* 0x0000000231317211 */ /* 0x000fe200078e08ff */
[----:B------:R-:W-:Y:S01]  /*4080*/  IMAD.SHL.U32 R99, R48, 0x8, RZ ;  /* 0x0000000830637824 */ /* 0x000fe200078e00ff */
[----:B------:R-:W-:-:S04]  /*4090*/  SHF.R.S32.HI R50, RZ, 0x5, R50 ;  /* 0x00000005ff327819 */ /* 0x000fc80000011432 */
[----:B------:R-:W-:-:S04]  /*40a0*/  LOP3.LUT R48, R78, 0x38, R99, 0xf8, !PT ;  /* 0x000000384e307812 */ /* 0x000fc800078ef863 */
[----:B------:R-:W-:-:S05]  /*40b0*/  LOP3.LUT R48, R48, R75, RZ, 0x3c, !PT ;  /* 0x0000004b30307212 */ /* 0x000fca00078e3cff */
[----:B------:R-:W-:-:S04]  /*40c0*/  IMAD R48, R50, 0x200, R48 ;  /* 0x0000020032307824 */ /* 0x000fc800078e0230 */
[----:B------:R-:W-:-:S04]  /*40d0*/  IMAD R51, R19, 0x3000, R48 ;  /* 0x0000300013337824 */ /* 0x000fc800078e0230 */
[----:B------:R-:W-:Y:S02]  /*40e0*/  IMAD R52, R51, 0x2, R2 ;  /* 0x0000000233347824 */ /* 0x000fe400078e0202 */
[----:B------:R-:W1:Y:S04]  /*40f0*/  LDS.128 R48, [R49+0x12400] ;  /* 0x0124000031307984 */ /* 0x000e680000000c00 */
[----:B------:R-:W2:Y:S01]  /*4100*/  LDS.128 R52, [R52+0x12400] ;  /* 0x0124000034347984 */ /* 0x000ea20000000c00 */
[----:B------:R-:W-:Y:S05]  /*4110*/  @P4 BRA `(.L_x_438) ;  /* 0x00000004004c4947 */ /* 0x000fea0003800000 */
[--C-:B------:R-:W-:Y:S01]  /*4120*/  SHF.R.U64 R12, R12, 0x10, R13.reuse ;  /* 0x000000100c0c7819 */ /* 0x100fe2000000120d */
[----:B------:R-:W-:Y:S01]  /*4130*/  HADD2.F32 R113, -RZ, R113.H0_H0 ;  /* 0x20000071ff717230 */ /* 0x000fe20000004100 */
[----:B------:R-:W-:Y:S01]  /*4140*/  SHF.R.U32.HI R101, RZ, 0x10, R13 ;  /* 0x00000010ff657819 */ /* 0x000fe2000001160d */
[----:B--2---:R-:W-:Y:S01]  /*4150*/  HADD2.F32 R106, -RZ, R53.H0_H0 ;  /* 0x20000035ff6a7230 */ /* 0x004fe20000004100 */
[----:B------:R-:W-:Y:S01]  /*4160*/  SHF.R.U64 R13, R36, 0x10, R37 ;  /* 0x00000010240d7819 */ /* 0x000fe20000001225 */
[----:B-1----:R-:W-:Y:S01]  /*4170*/  HADD2.F32 R108, -RZ, R49.H0_H0 ;  /* 0x20000031ff6c7230 */ /* 0x002fe20000004100 */
[--C-:B------:R-:W-:Y:S01]  /*4180*/  SHF.R.U64 R14, R14, 0x10, R15.reuse ;  /* 0x000000100e0e7819 */ /* 0x100fe2000000120f */
[----:B------:R-:W-:Y:S01]  /*4190*/  HADD2.F32 R111, -RZ, R111.H0_H0 ;  /* 0x2000006fff6f7230 */ /* 0x000fe20000004100 */
[----:B------:R-:W-:Y:S01]  /*41a0*/  SHF.R.U32.HI R36, RZ, 0x10, R15 ;  /* 0x00000010ff247819 */ /* 0x000fe2000001160f */
[----:B------:R-:W-:Y:S01]  /*41b0*/  HADD2.F32 R53, -RZ, R53.H1_H1 ;  /* 0x30000035ff357230 */ /* 0x000fe20000004100 */
[--C-:B------:R-:W-:Y:S01]  /*41c0*/  SHF.R.U64 R15, R38, 0x10, R39.reuse ;  /* 0x00000010260f7819 */ /* 0x100fe20000001227 */
[----:B------:R-:W-:Y:S01]  /*41d0*/  HADD2.F32 R49, -RZ, R49.H1_H1 ;  /* 0x30000031ff317230 */ /* 0x000fe20000004100 */
[----:B------:R-:W-:Y:S01]  /*41e0*/  SHF.R.U32.HI R38, RZ, 0x10, R39 ;  /* 0x00000010ff267819 */ /* 0x000fe20000011627 */
[-C--:B------:R-:W-:Y:S01]  /*41f0*/  FMUL.FTZ R39, R106, R113.reuse ;  /* 0x000000716a277220 */ /* 0x080fe20000410000 */
[----:B------:R-:W-:Y:S01]  /*4200*/  SHF.R.U32.HI R37, RZ, 0x10, R37 ;  /* 0x00000010ff257819 */ /* 0x000fe20000011625 */
[----:B------:R-:W-:Y:S01]  /*4210*/  FMUL.FTZ R113, R108, R113 ;  /* 0x000000716c717220 */ /* 0x000fe20000410000 */
[----:B------:R-:W-:-:S02]  /*4220*/  HADD2.F32 R114, -RZ, R101.H0_H0 ;  /* 0x20000065ff727230 */ /* 0x000fc40000004100 */
[-C--:B------:R-:W-:Y:S01]  /*4230*/  FFMA.FTZ R39, R108, R111.reuse, -R39 ;  /* 0x0000006f6c277223 */ /* 0x080fe20000010827 */
[----:B------:R-:W-:Y:S02]  /*4240*/  HADD2.F32 R110, -RZ, R110.H0_H0 ;  /* 0x2000006eff6e7230 */ /* 0x000fe40000004100 */
[----:B------:R-:W-:Y:S02]  /*4250*/  HADD2.F32 R108, -RZ, R37.H0_H0 ;  /* 0x20000025ff6c7230 */ /* 0x000fe40000004100 */
[----:B------:R-:W-:Y:S01]  /*4260*/  FFMA.FTZ R37, R106, R111, R113 ;  /* 0x0000006f6a257223 */ /* 0x000fe20000010071 */
[----:B------:R-:W-:Y:S02]  /*4270*/  HADD2.F32 R112, -RZ, R112.H0_H0 ;  /* 0x20000070ff707230 */ /* 0x000fe40000004100 */
[----:B------:R-:W-:Y:S02]  /*4280*/  HADD2.F32 R13, -RZ, R13.H0_H0 ;  /* 0x2000000dff0d7230 */ /* 0x000fe40000004100 */
[-C--:B------:R-:W-:Y:S01]  /*4290*/  FMUL.FTZ R106, R53, R108.reuse ;  /* 0x0000006c356a7220 */ /* 0x080fe20000410000 */
[----:B------:R-:W-:-:S03]  /*42a0*/  FMUL.FTZ R108, R49, R108 ;  /* 0x0000006c316c7220 */ /* 0x000fc60000410000 */
[-C--:B------:R-:W-:Y:S01]  /*42b0*/  FFMA.FTZ R106, R49, R114.reuse, -R106 ;  /* 0x00000072316a7223 */ /* 0x080fe2000001086a */
[----:B------:R-:W-:Y:S02]  /*42c0*/  HADD2.F32 R49, -RZ, R55.H0_H0 ;  /* 0x20000037ff317230 */ /* 0x000fe40000004100 */
[----:B------:R-:W-:Y:S01]  /*42d0*/  FFMA.FTZ R108, R53, R114, R108 ;  /* 0x00000072356c7223 */ /* 0x000fe2000001006c */
[----:B------:R-:W-:Y:S02]  /*42e0*/  HADD2.F32 R53, -RZ, R51.H0_H0 ;  /* 0x20000033ff357230 */ /* 0x000fe40000004100 */
[----:B------:R-:W-:Y:S02]  /*42f0*/  HADD2.F32 R55, -RZ, R55.H1_H1 ;  /* 0x30000037ff377230 */ /* 0x000fe40000004100 */
[-C--:B------:R-:W-:Y:S01]  /*4300*/  FMUL.FTZ R116, R49, R110.reuse ;  /* 0x0000006e31747220 */ /* 0x080fe20000410000 */
[----:B------:R-:W-:Y:S02]  /*4310*/  HADD2.F32 R114, -RZ, R38.H0_H0 ;  /* 0x20000026ff727230 */ /* 0x000fe40000004100 */
[----:B------:R-:W-:Y:S01]  /*4320*/  FMUL.FTZ R118, R53, R110 ;  /* 0x0000006e35767220 */ /* 0x000fe20000410000 */
[----:B------:R-:W-:-:S02]  /*4330*/  HADD2.F32 R51, -RZ, R51.H1_H1 ;  /* 0x30000033ff337230 */ /* 0x000fc40000004100 */
[----:B------:R-:W-:Y:S01]  /*4340*/  FFMA.FTZ R38, R53, R112, -R116 ;  /* 0x0000007035267223 */ /* 0x000fe20000010874 */
[----:B------:R-:W-:Y:S02]  /*4350*/  HADD2.F32 R110, -RZ, R36.H0_H0 ;  /* 0x20000024ff6e7230 */ /* 0x000fe40000004100 */
[----:B------:R-:W-:Y:S01]  /*4360*/  FMUL.FTZ R116, R55, R114 ;  /* 0x0000007237747220 */ /* 0x000fe20000410000 */
[----:B------:R-:W-:Y:S01]  /*4370*/  FFMA.FTZ R36, R49, R112, R118 ;  /* 0x0000007031247223 */ /* 0x000fe20000010076 */
[C---:B------:R-:W-:Y:S01]  /*4380*/  FMUL.FTZ R114, R51.reuse, R114 ;  /* 0x0000007233727220 */ /* 0x040fe20000410000 */
[--C-:B------:R-:W-:Y:S02]  /*4390*/  HADD2.F32 R53, -RZ, R109.reuse.H1_H1 ;  /* 0x3000006dff357230 */ /* 0x100fe40000004100 */
[-C--:B------:R-:W-:Y:S01]  /*43a0*/  FFMA.FTZ R49, R51, R110.reuse, -R116 ;  /* 0x0000006e33317223 */ /* 0x080fe20000010874 */
[----:B------:R-:W-:Y:S02]  /*43b0*/  HADD2.F32 R109, -RZ, R109.H0_H0 ;  /* 0x2000006dff6d7230 */ /* 0x000fe40000004100 */
[----:B------:R-:W-:Y:S01]  /*43c0*/  FFMA.FTZ R51, R55, R110, R114 ;  /* 0x0000006e37337223 */ /* 0x000fe20000010072 */
[----:B------:R-:W-:Y:S01]  /*43d0*/  HADD2.F32 R110, -RZ, R52.H0_H0 ;  /* 0x20000034ff6e7230 */ /* 0x000fe20000004100 */
[----:B------:R-:W-:Y:S01]  /*43e0*/  F2FP.F16.F32.PACK_AB R39, R106, R39 ;  /* 0x000000276a27723e */ /* 0x000fe200000000ff */
[----:B------:R-:W-:Y:S01]  /*43f0*/  HADD2.F32 R112, -RZ, R48.H0_H0 ;  /* 0x20000030ff707230 */ /* 0x000fe20000004100 */
[----:B------:R-:W-:Y:S01]  /*4400*/  F2FP.F16.F32.PACK_AB R37, R108, R37 ;  /* 0x000000256c25723e */ /* 0x000fe200000000ff */
[----:B------:R-:W-:-:S02]  /*4410*/  HADD2.F32 R52, -RZ, R52.H1_H1 ;  /* 0x30000034ff347230 */ /* 0x000fc40000004100 */
[-C--:B------:R-:W-:Y:S01]  /*4420*/  FMUL.FTZ R101, R110, R109.reuse ;  /* 0x0000006d6e657220 */ /* 0x080fe20000410000 */
[----:B------:R-:W-:Y:S02]  /*4430*/  HADD2.F32 R48, -RZ, R48.H1_H1 ;  /* 0x30000030ff307230 */ /* 0x000fe40000004100 */
[----:B------:R-:W-:Y:S01]  /*4440*/  FMUL.FTZ R109, R112, R109 ;  /* 0x0000006d706d7220 */ /* 0x000fe20000410000 */
[----:B------:R-:W-:Y:S02]  /*4450*/  HADD2.F32 R55, -RZ, R12.H0_H0 ;  /* 0x2000000cff377230 */ /* 0x000fe40000004100 */
[----:B------:R-:W-:Y:S01]  /*4460*/  FMUL.FTZ R111, R52, R13 ;  /* 0x0000000d346f7220 */ /* 0x000fe20000410000 */
[----:B------:R-:W-:Y:S01]  /*4470*/  FFMA.FTZ R12, R112, R53, -R101 ;  /* 0x00000035700c7223 */ /* 0x000fe20000010865 */
[----:B------:R-:W-:Y:S01]  /*4480*/  FMUL.FTZ R113, R48, R13 ;  /* 0x0000000d30717220 */ /* 0x000fe20000410000 */
[----:B------:R-:W-:Y:S01]  /*4490*/  FFMA.FTZ R13, R110, R53, R109 ;  /* 0x000000356e0d7223 */ /* 0x000fe2000001006d */
[----:B------:R-:W-:Y:S01]  /*44a0*/  FFMA.FTZ R53, R48, R55, -R111 ;  /* 0x0000003730357223 */ /* 0x000fe2000001086f */
[----:B------:R-:W-:-:S02]  /*44b0*/  HADD2.F32 R48, -RZ, R107.H1_H1 ;  /* 0x3000006bff307230 */ /* 0x000fc40000004100 */
[----:B------:R-:W-:Y:S01]  /*44c0*/  FFMA.FTZ R52, R52, R55, R113 ;  /* 0x0000003734347223 */ /* 0x000fe20000010071 */
[----:B------:R-:W-:Y:S01]  /*44d0*/  HADD2.F32 R110, -RZ, R107.H0_H0 ;  /* 0x2000006bff6e7230 */ /* 0x000fe20000004100 */
[----:B------:R-:W-:Y:S01]  /*44e0*/  F2FP.F16.F32.PACK_AB R38, R49, R38 ;  /* 0x000000263126723e */ /* 0x000fe200000000ff */
[----:B------:R-:W-:Y:S02]  /*44f0*/  HADD2.F32 R107, -RZ, R15.H0_H0 ;  /* 0x2000000fff6b7230 */ /* 0x000fe40000004100 */
[----:B------:R-:W-:Y:S01]  /*4500*/  HADD2.F32 R55, -RZ, R54.H0_H0 ;  /* 0x20000036ff377230 */ /* 0x000fe20000004100 */
[----:B------:R-:W-:Y:S01]  /*4510*/  F2FP.F16.F32.PACK_AB R52, R52, R13 ;  /* 0x0000000d3434723e */ /* 0x000fe200000000ff */
[----:B------:R-:W-:Y:S02]  /*4520*/  HADD2.F32 R15, -RZ, R50.H0_H0 ;  /* 0x20000032ff0f7230 */ /* 0x000fe40000004100 */
[----:B------:R-:W-:Y:S02]  /*4530*/  HADD2.F32 R54, -RZ, R54.H1_H1 ;  /* 0x30000036ff367230 */ /* 0x000fe40000004100 */
[----:B------:R-:W-:-:S02]  /*4540*/  HADD2.F32 R50, -RZ, R50.H1_H1 ;  /* 0x30000032ff327230 */ /* 0x000fc40000004100 */
[----:B------:R-:W-:Y:S02]  /*4550*/  HADD2.F32 R101, -RZ, R14.H0_H0 ;  /* 0x2000000eff657230 */ /* 0x000fe40000004100 */
[-C--:B------:R-:W-:Y:S01]  /*4560*/  FMUL.FTZ R14, R55, R110.reuse ;  /* 0x0000006e370e7220 */ /* 0x080fe20000410000 */
[-C--:B------:R-:W-:Y:S01]  /*4570*/  FMUL.FTZ R109, R54, R107.reuse ;  /* 0x0000006b366d7220 */ /* 0x080fe20000410000 */
[C---:B------:R-:W-:Y:S01]  /*4580*/  FMUL.FTZ R110, R15.reuse, R110 ;  /* 0x0000006e0f6e7220 */ /* 0x040fe20000410000 */
[C---:B------:R-:W-:Y:S01]  /*4590*/  FMUL.FTZ R107, R50.reuse, R107 ;  /* 0x0000006b326b7220 */ /* 0x040fe20000410000 */
[-C--:B------:R-:W-:Y:S01]  /*45a0*/  FFMA.FTZ R14, R15, R48.reuse, -R14 ;  /* 0x000000300f0e7223 */ /* 0x080fe2000001080e */
[-C--:B------:R-:W-:Y:S01]  /*45b0*/  FFMA.FTZ R109, R50, R101.reuse, -R109 ;  /* 0x00000065326d7223 */ /* 0x080fe2000001086d */
[----:B------:R-:W-:Y:S01]  /*45c0*/  FFMA.FTZ R110, R55, R48, R110 ;  /* 0x00000030376e7223 */ /* 0x000fe2000001006e */
[----:B------:R-:W-:Y:S01]  /*45d0*/  FFMA.FTZ R107, R54, R101, R107 ;  /* 0x00000065366b7223 */ /* 0x000fe2000001006b */
[----:B------:R-:W-:Y:S01]  /*45e0*/  F2FP.F16.F32.PACK_AB R55, R51, R36 ;  /* 0x000000243337723e */ /* 0x000fe200000000ff */
[----:B------:R-:W-:Y:S01]  /*45f0*/  IMAD.MOV.U32 R49, RZ, RZ, R39 ;  /* 0x000000ffff317224 */ /* 0x000fe200078e0027 */
[----:B------:R-:W-:Y:S01]  /*4600*/  F2FP.F16.F32.PACK_AB R48, R53, R12 ;  /* 0x0000000c3530723e */ /* 0x000fe200000000ff */
[----:B------:R-:W-:Y:S01]  /*4610*/  IMAD.MOV.U32 R53, RZ, RZ, R37 ;  /* 0x000000ffff357224 */ /* 0x000fe200078e0025 */
[----:B------:R-:W-:-:S02]  /*4620*/  F2FP.F16.F32.PACK_AB R50, R109, R14 ;  /* 0x0000000e6d32723e */ /* 0x000fc400000000ff */
[----:B------:R-:W-:Y:S02]  /*4630*/  F2FP.F16.F32.PACK_AB R54, R107, R110 ;  /* 0x0000006e6b36723e */ /* 0x000fe400000000ff */
[----:B------:R-:W-:-:S07]  /*4640*/  MOV R51, R38 ;  /* 0x0000002600337202 */ /* 0x000fce0000000f00 */
.L_x_438:
[----:B------:R-:W-:Y:S05]  /*4650*/  BSYNC B2 ;  /* 0x0000000000027941 */ /* 0x000fea0003800000 */
.L_x_437:
[----:B------:R-:W-:Y:S02]  /*4660*/  ISETP.GE.AND P5, PT, R99, R96, PT ;  /* 0x000000606300720c */ /* 0x000fe40003fa6270 */
[----:B------:R-:W-:-:S11]  /*4670*/  P2R R13, PR, RZ, 0x1 ;  /* 0x00000001ff0d7803 */ /* 0x000fd60000000000 */
[--C-:B------:R-:W-:Y:S02]  /*4680*/  @!P5 SHF.R.S32.HI R12, RZ, 0x1f, R99.reuse ;  /* 0x0000001fff0cd819 */ /* 0x100fe40000011463 */
[----:B------:R-:W-:-:S04]  /*4690*/  @!P5 IADD3 R92, P0, P6, R4, R92, R99 ;  /* 0x0000005c045cd210 */ /* 0x000fc80007e1e063 */
[----:B------:R-:W-:Y:S02]  /*46a0*/  @!P5 IADD3.X R97, R80, R97, R12, P0, P6 ;  /* 0x000000615061d210 */ /* 0x000fe400007ec40c */
[-C--:B------:R-:W-:Y:S02]  /*46b0*/  LEA R12, P6, R95, R84.reuse, 0x1 ;  /* 0x000000545f0c7211 */ /* 0x080fe400078c08ff */
[----:B------:R-:W-:Y:S02]  /*46c0*/  ISETP.NE.AND P0, PT, R13, RZ, PT ;  /* 0x000000ff0d00720c */ /* 0x000fe40003f05270 */
[----:B------:R-:W-:Y:S02]  /*46d0*/  LEA.HI.X R13, R95, R85, R100, 0x1, P6 ;  /* 0x000000555f0d7211 */ /* 0x000fe400030f0c64 */
[----:B------:R-:W-:-:S03]  /*46e0*/  @!P5 LEA R14, P6, R92, R84, 0x1 ;  /* 0x000000545c0ed211 */ /* 0x000fc600078c08ff */
[----:B-1----:R1:W-:Y:S01]  /*46f0*/  STG.E.128 desc[UR56][R12.64], R48 ;  /* 0x000000300c007986 */ /* 0x0023e2000c101d38 */
[----:B------:R-:W-:-:S05]  /*4700*/  @!P5 LEA.HI.X R15, R92, R85, R97, 0x1, P6 ;  /* 0x000000555c0fd211 */ /* 0x000fca00030f0c61 */
[----:B--2---:R1:W-:Y:S04]  /*4710*/  @!P5 STG.E.128 desc[UR56][R14.64], R52 ;  /* 0x000000340e00d986 */ /* 0x0043e8000c101d38 */
.L_x_436:
[----:B------:R-:W-:Y:S05]  /*4720*/  BSYNC B1 ;  /* 0x0000000000017941 */ /* 0x000fea0003800000 */
.L_x_435:
[----:B-1----:R-:W-:Y:S02]  /*4730*/  VIADD R13, R18, 0x60 ;  /* 0x00000060120d7836 */ /* 0x002fe40000000000 */
[-C--:B------:R-:W-:Y:S02]  /*4740*/  IMAD R12, R76, R90.reuse, RZ ;  /* 0x0000005a4c0c7224 */ /* 0x080fe400078e02ff */
[C---:B------:R-:W-:Y:S01]  /*4750*/  IMAD.WIDE.U32 R88, R13.reuse, R90, R88 ;  /* 0x0000005a0d587225 */ /* 0x040fe200078e0058 */
[----:B------:R-:W-:-:S03]  /*4760*/  ISETP.GE.OR P5, PT, R13, R86, P1 ;  /* 0x000000560d00720c */ /* 0x000fc60000fa6670 */
[----:B------:R-:W-:-:S10]  /*4770*/  IMAD R51, R13, R91, R12 ;  /* 0x0000005b0d337224 */ /* 0x000fd400078e020c */
[----:B------:R-:W-:Y:S05]  /*4780*/  @P5 BRA `(.L_x_423) ;  /* 0x00000008005c5947 */ /* 0x000fea0003800000 */
[----:B------:R-:W2:Y:S01]  /*4790*/  LDL R14, [R1+0x80] ;  /* 0x00008000010e7983 */ /* 0x000ea20000100800 */
[----:B------:R-:W-:Y:S01]  /*47a0*/  IMAD.IADD R51, R89, 0x1, R51 ;  /* 0x0000000159337824 */ /* 0x000fe200078e0233 */
[----:B------:R-:W-:Y:S01]  /*47b0*/  IADD3 R12, P5, P6, R4, R88, R64 ;  /* 0x00000058040c7210 */ /* 0x000fe20007ebe040 */
[C---:B------:R-:W-:Y:S01]  /*47c0*/  VIADD R15, R18.reuse, 0x60 ;  /* 0x00000060120f7836 */ /* 0x040fe20000000000 */
[----:B------:R-:W-:Y:S01]  /*47d0*/  SEL R98, R73, R98, !P0 ;  /* 0x0000006249627207 */ /* 0x000fe20004000000 */
[----:B------:R-:W-:Y:S01]  /*47e0*/  VIADD R36, R18, 0x60 ;  /* 0x0000006012247836 */ /* 0x000fe20000000000 */
[----:B------:R-:W-:Y:S01]  /*47f0*/  IADD3.X R13, R80, R51, R62, P5, P6 ;  /* 0x00000033500d7210 */ /* 0x000fe20002fec43e */
[----:B------:R-:W-:Y:S01]  /*4800*/  BSSY B1, `(.L_x_439) ;  /* 0x000006a000017945 */ /* 0x000fe20003800000 */
[----:B------:R-:W-:Y:S01]  /*4810*/  LEA R48, P5, R12, R84, 0x1 ;  /* 0x000000540c307211 */ /* 0x000fe200078a08ff */
[----:B------:R-:W-:Y:S01]  /*4820*/  IMAD.SHL.U32 R36, R36, 0x40, RZ ;  /* 0x0000004024247824 */ /* 0x000fe200078e00ff */
[----:B------:R-:W-:-:S02]  /*4830*/  SHF.L.U32 R15, R15, 0x6, RZ ;  /* 0x000000060f0f7819 */ /* 0x000fc400000006ff */
[----:B------:R-:W-:Y:S02]  /*4840*/  LEA.HI.X R49, R12, R85, R13, 0x1, P5 ;  /* 0x000000550c317211 */ /* 0x000fe400028f0c0d */
[----:B------:R-:W-:Y:S02]  /*4850*/  SHF.R.S32.HI R13, RZ, 0x1f, R98 ;  /* 0x0000001fff0d7819 */ /* 0x000fe40000011462 */
[----:B------:R-:W-:Y:S02]  /*4860*/  LOP3.LUT R15, R15, 0x1c0, RZ, 0xc0, !PT ;  /* 0x000001c00f0f7812 */ /* 0x000fe400078ec0ff */
[----:B------:R-:W-:Y:S01]  /*4870*/  LEA.HI R98, R13, R98, RZ, 0x4 ;  /* 0x000000620d627211 */ /* 0x000fe200078f20ff */
[----:B------:R-:W-:Y:S01]  /*4880*/  IMAD R13, R19, 0x3000, R3 ;  /* 0x00003000130d7824 */ /* 0x000fe200078e0203 */
[----:B------:R-:W-:Y:S02]  /*4890*/  LOP3.LUT R36, R36, 0x1c0, RZ, 0xc0, !PT ;  /* 0x000001c024247812 */ /* 0x000fe400078ec0ff */
[----:B------:R-:W-:Y:S01]  /*48a0*/  LEA.HI.SX32 R53, R98, R63, 0x1c ;  /* 0x0000003f62357211 */ /* 0x000fe200078fe2ff */
[----:B------:R-:W-:Y:S01]  /*48b0*/  IMAD R13, R13, 0x2, R2 ;  /* 0x000000020d0d7824 */ /* 0x000fe200078e0202 */
[----:B------:R-:W-:-:S03]  /*48c0*/  SHF.R.U32.HI R15, RZ, 0x3, R15 ;  /* 0x00000003ff0f7819 */ /* 0x000fc6000001160f */
[----:B------:R-:W-:-:S05]  /*48d0*/  IMAD.SHL.U32 R53, R53, 0x8, RZ ;  /* 0x0000000835357824 */ /* 0x000fca00078e00ff */
[----:B------:R-:W-:-:S04]  /*48e0*/  LOP3.LUT R12, R36, 0x38, R53, 0xf8, !PT ;  /* 0x00000038240c7812 */ /* 0x000fc800078ef835 */
[----:B------:R-:W-:-:S04]  /*48f0*/  LOP3.LUT R12, R12, R15, RZ, 0x3c, !PT ;  /* 0x0000000f0c0c7212 */ /* 0x000fc800078e3cff */
[----:B--2---:R-:W-:-:S05]  /*4900*/  IADD3 R12, R14, R12, RZ ;  /* 0x0000000c0e0c7210 */ /* 0x004fca0007ffe0ff */
[----:B------:R-:W-:-:S04]  /*4910*/  IMAD R15, R19, 0x3000, R12 ;  /* 0x00003000130f7824 */ /* 0x000fc800078e020c */
[----:B------:R-:W-:Y:S02]  /*4920*/  IMAD R36, R15, 0x2, R2 ;  /* 0x000000020f247824 */ /* 0x000fe400078e0202 */
[----:B------:R-:W1:Y:S04]  /*4930*/  LDS.128 R12, [R13+0x12400] ;  /* 0x012400000d0c7984 */ /* 0x000e680000000c00 */
[----:B------:R-:W2:Y:S01]  /*4940*/  LDS.128 R36, [R36+0x12400] ;  /* 0x0124000024247984 */ /* 0x000ea20000000c00 */
[----:B------:R-:W-:Y:S05]  /*4950*/  @P4 BRA `(.L_x_440) ;  /* 0x0000000400504947 */ /* 0x000fea0003800000 */
[----:B------:R-:W-:Y:S01]  /*4960*/  SHF.R.U64 R44, R44, 0x10, R45 ;  /* 0x000000102c2c7819 */ /* 0x000fe2000000122d */
[----:B--2---:R-:W-:Y:S01]  /*4970*/  IMAD.MOV.U32 R52, RZ, RZ, R39 ;  /* 0x000000ffff347224 */ /* 0x004fe200078e0027 */
[----:B------:R-:W-:Y:S01]  /*4980*/  SHF.R.U32.HI R55, RZ, 0x10, R45 ;  /* 0x00000010ff377819 */ /* 0x000fe2000001162d */
[----:B------:R-:W-:Y:S01]  /*4990*/  IMAD.MOV.U32 R45, RZ, RZ, R37 ;  /* 0x000000ffff2d7224 */ /* 0x000fe200078e0025 */
[--C-:B------:R-:W-:Y:S01]  /*49a0*/  SHF.R.U64 R40, R40, 0x10, R41.reuse ;  /* 0x0000001028287819 */ /* 0x100fe20000001229 */
[----:B------:R-:W-:Y:S01]  /*49b0*/  HADD2.F32 R90, -RZ, R105.H1_H1 ;  /* 0x30000069ff5a7230 */ /* 0x000fe20000004100 */
[----:B------:R-:W-:Y:S01]  /*49c0*/  SHF.R.U32.HI R54, RZ, 0x10, R41 ;  /* 0x00000010ff367819 */ /* 0x000fe20000011629 */
[----:B------:R-:W-:Y:S01]  /*49d0*/  HADD2.F32 R55, -RZ, R55.H0_H0 ;  /* 0x20000037ff377230 */ /* 0x000fe20000004100 */
[----:B------:R-:W-:Y:S01]  /*49e0*/  SHF.R.U64 R41, R42, 0x10, R43 ;  /* 0x000000102a297819 */ /* 0x000fe2000000122b */
[----:B------:R-:W-:Y:S01]  /*49f0*/  HADD2.F32 R39, -RZ, R45.H0_H0 ;  /* 0x2000002dff277230 */ /* 0x000fe20000004100 */
[----:B-1----:R-:W-:Y:S01]  /*4a00*/  MOV R37, R15 ;  /* 0x0000000f00257202 */ /* 0x002fe20000000f00 */
[----:B------:R-:W-:Y:S01]  /*4a10*/  HADD2.F32 R15, -RZ, R13.H0_H0 ;  /* 0x2000000dff0f7230 */ /* 0x000fe20000004100 */
[----:B------:R-:W-:Y:S01]  /*4a20*/  SHF.R.U64 R42, R46, 0x10, R47 ;  /* 0x000000102e2a7819 */ /* 0x000fe2000000122f */
[----:B------:R-:W-:-:S02]  /*4a30*/  HADD2.F32 R45, -RZ, R45.H1_H1 ;  /* 0x3000002dff2d7230 */ /* 0x000fc40000004100 */
[-C--:B------:R-:W-:Y:S01]  /*4a40*/  FMUL.FTZ R92, R39, R90.reuse ;  /* 0x0000005a275c7220 */ /* 0x080fe20000410000 */
[----:B------:R-:W-:Y:S02]  /*4a50*/  HADD2.F32 R46, -RZ, R13.H1_H1 ;  /* 0x3000000dff2e7230 */ /* 0x000fe40000004100 */
[----:B------:R-:W-:Y:S01]  /*4a60*/  FMUL.FTZ R90, R15, R90 ;  /* 0x0000005a0f5a7220 */ /* 0x000fe20000410000 */
[----:B------:R-:W-:Y:S01]  /*4a70*/  HADD2.F32 R50, -RZ, R103.H1_H1 ;  /* 0x30000067ff327230 */ /* 0x000fe20000004100 */
[----:B------:R-:W-:Y:S01]  /*4a80*/  SHF.R.U32.HI R47, RZ, 0x10, R47 ;  /* 0x00000010ff2f7819 */ /* 0x000fe2000001162f */
[----:B------:R-:W-:Y:S02]  /*4a90*/  HADD2.F32 R54, -RZ, R54.H0_H0 ;  /* 0x20000036ff367230 */ /* 0x000fe40000004100 */
[-C--:B------:R-:W-:Y:S01]  /*4aa0*/  FMUL.FTZ R91, R45, R55.reuse ;  /* 0x000000372d5b7220 */ /* 0x080fe20000410000 */
[C---:B------:R-:W-:Y:S01]  /*4ab0*/  FMUL.FTZ R98, R46.reuse, R55 ;  /* 0x000000372e627220 */ /* 0x040fe20000410000 */
[-C--:B------:R-:W-:Y:S01]  /*4ac0*/  FFMA.FTZ R13, R15, R50.reuse, -R92 ;  /* 0x000000320f0d7223 */ /* 0x080fe2000001085c */
[----:B------:R-:W-:Y:S01]  /*4ad0*/  FFMA.FTZ R15, R39, R50, R90 ;  /* 0x00000032270f7223 */ /* 0x000fe2000001005a */
[-C--:B------:R-:W-:Y:S01]  /*4ae0*/  FFMA.FTZ R46, R46, R54.reuse, -R91 ;  /* 0x000000362e2e7223 */ /* 0x080fe2000001085b */
[----:B------:R-:W-:Y:S01]  /*4af0*/  FFMA.FTZ R50, R45, R54, R98 ;  /* 0x000000362d327223 */ /* 0x000fe20000010062 */
[----:B------:R-:W-:Y:S01]  /*4b00*/  SHF.R.U32.HI R43, RZ, 0x10, R43 ;  /* 0x00000010ff2b7819 */ /* 0x000fe2000001162b */
[----:B------:R-:W-:-:S02]  /*4b10*/  HADD2.F32 R45, -RZ, R52.H0_H0 ;  /* 0x20000034ff2d7230 */ /* 0x000fc40000004100 */
[----:B------:R-:W-:Y:S01]  /*4b20*/  HADD2.F32 R54, -RZ, R52.H1_H1 ;  /* 0x30000034ff367230 */ /* 0x000fe20000004100 */
[----:B------:R-:W-:Y:S01]  /*4b30*/  F2FP.F16.F32.PACK_AB R13, R46, R13 ;  /* 0x0000000d2e0d723e */ /* 0x000fe200000000ff */
[----:B------:R-:W-:Y:S02]  /*4b40*/  HADD2.F32 R47, -RZ, R47.H0_H0 ;  /* 0x2000002fff2f7230 */ /* 0x000fe40000004100 */
[----:B------:R-:W-:Y:S02]  /*4b50*/  HADD2.F32 R52, -RZ, R37.H1_H1 ;  /* 0x30000025ff347230 */ /* 0x000fe40000004100 */
[----:B------:R-:W-:Y:S02]  /*4b60*/  HADD2.F32 R92, -RZ, R104.H1_H1 ;  /* 0x30000068ff5c7230 */ /* 0x000fe40000004100 */
[-C--:B------:R-:W-:Y:S01]  /*4b70*/  FMUL.FTZ R55, R54, R47.reuse ;  /* 0x0000002f36377220 */ /* 0x080fe20000410000 */
[----:B------:R-:W-:Y:S02]  /*4b80*/  HADD2.F32 R43, -RZ, R43.H0_H0 ;  /* 0x2000002bff2b7230 */ /* 0x000fe40000004100 */
[----:B------:R-:W-:Y:S01]  /*4b90*/  FMUL.FTZ R47, R52, R47 ;  /* 0x0000002f342f7220 */ /* 0x000fe20000410000 */
[----:B------:R-:W-:-:S02]  /*4ba0*/  HADD2.F32 R39, -RZ, R37.H0_H0 ;  /* 0x20000025ff277230 */ /* 0x000fc40000004100 */
[-C--:B------:R-:W-:Y:S01]  /*4bb0*/  FMUL.FTZ R98, R45, R92.reuse ;  /* 0x0000005c2d627220 */ /* 0x080fe20000410000 */
[----:B------:R-:W-:Y:S02]  /*4bc0*/  HADD2.F32 R90, -RZ, R102.H1_H1 ;  /* 0x30000066ff5a7230 */ /* 0x000fe40000004100 */
[-C--:B------:R-:W-:Y:S01]  /*4bd0*/  FFMA.FTZ R54, R54, R43.reuse, R47 ;  /* 0x0000002b36367223 */ /* 0x080fe2000001002f */
[----:B------:R-:W-:Y:S02]  /*4be0*/  HADD2.F32 R47, -RZ, R44.H0_H0 ;  /* 0x2000002cff2f7230 */ /* 0x000fe40000004100 */
[C---:B------:R-:W-:Y:S01]  /*4bf0*/  FMUL.FTZ R92, R39.reuse, R92 ;  /* 0x0000005c275c7220 */ /* 0x040fe20000410000 */
[----:B------:R-:W-:Y:S01]  /*4c00*/  FFMA.FTZ R52, R52, R43, -R55 ;  /* 0x0000002b34347223 */ /* 0x000fe20000010837 */
[----:B------:R-:W-:Y:S02]  /*4c10*/  HADD2.F32 R105, -RZ, R105.H0_H0 ;  /* 0x20000069ff697230 */ /* 0x000fe40000004100 */
[----:B------:R-:W-:Y:S01]  /*4c20*/  FFMA.FTZ R37, R39, R90, -R98 ;  /* 0x0000005a27257223 */ /* 0x000fe20000010862 */
[----:B------:R-:W-:-:S02]  /*4c30*/  HADD2.F32 R44, -RZ, R36.H0_H0 ;  /* 0x20000024ff2c7230 */ /* 0x000fc40000004100 */
[----:B------:R-:W-:Y:S01]  /*4c40*/  FFMA.FTZ R39, R45, R90, R92 ;  /* 0x0000005a2d277223 */ /* 0x000fe2000001005c */
[----:B------:R-:W-:Y:S02]  /*4c50*/  HADD2.F32 R43, -RZ, R12.H0_H0 ;  /* 0x2000000cff2b7230 */ /* 0x000fe40000004100 */
[----:B------:R-:W-:Y:S01]  /*4c60*/  HADD2.F32 R36, -RZ, R36.H1_H1 ;  /* 0x30000024ff247230 */ /* 0x000fe20000004100 */
[----:B------:R-:W-:Y:S01]  /*4c70*/  F2FP.F16.F32.PACK_AB R52, R52, R37 ;  /* 0x000000253434723e */ /* 0x000fe200000000ff */
[----:B------:R-:W-:Y:S01]  /*4c80*/  HADD2.F32 R12, -RZ, R12.H1_H1 ;  /* 0x3000000cff0c7230 */ /* 0x000fe20000004100 */
[----:B------:R-:W-:Y:S01]  /*4c90*/  F2FP.F16.F32.PACK_AB R37, R50, R15 ;  /* 0x0000000f3225723e */ /* 0x000fe200000000ff */
[----:B------:R-:W-:Y:S02]  /*4ca0*/  HADD2.F32 R45, -RZ, R40.H0_H0 ;  /* 0x20000028ff2d7230 */ /* 0x000fe40000004100 */
[----:B------:R-:W-:Y:S01]  /*4cb0*/  FMUL.FTZ R40, R44, R105 ;  /* 0x000000692c287220 */ /* 0x000fe20000410000 */
[----:B------:R-:W-:-:S02]  /*4cc0*/  HADD2.F32 R103, -RZ, R103.H0_H0 ;  /* 0x20000067ff677230 */ /* 0x000fc40000004100 */
[C---:B------:R-:W-:Y:S01]  /*4cd0*/  FMUL.FTZ R105, R43.reuse, R105 ;  /* 0x000000692b697220 */ /* 0x040fe20000410000 */
[-C--:B------:R-:W-:Y:S01]  /*4ce0*/  FMUL.FTZ R55, R36, R47.reuse ;  /* 0x0000002f24377220 */ /* 0x080fe20000410000 */
[----:B------:R-:W-:Y:S01]  /*4cf0*/  FMUL.FTZ R47, R12, R47 ;  /* 0x0000002f0c2f7220 */ /* 0x000fe20000410000 */
[----:B------:R-:W-:Y:S02]  /*4d00*/  HADD2.F32 R41, -RZ, R41.H0_H0 ;  /* 0x20000029ff297230 */ /* 0x000fe40000004100 */
[----:B------:R-:W-:Y:S01]  /*4d10*/  FFMA.FTZ R105, R44, R103, R105 ;  /* 0x000000672c697223 */ /* 0x000fe20000010069 */
[-C--:B------:R-:W-:Y:S01]  /*4d20*/  FFMA.FTZ R55, R12, R45.reuse, -R55 ;  /* 0x0000002d0c377223 */ /* 0x080fe20000010837 */
[----:B------:R-:W-:Y:S01]  /*4d30*/  FFMA.FTZ R44, R36, R45, R47 ;  /* 0x0000002d242c7223 */ /* 0x000fe2000001002f */
[----:B------:R-:W-:Y:S02]  /*4d40*/  HADD2.F32 R36, -RZ, R38.H0_H0 ;  /* 0x20000026ff247230 */ /* 0x000fe40000004100 */
[----:B------:R-:W-:Y:S01]  /*4d50*/  FFMA.FTZ R40, R43, R103, -R40 ;  /* 0x000000672b287223 */ /* 0x000fe20000010828 */
[----:B------:R-:W-:Y:S01]  /*4d60*/  HADD2.F32 R45, -RZ, R104.H0_H0 ;  /* 0x20000068ff2d7230 */ /* 0x000fe20000004100 */
[----:B------:R-:W-:Y:S01]  /*4d70*/  F2FP.F16.F32.PACK_AB R39, R54, R39 ;  /* 0x000000273627723e */ /* 0x000fe200000000ff */
[----:B------:R-:W-:-:S02]  /*4d80*/  HADD2.F32 R47, -RZ, R42.H0_H0 ;  /* 0x2000002aff2f7230 */ /* 0x000fc40000004100 */
[----:B------:R-:W-:Y:S02]  /*4d90*/  HADD2.F32 R12, -RZ, R14.H0_H0 ;  /* 0x2000000eff0c7230 */ /* 0x000fe40000004100 */
[-C--:B------:R-:W-:Y:S01]  /*4da0*/  FMUL.FTZ R91, R36, R45.reuse ;  /* 0x0000002d245b7220 */ /* 0x080fe20000410000 */
[----:B------:R-:W-:Y:S02]  /*4db0*/  HADD2.F32 R38, -RZ, R38.H1_H1 ;  /* 0x30000026ff267230 */ /* 0x000fe40000004100 */
[----:B------:R-:W-:Y:S02]  /*4dc0*/  HADD2.F32 R14, -RZ, R14.H1_H1 ;  /* 0x3000000eff0e7230 */ /* 0x000fe40000004100 */
[----:B------:R-:W-:Y:S01]  /*4dd0*/  FMUL.FTZ R45, R12, R45 ;  /* 0x0000002d0c2d7220 */ /* 0x000fe20000410000 */
[----:B------:R-:W-:Y:S02]  /*4de0*/  HADD2.F32 R43, -RZ, R102.H0_H0 ;  /* 0x20000066ff2b7230 */ /* 0x000fe40000004100 */
[----:B------:R-:W-:Y:S01]  /*4df0*/  FMUL.FTZ R93, R38, R47 ;  /* 0x0000002f265d7220 */ /* 0x000fe20000410000 */
[----:B------:R-:W-:-:S02]  /*4e00*/  IMAD.MOV.U32 R15, RZ, RZ, R52 ;  /* 0x000000ffff0f7224 */ /* 0x000fc400078e0034 */
[----:B------:R-:W-:Y:S01]  /*4e10*/  FMUL.FTZ R47, R14, R47 ;  /* 0x0000002f0e2f7220 */ /* 0x000fe20000410000 */
[-C--:B------:R-:W-:Y:S01]  /*4e20*/  FFMA.FTZ R91, R12, R43.reuse, -R91 ;  /* 0x0000002b0c5b7223 */ /* 0x080fe2000001085b */
[----:B------:R-:W-:Y:S01]  /*4e30*/  FFMA.FTZ R45, R36, R43, R45 ;  /* 0x0000002b242d7223 */ /* 0x000fe2000001002d */
[-C--:B------:R-:W-:Y:S01]  /*4e40*/  FFMA.FTZ R14, R14, R41.reuse, -R93 ;  /* 0x000000290e0e7223 */ /* 0x080fe2000001085d */
[----:B------:R-:W-:Y:S01]  /*4e50*/  FFMA.FTZ R38, R38, R41, R47 ;  /* 0x0000002926267223 */ /* 0x000fe2000001002f */
[----:B------:R-:W-:Y:S02]  /*4e60*/  F2FP.F16.F32.PACK_AB R12, R55, R40 ;  /* 0x00000028370c723e */ /* 0x000fe400000000ff */
[----:B------:R-:W-:Y:S02]  /*4e70*/  F2FP.F16.F32.PACK_AB R36, R44, R105 ;  /* 0x000000692c24723e */ /* 0x000fe400000000ff */
[----:B------:R-:W-:Y:S02]  /*4e80*/  F2FP.F16.F32.PACK_AB R14, R14, R91 ;  /* 0x0000005b0e0e723e */ /* 0x000fe400000000ff */
[----:B------:R-:W-:-:S07]  /*4e90*/  F2FP.F16.F32.PACK_AB R38, R38, R45 ;  /* 0x0000002d2626723e */ /* 0x000fce00000000ff */
.L_x_440:
[----:B------:R-:W-:Y:S05]  /*4ea0*/  BSYNC B1 ;  /* 0x0000000000017941 */ /* 0x000fea0003800000 */
.L_x_439:
[----:B-1----:R3:W-:Y:S01]  /*4eb0*/  STG.E.128 desc[UR56][R48.64], R12 ;  /* 0x0000000c30007986 */ /* 0x0027e2000c101d38 */
[----:B------:R-:W-:-:S13]  /*4ec0*/  ISETP.GE.AND P4, PT, R53, R96, PT ;  /* 0x000000603500720c */ /* 0x000fda0003f86270 */
[----:B------:R-:W-:Y:S05]  /*4ed0*/  @P4 BRA `(.L_x_423) ;  /* 0x0000000000884947 */ /* 0x000fea0003800000 */
[--C-:B---3--:R-:W-:Y:S02]  /*4ee0*/  SHF.R.S32.HI R12, RZ, 0x1f, R53.reuse ;  /* 0x0000001fff0c7819 */ /* 0x108fe40000011435 */
[----:B------:R-:W-:-:S04]  /*4ef0*/  IADD3 R53, P4, P5, R4, R88, R53 ;  /* 0x0000005804357210 */ /* 0x000fc80007d9e035 */
[----:B------:R-:W-:Y:S02]  /*4f00*/  IADD3.X R12, R80, R51, R12, P4, P5 ;  /* 0x00000033500c7210 */ /* 0x000fe400027ea40c */
[----:B------:R-:W-:-:S04]  /*4f10*/  LEA R84, P4, R53, R84, 0x1 ;  /* 0x0000005435547211 */ /* 0x000fc800078808ff */
[----:B------:R-:W-:-:S05]  /*4f20*/  LEA.HI.X R85, R53, R85, R12, 0x1, P4 ;  /* 0x0000005535557211 */ /* 0x000fca00020f0c0c */
[----:B--2---:R4:W-:Y:S01]  /*4f30*/  STG.E.128 desc[UR56][R84.64], R36 ;  /* 0x0000002454007986 */ /* 0x0049e2000c101d38 */
[----:B------:R-:W-:Y:S05]  /*4f40*/  BRA `(.L_x_423) ;  /* 0x00000000006c7947 */ /* 0x000fea0003800000 */
.L_x_406:
[----:B------:R-:W2:Y:S02]  /*4f50*/  LDL R12, [R1+0x14] ;  /* 0x00001400010c7983 */ /* 0x000ea40000100800 */
[----:B--2---:R-:W-:-:S13]  /*4f60*/  ISETP.NE.AND P3, PT, R12, 0x3, PT ;  /* 0x000000030c00780c */ /* 0x004fda0003f65270 */
[----:B------:R-:W-:Y:S05]  /*4f70*/  @!P3 BRA `(.L_x_441) ;  /* 0x000000000004b947 */ /* 0x000fea0003800000 */
[----:B------:R-:W-:Y:S01]  /*4f80*/  BPT.TRAP 0x1 ;  /* 0x000000040000795c */ /* 0x000fe20000300000 */
.L_x_441:
[----:B------:R-:W-:Y:S01]  /*4f90*/  IMAD R82, R19, 0x8, R2 ;  /* 0x0000000813527824 */ /* 0x000fe200078e0202 */
[----:B------:R-:W-:Y:S01]  /*4fa0*/  SHF.L.U32 R94, R153, 0x1f, RZ ;  /* 0x0000001f995e7819 */ /* 0x000fe200000006ff */
[----:B------:R-:W-:Y:S01]  /*4fb0*/  IMAD R86, R27, -0xc0, R29 ;  /* 0xffffff401b567824 */ /* 0x000fe200078e021d */
[----:B------:R-:W-:Y:S02]  /*4fc0*/  BSSY B1, `(.L_x_442) ;  /* 0x0000004000017945 */ /* 0x000fe40003800000 */
[----:B------:R-:W1:Y:S02]  /*4fd0*/  SYNCS.PHASECHK.TRANS64.TRYWAIT P4, [R82+URZ+0x30890], R94 ;  /* 0x0308905e520075a7 */ /* 0x000e64000808017f */
[----:B------:R-:W-:Y:S01]  /*4fe0*/  VIMNMX R86, R86, 0xc0, PT ;  /* 0x000000c056567848 */ /* 0x000fe20003fe0100 */
[----:B-1----:R-:W-:Y:S06]  /*4ff0*/  @!P4 BRA `(.L_x_443) ;  /* 0x000001300070c947 */ /* 0x002fec0003800000 */
.L_x_660:
[----:B------:R-:W-:Y:S05]  /*5000*/  BSYNC B1 ;  /* 0x0000000000017941 */ /* 0x000fea0003800000 */
.L_x_442:
[----:B------:R-:W-:Y:S01]  /*5010*/  ISETP.GE.AND P4, PT, R18, R86, PT ;  /* 0x000000561200720c */ /* 0x000fe20003f86270 */
[----:B------:R-:W-:-:S12]  /*5020*/  BSSY B1, `(.L_x_444) ;  /* 0x0000006000017945 */ /* 0x000fd80003800000 */
[----:B------:R-:W-:Y:S05]  /*5030*/  @P4 BRA `(.L_x_445) ;  /* 0x0000000000104947 */ /* 0x000fea0003800000 */
[----:B------:R-:W2:Y:S04]  /*5040*/  @!P1 LDS.128 R12, [R87+0x12000] ;  /* 0x01200000570c9984 */ /* 0x000ea80000000c00 */
[----:B0-----:R-:W0:Y:S04]  /*5050*/  @!P2 LDS.128 R36, [R83+0x12000] ;  /* 0x012000005324a984 */ /* 0x001e280000000c00 */
[----:B--2---:R2:W-:Y:S04]  /*5060*/  @!P1 STG.E.128 desc[UR56][R42.64], R12 ;  /* 0x0000000c2a009986 */ /* 0x0045e8000c101d38 */
[----:B0-----:R2:W-:Y:S02]  /*5070*/  @!P2 STG.E.128 desc[UR56][R42.64+0x40], R36 ;  /* 0x000040242a00a986 */ /* 0x0015e4000c101d38 */
.L_x_445:
[----:B------:R-:W-:Y:S05]  /*5080*/  BSYNC B1 ;  /* 0x0000000000017941 */ /* 0x000fea0003800000 */
.L_x_444:
[----:B--2---:R-:W-:-:S04]  /*5090*/  IADD3 R12, R18, 0x60, RZ ;  /* 0x00000060120c7810 */ /* 0x004fc80007ffe0ff */
[----:B------:R-:W-:-:S13]  /*50a0*/  ISETP.GE.AND P4, PT, R12, R86, PT ;  /* 0x000000560c00720c */ /* 0x000fda0003f86270 */
[----:B------:R-:W-:Y:S05]  /*50b0*/  @P4 BRA `(.L_x_423) ;  /* 0x0000000000104947 */ /* 0x000fea0003800000 */
[----:B------:R-:W2:Y:S04]  /*50c0*/  @!P1 LDS.128 R12, [R87+0x15000] ;  /* 0x01500000570c9984 */ /* 0x000ea80000000c00 */
[----:B0-----:R-:W0:Y:S04]  /*50d0*/  @!P2 LDS.128 R36, [R83+0x15000] ;  /* 0x015000005324a984 */ /* 0x001e280000000c00 */
[----:B--2---:R2:W-:Y:S04]  /*50e0*/  @!P1 STG.E.128 desc[UR56][R40.64], R12 ;  /* 0x0000000c28009986 */ /* 0x0045e8000c101d38 */
[----:B0-----:R2:W-:Y:S02]  /*50f0*/  @!P2 STG.E.128 desc[UR56][R40.64+0x40], R36 ;  /* 0x000040242800a986 */ /* 0x0015e4000c101d38 */
.L_x_423:
[----:B------:R-:W-:Y:S05]  /*5100*/  BSYNC B0 ;  /* 0x0000000000007941 */ /* 0x000fea0003800000 */
.L_x_405:
[----:B-123--:R-:W1:Y:S01]  /*5110*/  S2R R12, SR_TID.X ;  /* 0x00000000000c7919 */ /* 0x00ee620000002100 */
[----:B------:R-:W-:Y:S01]  /*5120*/  @!PT LDS RZ, [RZ] ;  /* 0x00000000fffff984 */ /* 0x000fe20000000800 */
[----:B------:R-:W-:Y:S01]  /*5130*/  @!PT LDS RZ, [RZ] ;  /* 0x00000000fffff984 */ /* 0x000fe20000000800 */
[----:B------:R-:W-:Y:S01]  /*5140*/  @!PT LDS RZ, [RZ] ;  /* 0x00000000fffff984 */ /* 0x000fe20000000800 */
[----:B------:R-:W-:Y:S01]  /*5150*/  @!PT LDS RZ, [RZ] ;  /* 0x00000000fffff984 */ /* 0x000fe20000000800 */
[----:B------:R2:W-:Y:S06]  /*5160*/  MEMBAR.ALL.CTA ;  /* 0x0000000000007992 */ /* 0x0005ec0000008000 */
[----:B--2---:R-:W2:Y:S01]  /*5170*/  FENCE.VIEW.ASYNC.S ;  /* 0x00000000000073c6 */ /* 0x004ea20000000000 */
[----:B------:R-:W-:Y:S05]  /*5180*/  WARPSYNC.ALL ;  /* 0x0000000000007948 */ /* 0x000fea0003800000 */
[----:B------:R-:W-:Y:S01]  /*5190*/  BSSY B0, `(.L_x_446) ;  /* 0x0000009000007945 */ /* 0x000fe20003800000 */
[----:B-1----:R-:W-:Y:S01]  /*51a0*/  LOP3.LUT R12, R12, 0x7f, RZ, 0xc0, !PT ;  /* 0x0000007f0c0c7812 */ /* 0x002fe200078ec0ff */
[----:B--2---:R1:W-:Y:S03]  /*51b0*/  BAR.SYNC.DEFER_BLOCKING R74, 0x80 ;  /* 0x0002004a0000751d */ /* 0x0043e60000010000 */
[----:B------:R-:W-:-:S13]  /*51c0*/  ISETP.NE.AND P4, PT, R12, RZ, PT ;  /* 0x000000ff0c00720c */ /* 0x000fda0003f85270 */
[----:B------:R-:W-:-:S05]  /*51d0*/  @!P4 VIADD R12, R82, 0x308a0 ;  /* 0x000308a0520cc836 */ /* 0x000fca0000000000 */
[----:B------:R-:W-:-:S04]  /*51e0*/  @!P4 PRMT R12, RZ, 0x654, R12 ;  /* 0x00000654ff0cc816 */ /* 0x000fc8000000000c */
[----:B------:R1:W-:Y:S01]  /*51f0*/  @!P4 SYNCS.ARRIVE.TRANS64.RED.A1T0 RZ, [R12+URZ], RZ ;  /* 0x000000ff0cffc9a7 */ /* 0x0003e2000810043f */
[----:B------:R-:W-:Y:S05]  /*5200*/  @!P3 BRA `(.L_x_447) ;  /* 0x000000000004b947 */ /* 0x000fea0003800000 */
[----:B------:R-:W-:Y:S01]  /*5210*/  BPT.TRAP 0x1 ;  /* 0x000000040000795c */ /* 0x000fe20000300000 */
.L_x_447:
[----:B------:R-:W-:Y:S05]  /*5220*/  BSYNC B0 ;  /* 0x0000000000007941 */ /* 0x000fea0003800000 */
.L_x_446:
[----:B------:R-:W2:Y:S01]  /*5230*/  SYNCS.PHASECHK.TRANS64.TRYWAIT P3, [R82+URZ+0x308b0], R94 ;  /* 0x0308b05e520075a7 */ /* 0x000ea2000806017f */
[----:B------:R-:W-:Y:S01]  /*5240*/  ULDC UR58, c[0x0][0x2f4] ;  /* 0x0000bd00003a7ab9 */ /* 0x000fe20000000800 */
[----:B------:R-:W-:Y:S01]  /*5250*/  ULDC.64 UR38, c[0x0][0x328] ;  /* 0x0000ca0000267ab9 */ /* 0x000fe20000000a00 */
[----:B------:R-:W-:Y:S01]  /*5260*/  ULDC.64 UR36, c[0x0][0x318] ;  /* 0x0000c60000247ab9 */ /* 0x000fe20000000a00 */
[----:B------:R-:W-:Y:S01]  /*5270*/  BSSY B0, `(.L_x_448) ;  /* 0x0000003000007945 */ /* 0x000fe20003800000 */
[----:B----4-:R-:W-:-:S03]  /*5280*/  IMAD.WIDE R36, R27, 0xc0, R6 ;  /* 0x000000c01b247825 */ /* 0x010fc600078e0206 */
[----:B--2---:R-:W-:Y:S05]  /*5290*/  @!P3 BRA `(.L_x_449) ;  /* 0x0000012c00dcb947 */ /* 0x004fea0003800000 */
.L_x_661:
[----:B------:R-:W-:Y:S05]  /*52a0*/  BSYNC B0 ;  /* 0x0000000000007941 */ /* 0x000fea0003800000 */
.L_x_448:
[----:B------:R-:W-:Y:S01]  /*52b0*/  ISETP.GE.AND P3, PT, R18, R86, PT ;  /* 0x000000561200720c */ /* 0x000fe20003f66270 */
[----:B------:R-:W-:-:S12]  /*52c0*/  BSSY B0, `(.L_x_450) ;  /* 0x0000010000007945 */ /* 0x000fd80003800000 */
[----:B------:R-:W-:Y:S05]  /*52d0*/  @P3 BRA `(.L_x_451) ;  /* 0x0000000000383947 */ /* 0x000fea0003800000 */
[----:B------:R-:W-:Y:S02]  /*52e0*/  IMAD R15, R37, UR38, RZ ;  /* 0x00000026250f7c24 */ /* 0x000fe4000f8e02ff */
[----:B-1----:R-:W-:Y:S02]  /*52f0*/  IMAD.MOV.U32 R12, RZ, RZ, R60 ;  /* 0x000000ffff0c7224 */ /* 0x002fe400078e003c */
[----:B------:R-:W-:Y:S02]  /*5300*/  IMAD.MOV.U32 R13, RZ, RZ, R0 ;  /* 0x000000ffff0d7224 */ /* 0x000fe400078e0000 */
[C---:B------:R-:W-:Y:S02]  /*5310*/  IMAD R15, R36.reuse, UR39, R15 ;  /* 0x00000027240f7c24 */ /* 0x040fe4000f8e020f */
[----:B------:R-:W-:-:S05]  /*5320*/  IMAD.WIDE.U32 R12, R36, UR38, R12 ;  /* 0x00000026240c7c25 */ /* 0x000fca000f8e000c */
[----:B------:R-:W-:Y:S02]  /*5330*/  IADD3 R13, R13, R15, RZ ;  /* 0x0000000f0d0d7210 */ /* 0x000fe40007ffe0ff */
[----:B0-----:R-:W-:-:S04]  /*5340*/  LEA R38, P3, R12, UR36, 0x1 ;  /* 0x000000240c267c11 */ /* 0x001fc8000f8608ff */
[----:B------:R-:W-:Y:S02]  /*5350*/  LEA.HI.X R39, R12, UR37, R13, 0x1, P3 ;  /* 0x000000250c277c11 */ /* 0x000fe400098f0c0d */
[----:B------:R-:W-:-:S13]  /*5360*/  ISETP.GE.AND P3, PT, R16, UR58, PT ;  /* 0x0000003a10007c0c */ /* 0x000fda000bf66270 */
[----:B------:R-:W0:Y:S04]  /*5370*/  @!P3 LDS.128 R12, [R87] ;  /* 0x00000000570cb984 */ /* 0x000e280000000c00 */
[----:B0-----:R-:W-:Y:S01]  /*5380*/  @!P3 STG.E.128 desc[UR56][R38.64], R12 ;  /* 0x0000000c2600b986 */ /* 0x001fe2000c101d38 */
[----:B------:R-:W-:-:S13]  /*5390*/  ISETP.GE.AND P3, PT, R77, UR58, PT ;  /* 0x0000003a4d007c0c */ /* 0x000fda000bf66270 */
[----:B------:R-:W0:Y:S04]  /*53a0*/  @!P3 LDS.128 R12, [R83] ;  /* 0x00000000530cb984 */ /* 0x000e280000000c00 */
[----:B0-----:R3:W-:Y:S02]  /*53b0*/  @!P3 STG.E.128 desc[UR56][R38.64+0x40], R12 ;  /* 0x0000400c2600b986 */ /* 0x0017e4000c101d38 */
.L_x_451:
[----:B------:R-:W-:Y:S05]  /*53c0*/  BSYNC B0 ;  /* 0x0000000000007941 */ /* 0x000fea0003800000 */
.L_x_450:
[----:B-1-3--:R-:W-:Y:S01]  /*53d0*/  VIADD R12, R18, 0x60 ;  /* 0x00000060120c7836 */ /* 0x00afe20000000000 */
[----:B------:R-:W-:Y:S04]  /*53e0*/  BSSY B0, `(.L_x_452) ;  /* 0x0000013000007945 */ /* 0x000fe80003800000 */
[----:B------:R-:W-:-:S13]  /*53f0*/  ISETP.GE.AND P3, PT, R12, R86, PT ;  /* 0x000000560c00720c */ /* 0x000fda0003f66270 */
[----:B------:R-:W-:Y:S05]  /*5400*/  @P3 BRA `(.L_x_453) ;  /* 0x0000000000403947 */ /* 0x000fea0003800000 */
[----:B------:R-:W-:Y:S01]  /*5410*/  IADD3 R15, P3, R36, 0x60, RZ ;  /* 0x00000060240f7810 */ /* 0x000fe20007f7e0ff */
[----:B------:R-:W-:Y:S01]  /*5420*/  IMAD.MOV.U32 R12, RZ, RZ, R60 ;  /* 0x000000ffff0c7224 */ /* 0x000fe200078e003c */
[----:B------:R-:W-:-:S03]  /*5430*/  MOV R13, R0 ;  /* 0x00000000000d7202 */ /* 0x000fc60000000f00 */
[----:B------:R-:W-:Y:S02]  /*5440*/  IMAD.X R36, RZ, RZ, R37, P3 ;  /* 0x000000ffff247224 */ /* 0x000fe400018e0625 */
[----:B------:R-:W-:-:S04]  /*5450*/  IMAD.WIDE.U32 R12, R15, UR38, R12 ;  /* 0x000000260f0c7c25 */ /* 0x000fc8000f8e000c */
[----:B------:R-:W-:-:S04]  /*5460*/  IMAD R36, R36, UR38, RZ ;  /* 0x0000002624247c24 */ /* 0x000fc8000f8e02ff */
[----:B------:R-:W-:Y:S01]  /*5470*/  IMAD R15, R15, UR39, R36 ;  /* 0x000000270f0f7c24 */ /* 0x000fe2000f8e0224 */
[----:B------:R-:W-:-:S03]  /*5480*/  LEA R36, P3, R12, UR36, 0x1 ;  /* 0x000000240c247c11 */ /* 0x000fc6000f8608ff */
[----:B------:R-:W-:-:S05]  /*5490*/  IMAD.IADD R13, R13, 0x1, R15 ;  /* 0x000000010d0d7824 */ /* 0x000fca00078e020f */
[----:B------:R-:W-:Y:S02]  /*54a0*/  LEA.HI.X R37, R12, UR37, R13, 0x1, P3 ;  /* 0x000000250c257c11 */ /* 0x000fe400098f0c0d */
[----:B------:R-:W-:-:S13]  /*54b0*/  ISETP.GE.AND P3, PT, R16, UR58, PT ;  /* 0x0000003a10007c0c */ /* 0x000fda000bf66270 */
[----:B------:R-:W1:Y:S04]  /*54c0*/  @!P3 LDS.128 R12, [R87+0x3000] ;  /* 0x00300000570cb984 */ /* 0x000e680000000c00 */
[----:B-1----:R-:W-:Y:S01]  /*54d0*/  @!P3 STG.E.128 desc[UR56][R36.64], R12 ;  /* 0x0000000c2400b986 */ /* 0x002fe2000c101d38 */
[----:B------:R-:W-:-:S13]  /*54e0*/  ISETP.GE.AND P3, PT, R77, UR58, PT ;  /* 0x0000003a4d007c0c */ /* 0x000fda000bf66270 */
[----:B------:R-:W1:Y:S04]  /*54f0*/  @!P3 LDS.128 R12, [R83+0x3000] ;  /* 0x00300000530cb984 */ /* 0x000e680000000c00 */
[----:B-1----:R1:W-:Y:S02]  /*5500*/  @!P3 STG.E.128 desc[UR56][R36.64+0x40], R12 ;  /* 0x0000400c2400b986 */ /* 0x0023e4000c101d38 */
.L_x_453:
[----:B------:R-:W-:Y:S05]  /*5510*/  BSYNC B0 ;  /* 0x0000000000007941 */ /* 0x000fea0003800000 */
.L_x_452:
[----:B-1----:R-:W3:Y:S01]  /*5520*/  LDL R12, [R1] ;  /* 0x00000000010c7983 */ /* 0x002ee20000100800 */
[----:B------:R-:W-:Y:S02]  /*5530*/  VIADD R19, R19, 0x1 ;  /* 0x0000000113137836 */ /* 0x000fe40000000000 */
[----:B0-2---:R-:W-:Y:S01]  /*5540*/  @!P4 VIADD R82, R82, 0x308c0 ;  /* 0x000308c05252c836 */ /* 0x005fe20000000000 */
[----:B------:R-:W-:Y:S01]  /*5550*/  @!PT LDS RZ, [RZ] ;  /* 0x00000000fffff984 */ /* 0x000fe20000000800 */
[----:B------:R-:W-:Y:S01]  /*5560*/  @!PT LDS RZ, [RZ] ;  /* 0x00000000fffff984 */ /* 0x000fe20000000800 */
[----:B------:R-:W-:Y:S01]  /*5570*/  @!PT LDS RZ, [RZ] ;  /* 0x00000000fffff984 */ /* 0x000fe20000000800 */
[----:B------:R-:W-:Y:S01]  /*5580*/  @!PT LDS RZ, [RZ] ;  /* 0x00000000fffff984 */ /* 0x000fe20000000800 */
[----:B------:R0:W-:Y:S06]  /*5590*/  MEMBAR.ALL.CTA ;  /* 0x0000000000007992 */ /* 0x0001ec0000008000 */
[----:B0-----:R-:W0:Y:S02]  /*55a0*/  FENCE.VIEW.ASYNC.S ;  /* 0x00000000000073c6 */ /* 0x001e240000000000 */
[----:B0-----:R0:W-:Y:S01]  /*55b0*/  BAR.SYNC.DEFER_BLOCKING R74, 0x80 ;  /* 0x0002004a0000751d */ /* 0x0011e20000010000 */
[----:B------:R-:W-:-:S02]  /*55c0*/  ISETP.NE.AND P3, PT, R19, 0x2, PT ;  /* 0x000000021300780c */ /* 0x000fc40003f65270 */
[----:B------:R-:W-:Y:S02]  /*55d0*/  @!P4 PRMT R82, RZ, 0x654, R82 ;  /* 0x00000654ff52c816 */ /* 0x000fe40000000052 */
[----:B------:R-:W-:Y:S02]  /*55e0*/  SEL R19, R19, RZ, P3 ;  /* 0x000000ff13137207 */ /* 0x000fe40001800000 */
[----:B------:R0:W-:Y:S01]  /*55f0*/  @!P4 SYNCS.ARRIVE.TRANS64.RED.A1T0 RZ, [R82+URZ], RZ ;  /* 0x000000ff52ffc9a7 */ /* 0x0001e2000810043f */
[----:B---3--:R-:W-:Y:S02]  /*5600*/  LOP3.LUT P5, RZ, R12, 0x2, RZ, 0xc0, !PT ;  /* 0x000000020cff7812 */ /* 0x008fe400078ac0ff */
[----:B------:R-:W-:-:S04]  /*5610*/  SEL R12, RZ, 0x1, P3 ;  /* 0x00000001ff0c7807 */ /* 0x000fc80001800000 */
[----:B------:R-:W-:-:S07]  /*5620*/  LOP3.LUT R153, R153, R12, RZ, 0x3c, !PT ;  /* 0x0000000c99997212 */ /* 0x000fce00078e3cff */
[----:B0-----:R-:W-:Y:S05]  /*5630*/  @P5 BRA `(.L_x_454) ;  /* 0xffffffcc00545947 */ /* 0x001fea000383ffff */
[----:B------:R-:W0:Y:S01]  /*5640*/  S2R R13, SR_TID.X ;  /* 0x00000000000d7919 */ /* 0x000e220000002100 */
[----:B------:R-:W-:Y:S02]  /*5650*/  PLOP3.LUT P0, PT, PT, PT, PT, 0x8, 0x0 ;  /* 0x000000000000781c */ /* 0x000fe40003f0e170 */
[----:B0-----:R-:W-:-:S04]  /*5660*/  SHF.R.U32.HI R13, RZ, 0x7, R13 ;  /* 0x00000007ff0d7819 */ /* 0x001fc8000001160d */
[----:B------:R-:W-:-:S13]  /*5670*/  ISETP.NE.AND P5, PT, R13, 0x1, PT ;  /* 0x000000010d00780c */ /* 0x000fda0003fa5270 */
[----:B------:R-:W-:Y:S06]  /*5680*/  @!P5 BAR.ARV 0x9, 0x100 ;  /* 0x024400000000db1d */ /* 0x000fec0000002000 */
.L_x_400:
[----:B------:R-:W-:Y:S01]  /*5690*/  ISETP.GE.AND P2, PT, R127, 0x1, PT ;  /* 0x000000017f00780c */ /* 0x000fe20003f46270 */
[----:B------:R-:W-:Y:S01]  /*56a0*/  IMAD.MOV.U32 R31, RZ, RZ, RZ ;  /* 0x000000ffff1f7224 */ /* 0x000fe200078e00ff */
[----:B------:R-:W-:Y:S01]  /*56b0*/  PLOP3.LUT P1, PT, PT, PT, PT, 0x80, 0x0 ;  /* 0x000000000000781c */ /* 0x000fe20003f2f070 */
[----:B------:R-:W-:Y:S01]  /*56c0*/  IMAD.MOV.U32 R151, RZ, RZ, RZ ;  /* 0x000000ffff977224 */ /* 0x000fe200078e00ff */
[----:B------:R-:W-:Y:S02]  /*56d0*/  MOV R0, RZ ;  /* 0x000000ff00007202 */ /* 0x000fe40000000f00 */
        /* <DEDUP_REMOVED lines=13> */
[----:B------:R-:W-:Y:S01]  /*57b0*/  IMAD.MOV.U32 R58, RZ, RZ, RZ ;  /* 0x000000ffff3a7224 */ /* 0x000fe200078e00ff */
[----:B------:R-:W-:Y:S01]  /*57c0*/  MOV R13, RZ ;  /* 0x000000ff000d7202 */ /* 0x000fe20000000f00 */
[----:B------:R-:W-:Y:S01]  /*57d0*/  IMAD.MOV.U32 R60, RZ, RZ, RZ ;  /* 0x000000ffff3c7224 */ /* 0x000fe200078e00ff */
[----:B------:R-:W-:Y:S06]  /*57e0*/  @P0 BRA `(.L_x_455) ;  /* 0x00000000000c0947 */ /* 0x000fec0003800000 */
[----:B------:R-:W0:Y:S01]  /*57f0*/  FENCE.VIEW.ASYNC.G ;  /* 0x00000000000073c6 */ /* 0x000e220000000100 */
[----:B------:R-:W-:Y:S05]  /*5800*/  WARPSYNC.ALL ;  /* 0x0000000000007948 */ /* 0x000fea0003800000 */
[----:B0-----:R-:W-:Y:S06]  /*5810*/  BAR.ARV 0xc, 0x200 ;  /* 0x0308000000007b1d */ /* 0x001fec0000002000 */
.L_x_455:
[----:B------:R-:W-:Y:S02]  /*5820*/  IMAD.MOV.U32 R12, RZ, RZ, RZ ;  /* 0x000000ffff0c7224 */ /* 0x000fe400078e00ff */
[----:B------:R-:W-:Y:S01]  /*5830*/  IMAD.MOV.U32 R59, RZ, RZ, RZ ;  /* 0x000000ffff3b7224 */ /* 0x000fe200078e00ff */
[----:B------:R-:W-:Y:S06]  /*5840*/  @!P2 BRA `(.L_x_456) ;  /* 0x000000ac005ca947 */ /* 0x000fec0003800000 */
[----:B------:R-:W-:-:S03]  /*5850*/  UMOV UR4, 0xffffffff ;  /* 0xffffffff00047882 */ /* 0x000fc60000000000 */
[----:B------:R-:W-:Y:S05]  /*5860*/  BRA.DIV UR4, `(.L_x_457) ;  /* 0x0000012a047c7947 */ /* 0x000fea000b800000 */
[----:B------:R-:W0:Y:S02]  /*5870*/  S2R R0, SR_TID.X ;  /* 0x0000000000007919 */ /* 0x000e240000002100 */
[----:B0-----:R-:W-:-:S04]  /*5880*/  IADD3 R3, R0, -0x80, RZ ;  /* 0xffffff8000037810 */ /* 0x001fc80007ffe0ff */
[----:B------:R-:W-:-:S04]  /*5890*/  SHF.R.S32.HI R0, RZ, 0x1f, R3 ;  /* 0x0000001fff007819 */ /* 0x000fc80000011403 */
[----:B------:R-:W-:-:S04]  /*58a0*/  LEA.HI R0, R0, R3, RZ, 0x7 ;  /* 0x0000000300007211 */ /* 0x000fc800078f38ff */
[----:B------:R-:W-:-:S06]  /*58b0*/  SHF.R.S32.HI R0, RZ, 0x7, R0 ;  /* 0x00000007ff007819 */ /* 0x000fcc0000011400 */
[----:B------:R-:W0:Y:S04]  /*58c0*/  SHFL.IDX PT, R0, R0, RZ, 0x1f ;  /* 0x00001fff00007589 */ /* 0x000e2800000e0000 */
[----:B0-----:R1:W-:Y:S02]  /*58d0*/  STL [R1+0x78], R0 ;  /* 0x0000780001007387 */ /* 0x0013e40000100800 */
.L_x_664:
[----:B------:R-:W1:Y:S01]  /*58e0*/  LDL R4, [R1+0x78] ;  /* 0x0000780001047983 */ /* 0x000e620000100800 */
[----:B------:R-:W-:Y:S01]  /*58f0*/  VIADD R3, R2, 0x1e800 ;  /* 0x0001e80002037836 */ /* 0x000fe20000000000 */
[----:B------:R-:W-:Y:S04]  /*5900*/  BSSY B6, `(.L_x_458) ;  /* 0x0000016000067945 */ /* 0x000fe80003800000 */
[----:B------:R-:W-:Y:S01]  /*5910*/  LOP3.LUT P0, RZ, R3, 0x3ff, RZ, 0xc0, !PT ;  /* 0x000003ff03ff7812 */ /* 0x000fe2000780c0ff */
[----:B-1----:R-:W-:-:S05]  /*5920*/  IMAD.HI R0, R4, 0x55555556, RZ ;  /* 0x5555555604007827 */ /* 0x002fca00078e02ff */
[----:B------:R-:W-:-:S05]  /*5930*/  LEA.HI R29, R0, R0, RZ, 0x1 ;  /* 0x00000000001d7211 */ /* 0x000fca00078f08ff */
[----:B------:R-:W-:Y:S02]  /*5940*/  IMAD R29, R29, -0x3, R4 ;  /* 0xfffffffd1d1d7824 */ /* 0x000fe400078e0204 */
[----:B------:R-:W-:Y:S05]  /*5950*/  @!P0 BRA `(.L_x_459) ;  /* 0x0000000000408947 */ /* 0x000fea0003800000 */
[----:B------:R-:W-:Y:S01]  /*5960*/  MOV R0, 0x0 ;  /* 0x0000000000007802 */ /* 0x000fe20000000f00 */
[----:B------:R-:W-:Y:S01]  /*5970*/  ULDC.64 UR4, c[0x4][0xa8] ;  /* 0x01002a0000047ab9 */ /* 0x000fe20000000a00 */
[----:B------:R-:W-:Y:S01]  /*5980*/  ULDC.64 UR6, c[0x4][0xb0] ;  /* 0x01002c0000067ab9 */ /* 0x000fe20000000a00 */
[----:B------:R-:W-:Y:S01]  /*5990*/  IMAD.U32 R4, RZ, RZ, UR4 ;  /* 0x00000004ff047e24 */ /* 0x000fe2000f8e00ff */
[----:B0-----:R0:W1:Y:S01]  /*59a0*/  LDC.64 R14, c[0x4][R0] ;  /* 0x01000000000e7b82 */ /* 0x0010620000000a00 */
[----:B------:R-:W-:Y:S01]  /*59b0*/  IMAD.U32 R5, RZ, RZ, UR5 ;  /* 0x00000005ff057e24 */ /* 0x000fe2000f8e00ff */
[----:B------:R-:W-:Y:S01]  /*59c0*/  ULDC.64 UR4, c[0x4][0x48] ;  /* 0x0100120000047ab9 */ /* 0x000fe20000000a00 */
[----:B------:R-:W-:Y:S01]  /*59d0*/  MOV R6, UR6 ;  /* 0x0000000600067c02 */ /* 0x000fe20008000f00 */
[----:B------:R-:W-:Y:S01]  /*59e0*/  IMAD.U32 R7, RZ, RZ, UR7 ;  /* 0x00000007ff077e24 */ /* 0x000fe2000f8e00ff */
[----:B------:R-:W-:Y:S01]  /*59f0*/  MOV R8, 0x70 ;  /* 0x0000007000087802 */ /* 0x000fe20000000f00 */
[----:B------:R-:W-:-:S02]  /*5a00*/  IMAD.U32 R10, RZ, RZ, UR4 ;  /* 0x00000004ff0a7e24 */ /* 0x000fc4000f8e00ff */
[----:B------:R-:W-:Y:S02]  /*5a10*/  IMAD.U32 R11, RZ, RZ, UR5 ;  /* 0x00000005ff0b7e24 */ /* 0x000fe4000f8e00ff */
[----:B------:R-:W-:Y:S02]  /*5a20*/  IMAD.MOV.U32 R12, RZ, RZ, 0x1 ;  /* 0x00000001ff0c7424 */ /* 0x000fe400078e00ff */
[----:B0-----:R-:W-:-:S07]  /*5a30*/  IMAD.MOV.U32 R13, RZ, RZ, RZ ;  /* 0x000000ffff0d7224 */ /* 0x001fce00078e00ff */
[----:B------:R-:W-:-:S07]  /*5a40*/  LEPC R20, `(.L_x_459) ;  /* 0x000000001014794e */ /* 0x000fce0000000000 */
[----:B-1---5:R-:W-:Y:S05]  /*5a50*/  CALL.ABS.NOINC R14 ;  /* 0x000000000e007343 */ /* 0x022fea0003c00000 */
.L_x_459:
[----:B------:R-:W-:Y:S05]  /*5a60*/  BSYNC B6 ;  /* 0x0000000000067941 */ /* 0x000fea0003800000 */
.L_x_458:
[----:B------:R-:W-:Y:S02]  /*5a70*/  ULDC UR4, c[0x0][0x3f4] ;  /* 0x0000fd0000047ab9 */ /* 0x000fe40000000800 */
[----:B------:R-:W-:-:S13]  /*5a80*/  ISETP.LT.AND P0, PT, RZ, UR4, PT ;  /* 0x00000004ff007c0c */ /* 0x000fda000bf01270 */
[----:B------:R-:W-:Y:S05]  /*5a90*/  @P0 BRA `(.L_x_460) ;  /* 0x0000000000400947 */ /* 0x000fea0003800000 */
[----:B------:R-:W2:Y:S02]  /*5aa0*/  LDL R20, [R1+0x98] ;  /* 0x0000980001147983 */ /* 0x000ea40000100800 */
[----:B--2---:R-:W-:-:S04]  /*5ab0*/  LEA.HI R0, R20, R20, RZ, 0x1 ;  /* 0x0000001414007211 */ /* 0x004fc800078f08ff */
[----:B------:R-:W-:-:S05]  /*5ac0*/  LOP3.LUT R0, R0, 0xfffffffe, RZ, 0xc0, !PT ;  /* 0xfffffffe00007812 */ /* 0x000fca00078ec0ff */
[----:B------:R-:W-:-:S05]  /*5ad0*/  IMAD.IADD R0, R20, 0x1, -R0 ;  /* 0x0000000114007824 */ /* 0x000fca00078e0a00 */
[----:B------:R-:W-:-:S04]  /*5ae0*/  SHF.L.U32 R3, R0, 0x1f, RZ ;  /* 0x0000001f00037819 */ /* 0x000fc800000006ff */
[----:B------:R1:W2:Y:S03]  /*5af0*/  SYNCS.PHASECHK.TRANS64.TRYWAIT P0, [R2+URZ+0x30800], R3 ;  /* 0x03080003020075a7 */ /* 0x0002a6000800017f */
[----:B--2---:R-:W-:Y:S05]  /*5b00*/  @!P0 NANOSLEEP.SYNCS 0x989680 ;  /* 0x009896800000895d */ /* 0x004fea0003900000 */
[----:B------:R-:W2:Y:S01]  /*5b10*/  @!P0 SYNCS.PHASECHK.TRANS64 P0, [R2+URZ+0x30800], R3 ;  /* 0x03080003020085a7 */ /* 0x000ea2000800007f */
[----:B------:R-:W-:Y:S04]  /*5b20*/  BSSY B0, `(.L_x_461) ;  /* 0x0000006000007945 */ /* 0x000fe80003800000 */
[----:B--2---:R-:W-:Y:S05]  /*5b30*/  @P0 BRA `(.L_x_462) ;  /* 0x0000000000100947 */ /* 0x004fea0003800000 */
.L_x_463:
[----:B--2---:R2:W3:Y:S02]  /*5b40*/  SYNCS.PHASECHK.TRANS64.TRYWAIT P0, [R2+URZ+0x30800], R3 ;  /* 0x03080003020075a7 */ /* 0x0044e4000800017f */
[----:B---3--:R-:W-:Y:S05]  /*5b50*/  @!P0 NANOSLEEP.SYNCS 0x989680 ;  /* 0x009896800000895d */ /* 0x008fea0003900000 */
[----:B------:R-:W3:Y:S02]  /*5b60*/  @!P0 SYNCS.PHASECHK.TRANS64 P0, [R2+URZ+0x30800], R3 ;  /* 0x03080003020085a7 */ /* 0x000ee4000800007f */
[----:B---3--:R-:W-:Y:S05]  /*5b70*/  @!P0 BRA `(.L_x_463) ;  /* 0xfffffffc00f08947 */ /* 0x008fea000383ffff */
.L_x_462:
[----:B------:R-:W-:Y:S05]  /*5b80*/  BSYNC B0 ;  /* 0x0000000000007941 */ /* 0x000fea0003800000 */
.L_x_461:
[----:B------:R-:W-:Y:S05]  /*5b90*/  BRA `(.L_x_464) ;  /* 0x0000002000f87947 */ /* 0x000fea0003800000 */
.L_x_460:
[----:B-----5:R-:W-:Y:S01]  /*5ba0*/  SHF.R.S32.HI R0, RZ, 0x1f, R24 ;  /* 0x0000001fff007819 */ /* 0x020fe20000011418 */
[----:B------:R-:W-:Y:S01]  /*5bb0*/  ULDC.64 UR4, c[0x0][0x3f8] ;  /* 0x0000fe0000047ab9 */ /* 0x000fe20000000a00 */
[----:B------:R-:W-:Y:S01]  /*5bc0*/  IADD3 R4, R2, 0xc400, RZ ;  /* 0x0000c40002047810 */ /* 0x000fe20007ffe0ff */
[----:B------:R-:W-:Y:S01]  /*5bd0*/  ULDC.64 UR6, c[0x0][0x408] ;  /* 0x0001020000067ab9 */ /* 0x000fe20000000a00 */
[----:B------:R-:W-:Y:S01]  /*5be0*/  BSSY B6, `(.L_x_465) ;  /* 0x0000021000067945 */ /* 0x000fe20003800000 */
[----:B------:R-:W-:Y:S01]  /*5bf0*/  IMAD R3, R0, UR4, RZ ;  /* 0x0000000400037c24 */ /* 0x000fe2000f8e02ff */
[----:B------:R-:W-:Y:S01]  /*5c00*/  LOP3.LUT P0, RZ, R4, 0x3ff, RZ, 0xc0, !PT ;  /* 0x000003ff04ff7812 */ /* 0x000fe2000780c0ff */
[----:B------:R-:W-:Y:S02]  /*5c10*/  IMAD R9, R0, UR6, RZ ;  /* 0x0000000600097c24 */ /* 0x000fe4000f8e02ff */
[----:B------:R-:W-:-:S04]  /*5c20*/  IMAD.WIDE.U32 R4, R24, UR4, RZ ;  /* 0x0000000418047c25 */ /* 0x000fc8000f8e00ff */
[C---:B------:R-:W-:Y:S01]  /*5c30*/  IMAD R3, R24.reuse, UR5, R3 ;  /* 0x0000000518037c24 */ /* 0x040fe2000f8e0203 */
[----:B------:R-:W-:Y:S01]  /*5c40*/  ULDC.64 UR4, c[0x0][0x3e8] ;  /* 0x0000fa0000047ab9 */ /* 0x000fe20000000a00 */
[----:B------:R-:W-:-:S04]  /*5c50*/  IMAD.WIDE.U32 R6, R24, UR6, RZ ;  /* 0x0000000618067c25 */ /* 0x000fc8000f8e00ff */
[----:B------:R-:W-:Y:S01]  /*5c60*/  IMAD R9, R24, UR7, R9 ;  /* 0x0000000718097c24 */ /* 0x000fe2000f8e0209 */
[----:B------:R-:W-:Y:S01]  /*5c70*/  ULDC.64 UR6, c[0x0][0x400] ;  /* 0x0001000000067ab9 */ /* 0x000fe20000000a00 */
[----:B------:R-:W-:Y:S01]  /*5c80*/  IMAD.IADD R5, R3, 0x1, R5 ;  /* 0x0000000103057824 */ /* 0x000fe200078e0205 */
[----:B------:R-:W-:Y:S01]  /*5c90*/  LEA R24, P1, R4, UR4, 0x1 ;  /* 0x0000000404187c11 */ /* 0x000fe2000f8208ff */
[----:B------:R-:W-:Y:S01]  /*5ca0*/  IMAD.IADD R3, R9, 0x1, R7 ;  /* 0x0000000109037824 */ /* 0x000fe200078e0207 */
[----:B------:R-:W-:Y:S02]  /*5cb0*/  LEA R27, P2, R6, UR6, 0x1 ;  /* 0x00000006061b7c11 */ /* 0x000fe4000f8408ff */
[----:B------:R-:W-:Y:S02]  /*5cc0*/  LEA.HI.X R26, R4, UR5, R5, 0x1, P1 ;  /* 0x00000005041a7c11 */ /* 0x000fe400088f0c05 */
[----:B------:R-:W-:Y:S01]  /*5cd0*/  LEA.HI.X R28, R6, UR7, R3, 0x1, P2 ;  /* 0x00000007061c7c11 */ /* 0x000fe200090f0c03 */
[----:B------:R-:W-:Y:S08]  /*5ce0*/  @!P0 BRA `(.L_x_466) ;  /* 0x0000000000408947 */ /* 0x000ff00003800000 */
[----:B------:R-:W-:Y:S01]  /*5cf0*/  MOV R0, 0x0 ;  /* 0x0000000000007802 */ /* 0x000fe20000000f00 */
[----:B------:R-:W-:Y:S01]  /*5d00*/  ULDC.64 UR4, c[0x4][0xa8] ;  /* 0x01002a0000047ab9 */ /* 0x000fe20000000a00 */
[----:B------:R-:W-:Y:S01]  /*5d10*/  ULDC.64 UR6, c[0x4][0xb0] ;  /* 0x01002c0000067ab9 */ /* 0x000fe20000000a00 */
[----:B------:R-:W-:Y:S01]  /*5d20*/  IMAD.U32 R4, RZ, RZ, UR4 ;  /* 0x00000004ff047e24 */ /* 0x000fe2000f8e00ff */
[----:B0-----:R0:W1:Y:S01]  /*5d30*/  LDC.64 R14, c[0x4][R0] ;  /* 0x01000000000e7b82 */ /* 0x0010620000000a00 */
        /* <DEDUP_REMOVED lines=11> */
.L_x_466:
[----:B------:R-:W-:Y:S05]  /*5df0*/  BSYNC B6 ;  /* 0x0000000000067941 */ /* 0x000fea0003800000 */
.L_x_465:
[----:B------:R-:W-:Y:S01]  /*5e00*/  ULDC.U8 UR4, c[0x0][0x410] ;  /* 0x0001040000047ab9 */ /* 0x000fe20000000000 */
[----:B------:R-:W-:Y:S01]  /*5e10*/  BSSY B0, `(.L_x_467) ;  /* 0x000020e000007945 */ /* 0x000fe20003800000 */
[----:B------:R-:W-:Y:S01]  /*5e20*/  ISETP.NE.AND P0, PT, RZ, UR4, PT ;  /* 0x00000004ff007c0c */ /* 0x000fe2000bf05270 */
[----:B------:R-:W-:-:S12]  /*5e30*/  IMAD R4, R33, 0xc0, R18 ;  /* 0x000000c021047824 */ /* 0x000fd800078e0212 */
[----:B------:R-:W-:Y:S05]  /*5e40*/  @!P0 BRA `(.L_x_468) ;  /* 0x00000010002c8947 */ /* 0x000fea0003800000 */
[----:B------:R-:W-:-:S03]  /*5e50*/  UMOV UR4, 0xffffffff ;  /* 0xffffffff00047882 */ /* 0x000fc60000000000 */
[----:B------:R-:W-:Y:S05]  /*5e60*/  BRA.DIV UR4, `(.L_x_469) ;  /* 0x00000126043c7947 */ /* 0x000fea000b800000 */
[----:B------:R1:W2:Y:S04]  /*5e70*/  SHFL.IDX PT, R3, R26, RZ, 0x1c1f ;  /* 0x001c1fff1a037589 */ /* 0x0002a800000e0000 */
[----:B------:R1:W3:Y:S04]  /*5e80*/  SHFL.IDX PT, R0, R24, RZ, 0x1c1f ;  /* 0x001c1fff18007589 */ /* 0x0002e800000e0000 */
[----:B------:R1:W4:Y:S04]  /*5e90*/  SHFL.IDX PT, R5, R28, RZ, 0x1c1f ;  /* 0x001c1fff1c057589 */ /* 0x00032800000e0000 */
[----:B0-----:R1:W0:Y:S02]  /*5ea0*/  SHFL.IDX PT, R14, R27, RZ, 0x1c1f ;  /* 0x001c1fff1b0e7589 */ /* 0x00122400000e0000 */
.L_x_670:
[----:B------:R-:W5:Y:S01]  /*5eb0*/  LDL R30, [R1+0x70] ;  /* 0x00007000011e7983 */ /* 0x000f620000100800 */
[----:B------:R-:W-:-:S03]  /*5ec0*/  ULDC UR4, c[0x0][0x448] ;  /* 0x0001120000047ab9 */ /* 0x000fc60000000800 */
[----:B------:R-:W2:Y:S01]  /*5ed0*/  LDL R12, [R1+0x98] ;  /* 0x00009800010c7983 */ /* 0x000ea20000100800 */
[----:B------:R-:W-:-:S05]  /*5ee0*/  IMAD R25, R25, UR4, RZ ;  /* 0x0000000419197c24 */ /* 0x000fca000f8e02ff */
[----:B------:R-:W-:Y:S01]  /*5ef0*/  ISETP.GE.AND P0, PT, R4, R25, PT ;  /* 0x000000190400720c */ /* 0x000fe20003f06270 */
[----:B------:R-:W-:Y:S01]  /*5f00*/  BSSY B1, `(.L_x_470) ;  /* 0x0000026000017945 */ /* 0x000fe20003800000 */
[----:B-1----:R-:W-:Y:S01]  /*5f10*/  IMAD R26, R33, -0xc0, R25 ;  /* 0xffffff40211a7824 */ /* 0x002fe200078e0219 */
[----:B------:R-:W-:Y:S02]  /*5f20*/  CS2R R10, SRZ ;  /* 0x00000000000a7805 */ /* 0x000fe4000001ff00 */
[----:B-----5:R-:W-:-:S04]  /*5f30*/  SHF.L.U32 R6, R30, 0x6, RZ ;  /* 0x000000061e067819 */ /* 0x020fc800000006ff */
[----:B------:R-:W-:Y:S02]  /*5f40*/  LOP3.LUT R7, R6, 0x1c0, RZ, 0xc0, !PT ;  /* 0x000001c006077812 */ /* 0x000fe400078ec0ff */
[----:B--2---:R-:W-:Y:S02]  /*5f50*/  LEA.HI R6, R12, R12, RZ, 0x1 ;  /* 0x0000000c0c067211 */ /* 0x004fe400078f08ff */
[----:B------:R-:W-:Y:S02]  /*5f60*/  LOP3.LUT R8, R7, 0x18, R16, 0xf8, !PT ;  /* 0x0000001807087812 */ /* 0x000fe400078ef810 */
[----:B------:R-:W-:Y:S02]  /*5f70*/  LOP3.LUT R4, R6, 0xfffffffe, RZ, 0xc0, !PT ;  /* 0xfffffffe06047812 */ /* 0x000fe400078ec0ff */
[----:B------:R-:W-:-:S03]  /*5f80*/  SHF.R.U32.HI R7, RZ, 0x3, R7 ;  /* 0x00000003ff077819 */ /* 0x000fc60000011607 */
[----:B------:R-:W-:Y:S01]  /*5f90*/  IMAD.IADD R27, R12, 0x1, -R4 ;  /* 0x000000010c1b7824 */ /* 0x000fe200078e0a04 */
[----:B------:R-:W-:Y:S02]  /*5fa0*/  LOP3.LUT R28, R8, R7, RZ, 0x3c, !PT ;  /* 0x00000007081c7212 */ /* 0x000fe400078e3cff */
[----:B------:R-:W-:Y:S02]  /*5fb0*/  CS2R R6, SRZ ;  /* 0x0000000000067805 */ /* 0x000fe4000001ff00 */
[----:B------:R-:W-:Y:S02]  /*5fc0*/  CS2R R8, SRZ ;  /* 0x0000000000087805 */ /* 0x000fe4000001ff00 */
[----:B------:R-:W-:Y:S01]  /*5fd0*/  CS2R R12, SRZ ;  /* 0x00000000000c7805 */ /* 0x000fe2000001ff00 */
[----:B------:R-:W-:Y:S06]  /*5fe0*/  @P0 BRA `(.L_x_471) ;  /* 0x00000000005c0947 */ /* 0x000fec0003800000 */
[----:B------:R-:W-:Y:S01]  /*5ff0*/  ULDC UR4, c[0x0][0x3f4] ;  /* 0x0000fd0000047ab9 */ /* 0x000fe20000000800 */
[C---:B------:R-:W-:Y:S01]  /*6000*/  IMAD.SHL.U32 R9, R154.reuse, 0x2, RZ ;  /* 0x000000029a097824 */ /* 0x040fe200078e00ff */
[----:B------:R-:W-:Y:S01]  /*6010*/  ISETP.GE.AND P3, PT, R154, UR4, PT ;  /* 0x000000049a007c0c */ /* 0x000fe2000bf66270 */
[----:B---3--:R-:W-:Y:S01]  /*6020*/  IMAD.MOV.U32 R6, RZ, RZ, R0 ;  /* 0x000000ffff067224 */ /* 0x008fe200078e0000 */
[----:B------:R-:W-:Y:S02]  /*6030*/  ISETP.GE.AND P2, PT, R22, UR4, PT ;  /* 0x0000000416007c0c */ /* 0x000fe4000bf46270 */
[----:B------:R-:W-:Y:S02]  /*6040*/  SHF.R.S32.HI R13, RZ, 0x1f, R154 ;  /* 0x0000001fff0d7819 */ /* 0x000fe4000001149a */
[----:B------:R-:W-:Y:S02]  /*6050*/  MOV R7, R3 ;  /* 0x0000000300077202 */ /* 0x000fe40000000f00 */
[----:B------:R-:W-:-:S02]  /*6060*/  CS2R R10, SRZ ;  /* 0x00000000000a7805 */ /* 0x000fc4000001ff00 */
[----:B------:R-:W-:Y:S01]  /*6070*/  SHF.L.U64.HI R8, R154, 0x1, R13 ;  /* 0x000000019a087819 */ /* 0x000fe2000001020d */
[----:B----4-:R-:W-:Y:S02]  /*6080*/  IMAD.MOV.U32 R15, RZ, RZ, R5 ;  /* 0x000000ffff0f7224 */ /* 0x010fe400078e0005 */
[-C--:B------:R-:W-:Y:S02]  /*6090*/  @!P3 IADD3 R24, P0, R0, R9.reuse, RZ ;  /* 0x000000090018b210 */ /* 0x080fe40007f1e0ff */
[----:B0-----:R-:W-:Y:S01]  /*60a0*/  @!P3 IADD3 R4, P1, R14, R9, RZ ;  /* 0x000000090e04b210 */ /* 0x001fe20007f3e0ff */
[C---:B------:R-:W-:Y:S01]  /*60b0*/  @!P2 IMAD.WIDE R20, R22.reuse, 0x2, R6 ;  /* 0x000000021614a825 */ /* 0x040fe200078e0206 */
[----:B------:R-:W-:Y:S02]  /*60c0*/  CS2R R6, SRZ ;  /* 0x0000000000067805 */ /* 0x000fe4000001ff00 */
[----:B------:R-:W-:Y:S01]  /*60d0*/  CS2R R12, SRZ ;  /* 0x00000000000c7805 */ /* 0x000fe2000001ff00 */
[--C-:B------:R-:W-:Y:S01]  /*60e0*/  @!P3 IMAD.X R25, R3, 0x1, R8.reuse, P0 ;  /* 0x000000010319b824 */ /* 0x100fe200000e0608 */
[----:B------:R1:W5:Y:S01]  /*60f0*/  @!P2 LD.E.64 R10, desc[UR56][R20.64] ;  /* 0x00000038140aa980 */ /* 0x000362000c101b00 */
[----:B------:R-:W-:Y:S01]  /*6100*/  @!P3 IMAD.X R5, R5, 0x1, R8, P1 ;  /* 0x000000010505b824 */ /* 0x000fe200008e0608 */
[----:B------:R-:W-:Y:S01]  /*6110*/  CS2R R8, SRZ ;  /* 0x0000000000087805 */ /* 0x000fe2000001ff00 */
[----:B------:R-:W-:Y:S01]  /*6120*/  @!P2 IMAD.WIDE R14, R22, 0x2, R14 ;  /* 0x00000002160ea825 */ /* 0x000fe200078e020e */
[----:B------:R1:W5:Y:S04]  /*6130*/  @!P3 LD.E.64 R12, desc[UR56][R24.64] ;  /* 0x00000038180cb980 */ /* 0x000368000c101b00 */
[----:B------:R1:W5:Y:S04]  /*6140*/  @!P2 LD.E.64 R6, desc[UR56][R14.64] ;  /* 0x000000380e06a980 */ /* 0x000368000c101b00 */
[----:B------:R1:W5:Y:S02]  /*6150*/  @!P3 LD.E.64 R8, desc[UR56][R4.64] ;  /* 0x000000380408b980 */ /* 0x000364000c101b00 */
.L_x_471:
[----:B------:R-:W-:Y:S05]  /*6160*/  BSYNC B1 ;  /* 0x0000000000017941 */ /* 0x000fea0003800000 */
.L_x_470:
[----:B---3--:R-:W2:Y:S01]  /*6170*/  S2R R0, SR_TID.X ;  /* 0x0000000000007919 */ /* 0x008ea20000002100 */
[----:B-1--4-:R-:W-:Y:S01]  /*6180*/  SHF.L.U32 R5, R27, 0x1f, RZ ;  /* 0x0000001f1b057819 */ /* 0x012fe200000006ff */
[----:B-----5:R-:W-:Y:S01]  /*6190*/  IMAD.MOV.U32 R34, RZ, RZ, R10 ;  /* 0x000000ffff227224 */ /* 0x020fe200078e000a */
[----:B------:R-:W-:Y:S01]  /*61a0*/  LOP3.LUT P1, RZ, R30, 0x4, RZ, 0xc0, !PT ;  /* 0x000000041eff7812 */ /* 0x000fe2000782c0ff */
[--C-:B0-----:R-:W-:Y:S01]  /*61b0*/  IMAD.MOV.U32 R14, RZ, RZ, R11.reuse ;  /* 0x000000ffff0e7224 */ /* 0x101fe200078e000b */
[----:B------:R-:W0:Y:S01]  /*61c0*/  SYNCS.PHASECHK.TRANS64.TRYWAIT P0, [R2+URZ+0x30800], R5 ;  /* 0x03080005020075a7 */ /* 0x000e22000800017f */
[----:B------:R-:W-:Y:S01]  /*61d0*/  SHF.R.U64 R35, R10, 0x10, R11 ;  /* 0x000000100a237819 */ /* 0x000fe2000000120b */
[----:B------:R-:W-:Y:S01]  /*61e0*/  IMAD.MOV.U32 R10, RZ, RZ, R13 ;  /* 0x000000ffff0a7224 */ /* 0x000fe200078e000d */
[----:B------:R-:W-:Y:S01]  /*61f0*/  SHF.R.U32.HI R15, RZ, 0x10, R11 ;  /* 0x00000010ff0f7819 */ /* 0x000fe2000001160b */
[----:B------:R-:W-:Y:S01]  /*6200*/  IMAD.MOV.U32 R32, RZ, RZ, R6 ;  /* 0x000000ffff207224 */ /* 0x000fe200078e0006 */
[----:B------:R-:W-:Y:S01]  /*6210*/  MOV R11, R12 ;  /* 0x0000000c000b7202 */ /* 0x000fe20000000f00 */
[----:B------:R-:W-:Y:S01]  /*6220*/  BSSY B1, `(.L_x_472) ;  /* 0x000001e000017945 */ /* 0x000fe20003800000 */
[----:B------:R-:W-:-:S02]  /*6230*/  SHF.R.U64 R20, R12, 0x10, R13 ;  /* 0x000000100c147819 */ /* 0x000fc4000000120d */
[----:B------:R-:W-:Y:S01]  /*6240*/  SHF.R.U64 R36, R6, 0x10, R7 ;  /* 0x0000001006247819 */ /* 0x000fe20000001207 */
[----:B------:R-:W-:Y:S01]  /*6250*/  IMAD.MOV.U32 R6, RZ, RZ, R8 ;  /* 0x000000ffff067224 */ /* 0x000fe200078e0008 */
[----:B------:R-:W-:Y:S02]  /*6260*/  SHF.R.U32.HI R13, RZ, 0x10, R13 ;  /* 0x00000010ff0d7819 */ /* 0x000fe4000001160d */
[----:B------:R-:W-:Y:S02]  /*6270*/  MOV R12, R7 ;  /* 0x00000007000c7202 */ /* 0x000fe40000000f00 */
[----:B------:R-:W-:Y:S02]  /*6280*/  SHF.R.U32.HI R21, RZ, 0x10, R7 ;  /* 0x00000010ff157819 */ /* 0x000fe40000011607 */
[----:B------:R-:W-:Y:S02]  /*6290*/  MOV R7, R9 ;  /* 0x0000000900077202 */ /* 0x000fe40000000f00 */
[----:B------:R-:W-:-:S02]  /*62a0*/  VIMNMX R33, R26, 0xc0, PT ;  /* 0x000000c01a217848 */ /* 0x000fc40003fe0100 */
[--C-:B------:R-:W-:Y:S02]  /*62b0*/  SHF.R.U64 R24, R8, 0x10, R9.reuse ;  /* 0x0000001008187819 */ /* 0x100fe40000001209 */
[----:B------:R-:W-:Y:S02]  /*62c0*/  SHF.R.U32.HI R25, RZ, 0x10, R9 ;  /* 0x00000010ff197819 */ /* 0x000fe40000011609 */
[----:B------:R-:W-:Y:S02]  /*62d0*/  PRMT R8, R10, 0x5410, R13 ;  /* 0x000054100a087816 */ /* 0x000fe4000000000d */
[----:B--2---:R-:W-:Y:S02]  /*62e0*/  IADD3 R3, R0, -0x80, RZ ;  /* 0xffffff8000037810 */ /* 0x004fe40007ffe0ff */
[----:B------:R-:W-:Y:S02]  /*62f0*/  PRMT R34, R34, 0x5410, R14 ;  /* 0x0000541022227816 */ /* 0x000fe4000000000e */
[----:B------:R-:W-:-:S02]  /*6300*/  SHF.R.S32.HI R0, RZ, 0x1f, R3 ;  /* 0x0000001fff007819 */ /* 0x000fc40000011403 */
[----:B------:R-:W-:Y:S02]  /*6310*/  PRMT R35, R35, 0x5410, R15 ;  /* 0x0000541023237816 */ /* 0x000fe4000000000f */
[----:B------:R-:W-:Y:S02]  /*6320*/  LEA.HI R0, R0, R3, RZ, 0x5 ;  /* 0x0000000300007211 */ /* 0x000fe400078f28ff */
[----:B------:R-:W-:Y:S02]  /*6330*/  PRMT R10, R20, 0x7610, R10 ;  /* 0x00007610140a7816 */ /* 0x000fe4000000000a */
[----:B------:R-:W-:Y:S02]  /*6340*/  SHF.R.S32.HI R0, RZ, 0x5, R0 ;  /* 0x00000005ff007819 */ /* 0x000fe40000011400 */
[----:B------:R-:W-:Y:S02]  /*6350*/  PRMT R32, R32, 0x5410, R12 ;  /* 0x0000541020207816 */ /* 0x000fe4000000000c */
[----:B------:R-:W-:Y:S01]  /*6360*/  PRMT R36, R36, 0x5410, R21 ;  /* 0x0000541024247816 */ /* 0x000fe20000000015 */
[----:B------:R-:W-:Y:S01]  /*6370*/  IMAD R3, R0, 0x200, R28 ;  /* 0x0000020000037824 */ /* 0x000fe200078e021c */
[----:B------:R-:W-:-:S02]  /*6380*/  PRMT R11, R11, 0x5410, R6 ;  /* 0x000054100b0b7816 */ /* 0x000fc40000000006 */
[----:B------:R-:W-:Y:S01]  /*6390*/  PRMT R9, R7, 0x7610, R9 ;  /* 0x0000761007097816 */ /* 0x000fe20000000009 */
[----:B------:R-:W-:-:S04]  /*63a0*/  IMAD R3, R3, 0x2, R2 ;  /* 0x0000000203037824 */ /* 0x000fc800078e0202 */
[C---:B------:R-:W-:Y:S02]  /*63b0*/  VIADD R4, R3.reuse, 0xc400 ;  /* 0x0000c40003047836 */ /* 0x040fe40000000000 */
[----:B------:R-:W-:Y:S02]  /*63c0*/  VIADD R0, R3, 0xc440 ;  /* 0x0000c44003007836 */ /* 0x000fe40000000000 */
[----:B------:R-:W-:Y:S01]  /*63d0*/  @P1 VIADD R0, R4, 0xffffffc0 ;  /* 0xffffffc004001836 */ /* 0x000fe20000000000 */
[----:B------:R-:W-:Y:S01]  /*63e0*/  ISETP.GE.AND P1, PT, R18, R33, PT ;  /* 0x000000211200720c */ /* 0x000fe20003f26270 */
[----:B0-----:R-:W-:-:S12]  /*63f0*/  @!P0 BRA `(.L_x_473) ;  /* 0x0000012000488947 */ /* 0x001fd80003800000 */
.L_x_671:
[----:B------:R-:W-:Y:S05]  /*6400*/  BSYNC B1 ;  /* 0x0000000000017941 */ /* 0x000fea0003800000 */
.L_x_472:
[----:B------:R-:W-:Y:S01]  /*6410*/  BSSY B1, `(.L_x_474) ;  /* 0x0000057000017945 */ /* 0x000fe20003800000 */
[----:B------:R-:W-:Y:S02]  /*6420*/  PRMT R10, R10, 0x5410, R24 ;  /* 0x000054100a0a7816 */ /* 0x000fe40000000018 */
[----:B------:R-:W-:Y:S01]  /*6430*/  PRMT R9, R9, 0x5410, R25 ;  /* 0x0000541009097816 */ /* 0x000fe20000000019 */
[----:B------:R-:W-:Y:S06]  /*6440*/  @P1 BRA `(.L_x_475) ;  /* 0x00000004004c1947 */ /* 0x000fec0003800000 */
[----:B0-----:R-:W0:Y:S01]  /*6450*/  LDC R5, c[0x0][0x3f4] ;  /* 0x0000fd00ff057b82 */ /* 0x001e220000000800 */
[----:B------:R-:W-:Y:S01]  /*6460*/  BSSY B2, `(.L_x_476) ;  /* 0x000002a000027945 */ /* 0x000fe20003800000 */
[-C--:B0-----:R-:W-:Y:S02]  /*6470*/  ISETP.GE.AND P0, PT, R22, R5.reuse, PT ;  /* 0x000000051600720c */ /* 0x081fe40003f06270 */
[----:B------:R-:W-:-:S11]  /*6480*/  ISETP.GE.AND P1, PT, R154, R5, PT ;  /* 0x000000059a00720c */ /* 0x000fd60003f26270 */
[----:B------:R-:W-:Y:S05]  /*6490*/  @P0 BRA `(.L_x_477) ;  /* 0x0000000000980947 */ /* 0x000fea0003800000 */
[----:B------:R-:W0:Y:S01]  /*64a0*/  LDS.128 R4, [R3+0xc400] ;  /* 0x00c4000003047984 */ /* 0x000e220000000c00 */
[----:B------:R-:W-:Y:S02]  /*64b0*/  HADD2.F32 R25, -RZ, R32.H0_H0 ;  /* 0x20000020ff197230 */ /* 0x000fe40000004100 */
[----:B------:R-:W-:Y:S02]  /*64c0*/  HADD2.F32 R21, -RZ, R34.H0_H0 ;  /* 0x20000022ff157230 */ /* 0x000fe40000004100 */
[----:B------:R-:W-:Y:S02]  /*64d0*/  HADD2.F32 R20, -RZ, R35.H0_H0 ;  /* 0x20000023ff147230 */ /* 0x000fe40000004100 */
[----:B------:R-:W-:Y:S02]  /*64e0*/  HADD2.F32 R24, -RZ, R36.H0_H0 ;  /* 0x20000024ff187230 */ /* 0x000fe40000004100 */
[--C-:B0-----:R-:W-:Y:S02]  /*64f0*/  HADD2.F32 R12, -RZ, R4.reuse.H0_H0 ;  /* 0x20000004ff0c7230 */ /* 0x101fe40000004100 */
[----:B------:R-:W-:-:S02]  /*6500*/  HADD2.F32 R4, -RZ, R4.H1_H1 ;  /* 0x30000004ff047230 */ /* 0x000fc40000004100 */
[--C-:B------:R-:W-:Y:S02]  /*6510*/  HADD2.F32 R13, -RZ, R5.reuse.H0_H0 ;  /* 0x20000005ff0d7230 */ /* 0x100fe40000004100 */
[----:B------:R-:W-:Y:S02]  /*6520*/  HADD2.F32 R5, -RZ, R5.H1_H1 ;  /* 0x30000005ff057230 */ /* 0x000fe40000004100 */
[C---:B------:R-:W-:Y:S01]  /*6530*/  FMUL.FTZ R27, R4.reuse, R25 ;  /* 0x00000019041b7220 */ /* 0x040fe20000410000 */
[-C--:B------:R-:W-:Y:S01]  /*6540*/  FMUL.FTZ R4, R4, R21.reuse ;  /* 0x0000001504047220 */ /* 0x080fe20000410000 */
[--C-:B------:R-:W-:Y:S02]  /*6550*/  HADD2.F32 R14, -RZ, R6.reuse.H0_H0 ;  /* 0x20000006ff0e7230 */ /* 0x100fe40000004100 */
[----:B------:R-:W-:Y:S02]  /*6560*/  HADD2.F32 R15, -RZ, R7.H0_H0 ;  /* 0x20000007ff0f7230 */ /* 0x000fe40000004100 */
[C---:B------:R-:W-:Y:S01]  /*6570*/  FMUL.FTZ R28, R5.reuse, R24 ;  /* 0x00000018051c7220 */ /* 0x040fe20000410000 */
[C---:B------:R-:W-:Y:S01]  /*6580*/  FFMA.FTZ R27, R12.reuse, R21, -R27 ;  /* 0x000000150c1b7223 */ /* 0x040fe2000001081b */
[----:B------:R-:W-:Y:S01]  /*6590*/  FFMA.FTZ R26, R12, R25, R4 ;  /* 0x000000190c1a7223 */ /* 0x000fe20000010004 */
[----:B------:R-:W-:Y:S01]  /*65a0*/  FMUL.FTZ R30, R5, R20 ;  /* 0x00000014051e7220 */ /* 0x000fe20000410000 */
[----:B------:R-:W-:-:S02]  /*65b0*/  HADD2.F32 R6, -RZ, R6.H1_H1 ;  /* 0x30000006ff067230 */ /* 0x000fc40000004100 */
[C---:B------:R-:W-:Y:S01]  /*65c0*/  FFMA.FTZ R28, R13.reuse, R20, -R28 ;  /* 0x000000140d1c7223 */ /* 0x040fe2000001081c */
[----:B------:R-:W-:Y:S02]  /*65d0*/  HADD2.F32 R7, -RZ, R7.H1_H1 ;  /* 0x30000007ff077230 */ /* 0x000fe40000004100 */
[----:B------:R-:W-:Y:S01]  /*65e0*/  FFMA.FTZ R13, R13, R24, R30 ;  /* 0x000000180d0d7223 */ /* 0x000fe2000001001e */
[----:B------:R-:W-:Y:S02]  /*65f0*/  HADD2.F32 R21, -RZ, R32.H1_H1 ;  /* 0x30000020ff157230 */ /* 0x000fe40000004100 */
[----:B------:R-:W-:Y:S02]  /*6600*/  HADD2.F32 R5, -RZ, R34.H1_H1 ;  /* 0x30000022ff057230 */ /* 0x000fe40000004100 */
[----:B------:R-:W-:Y:S02]  /*6610*/  HADD2.F32 R12, -RZ, R36.H1_H1 ;  /* 0x30000024ff0c7230 */ /* 0x000fe40000004100 */
[----:B------:R-:W-:Y:S01]  /*6620*/  FMUL.FTZ R25, R6, R21 ;  /* 0x0000001506197220 */ /* 0x000fe20000410000 */
[----:B------:R-:W-:-:S02]  /*6630*/  HADD2.F32 R4, -RZ, R35.H1_H1 ;  /* 0x30000023ff047230 */ /* 0x000fc40000004100 */
[-C--:B------:R-:W-:Y:S01]  /*6640*/  FMUL.FTZ R20, R6, R5.reuse ;  /* 0x0000000506147220 */ /* 0x080fe20000410000 */
[C---:B------:R-:W-:Y:S01]  /*6650*/  FMUL.FTZ R24, R7.reuse, R12 ;  /* 0x0000000c07187220 */ /* 0x040fe20000410000 */
[C---:B------:R-:W-:Y:S01]  /*6660*/  FFMA.FTZ R6, R14.reuse, R5, -R25 ;  /* 0x000000050e067223 */ /* 0x040fe20000010819 */
[-C--:B------:R-:W-:Y:S01]  /*6670*/  FMUL.FTZ R31, R7, R4.reuse ;  /* 0x00000004071f7220 */ /* 0x080fe20000410000 */
[----:B------:R-:W-:Y:S01]  /*6680*/  FFMA.FTZ R21, R14, R21, R20 ;  /* 0x000000150e157223 */ /* 0x000fe20000010014 */
[C---:B------:R-:W-:Y:S01]  /*6690*/  FFMA.FTZ R7, R15.reuse, R4, -R24 ;  /* 0x000000040f077223 */ /* 0x040fe20000010818 */
[----:B------:R-:W-:Y:S01]  /*66a0*/  F2FP.F16.F32.PACK_AB R4, R26, R27 ;  /* 0x0000001b1a04723e */ /* 0x000fe200000000ff */
[----:B------:R-:W-:Y:S01]  /*66b0*/  FFMA.FTZ R12, R15, R12, R31 ;  /* 0x0000000c0f0c7223 */ /* 0x000fe2000001001f */
[----:B------:R-:W-:Y:S02]  /*66c0*/  F2FP.F16.F32.PACK_AB R5, R13, R28 ;  /* 0x0000001c0d05723e */ /* 0x000fe400000000ff */
[----:B------:R-:W-:-:S02]  /*66d0*/  F2FP.F16.F32.PACK_AB R6, R21, R6 ;  /* 0x000000061506723e */ /* 0x000fc400000000ff */
[----:B------:R-:W-:-:S05]  /*66e0*/  F2FP.F16.F32.PACK_AB R7, R12, R7 ;  /* 0x000000070c07723e */ /* 0x000fca00000000ff */
[----:B------:R0:W-:Y:S02]  /*66f0*/  STS.128 [R3+0xc400], R4 ;  /* 0x00c4000403007388 */ /* 0x0001e40000000c00 */
.L_x_477:
[----:B------:R-:W-:Y:S05]  /*6700*/  BSYNC B2 ;  /* 0x0000000000027941 */ /* 0x000fea0003800000 */
.L_x_476:
[----:B------:R-:W-:Y:S05]  /*6710*/  @P1 BRA `(.L_x_475) ;  /* 0x0000000000981947 */ /* 0x000fea0003800000 */
[----:B0-----:R-:W0:Y:S01]  /*6720*/  LDS.128 R4, [R0] ;  /* 0x0000000000047984 */ /* 0x001e220000000c00 */
[--C-:B------:R-:W-:Y:S02]  /*6730*/  HADD2.F32 R25, -RZ, R11.reuse.H1_H1 ;  /* 0x3000000bff197230 */ /* 0x100fe40000004100 */
[----:B------:R-:W-:Y:S02]  /*6740*/  HADD2.F32 R21, -RZ, R11.H0_H0 ;  /* 0x2000000bff157230 */ /* 0x000fe40000004100 */
[--C-:B------:R-:W-:Y:S02]  /*6750*/  HADD2.F32 R20, -RZ, R10.reuse.H0_H0 ;  /* 0x2000000aff147230 */ /* 0x100fe40000004100 */
[----:B------:R-:W-:Y:S02]  /*6760*/  HADD2.F32 R24, -RZ, R10.H1_H1 ;  /* 0x3000000aff187230 */ /* 0x000fe40000004100 */
        /* <DEDUP_REMOVED lines=16> */
[--C-:B------:R-:W-:Y:S02]  /*6870*/  HADD2.F32 R21, -RZ, R9.reuse.H0_H0 ;  /* 0x20000009ff157230 */ /* 0x100fe40000004100 */
[--C-:B------:R-:W-:Y:S02]  /*6880*/  HADD2.F32 R5, -RZ, R8.reuse.H0_H0 ;  /* 0x20000008ff057230 */ /* 0x100fe40000004100 */
        /* <DEDUP_REMOVED lines=14> */
[----:B------:R1:W-:Y:S02]  /*6970*/  STS.128 [R0], R4 ;  /* 0x0000000400007388 */ /* 0x0003e40000000c00 */
.L_x_475:
[----:B------:R-:W-:Y:S05]  /*6980*/  BSYNC B1 ;  /* 0x0000000000017941 */ /* 0x000fea0003800000 */
.L_x_474:
[----:B01----:R-:W-:-:S05]  /*6990*/  VIADD R4, R18, 0x60 ;  /* 0x0000006012047836 */ /* 0x003fca0000000000 */
[----:B------:R-:W-:-:S13]  /*69a0*/  ISETP.GE.AND P0, PT, R4, R33, PT ;  /* 0x000000210400720c */ /* 0x000fda0003f06270 */
[----:B------:R-:W-:Y:S05]  /*69b0*/  @P0 BRA `(.L_x_478) ;  /* 0x00000014004c0947 */ /* 0x000fea0003800000 */
[----:B------:R-:W0:Y:S01]  /*69c0*/  LDC R5, c[0x0][0x3f4] ;  /* 0x0000fd00ff057b82 */ /* 0x000e220000000800 */
        /* <DEDUP_REMOVED lines=9> */
[----:B------:R-:W-:Y:S02]  /*6a60*/  HADD2.F32 R28, -RZ, R32.H1_H1 ;  /* 0x30000020ff1c7230 */ /* 0x000fe40000004100 */
[----:B------:R-:W-:-:S02]  /*6a70*/  HADD2.F32 R33, -RZ, R36.H1_H1 ;  /* 0x30000024ff217230 */ /* 0x000fc40000004100 */
[--C-:B0-----:R-:W-:Y:S02]  /*6a80*/  HADD2.F32 R12, -RZ, R4.reuse.H0_H0 ;  /* 0x20000004ff0c7230 */ /* 0x101fe40000004100 */
[----:B------:R-:W-:Y:S02]  /*6a90*/  HADD2.F32 R4, -RZ, R4.H1_H1 ;  /* 0x30000004ff047230 */ /* 0x000fe40000004100 */
[--C-:B------:R-:W-:Y:S02]  /*6aa0*/  HADD2.F32 R13, -RZ, R5.reuse.H0_H0 ;  /* 0x20000005ff0d7230 */ /* 0x100fe40000004100 */
[----:B------:R-:W-:Y:S02]  /*6ab0*/  HADD2.F32 R5, -RZ, R5.H1_H1 ;  /* 0x30000005ff057230 */ /* 0x000fe40000004100 */
[-C--:B------:R-:W-:Y:S01]  /*6ac0*/  FMUL.FTZ R21, R26, R4.reuse ;  /* 0x000000041a157220 */ /* 0x080fe20000410000 */
[----:B------:R-:W-:Y:S01]  /*6ad0*/  FMUL.FTZ R25, R24, R4 ;  /* 0x0000000418197220 */ /* 0x000fe20000410000 */
[----:B------:R-:W-:-:S02]  /*6ae0*/  HADD2.F32 R14, -RZ, R6.H0_H0 ;  /* 0x20000006ff0e7230 */ /* 0x000fc40000004100 */
[-C--:B------:R-:W-:Y:S01]  /*6af0*/  FMUL.FTZ R20, R31, R5.reuse ;  /* 0x000000051f147220 */ /* 0x080fe20000410000 */
[-C--:B------:R-:W-:Y:S01]  /*6b00*/  FFMA.FTZ R4, R24, R12.reuse, -R21 ;  /* 0x0000000c18047223 */ /* 0x080fe20000010815 */
[----:B------:R-:W-:Y:S01]  /*6b10*/  FFMA.FTZ R25, R26, R12, R25 ;  /* 0x0000000c1a197223 */ /* 0x000fe20000010019 */
[C---:B------:R-:W-:Y:S01]  /*6b20*/  FMUL.FTZ R12, R27.reuse, R5 ;  /* 0x000000051b0c7220 */ /* 0x040fe20000410000 */
[--C-:B------:R-:W-:Y:S02]  /*6b30*/  HADD2.F32 R15, -RZ, R7.reuse.H0_H0 ;  /* 0x20000007ff0f7230 */ /* 0x100fe40000004100 */
[-C--:B------:R-:W-:Y:S01]  /*6b40*/  FFMA.FTZ R5, R27, R13.reuse, -R20 ;  /* 0x0000000d1b057223 */ /* 0x080fe20000010814 */
[----:B------:R-:W-:Y:S02]  /*6b50*/  HADD2.F32 R6, -RZ, R6.H1_H1 ;  /* 0x30000006ff067230 */ /* 0x000fe40000004100 */
[----:B------:R-:W-:Y:S01]  /*6b60*/  FFMA.FTZ R12, R31, R13, R12 ;  /* 0x0000000d1f0c7223 */ /* 0x000fe2000001000c */
[----:B------:R-:W-:Y:S01]  /*6b70*/  HADD2.F32 R7, -RZ, R7.H1_H1 ;  /* 0x30000007ff077230 */ /* 0x000fe20000004100 */
[----:B------:R-:W-:Y:S01]  /*6b80*/  F2FP.F16.F32.PACK_AB R4, R25, R4 ;  /* 0x000000041904723e */ /* 0x000fe200000000ff */
[----:B------:R-:W-:-:S02]  /*6b90*/  HADD2.F32 R26, -RZ, R34.H1_H1 ;  /* 0x30000022ff1a7230 */ /* 0x000fc40000004100 */
[-C--:B------:R-:W-:Y:S01]  /*6ba0*/  FMUL.FTZ R13, R28, R6.reuse ;  /* 0x000000061c0d7220 */ /* 0x080fe20000410000 */
[----:B------:R-:W-:Y:S02]  /*6bb0*/  HADD2.F32 R27, -RZ, R35.H1_H1 ;  /* 0x30000023ff1b7230 */ /* 0x000fe40000004100 */
[----:B------:R-:W-:Y:S01]  /*6bc0*/  FMUL.FTZ R20, R33, R7 ;  /* 0x0000000721147220 */ /* 0x000fe20000410000 */
[----:B------:R-:W-:Y:S01]  /*6bd0*/  F2FP.F16.F32.PACK_AB R5, R12, R5 ;  /* 0x000000050c05723e */ /* 0x000fe200000000ff */
[C---:B------:R-:W-:Y:S01]  /*6be0*/  FMUL.FTZ R21, R26.reuse, R6 ;  /* 0x000000061a157220 */ /* 0x040fe20000410000 */
[-C--:B------:R-:W-:Y:S01]  /*6bf0*/  FFMA.FTZ R6, R26, R14.reuse, -R13 ;  /* 0x0000000e1a067223 */ /* 0x080fe2000001080d */
[C---:B------:R-:W-:Y:S01]  /*6c00*/  FMUL.FTZ R24, R27.reuse, R7 ;  /* 0x000000071b187220 */ /* 0x040fe20000410000 */
[-C--:B------:R-:W-:Y:S01]  /*6c10*/  FFMA.FTZ R7, R27, R15.reuse, -R20 ;  /* 0x0000000f1b077223 */ /* 0x080fe20000010814 */
[----:B------:R-:W-:Y:S02]  /*6c20*/  FFMA.FTZ R21, R28, R14, R21 ;  /* 0x0000000e1c157223 */ /* 0x000fe40000010015 */
[----:B------:R-:W-:-:S03]  /*6c30*/  FFMA.FTZ R24, R33, R15, R24 ;  /* 0x0000000f21187223 */ /* 0x000fc60000010018 */
[----:B------:R-:W-:Y:S02]  /*6c40*/  F2FP.F16.F32.PACK_AB R6, R21, R6 ;  /* 0x000000061506723e */ /* 0x000fe400000000ff */
[----:B------:R-:W-:-:S05]  /*6c50*/  F2FP.F16.F32.PACK_AB R7, R24, R7 ;  /* 0x000000071807723e */ /* 0x000fca00000000ff */
[----:B------:R0:W-:Y:S02]  /*6c60*/  STS.128 [R3+0xf400], R4 ;  /* 0x00f4000403007388 */ /* 0x0001e40000000c00 */
.L_x_480:
[----:B------:R-:W-:Y:S05]  /*6c70*/  BSYNC B1 ;  /* 0x0000000000017941 */ /* 0x000fea0003800000 */
.L_x_479:
[----:B------:R-:W-:Y:S05]  /*6c80*/  @P1 BRA `(.L_x_478) ;  /* 0x0000001000981947 */ /* 0x000fea0003800000 */
[----:B0-----:R-:W0:Y:S01]  /*6c90*/  LDS.128 R4, [R0+0x3000] ;  /* 0x0030000000047984 */ /* 0x001e220000000c00 */
[--C-:B------:R-:W-:Y:S02]  /*6ca0*/  HADD2.F32 R21, -RZ, R11.reuse.H1_H1 ;  /* 0x3000000bff157230 */ /* 0x100fe40000004100 */
[--C-:B------:R-:W-:Y:S02]  /*6cb0*/  HADD2.F32 R24, -RZ, R10.reuse.H0_H0 ;  /* 0x2000000aff187230 */ /* 0x100fe40000004100 */
[----:B------:R-:W-:Y:S02]  /*6cc0*/  HADD2.F32 R26, -RZ, R10.H1_H1 ;  /* 0x3000000aff1a7230 */ /* 0x000fe40000004100 */
[----:B------:R-:W-:Y:S02]  /*6cd0*/  HADD2.F32 R15, -RZ, R11.H0_H0 ;  /* 0x2000000bff0f7230 */ /* 0x000fe40000004100 */
[----:B------:R-:W-:Y:S02]  /*6ce0*/  HADD2.F32 R25, -RZ, R9.H0_H0 ;  /* 0x20000009ff197230 */ /* 0x000fe40000004100 */
[----:B0-----:R-:W-:-:S02]  /*6cf0*/  HADD2.F32 R3, -RZ, R4.H0_H0 ;  /* 0x20000004ff037230 */ /* 0x001fc40000004100 */
[----:B------:R-:W-:Y:S02]  /*6d00*/  HADD2.F32 R4, -RZ, R4.H1_H1 ;  /* 0x30000004ff047230 */ /* 0x000fe40000004100 */
[--C-:B------:R-:W-:Y:S02]  /*6d10*/  HADD2.F32 R10, -RZ, R5.reuse.H0_H0 ;  /* 0x20000005ff0a7230 */ /* 0x100fe40000004100 */
[----:B------:R-:W-:Y:S02]  /*6d20*/  HADD2.F32 R5, -RZ, R5.H1_H1 ;  /* 0x30000005ff057230 */ /* 0x000fe40000004100 */
[-C--:B------:R-:W-:Y:S01]  /*6d30*/  FMUL.FTZ R14, R21, R4.reuse ;  /* 0x00000004150e7220 */ /* 0x080fe20000410000 */
[C---:B------:R-:W-:Y:S01]  /*6d40*/  FMUL.FTZ R20, R15.reuse, R4 ;  /* 0x000000040f147220 */ /* 0x040fe20000410000 */
[----:B------:R-:W-:Y:S02]  /*6d50*/  HADD2.F32 R11, -RZ, R6.H0_H0 ;  /* 0x20000006ff0b7230 */ /* 0x000fe40000004100 */
[----:B------:R-:W-:Y:S01]  /*6d60*/  FMUL.FTZ R13, R26, R5 ;  /* 0x000000051a0d7220 */ /* 0x000fe20000410000 */
[----:B------:R-:W-:Y:S01]  /*6d70*/  FFMA.FTZ R4, R15, R3, -R14 ;  /* 0x000000030f047223 */ /* 0x000fe2000001080e */
[----:B------:R-:W-:Y:S01]  /*6d80*/  FMUL.FTZ R15, R24, R5 ;  /* 0x00000005180f7220 */ /* 0x000fe20000410000 */
[----:B------:R-:W-:-:S02]  /*6d90*/  HADD2.F32 R12, -RZ, R7.H0_H0 ;  /* 0x20000007ff0c7230 */ /* 0x000fc40000004100 */
[-C--:B------:R-:W-:Y:S01]  /*6da0*/  FFMA.FTZ R5, R24, R10.reuse, -R13 ;  /* 0x0000000a18057223 */ /* 0x080fe2000001080d */
[----:B------:R-:W-:Y:S02]  /*6db0*/  HADD2.F32 R6, -RZ, R6.H1_H1 ;  /* 0x30000006ff067230 */ /* 0x000fe40000004100 */
[----:B------:R-:W-:Y:S01]  /*6dc0*/  FFMA.FTZ R3, R21, R3, R20 ;  /* 0x0000000315037223 */ /* 0x000fe20000010014 */
[----:B------:R-:W-:Y:S02]  /*6dd0*/  HADD2.F32 R7, -RZ, R7.H1_H1 ;  /* 0x30000007ff077230 */ /* 0x000fe40000004100 */
[----:B------:R-:W-:Y:S01]  /*6de0*/  FFMA.FTZ R10, R26, R10, R15 ;  /* 0x0000000a1a0a7223 */ /* 0x000fe2000001000f */
[----:B------:R-:W-:Y:S02]  /*6df0*/  HADD2.F32 R24, -RZ, R9.H1_H1 ;  /* 0x30000009ff187230 */ /* 0x000fe40000004100 */
[--C-:B------:R-:W-:Y:S01]  /*6e00*/  HADD2.F32 R21, -RZ, R8.reuse.H0_H0 ;  /* 0x20000008ff157230 */ /* 0x100fe20000004100 */
[----:B------:R-:W-:Y:S01]  /*6e10*/  F2FP.F16.F32.PACK_AB R4, R3, R4 ;  /* 0x000000040304723e */ /* 0x000fe200000000ff */
[----:B------:R-:W-:-:S02]  /*6e20*/  HADD2.F32 R20, -RZ, R8.H1_H1 ;  /* 0x30000008ff147230 */ /* 0x000fc40000004100 */
[-C--:B------:R-:W-:Y:S01]  /*6e30*/  FMUL.FTZ R8, R25, R6.reuse ;  /* 0x0000000619087220 */ /* 0x080fe20000410000 */
[----:B------:R-:W-:Y:S01]  /*6e40*/  FMUL.FTZ R9, R24, R7 ;  /* 0x0000000718097220 */ /* 0x000fe20000410000 */
[C---:B------:R-:W-:Y:S01]  /*6e50*/  FMUL.FTZ R14, R21.reuse, R6 ;  /* 0x00000006150e7220 */ /* 0x040fe20000410000 */
[----:B------:R-:W-:Y:S01]  /*6e60*/  F2FP.F16.F32.PACK_AB R5, R10, R5 ;  /* 0x000000050a05723e */ /* 0x000fe200000000ff */
[C---:B------:R-:W-:Y:S01]  /*6e70*/  FMUL.FTZ R13, R20.reuse, R7 ;  /* 0x00000007140d7220 */ /* 0x040fe20000410000 */
[-C--:B------:R-:W-:Y:S01]  /*6e80*/  FFMA.FTZ R6, R21, R11.reuse, -R8 ;  /* 0x0000000b15067223 */ /* 0x080fe20000010808 */
[-C--:B------:R-:W-:Y:S01]  /*6e90*/  FFMA.FTZ R7, R20, R12.reuse, -R9 ;  /* 0x0000000c14077223 */ /* 0x080fe20000010809 */
[----:B------:R-:W-:Y:S01]  /*6ea0*/  FFMA.FTZ R11, R25, R11, R14 ;  /* 0x0000000b190b7223 */ /* 0x000fe2000001000e */
[----:B------:R-:W-:-:S04]  /*6eb0*/  FFMA.FTZ R12, R24, R12, R13 ;  /* 0x0000000c180c7223 */ /* 0x000fc8000001000d */
[----:B------:R-:W-:Y:S02]  /*6ec0*/  F2FP.F16.F32.PACK_AB R6, R11, R6 ;  /* 0x000000060b06723e */ /* 0x000fe400000000ff */
[----:B------:R-:W-:-:S05]  /*6ed0*/  F2FP.F16.F32.PACK_AB R7, R12, R7 ;  /* 0x000000070c07723e */ /* 0x000fca00000000ff */
[----:B------:R1:W-:Y:S01]  /*6ee0*/  STS.128 [R0+0x3000], R4 ;  /* 0x0030000400007388 */ /* 0x0003e20000000c00 */
[----:B------:R-:W-:Y:S05]  /*6ef0*/  BRA `(.L_x_478) ;  /* 0x0000000c00fc7947 */ /* 0x000fea0003800000 */
.L_x_468:
[----:B------:R-:W-:-:S03]  /*6f00*/  UMOV UR4, 0xffffffff ;  /* 0xffffffff00047882 */ /* 0x000fc60000000000 */
[----:B------:R-:W-:Y:S05]  /*6f10*/  BRA.DIV UR4, `(.L_x_481) ;  /* 0x0000011604947947 */ /* 0x000fea000b800000 */
[----:B------:R1:W2:Y:S04]  /*6f20*/  SHFL.IDX PT, R0, R26, RZ, 0x1c1f ;  /* 0x001c1fff1a007589 */ /* 0x0002a800000e0000 */
[----:B------:R1:W3:Y:S04]  /*6f30*/  SHFL.IDX PT, R3, R24, RZ, 0x1c1f ;  /* 0x001c1fff18037589 */ /* 0x0002e800000e0000 */
[----:B------:R1:W4:Y:S04]  /*6f40*/  SHFL.IDX PT, R20, R28, RZ, 0x1c1f ;  /* 0x001c1fff1c147589 */ /* 0x00032800000e0000 */
[----:B0-----:R1:W0:Y:S02]  /*6f50*/  SHFL.IDX PT, R14, R27, RZ, 0x1c1f ;  /* 0x001c1fff1b0e7589 */ /* 0x00122400000e0000 */
.L_x_677:
[----:B------:R-:W5:Y:S01]  /*6f60*/  LDL R6, [R1+0x98] ;  /* 0x0000980001067983 */ /* 0x000f620000100800 */
[----:B------:R-:W-:Y:S01]  /*6f70*/  ULDC UR4, c[0x0][0x448] ;  /* 0x0001120000047ab9 */ /* 0x000fe20000000800 */
[----:B------:R-:W-:Y:S01]  /*6f80*/  BSSY B1, `(.L_x_482) ;  /* 0x000001a000017945 */ /* 0x000fe20003800000 */
[----:B------:R-:W-:Y:S01]  /*6f90*/  IMAD R21, R25, UR4, RZ ;  /* 0x0000000419157c24 */ /* 0x000fe2000f8e02ff */
[----:B------:R-:W-:Y:S02]  /*6fa0*/  CS2R R8, SRZ ;  /* 0x0000000000087805 */ /* 0x000fe4000001ff00 */
[----:B------:R-:W-:Y:S02]  /*6fb0*/  CS2R R10, SRZ ;  /* 0x00000000000a7805 */ /* 0x000fe4000001ff00 */
[----:B------:R-:W-:Y:S01]  /*6fc0*/  ISETP.GE.AND P0, PT, R4, R21, PT ;  /* 0x000000150400720c */ /* 0x000fe20003f06270 */
[----:B------:R-:W-:Y:S01]  /*6fd0*/  IMAD R21, R33, -0xc0, R21 ;  /* 0xffffff4021157824 */ /* 0x000fe200078e0215 */
[----:B-----5:R-:W-:-:S04]  /*6fe0*/  LEA.HI R5, R6, R6, RZ, 0x1 ;  /* 0x0000000606057211 */ /* 0x020fc800078f08ff */
[----:B------:R-:W-:-:S05]  /*6ff0*/  LOP3.LUT R5, R5, 0xfffffffe, RZ, 0xc0, !PT ;  /* 0xfffffffe05057812 */ /* 0x000fca00078ec0ff */
[----:B------:R-:W-:Y:S01]  /*7000*/  IMAD.IADD R25, R6, 0x1, -R5 ;  /* 0x0000000106197824 */ /* 0x000fe200078e0a05 */
[----:B------:R-:W-:Y:S02]  /*7010*/  CS2R R4, SRZ ;  /* 0x0000000000047805 */ /* 0x000fe4000001ff00 */
[----:B------:R-:W-:Y:S02]  /*7020*/  CS2R R6, SRZ ;  /* 0x0000000000067805 */ /* 0x000fe4000001ff00 */
[----:B------:R-:W-:Y:S01]  /*7030*/  SHF.L.U32 R25, R25, 0x1f, RZ ;  /* 0x0000001f19197819 */ /* 0x000fe200000006ff */
[----:B------:R-:W-:Y:S06]  /*7040*/  @P0 BRA `(.L_x_483) ;  /* 0x0000000000340947 */ /* 0x000fec0003800000 */
[----:B------:R-:W-:Y:S01]  /*7050*/  ULDC UR4, c[0x0][0x3f4] ;  /* 0x0000fd0000047ab9 */ /* 0x000fe20000000800 */
[C---:B------:R-:W-:Y:S02]  /*7060*/  SHF.L.U32 R15, R16.reuse, 0x1, RZ ;  /* 0x00000001100f7819 */ /* 0x040fe400000006ff */
[C---:B------:R-:W-:Y:S02]  /*7070*/  ISETP.GE.AND P2, PT, R16.reuse, UR4, PT ;  /* 0x0000000410007c0c */ /* 0x040fe4000bf46270 */
[----:B------:R-:W-:Y:S02]  /*7080*/  SHF.R.S32.HI R5, RZ, 0x1f, R16 ;  /* 0x0000001fff057819 */ /* 0x000fe40000011410 */
[----:B---3--:R-:W-:Y:S02]  /*7090*/  IADD3 R12, P0, R3, R15, RZ ;  /* 0x0000000f030c7210 */ /* 0x008fe40007f1e0ff */
[----:B------:R-:W-:Y:S02]  /*70a0*/  SHF.L.U64.HI R3, R16, 0x1, R5 ;  /* 0x0000000110037819 */ /* 0x000fe40000010205 */
[----:B------:R-:W-:-:S02]  /*70b0*/  CS2R R4, SRZ ;  /* 0x0000000000047805 */ /* 0x000fc4000001ff00 */
[----:B0-----:R-:W-:Y:S01]  /*70c0*/  IADD3 R14, P1, R14, R15, RZ ;  /* 0x0000000f0e0e7210 */ /* 0x001fe20007f3e0ff */
[----:B--2---:R-:W-:-:S04]  /*70d0*/  IMAD.X R13, R0, 0x1, R3, P0 ;  /* 0x00000001000d7824 */ /* 0x004fc800000e0603 */
[----:B----4-:R-:W-:Y:S01]  /*70e0*/  IMAD.X R15, R20, 0x1, R3, P1 ;  /* 0x00000001140f7824 */ /* 0x010fe200008e0603 */
[----:B------:R-:W-:Y:S07]  /*70f0*/  @P2 BRA `(.L_x_483) ;  /* 0x0000000000082947 */ /* 0x000fee0003800000 */
[----:B------:R0:W5:Y:S04]  /*7100*/  LD.E.128 R4, desc[UR56][R12.64] ;  /* 0x000000380c047980 */ /* 0x000168000c101d00 */
[----:B------:R0:W5:Y:S02]  /*7110*/  LD.E.128 R8, desc[UR56][R14.64] ;  /* 0x000000380e087980 */ /* 0x000164000c101d00 */
.L_x_483:
[----:B------:R-:W-:Y:S05]  /*7120*/  BSYNC B1 ;  /* 0x0000000000017941 */ /* 0x000fea0003800000 */
.L_x_482:
[----:B------:R-:W1:Y:S01]  /*7130*/  SYNCS.PHASECHK.TRANS64.TRYWAIT P1, [R2+URZ+0x30800], R25 ;  /* 0x03080019020075a7 */ /* 0x000e62000802017f */
[----:B----45:R-:W-:Y:S01]  /*7140*/  IMAD.MOV.U32 R20, RZ, RZ, R4 ;  /* 0x000000ffff147224 */ /* 0x030fe200078e0004 */
[----:B0-----:R-:W-:Y:S01]  /*7150*/  SHF.R.U64 R13, R4, 0x10, R5 ;  /* 0x00000010040d7819 */ /* 0x001fe20000001205 */
[----:B------:R-:W-:Y:S01]  /*7160*/  IMAD.MOV.U32 R14, RZ, RZ, R10 ;  /* 0x000000ffff0e7224 */ /* 0x000fe200078e000a */
[----:B---3--:R-:W-:Y:S01]  /*7170*/  MOV R3, R9 ;  /* 0x0000000900037202 */ /* 0x008fe20000000f00 */
[----:B------:R-:W-:Y:S01]  /*7180*/  IMAD.MOV.U32 R12, RZ, RZ, R6 ;  /* 0x000000ffff0c7224 */ /* 0x000fe200078e0006 */
[--C-:B------:R-:W-:Y:S01]  /*7190*/  SHF.R.U64 R10, R10, 0x10, R11.reuse ;  /* 0x000000100a0a7819 */ /* 0x100fe2000000120b */
[----:B------:R-:W-:Y:S01]  /*71a0*/  IMAD.MOV.U32 R44, RZ, RZ, R8 ;  /* 0x000000ffff2c7224 */ /* 0x000fe200078e0008 */
[----:B------:R-:W-:Y:S01]  /*71b0*/  MOV R15, R5 ;  /* 0x00000005000f7202 */ /* 0x000fe20000000f00 */
[----:B------:R-:W-:Y:S01]  /*71c0*/  IMAD.MOV.U32 R4, RZ, RZ, R11 ;  /* 0x000000ffff047224 */ /* 0x000fe200078e000b */
[--C-:B------:R-:W-:Y:S01]  /*71d0*/  SHF.R.U64 R6, R6, 0x10, R7.reuse ;  /* 0x0000001006067819 */ /* 0x100fe20000001207 */
[----:B--2---:R-:W-:Y:S01]  /*71e0*/  IMAD.MOV.U32 R0, RZ, RZ, R7 ;  /* 0x000000ffff007224 */ /* 0x004fe200078e0007 */
[----:B------:R-:W-:Y:S01]  /*71f0*/  SHF.R.U64 R8, R8, 0x10, R9 ;  /* 0x0000001008087819 */ /* 0x000fe20000001209 */
[----:B-1----:R-:W-:Y:S01]  /*7200*/  VIADD R24, R18, 0x60 ;  /* 0x0000006012187836 */ /* 0x002fe20000000000 */
[----:B------:R-:W-:Y:S01]  /*7210*/  SHF.R.U32.HI R11, RZ, 0x10, R11 ;  /* 0x00000010ff0b7819 */ /* 0x000fe2000001160b */
[----:B------:R-:W-:Y:S01]  /*7220*/  BSSY B1, `(.L_x_484) ;  /* 0x0000013000017945 */ /* 0x000fe20003800000 */
[----:B------:R-:W0:Y:S01]  /*7230*/  LDC R27, c[0x0][0x3f4] ;  /* 0x0000fd00ff1b7b82 */ /* 0x000e220000000800 */
[----:B------:R-:W-:-:S02]  /*7240*/  VIMNMX R21, R21, 0xc0, PT ;  /* 0x000000c015157848 */ /* 0x000fc40003fe0100 */
[----:B------:R-:W-:Y:S02]  /*7250*/  SHF.R.U32.HI R5, RZ, 0x10, R5 ;  /* 0x00000010ff057819 */ /* 0x000fe40000011605 */
[----:B------:R-:W-:Y:S02]  /*7260*/  SHF.R.U32.HI R7, RZ, 0x10, R7 ;  /* 0x00000010ff077819 */ /* 0x000fe40000011607 */
[----:B------:R-:W-:Y:S02]  /*7270*/  SHF.R.U32.HI R9, RZ, 0x10, R9 ;  /* 0x00000010ff097819 */ /* 0x000fe40000011609 */
[----:B------:R-:W-:Y:S02]  /*7280*/  PRMT R20, R3, 0x5410, R20 ;  /* 0x0000541003147816 */ /* 0x000fe40000000014 */
[----:B------:R-:W-:Y:S02]  /*7290*/  PRMT R15, R15, 0x5410, R13 ;  /* 0x000054100f0f7816 */ /* 0x000fe4000000000d */
[----:B------:R-:W-:-:S02]  /*72a0*/  PRMT R3, R4, 0x5410, R11 ;  /* 0x0000541004037816 */ /* 0x000fc4000000000b */
[----:B------:R-:W-:Y:S02]  /*72b0*/  PRMT R13, R10, 0x5410, R5 ;  /* 0x000054100a0d7816 */ /* 0x000fe40000000005 */
[----:B------:R-:W-:Y:S02]  /*72c0*/  PRMT R12, R6, 0x5410, R12 ;  /* 0x00005410060c7816 */ /* 0x000fe4000000000c */
[----:B------:R-:W-:Y:S02]  /*72d0*/  PRMT R0, R7, 0x5410, R0 ;  /* 0x0000541007007816 */ /* 0x000fe40000000000 */
[----:B------:R-:W-:Y:S02]  /*72e0*/  PRMT R44, R44, 0x5410, R8 ;  /* 0x000054102c2c7816 */ /* 0x000fe40000000008 */
[----:B------:R-:W-:Y:S02]  /*72f0*/  PRMT R14, R14, 0x5410, R9 ;  /* 0x000054100e0e7816 */ /* 0x000fe40000000009 */
[----:B0-----:R-:W-:-:S02]  /*7300*/  ISETP.GE.AND P0, PT, R16, R27, PT ;  /* 0x0000001b1000720c */ /* 0x001fc40003f06270 */
[----:B------:R-:W-:Y:S02]  /*7310*/  IADD3 R4, R16, R27, RZ ;  /* 0x0000001b10047210 */ /* 0x000fe40007ffe0ff */
[-C--:B------:R-:W-:Y:S02]  /*7320*/  ISETP.GE.OR P2, PT, R18, R21.reuse, P0 ;  /* 0x000000151200720c */ /* 0x080fe40000746670 */
[----:B------:R-:W-:Y:S01]  /*7330*/  ISETP.GE.OR P0, PT, R24, R21, P0 ;  /* 0x000000151800720c */ /* 0x000fe20000706670 */
[----:B------:R-:W-:-:S12]  /*7340*/  @!P1 BRA `(.L_x_485) ;  /* 0x0000011000f89947 */ /* 0x000fd80003800000 */
.L_x_678:
[----:B------:R-:W-:Y:S05]  /*7350*/  BSYNC B1 ;  /* 0x0000000000017941 */ /* 0x000fea0003800000 */
.L_x_484:
[----:B------:R-:W-:Y:S01]  /*7360*/  BSSY B1, `(.L_x_486) ;  /* 0x000005f000017945 */ /* 0x000fe20003800000 */
[----:B------:R-:W-:-:S03]  /*7370*/  LOP3.LUT R21, R4, 0x38, RZ, 0xc0, !PT ;  /* 0x0000003804157812 */ /* 0x000fc600078ec0ff */
[----:B------:R-:W-:Y:S05]  /*7380*/  @P2 BRA `(.L_x_487) ;  /* 0x0000000400702947 */ /* 0x000fea0003800000 */
[----:B------:R-:W2:Y:S01]  /*7390*/  LDL R6, [R1+0x70] ;  /* 0x0000700001067983 */ /* 0x000ea20000100800 */
[----:B------:R-:W1:Y:S02]  /*73a0*/  S2R R5, SR_TID.X ;  /* 0x0000000000057919 */ /* 0x000e640000002100 */
[----:B-1----:R-:W-:-:S05]  /*73b0*/  VIADD R5, R5, 0xffffff80 ;  /* 0xffffff8005057836 */ /* 0x002fca0000000000 */
[----:B------:R-:W-:-:S04]  /*73c0*/  SHF.R.S32.HI R9, RZ, 0x1f, R5 ;  /* 0x0000001fff097819 */ /* 0x000fc80000011405 */
[----:B------:R-:W-:-:S04]  /*73d0*/  LEA.HI R9, R9, R5, RZ, 0x5 ;  /* 0x0000000509097211 */ /* 0x000fc800078f28ff */
[----:B------:R-:W-:Y:S01]  /*73e0*/  SHF.R.S32.HI R9, RZ, 0x5, R9 ;  /* 0x00000005ff097819 */ /* 0x000fe20000011409 */
[----:B------:R-:W-:Y:S02]  /*73f0*/  HADD2.F32 R35, -RZ, R44.H0_H0 ;  /* 0x2000002cff237230 */ /* 0x000fe40000004100 */
[----:B------:R-:W-:Y:S02]  /*7400*/  HADD2.F32 R33, -RZ, R20.H1_H1 ;  /* 0x30000014ff217230 */ /* 0x000fe40000004100 */
[----:B------:R-:W-:Y:S02]  /*7410*/  HADD2.F32 R37, -RZ, R44.H1_H1 ;  /* 0x3000002cff257230 */ /* 0x000fe40000004100 */
[----:B------:R-:W-:Y:S02]  /*7420*/  HADD2.F32 R34, -RZ, R14.H1_H1 ;  /* 0x3000000eff227230 */ /* 0x000fe40000004100 */
[----:B--2---:R-:W-:-:S05]  /*7430*/  IMAD.SHL.U32 R4, R6, 0x40, RZ ;  /* 0x0000004006047824 */ /* 0x004fca00078e00ff */
[----:B------:R-:W-:-:S04]  /*7440*/  LOP3.LUT R8, R4, 0x1c0, RZ, 0xc0, !PT ;  /* 0x000001c004087812 */ /* 0x000fc800078ec0ff */
[----:B------:R-:W-:Y:S02]  /*7450*/  LOP3.LUT R4, R8, 0x38, R16, 0xf8, !PT ;  /* 0x0000003808047812 */ /* 0x000fe400078ef810 */
[----:B------:R-:W-:-:S04]  /*7460*/  SHF.R.U32.HI R7, RZ, 0x3, R8 ;  /* 0x00000003ff077819 */ /* 0x000fc80000011608 */
[----:B------:R-:W-:Y:S02]  /*7470*/  LOP3.LUT R4, R4, R7, RZ, 0x3c, !PT ;  /* 0x0000000704047212 */ /* 0x000fe400078e3cff */
[----:B------:R-:W-:-:S03]  /*7480*/  LOP3.LUT R8, R7, R21, R8, 0x1e, !PT ;  /* 0x0000001507087212 */ /* 0x000fc600078e1e08 */
[C---:B------:R-:W-:Y:S02]  /*7490*/  IMAD R5, R9.reuse, 0x200, R4 ;  /* 0x0000020009057824 */ /* 0x040fe400078e0204 */
[----:B------:R-:W-:-:S04]  /*74a0*/  IMAD R9, R9, 0x200, R8 ;  /* 0x0000020009097824 */ /* 0x000fc800078e0208 */
[----:B------:R-:W-:Y:S01]  /*74b0*/  IMAD R42, R9, 0x2, R2 ;  /* 0x00000002092a7824 */ /* 0x000fe200078e0202 */
[----:B------:R-:W-:-:S04]  /*74c0*/  LEA R40, R5, R2, 0x1 ;  /* 0x0000000205287211 */ /* 0x000fc800078e08ff */
[----:B------:R-:W1:Y:S04]  /*74d0*/  LDS.128 R8, [R42+0xc400] ;  /* 0x00c400002a087984 */ /* 0x000e680000000c00 */
[----:B------:R-:W2:Y:S01]  /*74e0*/  LDS.128 R4, [R40+0xc400] ;  /* 0x00c4000028047984 */ /* 0x000ea20000000c00 */
[----:B-1----:R-:W-:Y:S02]  /*74f0*/  HADD2.F32 R28, -RZ, R8.H0_H0 ;  /* 0x20000008ff1c7230 */ /* 0x002fe40000004100 */
[----:B--2---:R-:W-:-:S03]  /*7500*/  HADD2.F32 R24, -RZ, R4.H0_H0 ;  /* 0x20000004ff187230 */ /* 0x004fc60000004100 */
[C---:B------:R-:W-:Y:S01]  /*7510*/  FMUL.FTZ R39, R28.reuse, R35 ;  /* 0x000000231c277220 */ /* 0x040fe20000410000 */
[----:B------:R-:W-:Y:S02]  /*7520*/  HADD2.F32 R8, -RZ, R8.H1_H1 ;  /* 0x30000008ff087230 */ /* 0x000fe40000004100 */
[-C--:B------:R-:W-:Y:S01]  /*7530*/  FMUL.FTZ R41, R28, R33.reuse ;  /* 0x000000211c297220 */ /* 0x080fe20000410000 */
[C---:B------:R-:W-:Y:S01]  /*7540*/  FFMA.FTZ R39, R24.reuse, R33, -R39 ;  /* 0x0000002118277223 */ /* 0x040fe20000010827 */
[----:B------:R-:W-:Y:S02]  /*7550*/  HADD2.F32 R33, -RZ, R15.H1_H1 ;  /* 0x3000000fff217230 */ /* 0x000fe40000004100 */
[----:B------:R-:W-:Y:S01]  /*7560*/  FFMA.FTZ R41, R24, R35, R41 ;  /* 0x0000002318297223 */ /* 0x000fe20000010029 */
[----:B------:R-:W-:Y:S02]  /*7570*/  HADD2.F32 R4, -RZ, R4.H1_H1 ;  /* 0x30000004ff047230 */ /* 0x000fe40000004100 */
[----:B------:R-:W-:Y:S01]  /*7580*/  FMUL.FTZ R43, R8, R37 ;  /* 0x00000025082b7220 */ /* 0x000fe20000410000 */
[----:B------:R-:W-:-:S02]  /*7590*/  HADD2.F32 R30, -RZ, R9.H0_H0 ;  /* 0x20000009ff1e7230 */ /* 0x000fc40000004100 */
[----:B------:R-:W-:Y:S02]  /*75a0*/  HADD2.F32 R28, -RZ, R20.H0_H0 ;  /* 0x20000014ff1c7230 */ /* 0x000fe40000004100 */
[----:B------:R-:W-:Y:S02]  /*75b0*/  HADD2.F32 R24, -RZ, R15.H0_H0 ;  /* 0x2000000fff187230 */ /* 0x000fe40000004100 */
[-C--:B------:R-:W-:Y:S01]  /*75c0*/  FMUL.FTZ R35, R8, R33.reuse ;  /* 0x0000002108237220 */ /* 0x080fe20000410000 */
[----:B0-----:R-:W-:Y:S02]  /*75d0*/  HADD2.F32 R25, -RZ, R5.H0_H0 ;  /* 0x20000005ff197230 */ /* 0x001fe40000004100 */
[----:B------:R-:W-:Y:S01]  /*75e0*/  FFMA.FTZ R36, R4, R33, -R43 ;  /* 0x0000002104247223 */ /* 0x000fe2000001082b */
[C---:B------:R-:W-:Y:S01]  /*75f0*/  FMUL.FTZ R8, R30.reuse, R28 ;  /* 0x0000001c1e087220 */ /* 0x040fe20000410000 */
[----:B------:R-:W-:Y:S01]  /*7600*/  FMUL.FTZ R43, R30, R24 ;  /* 0x000000181e2b7220 */ /* 0x000fe20000410000 */
[----:B------:R-:W-:Y:S01]  /*7610*/  FFMA.FTZ R30, R4, R37, R35 ;  /* 0x00000025041e7223 */ /* 0x000fe20000010023 */
[----:B------:R-:W-:-:S02]  /*7620*/  HADD2.F32 R9, -RZ, R9.H1_H1 ;  /* 0x30000009ff097230 */ /* 0x000fc40000004100 */
[----:B------:R-:W-:Y:S02]  /*7630*/  HADD2.F32 R4, -RZ, R13.H1_H1 ;  /* 0x3000000dff047230 */ /* 0x000fe40000004100 */
[C---:B------:R-:W-:Y:S01]  /*7640*/  FFMA.FTZ R33, R25.reuse, R24, -R8 ;  /* 0x0000001819217223 */ /* 0x040fe20000010808 */
[----:B------:R-:W-:Y:S02]  /*7650*/  HADD2.F32 R31, -RZ, R10.H0_H0 ;  /* 0x2000000aff1f7230 */ /* 0x000fe40000004100 */
[----:B------:R-:W-:Y:S01]  /*7660*/  FFMA.FTZ R43, R25, R28, R43 ;  /* 0x0000001c192b7223 */ /* 0x000fe2000001002b */
[----:B------:R-:W-:Y:S02]  /*7670*/  HADD2.F32 R24, -RZ, R14.H0_H0 ;  /* 0x2000000eff187230 */ /* 0x000fe40000004100 */
[C---:B------:R-:W-:Y:S01]  /*7680*/  FMUL.FTZ R28, R9.reuse, R34 ;  /* 0x00000022091c7220 */ /* 0x040fe20000410000 */
[----:B------:R-:W-:Y:S02]  /*7690*/  HADD2.F32 R5, -RZ, R5.H1_H1 ;  /* 0x30000005ff057230 */ /* 0x000fe40000004100 */
[----:B------:R-:W-:Y:S01]  /*76a0*/  FMUL.FTZ R38, R9, R4 ;  /* 0x0000000409267220 */ /* 0x000fe20000410000 */
[----:B------:R-:W-:-:S02]  /*76b0*/  HADD2.F32 R8, -RZ, R12.H1_H1 ;  /* 0x3000000cff087230 */ /* 0x000fc40000004100 */
[----:B------:R-:W-:Y:S02]  /*76c0*/  HADD2.F32 R10, -RZ, R10.H1_H1 ;  /* 0x3000000aff0a7230 */ /* 0x000fe40000004100 */
[----:B------:R-:W-:Y:S02]  /*76d0*/  HADD2.F32 R25, -RZ, R13.H0_H0 ;  /* 0x2000000dff197230 */ /* 0x000fe40000004100 */
[----:B------:R-:W-:Y:S01]  /*76e0*/  FMUL.FTZ R35, R31, R24 ;  /* 0x000000181f237220 */ /* 0x000fe20000410000 */
[--C-:B------:R-:W-:Y:S02]  /*76f0*/  HADD2.F32 R26, -RZ, R6.reuse.H0_H0 ;  /* 0x20000006ff1a7230 */ /* 0x100fe40000004100 */
[----:B------:R-:W-:Y:S01]  /*7700*/  FFMA.FTZ R28, R5, R4, -R28 ;  /* 0x00000004051c7223 */ /* 0x000fe2000001081c */
[----:B------:R-:W-:Y:S02]  /*7710*/  HADD2.F32 R6, -RZ, R6.H1_H1 ;  /* 0x30000006ff067230 */ /* 0x000fe40000004100 */
[----:B------:R-:W-:Y:S01]  /*7720*/  FMUL.FTZ R31, R31, R8 ;  /* 0x000000081f1f7220 */ /* 0x000fe20000410000 */
[----:B------:R-:W-:-:S02]  /*7730*/  HADD2.F32 R9, -RZ, R12.H0_H0 ;  /* 0x2000000cff097230 */ /* 0x000fc40000004100 */
[----:B------:R-:W-:Y:S01]  /*7740*/  FFMA.FTZ R38, R5, R34, R38 ;  /* 0x0000002205267223 */ /* 0x000fe20000010026 */
[----:B------:R-:W-:Y:S01]  /*7750*/  FMUL.FTZ R5, R10, R25 ;  /* 0x000000190a057220 */ /* 0x000fe20000410000 */
[----:B------:R-:W-:Y:S01]  /*7760*/  FFMA.FTZ R31, R26, R24, R31 ;  /* 0x000000181a1f7223 */ /* 0x000fe2000001001f */
[--C-:B------:R-:W-:Y:S02]  /*7770*/  HADD2.F32 R32, -RZ, R11.reuse.H0_H0 ;  /* 0x2000000bff207230 */ /* 0x100fe40000004100 */
[-C--:B------:R-:W-:Y:S01]  /*7780*/  FMUL.FTZ R37, R10, R9.reuse ;  /* 0x000000090a257220 */ /* 0x080fe20000410000 */
[----:B------:R-:W-:Y:S01]  /*7790*/  FFMA.FTZ R24, R6, R9, -R5 ;  /* 0x0000000906187223 */ /* 0x000fe20000010805 */
[----:B------:R-:W-:Y:S02]  /*77a0*/  HADD2.F32 R11, -RZ, R11.H1_H1 ;  /* 0x3000000bff0b7230 */ /* 0x000fe40000004100 */
[----:B------:R-:W-:Y:S01]  /*77b0*/  FFMA.FTZ R35, R26, R8, -R35 ;  /* 0x000000081a237223 */ /* 0x000fe20000010823 */
[----:B------:R-:W-:-:S02]  /*77c0*/  HADD2.F32 R5, -RZ, R3.H0_H0 ;  /* 0x20000003ff057230 */ /* 0x000fc40000004100 */
[----:B------:R-:W-:Y:S02]  /*77d0*/  HADD2.F32 R10, -RZ, R3.H1_H1 ;  /* 0x30000003ff0a7230 */ /* 0x000fe40000004100 */
[--C-:B------:R-:W-:Y:S02]  /*77e0*/  HADD2.F32 R4, -RZ, R0.reuse.H1_H1 ;  /* 0x30000000ff047230 */ /* 0x100fe40000004100 */
[----:B------:R-:W-:Y:S02]  /*77f0*/  HADD2.F32 R8, -RZ, R0.H0_H0 ;  /* 0x20000000ff087230 */ /* 0x000fe40000004100 */
[----:B------:R-:W-:Y:S01]  /*7800*/  FFMA.FTZ R26, R6, R25, R37 ;  /* 0x00000019061a7223 */ /* 0x000fe20000010025 */
[--C-:B------:R-:W-:Y:S02]  /*7810*/  HADD2.F32 R27, -RZ, R7.reuse.H0_H0 ;  /* 0x20000007ff1b7230 */ /* 0x100fe40000004100 */
[----:B------:R-:W-:Y:S01]  /*7820*/  FMUL.FTZ R6, R32, R5 ;  /* 0x0000000520067220 */ /* 0x000fe20000410000 */
[----:B------:R-:W-:-:S02]  /*7830*/  HADD2.F32 R7, -RZ, R7.H1_H1 ;  /* 0x30000007ff077230 */ /* 0x000fc40000004100 */
[C---:B------:R-:W-:Y:S01]  /*7840*/  FMUL.FTZ R34, R11.reuse, R10 ;  /* 0x0000000a0b227220 */ /* 0x040fe20000410000 */
[----:B------:R-:W-:Y:S01]  /*7850*/  FMUL.FTZ R32, R32, R4 ;  /* 0x0000000420207220 */ /* 0x000fe20000410000 */
[----:B------:R-:W-:Y:S01]  /*7860*/  FMUL.FTZ R9, R11, R8 ;  /* 0x000000080b097220 */ /* 0x000fe20000410000 */
[----:B------:R-:W-:Y:S01]  /*7870*/  FFMA.FTZ R11, R27, R4, -R6 ;  /* 0x000000041b0b7223 */ /* 0x000fe20000010806 */
[----:B------:R-:W-:Y:S01]  /*7880*/  FFMA.FTZ R34, R7, R8, -R34 ;  /* 0x0000000807227223 */ /* 0x000fe20000010822 */
[----:B------:R-:W-:Y:S01]  /*7890*/  FFMA.FTZ R32, R27, R5, R32 ;  /* 0x000000051b207223 */ /* 0x000fe20000010020 */
[----:B------:R-:W-:Y:S01]  /*78a0*/  FFMA.FTZ R25, R7, R10, R9 ;  /* 0x0000000a07197223 */ /* 0x000fe20000010009 */
[----:B------:R-:W-:Y:S02]  /*78b0*/  F2FP.F16.F32.PACK_AB R4, R36, R39 ;  /* 0x000000272404723e */ /* 0x000fe400000000ff */
[----:B------:R-:W-:Y:S02]  /*78c0*/  F2FP.F16.F32.PACK_AB R5, R28, R33 ;  /* 0x000000211c05723e */ /* 0x000fe400000000ff */
[----:B------:R-:W-:-:S02]  /*78d0*/  F2FP.F16.F32.PACK_AB R6, R24, R35 ;  /* 0x000000231806723e */ /* 0x000fc400000000ff */
[----:B------:R-:W-:Y:S02]  /*78e0*/  F2FP.F16.F32.PACK_AB R7, R34, R11 ;  /* 0x0000000b2207723e */ /* 0x000fe400000000ff */
[----:B------:R-:W-:Y:S02]  /*78f0*/  F2FP.F16.F32.PACK_AB R8, R30, R41 ;  /* 0x000000291e08723e */ /* 0x000fe400000000ff */
[----:B------:R-:W-:Y:S02]  /*7900*/  F2FP.F16.F32.PACK_AB R9, R38, R43 ;  /* 0x0000002b2609723e */ /* 0x000fe400000000ff */
[----:B------:R-:W-:Y:S02]  /*7910*/  F2FP.F16.F32.PACK_AB R10, R26, R31 ;  /* 0x0000001f1a0a723e */ /* 0x000fe400000000ff */
[----:B------:R-:W-:Y:S01]  /*7920*/  F2FP.F16.F32.PACK_AB R11, R25, R32 ;  /* 0x00000020190b723e */ /* 0x000fe200000000ff */
[----:B------:R1:W-:Y:S04]  /*7930*/  STS.128 [R40+0xc400], R4 ;  /* 0x00c4000428007388 */ /* 0x0003e80000000c00 */
[----:B------:R1:W-:Y:S02]  /*7940*/  STS.128 [R42+0xc400], R8 ;  /* 0x00c400082a007388 */ /* 0x0003e40000000c00 */
.L_x_487:
[----:B------:R-:W-:Y:S05]  /*7950*/  BSYNC B1 ;  /* 0x0000000000017941 */ /* 0x000fea0003800000 */
.L_x_486:
[----:B------:R-:W-:Y:S05]  /*7960*/  @P0 BRA `(.L_x_478) ;  /* 0x0000000400600947 */ /* 0x000fea0003800000 */
[----:B-1----:R-:W2:Y:S01]  /*7970*/  LDL R8, [R1+0x80] ;  /* 0x0000800001087983 */ /* 0x002ea20000100800 */
[C---:B------:R-:W-:Y:S02]  /*7980*/  VIADD R4, R18.reuse, 0x60 ;  /* 0x0000006012047836 */ /* 0x040fe40000000000 */
[----:B------:R-:W-:Y:S01]  /*7990*/  VIADD R5, R18, 0x60 ;  /* 0x0000006012057836 */ /* 0x000fe20000000000 */
[----:B------:R-:W3:Y:S02]  /*79a0*/  LDL R40, [R1+0xa0] ;  /* 0x0000a00001287983 */ /* 0x000ee40000100800 */
[----:B------:R-:W-:Y:S01]  /*79b0*/  SHF.L.U32 R4, R4, 0x6, RZ ;  /* 0x0000000604047819 */ /* 0x000fe200000006ff */
[----:B------:R-:W-:-:S03]  /*79c0*/  IMAD.SHL.U32 R5, R5, 0x40, RZ ;  /* 0x0000004005057824 */ /* 0x000fc600078e00ff */
[----:B------:R-:W-:Y:S02]  /*79d0*/  LOP3.LUT R4, R4, 0x1c0, RZ, 0xc0, !PT ;  /* 0x000001c004047812 */ /* 0x000fe400078ec0ff */
[----:B------:R-:W-:Y:S02]  /*79e0*/  LOP3.LUT R5, R5, 0x1c0, RZ, 0xc0, !PT ;  /* 0x000001c005057812 */ /* 0x000fe400078ec0ff */
[----:B------:R-:W-:-:S04]  /*79f0*/  SHF.R.U32.HI R4, RZ, 0x3, R4 ;  /* 0x00000003ff047819 */ /* 0x000fc80000011604 */
[----:B------:R-:W-:Y:S01]  /*7a00*/  LOP3.LUT R21, R4, R21, R5, 0x1e, !PT ;  /* 0x0000001504157212 */ /* 0x000fe200078e1e05 */
[----:B------:R-:W-:Y:S02]  /*7a10*/  HADD2.F32 R34, -RZ, R20.H1_H1 ;  /* 0x30000014ff227230 */ /* 0x000fe40000004100 */
[--C-:B------:R-:W-:Y:S02]  /*7a20*/  HADD2.F32 R36, -RZ, R44.reuse.H0_H0 ;  /* 0x2000002cff247230 */ /* 0x100fe40000004100 */
[----:B------:R-:W-:Y:S02]  /*7a30*/  HADD2.F32 R38, -RZ, R44.H1_H1 ;  /* 0x3000002cff267230 */ /* 0x000fe40000004100 */
[----:B------:R-:W-:Y:S02]  /*7a40*/  HADD2.F32 R39, -RZ, R15.H0_H0 ;  /* 0x2000000fff277230 */ /* 0x000fe40000004100 */
[----:B------:R-:W-:Y:S02]  /*7a50*/  HADD2.F32 R41, -RZ, R20.H0_H0 ;  /* 0x20000014ff297230 */ /* 0x000fe40000004100 */
[----:B--2---:R-:W-:Y:S01]  /*7a60*/  IMAD.IADD R21, R8, 0x1, R21 ;  /* 0x0000000108157824 */ /* 0x004fe200078e0215 */
[----:B---3--:R-:W1:Y:S04]  /*7a70*/  LDS.128 R4, [R40+0xc400] ;  /* 0x00c4000028047984 */ /* 0x008e680000000c00 */
[----:B------:R-:W-:-:S05]  /*7a80*/  LEA R21, R21, R2, 0x1 ;  /* 0x0000000215157211 */ /* 0x000fca00078e08ff */
[----:B------:R-:W2:Y:S01]  /*7a90*/  LDS.128 R8, [R21+0xc400] ;  /* 0x00c4000015087984 */ /* 0x000ea20000000c00 */
[----:B-1----:R-:W-:Y:S02]  /*7aa0*/  HADD2.F32 R24, -RZ, R4.H0_H0 ;  /* 0x20000004ff187230 */ /* 0x002fe40000004100 */
[--C-:B--2---:R-:W-:Y:S02]  /*7ab0*/  HADD2.F32 R28, -RZ, R8.reuse.H0_H0 ;  /* 0x20000008ff1c7230 */ /* 0x104fe40000004100 */
[----:B------:R-:W-:-:S03]  /*7ac0*/  HADD2.F32 R8, -RZ, R8.H1_H1 ;  /* 0x30000008ff087230 */ /* 0x000fc60000004100 */
[-C--:B------:R-:W-:Y:S01]  /*7ad0*/  FMUL.FTZ R33, R36, R28.reuse ;  /* 0x0000001c24217220 */ /* 0x080fe20000410000 */
[----:B------:R-:W-:Y:S01]  /*7ae0*/  FMUL.FTZ R35, R34, R28 ;  /* 0x0000001c22237220 */ /* 0x000fe20000410000 */
[----:B------:R-:W-:Y:S02]  /*7af0*/  HADD2.F32 R28, -RZ, R15.H1_H1 ;  /* 0x3000000fff1c7230 */ /* 0x000fe40000004100 */
[-C--:B------:R-:W-:Y:S01]  /*7b00*/  FMUL.FTZ R37, R38, R8.reuse ;  /* 0x0000000826257220 */ /* 0x080fe20000410000 */
[----:B------:R-:W-:Y:S02]  /*7b10*/  HADD2.F32 R4, -RZ, R4.H1_H1 ;  /* 0x30000004ff047230 */ /* 0x000fe40000004100 */
[--C-:B------:R-:W-:Y:S02]  /*7b20*/  HADD2.F32 R30, -RZ, R9.reuse.H0_H0 ;  /* 0x20000009ff1e7230 */ /* 0x100fe40000004100 */
[----:B------:R-:W-:Y:S01]  /*7b30*/  FMUL.FTZ R15, R28, R8 ;  /* 0x000000081c0f7220 */ /* 0x000fe20000410000 */
[----:B------:R-:W-:-:S02]  /*7b40*/  HADD2.F32 R9, -RZ, R9.H1_H1 ;  /* 0x30000009ff097230 */ /* 0x000fc40000004100 */
[-C--:B------:R-:W-:Y:S01]  /*7b50*/  FFMA.FTZ R8, R28, R4.reuse, -R37 ;  /* 0x000000041c087223 */ /* 0x080fe20000010825 */
[--C-:B------:R-:W-:Y:S02]  /*7b60*/  HADD2.F32 R37, -RZ, R14.reuse.H1_H1 ;  /* 0x3000000eff257230 */ /* 0x100fe40000004100 */
[----:B------:R-:W-:Y:S01]  /*7b70*/  FFMA.FTZ R20, R38, R4, R15 ;  /* 0x0000000426147223 */ /* 0x000fe2000001000f */
[----:B0-----:R-:W-:Y:S02]  /*7b80*/  HADD2.F32 R25, -RZ, R5.H0_H0 ;  /* 0x20000005ff197230 */ /* 0x001fe40000004100 */
[----:B------:R-:W-:Y:S02]  /*7b90*/  HADD2.F32 R15, -RZ, R13.H1_H1 ;  /* 0x3000000dff0f7230 */ /* 0x000fe40000004100 */
[----:B------:R-:W-:Y:S01]  /*7ba0*/  FMUL.FTZ R4, R37, R9 ;  /* 0x0000000925047220 */ /* 0x000fe20000410000 */
[----:B------:R-:W-:Y:S02]  /*7bb0*/  HADD2.F32 R5, -RZ, R5.H1_H1 ;  /* 0x30000005ff057230 */ /* 0x000fe40000004100 */
[----:B------:R-:W-:Y:S01]  /*7bc0*/  FFMA.FTZ R33, R34, R24, -R33 ;  /* 0x0000001822217223 */ /* 0x000fe20000010821 */
[----:B------:R-:W-:-:S02]  /*7bd0*/  HADD2.F32 R34, -RZ, R14.H0_H0 ;  /* 0x2000000eff227230 */ /* 0x000fc40000004100 */
[C---:B------:R-:W-:Y:S01]  /*7be0*/  FMUL.FTZ R14, R15.reuse, R9 ;  /* 0x000000090f0e7220 */ /* 0x040fe20000410000 */
[--C-:B------:R-:W-:Y:S02]  /*7bf0*/  HADD2.F32 R31, -RZ, R10.reuse.H0_H0 ;  /* 0x2000000aff1f7230 */ /* 0x100fe40000004100 */
[----:B------:R-:W-:Y:S01]  /*7c00*/  FFMA.FTZ R9, R15, R5, -R4 ;  /* 0x000000050f097223 */ /* 0x000fe20000010804 */
[----:B------:R-:W-:Y:S02]  /*7c10*/  HADD2.F32 R10, -RZ, R10.H1_H1 ;  /* 0x3000000aff0a7230 */ /* 0x000fe40000004100 */
[----:B------:R-:W-:Y:S01]  /*7c20*/  FFMA.FTZ R35, R36, R24, R35 ;  /* 0x0000001824237223 */ /* 0x000fe20000010023 */
[----:B------:R-:W-:Y:S02]  /*7c30*/  HADD2.F32 R4, -RZ, R13.H0_H0 ;  /* 0x2000000dff047230 */ /* 0x000fe40000004100 */
[----:B------:R-:W-:Y:S01]  /*7c40*/  FMUL.FTZ R24, R41, R30 ;  /* 0x0000001e29187220 */ /* 0x000fe20000410000 */
[----:B------:R-:W-:-:S02]  /*7c50*/  HADD2.F32 R28, -RZ, R12.H1_H1 ;  /* 0x3000000cff1c7230 */ /* 0x000fc40000004100 */
[----:B------:R-:W-:Y:S01]  /*7c60*/  FMUL.FTZ R30, R39, R30 ;  /* 0x0000001e271e7220 */ /* 0x000fe20000410000 */
[----:B------:R-:W-:Y:S02]  /*7c70*/  HADD2.F32 R26, -RZ, R6.H0_H0 ;  /* 0x20000006ff1a7230 */ /* 0x000fe40000004100 */
[----:B------:R-:W-:Y:S01]  /*7c80*/  FFMA.FTZ R13, R37, R5, R14 ;  /* 0x00000005250d7223 */ /* 0x000fe2000001000e */
[----:B------:R-:W-:Y:S02]  /*7c90*/  HADD2.F32 R12, -RZ, R12.H0_H0 ;  /* 0x2000000cff0c7230 */ /* 0x000fe40000004100 */
[----:B------:R-:W-:Y:S01]  /*7ca0*/  FMUL.FTZ R5, R4, R10 ;  /* 0x0000000a04057220 */ /* 0x000fe20000410000 */
[----:B------:R-:W-:Y:S02]  /*7cb0*/  HADD2.F32 R6, -RZ, R6.H1_H1 ;  /* 0x30000006ff067230 */ /* 0x000fe40000004100 */
[-C--:B------:R-:W-:Y:S01]  /*7cc0*/  FFMA.FTZ R24, R39, R25.reuse, -R24 ;  /* 0x0000001927187223 */ /* 0x080fe20000010818 */
[----:B------:R-:W-:Y:S01]  /*7cd0*/  FFMA.FTZ R30, R41, R25, R30 ;  /* 0x00000019291e7223 */ /* 0x000fe2000001001e */
[----:B------:R-:W-:-:S02]  /*7ce0*/  HADD2.F32 R32, -RZ, R11.H0_H0 ;  /* 0x2000000bff207230 */ /* 0x000fc40000004100 */
[C---:B------:R-:W-:Y:S01]  /*7cf0*/  FMUL.FTZ R25, R12.reuse, R10 ;  /* 0x0000000a0c197220 */ /* 0x040fe20000410000 */
[----:B------:R-:W-:Y:S02]  /*7d00*/  HADD2.F32 R11, -RZ, R11.H1_H1 ;  /* 0x3000000bff0b7230 */ /* 0x000fe40000004100 */
[----:B------:R-:W-:Y:S01]  /*7d10*/  FFMA.FTZ R10, R12, R6, -R5 ;  /* 0x000000060c0a7223 */ /* 0x000fe20000010805 */
[--C-:B------:R-:W-:Y:S02]  /*7d20*/  HADD2.F32 R39, -RZ, R3.reuse.H0_H0 ;  /* 0x20000003ff277230 */ /* 0x100fe40000004100 */
[----:B------:R-:W-:Y:S02]  /*7d30*/  HADD2.F32 R41, -RZ, R3.H1_H1 ;  /* 0x30000003ff297230 */ /* 0x000fe40000004100 */
[--C-:B------:R-:W-:Y:S02]  /*7d40*/  HADD2.F32 R5, -RZ, R0.reuse.H1_H1 ;  /* 0x30000000ff057230 */ /* 0x100fe40000004100 */
[----:B------:R-:W-:-:S02]  /*7d50*/  HADD2.F32 R37, -RZ, R0.H0_H0 ;  /* 0x20000000ff257230 */ /* 0x000fc40000004100 */
[----:B------:R-:W-:Y:S01]  /*7d60*/  FFMA.FTZ R0, R4, R6, R25 ;  /* 0x0000000604007223 */ /* 0x000fe20000010019 */
[--C-:B------:R-:W-:Y:S02]  /*7d70*/  HADD2.F32 R27, -RZ, R7.reuse.H0_H0 ;  /* 0x20000007ff1b7230 */ /* 0x100fe40000004100 */
[----:B------:R-:W-:Y:S01]  /*7d80*/  FMUL.FTZ R15, R34, R31 ;  /* 0x0000001f220f7220 */ /* 0x000fe20000410000 */
[----:B------:R-:W-:Y:S02]  /*7d90*/  HADD2.F32 R7, -RZ, R7.H1_H1 ;  /* 0x30000007ff077230 */ /* 0x000fe40000004100 */
[-C--:B------:R-:W-:Y:S01]  /*7da0*/  FMUL.FTZ R4, R39, R32.reuse ;  /* 0x0000002027047220 */ /* 0x080fe20000410000 */
[----:B------:R-:W-:Y:S01]  /*7db0*/  FMUL.FTZ R6, R41, R11 ;  /* 0x0000000b29067220 */ /* 0x000fe20000410000 */
[C---:B------:R-:W-:Y:S01]  /*7dc0*/  FMUL.FTZ R31, R28.reuse, R31 ;  /* 0x0000001f1c1f7220 */ /* 0x040fe20000410000 */
[----:B------:R-:W-:Y:S01]  /*7dd0*/  FMUL.FTZ R32, R5, R32 ;  /* 0x0000002005207220 */ /* 0x000fe20000410000 */
[----:B------:R-:W-:Y:S01]  /*7de0*/  FMUL.FTZ R14, R37, R11 ;  /* 0x0000000b250e7220 */ /* 0x000fe20000410000 */
[-C--:B------:R-:W-:Y:S01]  /*7df0*/  FFMA.FTZ R15, R28, R26.reuse, -R15 ;  /* 0x0000001a1c0f7223 */ /* 0x080fe2000001080f */
[----:B------:R-:W-:Y:S01]  /*7e00*/  FFMA.FTZ R3, R5, R27, -R4 ;  /* 0x0000001b05037223 */ /* 0x000fe20000010804 */
[----:B------:R-:W-:Y:S01]  /*7e10*/  FFMA.FTZ R12, R37, R7, -R6 ;  /* 0x00000007250c7223 */ /* 0x000fe20000010806 */
[----:B------:R-:W-:Y:S01]  /*7e20*/  FFMA.FTZ R31, R34, R26, R31 ;  /* 0x0000001a221f7223 */ /* 0x000fe2000001001f */
[----:B------:R-:W-:Y:S01]  /*7e30*/  FFMA.FTZ R11, R39, R27, R32 ;  /* 0x0000001b270b7223 */ /* 0x000fe20000010020 */
[----:B------:R-:W-:Y:S01]  /*7e40*/  FFMA.FTZ R14, R41, R7, R14 ;  /* 0x00000007290e7223 */ /* 0x000fe2000001000e */
        /* <DEDUP_REMOVED lines=8> */
[----:B------:R2:W-:Y:S04]  /*7ed0*/  STS.128 [R40+0xc400], R4 ;  /* 0x00c4000428007388 */ /* 0x0005e80000000c00 */
[----:B------:R2:W-:Y:S02]  /*7ee0*/  STS.128 [R21+0xc400], R8 ;  /* 0x00c4000815007388 */ /* 0x0005e40000000c00 */
.L_x_478:
[----:B------:R-:W-:Y:S05]  /*7ef0*/  BSYNC B0 ;  /* 0x0000000000007941 */ /* 0x000fea0003800000 */
.L_x_467:
[----:B------:R-:W-:Y:S01]  /*7f00*/  @!PT LDS RZ, [RZ] ;  /* 0x00000000fffff984 */ /* 0x000fe20000000800 */
[----:B------:R-:W-:Y:S01]  /*7f10*/  @!PT LDS RZ, [RZ] ;  /* 0x00000000fffff984 */ /* 0x000fe20000000800 */
[----:B------:R-:W-:Y:S01]  /*7f20*/  @!PT LDS RZ, [RZ] ;  /* 0x00000000fffff984 */ /* 0x000fe20000000800 */
[----:B------:R-:W-:Y:S01]  /*7f30*/  @!PT LDS RZ, [RZ] ;  /* 0x00000000fffff984 */ /* 0x000fe20000000800 */
[----:B------:R3:W-:Y:S06]  /*7f40*/  MEMBAR.ALL.CTA ;  /* 0x0000000000007992 */ /* 0x0007ec0000008000 */
[----:B---3--:R-:W3:Y:S01]  /*7f50*/  FENCE.VIEW.ASYNC.S ;  /* 0x00000000000073c6 */ /* 0x008ee20000000000 */
[----:B------:R-:W-:Y:S05]  /*7f60*/  WARPSYNC.ALL ;  /* 0x0000000000007948 */ /* 0x000fea0003800000 */
[----:B---3--:R-:W-:Y:S06]  /*7f70*/  BAR.SYNC.DEFER_BLOCKING 0xd, 0x180 ;  /* 0x0346000000007b1d */ /* 0x008fec0000010000 */
.L_x_464:
[----:B-1----:R-:W3:Y:S02]  /*7f80*/  LDL R0, [R1+0x14] ;  /* 0x0000140001007983 */ /* 0x002ee40000100800 */
[----:B---3--:R-:W-:-:S13]  /*7f90*/  ISETP.NE.AND P0, PT, R0, 0x3, PT ;  /* 0x000000030000780c */ /* 0x008fda0003f05270 */
[----:B------:R-:W-:Y:S05]  /*7fa0*/  @!P0 BRA `(.L_x_488) ;  /* 0x0000000000048947 */ /* 0x000fea0003800000 */
[----:B------:R-:W-:Y:S01]  /*7fb0*/  BPT.TRAP 0x1 ;  /* 0x000000040000795c */ /* 0x000fe20000300000 */
.L_x_488:
[----:B0-2---:R-:W2:Y:S01]  /*7fc0*/  LDL R3, [R1+0x30] ;  /* 0x0000300001037983 */ /* 0x005ea20000100800 */
[----:B------:R-:W-:Y:S01]  /*7fd0*/  IMAD R0, R152, 0x8, R2 ;  /* 0x0000000898007824 */ /* 0x000fe200078e0202 */
[----:B--2---:R-:W-:-:S04]  /*7fe0*/  SHF.L.U32 R5, R3, 0x1f, RZ ;  /* 0x0000001f03057819 */ /* 0x004fc800000006ff */
[----:B------:R0:W1:Y:S01]  /*7ff0*/  SYNCS.PHASECHK.TRANS64.TRYWAIT P1, [R0+URZ+0x30830], R5 ;  /* 0x03083005000075a7 */ /* 0x000062000802017f */
[----:B------:R-:W-:Y:S05]  /*8000*/  @!P0 BRA `(.L_x_489) ;  /* 0x0000000000048947 */ /* 0x000fea0003800000 */
[----:B------:R-:W-:Y:S01]  /*8010*/  BPT.TRAP 0x1 ;  /* 0x000000040000795c */ /* 0x000fe20000300000 */
.L_x_489:
[----:B------:R-:W-:Y:S02]  /*8020*/  VIADD R3, R2, 0x12400 ;  /* 0x0001240002037836 */ /* 0x000fe40000000000 */
[----:B------:R-:W-:-:S03]  /*8030*/  IMAD R4, R29, 0x2000, R2 ;  /* 0x000020001d047824 */ /* 0x000fc600078e0202 */
[----:B------:R-:W-:Y:S02]  /*8040*/  SHF.R.U32.HI R3, RZ, 0x4, R3 ;  /* 0x00000004ff037819 */ /* 0x000fe40000011603 */
[----:B------:R2:W-:Y:S02]  /*8050*/  STL [R1+0x74], R4 ;  /* 0x0000740401007387 */ /* 0x0005e40000100800 */
[----:B------:R-:W-:-:S04]  /*8060*/  LOP3.LUT R3, R3, 0x3fff, RZ, 0xc0, !PT ;  /* 0x00003fff03037812 */ /* 0x000fc800078ec0ff */
[----:B------:R-:W-:Y:S02]  /*8070*/  LOP3.LUT R3, R3, 0x10000, RZ, 0xfc, !PT ;  /* 0x0001000003037812 */ /* 0x000fe400078efcff */
[----:B--2---:R-:W-:-:S03]  /*8080*/  IADD3 R4, R4, 0xc400, RZ ;  /* 0x0000c40004047810 */ /* 0x004fc60007ffe0ff */
[----:B------:R2:W-:Y:S01]  /*8090*/  STL [R1+0x7c], R3 ;  /* 0x00007c0301007387 */ /* 0x0005e20000100800 */
[----:B------:R-:W-:-:S04]  /*80a0*/  SHF.R.U32.HI R4, RZ, 0x4, R4 ;  /* 0x00000004ff047819 */ /* 0x000fc80000011604 */
[----:B------:R-:W-:Y:S01]  /*80b0*/  LOP3.LUT R4, R4, 0x3fff, RZ, 0xc0, !PT ;  /* 0x00003fff04047812 */ /* 0x000fe200078ec0ff */
[----:B-1----:R-:W-:Y:S06]  /*80c0*/  @P1 BRA `(.L_x_490) ;  /* 0x0000000000081947 */ /* 0x002fec0003800000 */
[----:B------:R-:W1:Y:S02]  /*80d0*/  SYNCS.PHASECHK.TRANS64.TRYWAIT P1, [R0+URZ+0x30830], R5 ;  /* 0x03083005000075a7 */ /* 0x000e64000802017f */
[----:B-1----:R-:W-:Y:S05]  /*80e0*/  @!P1 BRA `(.L_x_491) ;  /* 0x0000010400a49947 */ /* 0x002fea0003800000 */
.L_x_490:
[----:B--2---:R-:W2:Y:S01]  /*80f0*/  LDL R3, [R1+0x7c] ;  /* 0x00007c0001037983 */ /* 0x004ea20000100800 */
[----:B------:R-:W-:Y:S01]  /*8100*/  LOP3.LUT R8, R4, 0x10000, RZ, 0xfc, !PT ;  /* 0x0001000004087812 */ /* 0x000fe200078efcff */
[----:B01----:R-:W-:Y:S01]  /*8110*/  IMAD.MOV.U32 R5, RZ, RZ, 0x40000040 ;  /* 0x40000040ff057424 */ /* 0x003fe200078e00ff */
[----:B------:R-:W-:Y:S05]  /*8120*/  WARPSYNC.ALL ;  /* 0x0000000000007948 */ /* 0x000fea0003800000 */
[----:B------:R-:W-:Y:S01]  /*8130*/  IMAD.MOV.U32 R9, RZ, RZ, 0x40000040 ;  /* 0x40000040ff097424 */ /* 0x000fe200078e00ff */
[----:B------:R-:W-:Y:S01]  /*8140*/  R2UR UR7, R5 ;  /* 0x00000000050772ca */ /* 0x000fe200000e0000 */
[----:B-----5:R-:W-:Y:S01]  /*8150*/  WARPGROUP.ARRIVE ;  /* 0x00000000000079c5 */ /* 0x020fe20000000000 */
[C---:B------:R-:W-:Y:S01]  /*8160*/  R2UR UR4, R8.reuse ;  /* 0x00000000080472ca */ /* 0x040fe200000e0000 */
[C---:B------:R-:W-:Y:S01]  /*8170*/  VIADD R12, R8.reuse, 0x2 ;  /* 0x00000002080c7836 */ /* 0x040fe20000000000 */
[----:B------:R-:W-:Y:S01]  /*8180*/  R2UR UR5, R9 ;  /* 0x00000000090572ca */ /* 0x000fe200000e0000 */
[----:B------:R-:W-:Y:S01]  /*8190*/  IMAD.MOV.U32 R13, RZ, RZ, 0x40000040 ;  /* 0x40000040ff0d7424 */ /* 0x000fe200078e00ff */
[----:B------:R-:W-:Y:S01]  /*81a0*/  MOV R7, 0x40000040 ;  /* 0x4000004000077802 */ /* 0x000fe20000000f00 */
[----:B------:R-:W-:Y:S01]  /*81b0*/  VIADD R10, R8, 0x4 ;  /* 0x00000004080a7836 */ /* 0x000fe20000000000 */
[----:B------:R-:W-:Y:S01]  /*81c0*/  MOV R5, 0x40000040 ;  /* 0x4000004000057802 */ /* 0x000fe20000000f00 */
[----:B------:R-:W-:Y:S01]  /*81d0*/  IMAD.MOV.U32 R11, RZ, RZ, 0x40000040 ;  /* 0x40000040ff0b7424 */ /* 0x000fe200078e00ff */
[----:B------:R-:W-:Y:S04]  /*81e0*/  STL.64 [R1+0x50], R8 ;  /* 0x0000500801007387 */ /* 0x000fe80000100a00 */
[----:B------:R0:W-:Y:S04]  /*81f0*/  STL.64 [R1+0x68], R12 ;  /* 0x0000680c01007387 */ /* 0x0001e80000100a00 */
[----:B------:R-:W-:Y:S01]  /*8200*/  STL.64 [R1+0x60], R10 ;  /* 0x0000600a01007387 */ /* 0x000fe20000100a00 */
[----:B--2---:R-:W-:-:S04]  /*8210*/  IMAD R4, R152, 0x600, R3 ;  /* 0x0000060098047824 */ /* 0x004fc800078e0203 */
[C---:B------:R-:W-:Y:S01]  /*8220*/  VIADD R6, R4.reuse, 0x2 ;  /* 0x0000000204067836 */ /* 0x040fe20000000000 */
[----:B------:R-:W-:-:S13]  /*8230*/  R2UR UR6, R4 ;  /* 0x00000000040672ca */ /* 0x000fda00000e0000 */
[----:B------:R-:W-:Y:S01]  /*8240*/  HGMMA.64x192x16.F32 R24, gdesc[UR4], RZ, !UPT, gsb0 ;  /* 0x02e00000041879f0 */ /* 0x000fe2000c0008ff */
[----:B------:R-:W-:Y:S01]  /*8250*/  R2UR UR6, R6 ;  /* 0x00000000060672ca */ /* 0x000fe200000e0000 */
[C---:B------:R-:W-:Y:S01]  /*8260*/  VIADD R6, R4.reuse, 0x4 ;  /* 0x0000000404067836 */ /* 0x040fe20000000000 */
[----:B------:R-:W-:Y:S01]  /*8270*/  R2UR UR7, R7 ;  /* 0x00000000070772ca */ /* 0x000fe200000e0000 */
[----:B------:R-:W-:Y:S01]  /*8280*/  VIADD R4, R4, 0x6 ;  /* 0x0000000604047836 */ /* 0x000fe20000000000 */
[----:B------:R-:W-:Y:S02]  /*8290*/  R2UR UR4, R12 ;  /* 0x000000000c0472ca */ /* 0x000fe400000e0000 */
[----:B------:R-:W-:Y:S02]  /*82a0*/  R2UR UR5, R13 ;  /* 0x000000000d0572ca */ /* 0x000fe400000e0000 */
[----:B------:R-:W-:Y:S01]  /*82b0*/  MOV R7, 0x40000040 ;  /* 0x4000004000077802 */ /* 0x000fe20000000f00 */
[----:B------:R-:W-:-:S02]  /*82c0*/  WARPGROUP.DEPBAR.LE gsb0, 0x0 ;  /* 0x00008000000079c5 */ /* 0x000fc40000010000 */
[----:B------:R-:W-:-:S08]  /*82d0*/  WARPGROUP.ARRIVE ;  /* 0x00000000000079c5 */ /* 0x000fd00000000000 */
[----:B------:R-:W-:Y:S01]  /*82e0*/  HGMMA.64x192x16.F32 R24, gdesc[UR4], R24, gsb0 ;  /* 0x02e00000041879f0 */ /* 0x000fe20008000818 */
[----:B------:R-:W-:Y:S01]  /*82f0*/  R2UR UR6, R6 ;  /* 0x00000000060672ca */ /* 0x000fe200000e0000 */
[----:B------:R-:W-:Y:S01]  /*8300*/  VIADD R6, R8, 0x6 ;  /* 0x0000000608067836 */ /* 0x000fe20000000000 */
[----:B------:R-:W-:Y:S01]  /*8310*/  R2UR UR7, R7 ;  /* 0x00000000070772ca */ /* 0x000fe200000e0000 */
[----:B------:R-:W-:Y:S01]  /*8320*/  IMAD.MOV.U32 R7, RZ, RZ, 0x40000040 ;  /* 0x40000040ff077424 */ /* 0x000fe200078e00ff */
[----:B------:R-:W-:Y:S02]  /*8330*/  R2UR UR4, R10 ;  /* 0x000000000a0472ca */ /* 0x000fe400000e0000 */
[----:B------:R-:W-:Y:S02]  /*8340*/  R2UR UR5, R11 ;  /* 0x000000000b0572ca */ /* 0x000fe400000e0000 */
[----:B------:R1:W-:Y:S01]  /*8350*/  STL.64 [R1+0x58], R6 ;  /* 0x0000580601007387 */ /* 0x0003e20000100a00 */
[----:B------:R-:W-:-:S02]  /*8360*/  WARPGROUP.DEPBAR.LE gsb0, 0x0 ;  /* 0x00008000000079c5 */ /* 0x000fc40000010000 */
[----:B------:R-:W-:-:S08]  /*8370*/  WARPGROUP.ARRIVE ;  /* 0x00000000000079c5 */ /* 0x000fd00000000000 */
[----:B------:R-:W-:Y:S01]  /*8380*/  HGMMA.64x192x16.F32 R24, gdesc[UR4], R24, gsb0 ;  /* 0x02e00000041879f0 */ /* 0x000fe20008000818 */
[----:B------:R-:W-:Y:S02]  /*8390*/  R2UR UR7, R5 ;  /* 0x00000000050772ca */ /* 0x000fe400000e0000 */
[----:B------:R-:W2:Y:S01]  /*83a0*/  LDL R5, [R1+0xa8] ;  /* 0x0000a80001057983 */ /* 0x000ea20000100800 */
[----:B------:R-:W-:Y:S02]  /*83b0*/  R2UR UR6, R4 ;  /* 0x00000000040672ca */ /* 0x000fe400000e0000 */
[----:B------:R-:W-:Y:S02]  /*83c0*/  R2UR UR4, R6 ;  /* 0x00000000060472ca */ /* 0x000fe400000e0000 */
[----:B------:R-:W-:Y:S01]  /*83d0*/  R2UR UR5, R7 ;  /* 0x00000000070572ca */ /* 0x000fe200000e0000 */
[----:B------:R-:W-:Y:S02]  /*83e0*/  WARPGROUP.DEPBAR.LE gsb0, 0x0 ;  /* 0x00008000000079c5 */ /* 0x000fe40000010000 */
[----:B------:R-:W-:-:S10]  /*83f0*/  WARPGROUP.ARRIVE ;  /* 0x00000000000079c5 */ /* 0x000fd40000000000 */
[----:B------:R-:W-:Y:S01]  /*8400*/  HGMMA.64x192x16.F32 R24, gdesc[UR4], R24, gsb0 ;  /* 0x02e00000041879f0 */ /* 0x000fe20008000818 */
[----:B------:R-:W-:Y:S01]  /*8410*/  ULDC UR4, c[0x0][0x9d8] ;  /* 0x0002760000047ab9 */ /* 0x000fe20000000800 */
[----:B------:R-:W-:Y:S01]  /*8420*/  ULDC UR5, c[0x0][0x988] ;  /* 0x0002620000057ab9 */ /* 0x000fe20000000800 */
[----:B------:R-:W-:Y:S02]  /*8430*/  WARPGROUP.DEPBAR.LE gsb0, 0x0 ;  /* 0x00008000000079c5 */ /* 0x000fe40000010000 */
[----:B------:R-:W-:Y:S01]  /*8440*/  FMUL.FTZ R126, R24, UR4 ;  /* 0x00000004187e7c20 */ /* 0x000fe20008410000 */
[----:B0-----:R-:W-:Y:S01]  /*8450*/  FMUL.FTZ R12, R26, UR4 ;  /* 0x000000041a0c7c20 */ /* 0x001fe20008410000 */
[----:B------:R-:W-:Y:S01]  /*8460*/  FMUL.FTZ R124, R25, UR4 ;  /* 0x00000004197c7c20 */ /* 0x000fe20008410000 */
[----:B------:R-:W-:Y:S01]  /*8470*/  FMUL.FTZ R120, R33, UR4 ;  /* 0x0000000421787c20 */ /* 0x000fe20008410000 */
[----:B------:R-:W-:Y:S01]  /*8480*/  FMUL.FTZ R25, R35, UR4 ;  /* 0x0000000423197c20 */ /* 0x000fe20008410000 */
[----:B-1----:R-:W-:Y:S01]  /*8490*/  FMUL.FTZ R7, R48, UR4 ;  /* 0x0000000430077c20 */ /* 0x002fe20008410000 */
[----:B------:R-:W-:Y:S01]  /*84a0*/  MUFU.TANH R126, R126 ;  /* 0x0000007e007e7308 */ /* 0x000fe20000002400 */
[----:B------:R-:W-:Y:S01]  /*84b0*/  FMUL.FTZ R48, R51, UR4 ;  /* 0x0000000433307c20 */ /* 0x000fe20008410000 */
[----:B------:R-:W-:Y:S01]  /*84c0*/  FMUL.FTZ R51, R55, UR4 ;  /* 0x0000000437337c20 */ /* 0x000fe20008410000 */
[----:B------:R-:W-:Y:S01]  /*84d0*/  FMUL.FTZ R122, R29, UR4 ;  /* 0x000000041d7a7c20 */ /* 0x000fe20008410000 */
[----:B------:R-:W-:Y:S01]  /*84e0*/  FMUL.FTZ R15, R31, UR4 ;  /* 0x000000041f0f7c20 */ /* 0x000fe20008410000 */
[----:B------:R-:W-:-:S03]  /*84f0*/  FMUL.FTZ R55, R66, UR4 ;  /* 0x0000000442377c20 */ /* 0x000fc60008410000 */
[----:B------:R-:W0:Y:S01]  /*8500*/  MUFU.TANH R12, R12 ;  /* 0x0000000c000c7308 */ /* 0x000e220000002400 */
[----:B------:R-:W-:Y:S01]  /*8510*/  FMUL.FTZ R4, R44, UR4 ;  /* 0x000000042c047c20 */ /* 0x000fe20008410000 */
[----:B--2---:R-:W-:Y:S02]  /*8520*/  IMAD.IADD R66, R5, 0x1, R127 ;  /* 0x0000000105427824 */ /* 0x004fe400078e027f */
[----:B------:R-:W-:Y:S01]  /*8530*/  FMUL.FTZ R125, R28, UR4 ;  /* 0x000000041c7d7c20 */ /* 0x000fe20008410000 */
[----:B------:R-:W-:-:S03]  /*8540*/  FMUL.FTZ R3, R40, UR4 ;  /* 0x0000000428037c20 */ /* 0x000fc60008410000 */
[----:B------:R-:W-:Y:S01]  /*8550*/  MUFU.TANH R120, R120 ;  /* 0x0000007800787308 */ /* 0x000fe20000002400 */
[----:B------:R-:W-:-:S07]  /*8560*/  IMAD R5, R155, -0xc0, R66 ;  /* 0xffffff409b057824 */ /* 0x000fce00078e0242 */
[----:B------:R-:W1:Y:S01]  /*8570*/  MUFU.TANH R25, R25 ;  /* 0x0000001900197308 */ /* 0x000e620000002400 */
[----:B------:R-:W-:Y:S01]  /*8580*/  FMUL.FTZ R123, R32, UR4 ;  /* 0x00000004207b7c20 */ /* 0x000fe20008410000 */
[----:B------:R-:W-:-:S06]  /*8590*/  ISETP.GT.AND P3, PT, R5, RZ, PT ;  /* 0x000000ff0500720c */ /* 0x000fcc0003f64270 */
[----:B------:R-:W2:Y:S01]  /*85a0*/  MUFU.TANH R124, R124 ;  /* 0x0000007c007c7308 */ /* 0x000ea20000002400 */
[----:B------:R-:W-:-:S07]  /*85b0*/  FMUL.FTZ R13, R27, UR4 ;  /* 0x000000041b0d7c20 */ /* 0x000fce0008410000 */
[----:B------:R-:W-:Y:S08]  /*85c0*/  MUFU.TANH R122, R122 ;  /* 0x0000007a007a7308 */ /* 0x000ff00000002400 */
[----:B------:R-:W3:Y:S01]  /*85d0*/  MUFU.TANH R15, R15 ;  /* 0x0000000f000f7308 */ /* 0x000ee20000002400 */
[----:B0-----:R-:W-:-:S07]  /*85e0*/  FSEL R12, R12, -INF , P3 ;  /* 0xff8000000c0c7808 */ /* 0x001fce0001800000 */
[----:B------:R-:W0:Y:S01]  /*85f0*/  MUFU.TANH R4, R4 ;  /* 0x0000000400047308 */ /* 0x000e220000002400 */
[----:B------:R-:W-:-:S07]  /*8600*/  FSEL R126, R126, -INF , P3 ;  /* 0xff8000007e7e7808 */ /* 0x000fce0001800000 */
[----:B------:R-:W4:Y:S01]  /*8610*/  MUFU.TANH R125, R125 ;  /* 0x0000007d007d7308 */ /* 0x000f220000002400 */
[----:B------:R-:W-:Y:S01]  /*8620*/  ISETP.GT.AND P3, PT, R5, 0x11, PT ;  /* 0x000000110500780c */ /* 0x000fe20003f64270 */
[----:B------:R-:W-:-:S06]  /*8630*/  FMUL.FTZ R14, R30, UR4 ;  /* 0x000000041e0e7c20 */ /* 0x000fcc0008410000 */
[----:B------:R-:W4:Y:S01]  /*8640*/  MUFU.TANH R3, R3 ;  /* 0x0000000300037308 */ /* 0x000f220000002400 */
[C---:B------:R-:W-:Y:S01]  /*8650*/  ISETP.GT.AND P4, PT, R5.reuse, 0x1, PT ;  /* 0x000000010500780c */ /* 0x040fe20003f84270 */
[----:B------:R-:W-:Y:S01]  /*8660*/  FMUL.FTZ R121, R36, UR4 ;  /* 0x0000000424797c20 */ /* 0x000fe20008410000 */
[----:B------:R-:W-:Y:S01]  /*8670*/  ISETP.GT.AND P1, PT, R5, 0x9, PT ;  /* 0x000000090500780c */ /* 0x000fe20003f24270 */
[----:B------:R-:W-:Y:S01]  /*8680*/  FMUL.FTZ R30, R46, UR4 ;  /* 0x000000042e1e7c20 */ /* 0x000fe20008410000 */
[----:B-1----:R-:W-:-:S03]  /*8690*/  FSEL R25, R25, -INF , P3 ;  /* 0xff80000019197808 */ /* 0x002fc60001800000 */
[----:B------:R-:W1:Y:S01]  /*86a0*/  MUFU.TANH R123, R123 ;  /* 0x0000007b007b7308 */ /* 0x000e620000002400 */
[----:B------:R-:W-:Y:S01]  /*86b0*/  FSEL R120, R120, -INF , P3 ;  /* 0xff80000078787808 */ /* 0x000fe20001800000 */
[----:B------:R-:W-:Y:S01]  /*86c0*/  FMUL.FTZ R46, R68, UR4 ;  /* 0x00000004442e7c20 */ /* 0x000fe20008410000 */
[----:B------:R-:W-:Y:S01]  /*86d0*/  ISETP.GT.AND P3, PT, R5, 0x28, PT ;  /* 0x000000280500780c */ /* 0x000fe20003f64270 */
[----:B------:R-:W-:Y:S01]  /*86e0*/  FMUL.FTZ R6, R37, UR4 ;  /* 0x0000000425067c20 */ /* 0x000fe20008410000 */
[----:B------:R-:W-:-:S03]  /*86f0*/  ISETP.GT.AND P5, PT, R5, 0x8, PT ;  /* 0x000000080500780c */ /* 0x000fc60003fa4270 */
[----:B------:R-:W1:Y:S01]  /*8700*/  MUFU.TANH R13, R13 ;  /* 0x0000000d000d7308 */ /* 0x000e620000002400 */
[----:B--2---:R-:W-:Y:S01]  /*8710*/  FSEL R124, R124, -INF , P4 ;  /* 0xff8000007c7c7808 */ /* 0x004fe20002000000 */
[----:B------:R-:W-:Y:S01]  /*8720*/  FMUL.FTZ R68, R79, UR4 ;  /* 0x000000044f447c20 */ /* 0x000fe20008410000 */
[----:B------:R-:W-:Y:S01]  /*8730*/  FMUL.FTZ R79, R91, UR4 ;  /* 0x000000045b4f7c20 */ /* 0x000fe20008410000 */
[----:B---3--:R-:W-:Y:S02]  /*8740*/  FSEL R15, R15, -INF , P1 ;  /* 0xff8000000f0f7808 */ /* 0x008fe40000800000 */
[----:B------:R-:W-:Y:S02]  /*8750*/  FSEL R122, R122, -INF , P1 ;  /* 0xff8000007a7a7808 */ /* 0x000fe40000800000 */
[----:B------:R-:W2:Y:S01]  /*8760*/  MUFU.TANH R14, R14 ;  /* 0x0000000e000e7308 */ /* 0x000ea20000002400 */
[----:B------:R-:W-:Y:S01]  /*8770*/  ISETP.GT.AND P1, PT, R5, 0x20, PT ;  /* 0x000000200500780c */ /* 0x000fe20003f24270 */
[----:B------:R-:W-:Y:S01]  /*8780*/  FMUL.FTZ R24, R34, UR4 ;  /* 0x0000000422187c20 */ /* 0x000fe20008410000 */
[----:B0-----:R-:W-:-:S02]  /*8790*/  FSEL R91, R4, -INF , P3 ;  /* 0xff800000045b7808 */ /* 0x001fc40001800000 */
[----:B----4-:R-:W-:Y:S02]  /*87a0*/  FSEL R125, R125, -INF , P5 ;  /* 0xff8000007d7d7808 */ /* 0x010fe40002800000 */
[----:B------:R-:W-:Y:S01]  /*87b0*/  FMNMX.FTZ R4, R126, R124, !PT ;  /* 0x0000007c7e047209 */ /* 0x000fe20007810000 */
[----:B------:R-:W0:Y:S01]  /*87c0*/  MUFU.TANH R121, R121 ;  /* 0x0000007900797308 */ /* 0x000e220000002400 */
[----:B------:R-:W-:Y:S01]  /*87d0*/  FMUL.FTZ R35, R93, UR4 ;  /* 0x000000045d237c20 */ /* 0x000fe20008410000 */
[----:B------:R-:W-:Y:S01]  /*87e0*/  FSEL R93, R3, -INF , P1 ;  /* 0xff800000035d7808 */ /* 0x000fe20000800000 */
[----:B------:R-:W-:Y:S01]  /*87f0*/  FMUL.FTZ R8, R41, UR4 ;  /* 0x0000000429087c20 */ /* 0x000fe20008410000 */
[----:B------:R-:W-:Y:S02]  /*8800*/  ISETP.GT.AND P2, PT, R5, 0x10, PT ;  /* 0x000000100500780c */ /* 0x000fe40003f44270 */
[----:B------:R-:W-:Y:S02]  /*8810*/  FMNMX.FTZ R3, R125, R4, !PT ;  /* 0x000000047d037209 */ /* 0x000fe40007810000 */
[----:B------:R-:W3:Y:S01]  /*8820*/  MUFU.TANH R6, R6 ;  /* 0x0000000600067308 */ /* 0x000ee20000002400 */
[----:B------:R-:W-:Y:S01]  /*8830*/  FMUL.FTZ R26, R38, UR4 ;  /* 0x00000004261a7c20 */ /* 0x000fe20008410000 */
[----:B-1----:R-:W-:-:S02]  /*8840*/  FSEL R123, R123, -INF , P2 ;  /* 0xff8000007b7b7808 */ /* 0x002fc40001000000 */
[----:B------:R-:W-:-:S04]  /*8850*/  FMNMX.FTZ R4, R122, R3, !PT ;  /* 0x000000037a047209 */ /* 0x000fc80007810000 */
[----:B------:R-:W1:Y:S01]  /*8860*/  MUFU.TANH R24, R24 ;  /* 0x0000001800187308 */ /* 0x000e620000002400 */
[----:B------:R-:W-:Y:S01]  /*8870*/  FSEL R13, R13, -INF , P4 ;  /* 0xff8000000d0d7808 */ /* 0x000fe20002000000 */
[----:B------:R-:W-:Y:S01]  /*8880*/  FMUL.FTZ R27, R39, UR4 ;  /* 0x00000004271b7c20 */ /* 0x000fe20008410000 */
[----:B------:R-:W-:Y:S01]  /*8890*/  ISETP.GT.AND P4, PT, R5, 0x18, PT ;  /* 0x000000180500780c */ /* 0x000fe20003f84270 */
[----:B------:R-:W-:Y:S01]  /*88a0*/  FMUL.FTZ R10, R45, UR4 ;  /* 0x000000042d0a7c20 */ /* 0x000fe20008410000 */
[----:B------:R-:W-:-:S03]  /*88b0*/  FMNMX.FTZ R3, R123, R4, !PT ;  /* 0x000000047b037209 */ /* 0x000fc60007810000 */
[----:B------:R-:W4:Y:S01]  /*88c0*/  MUFU.TANH R8, R8 ;  /* 0x0000000800087308 */ /* 0x000f220000002400 */
[----:B--2---:R-:W-:Y:S01]  /*88d0*/  FSEL R14, R14, -INF , P5 ;  /* 0xff8000000e0e7808 */ /* 0x004fe20002800000 */
[----:B------:R-:W-:Y:S01]  /*88e0*/  FMUL.FTZ R28, R42, UR4 ;  /* 0x000000042a1c7c20 */ /* 0x000fe20008410000 */
[----:B------:R-:W-:Y:S02]  /*88f0*/  ISETP.GT.AND P5, PT, R5, 0x19, PT ;  /* 0x000000190500780c */ /* 0x000fe40003fa4270 */
[----:B0-----:R-:W-:-:S03]  /*8900*/  FSEL R121, R121, -INF , P4 ;  /* 0xff80000079797808 */ /* 0x001fc60002000000 */
[----:B------:R-:W0:Y:S01]  /*8910*/  MUFU.TANH R26, R26 ;  /* 0x0000001a001a7308 */ /* 0x000e220000002400 */
[----:B------:R-:W-:Y:S01]  /*8920*/  FMNMX.FTZ R4, R120, R3, !PT ;  /* 0x0000000378047209 */ /* 0x000fe20007810000 */
[----:B------:R-:W-:Y:S01]  /*8930*/  FMUL.FTZ R33, R92, UR4 ;  /* 0x000000045c217c20 */ /* 0x000fe20008410000 */
[----:B------:R-:W-:Y:S01]  /*8940*/  FMUL.FTZ R29, R43, UR4 ;  /* 0x000000042b1d7c20 */ /* 0x000fe20008410000 */
[----:B---3--:R-:W-:Y:S01]  /*8950*/  FSEL R92, R6, -INF , P5 ;  /* 0xff800000065c7808 */ /* 0x008fe20002800000 */
[----:B------:R-:W-:Y:S01]  /*8960*/  FMUL.FTZ R32, R49, UR4 ;  /* 0x0000000431207c20 */ /* 0x000fe20008410000 */
[----:B------:R-:W-:Y:S02]  /*8970*/  FMNMX.FTZ R3, R121, R4, !PT ;  /* 0x0000000479037209 */ /* 0x000fe40007810000 */
[----:B------:R-:W2:Y:S01]  /*8980*/  MUFU.TANH R27, R27 ;  /* 0x0000001b001b7308 */ /* 0x000ea20000002400 */
[----:B-1----:R-:W-:Y:S01]  /*8990*/  FSEL R24, R24, -INF , P2 ;  /* 0xff80000018187808 */ /* 0x002fe20001000000 */
[----:B------:R-:W-:Y:S01]  /*89a0*/  FMUL.FTZ R9, R52, UR4 ;  /* 0x0000000434097c20 */ /* 0x000fe20008410000 */
[----:B------:R-:W-:-:S05]  /*89b0*/  ISETP.GT.AND P2, PT, R5, 0x21, PT ;  /* 0x000000210500780c */ /* 0x000fca0003f44270 */
[----:B------:R-:W1:Y:S01]  /*89c0*/  MUFU.TANH R10, R10 ;  /* 0x0000000a000a7308 */ /* 0x000e620000002400 */
[----:B------:R-:W-:Y:S01]  /*89d0*/  FMNMX.FTZ R4, R92, R3, !PT ;  /* 0x000000035c047209 */ /* 0x000fe20007810000 */
[----:B------:R-:W-:Y:S01]  /*89e0*/  FMUL.FTZ R52, R58, UR4 ;  /* 0x000000043a347c20 */ /* 0x000fe20008410000 */
[----:B------:R-:W-:-:S05]  /*89f0*/  FMUL.FTZ R58, R67, UR4 ;  /* 0x00000004433a7c20 */ /* 0x000fca0008410000 */
[----:B------:R-:W3:Y:S01]  /*8a00*/  MUFU.TANH R28, R28 ;  /* 0x0000001c001c7308 */ /* 0x000ee20000002400 */
[----:B------:R-:W-:Y:S01]  /*8a10*/  FMUL.FTZ R67, R82, UR4 ;  /* 0x0000000452437c20 */ /* 0x000fe20008410000 */
[----:B------:R-:W-:Y:S01]  /*8a20*/  FMUL.FTZ R31, R47, UR4 ;  /* 0x000000042f1f7c20 */ /* 0x000fe20008410000 */
[----:B----4-:R-:W-:-:S05]  /*8a30*/  FSEL R82, R8, -INF , P2 ;  /* 0xff80000008527808 */ /* 0x010fca0001000000 */
[----:B------:R-:W4:Y:S01]  /*8a40*/  MUFU.TANH R7, R7 ;  /* 0x0000000700077308 */ /* 0x000f220000002400 */
[----:B------:R-:W-:Y:S01]  /*8a50*/  FMNMX.FTZ R3, R93, R4, !PT ;  /* 0x000000045d037209 */ /* 0x000fe20007810000 */
[----:B------:R-:W-:Y:S01]  /*8a60*/  FMUL.FTZ R34, R53, UR4 ;  /* 0x0000000435227c20 */ /* 0x000fe20008410000 */
[----:B0-----:R-:W-:-:S05]  /*8a70*/  FSEL R26, R26, -INF , P4 ;  /* 0xff8000001a1a7808 */ /* 0x001fca0002000000 */
[----:B------:R-:W0:Y:S01]  /*8a80*/  MUFU.TANH R29, R29 ;  /* 0x0000001d001d7308 */ /* 0x000e220000002400 */
[----:B------:R-:W-:Y:S01]  /*8a90*/  FMUL.FTZ R49, R50, UR4 ;  /* 0x0000000432317c20 */ /* 0x000fe20008410000 */
[----:B------:R-:W-:-:S06]  /*8aa0*/  ISETP.GT.AND P4, PT, R5, 0x29, PT ;  /* 0x000000290500780c */ /* 0x000fcc0003f84270 */
[----:B------:R-:W0:Y:S01]  /*8ab0*/  MUFU.TANH R32, R32 ;  /* 0x0000002000207308 */ /* 0x000e220000002400 */
[----:B------:R-:W-:Y:S01]  /*8ac0*/  FMNMX.FTZ R4, R82, R3, !PT ;  /* 0x0000000352047209 */ /* 0x000fe20007810000 */
[----:B------:R-:W-:Y:S01]  /*8ad0*/  FMUL.FTZ R20, R56, UR4 ;  /* 0x0000000438147c20 */ /* 0x000fe20008410000 */
[----:B------:R-:W-:Y:S01]  /*8ae0*/  FMUL.FTZ R38, R61, UR4 ;  /* 0x000000043d267c20 */ /* 0x000fe20008410000 */
[----:B------:R-:W-:-:S04]  /*8af0*/  FMUL.FTZ R61, R64, UR4 ;  /* 0x00000004403d7c20 */ /* 0x000fc80008410000 */
[----:B------:R-:W0:Y:S01]  /*8b00*/  MUFU.TANH R30, R30 ;  /* 0x0000001e001e7308 */ /* 0x000e220000002400 */
[----:B------:R-:W-:Y:S01]  /*8b10*/  FMUL.FTZ R64, R78, UR4 ;  /* 0x000000044e407c20 */ /* 0x000fe20008410000 */
[----:B--2---:R-:W-:-:S06]  /*8b20*/  FSEL R27, R27, -INF , P5 ;  /* 0xff8000001b1b7808 */ /* 0x004fcc0002800000 */
[----:B------:R-:W2:Y:S01]  /*8b30*/  MUFU.TANH R9, R9 ;  /* 0x0000000900097308 */ /* 0x000ea20000002400 */
[----:B------:R-:W-:Y:S01]  /*8b40*/  ISETP.GT.AND P5, PT, R5, 0x30, PT ;  /* 0x000000300500780c */ /* 0x000fe20003fa4270 */
[----:B------:R-:W-:Y:S01]  /*8b50*/  FMUL.FTZ R36, R57, UR4 ;  /* 0x0000000439247c20 */ /* 0x000fe20008410000 */
[----:B-1----:R-:W-:Y:S02]  /*8b60*/  FSEL R78, R10, -INF , P4 ;  /* 0xff8000000a4e7808 */ /* 0x002fe40002000000 */
[----:B------:R-:W-:-:S03]  /*8b70*/  FMNMX.FTZ R3, R91, R4, !PT ;  /* 0x000000045b037209 */ /* 0x000fc60007810000 */
[----:B------:R-:W1:Y:S01]  /*8b80*/  MUFU.TANH R31, R31 ;  /* 0x0000001f001f7308 */ /* 0x000e620000002400 */
[----:B------:R-:W-:Y:S01]  /*8b90*/  FMUL.FTZ R41, R81, UR4 ;  /* 0x0000000451297c20 */ /* 0x000fe20008410000 */
[----:B---3--:R-:W-:Y:S01]  /*8ba0*/  FSEL R28, R28, -INF , P1 ;  /* 0xff8000001c1c7808 */ /* 0x008fe20000800000 */
[----:B------:R-:W-:-:S05]  /*8bb0*/  FMUL.FTZ R50, R54, UR4 ;  /* 0x0000000436327c20 */ /* 0x000fca0008410000 */
[----:B------:R-:W3:Y:S01]  /*8bc0*/  MUFU.TANH R34, R34 ;  /* 0x0000002200227308 */ /* 0x000ee20000002400 */
[----:B------:R-:W-:Y:S01]  /*8bd0*/  FMUL.FTZ R11, R60, UR4 ;  /* 0x000000043c0b7c20 */ /* 0x000fe20008410000 */
[----:B------:R-:W-:Y:S02]  /*8be0*/  ISETP.GT.AND P1, PT, R5, 0x31, PT ;  /* 0x000000310500780c */ /* 0x000fe40003f24270 */
[----:B----4-:R-:W-:Y:S02]  /*8bf0*/  FSEL R81, R7, -INF , P5 ;  /* 0xff80000007517808 */ /* 0x010fe40002800000 */
[----:B------:R-:W-:Y:S02]  /*8c00*/  FMNMX.FTZ R4, R78, R3, !PT ;  /* 0x000000034e047209 */ /* 0x000fe40007810000 */
[----:B------:R-:W4:Y:S01]  /*8c10*/  MUFU.TANH R49, R49 ;  /* 0x0000003100317308 */ /* 0x000f220000002400 */
[----:B------:R-:W-:Y:S01]  /*8c20*/  FMUL.FTZ R60, R74, UR4 ;  /* 0x000000044a3c7c20 */ /* 0x000fe20008410000 */
[----:B0-----:R-:W-:-:S06]  /*8c30*/  FSEL R29, R29, -INF , P2 ;  /* 0xff8000001d1d7808 */ /* 0x001fcc0001000000 */
[----:B------:R-:W0:Y:S01]  /*8c40*/  MUFU.TANH R20, R20 ;  /* 0x0000001400147308 */ /* 0x000e220000002400 */
[----:B------:R-:W-:Y:S02]  /*8c50*/  ISETP.GT.AND P2, PT, R5, 0x38, PT ;  /* 0x000000380500780c */ /* 0x000fe40003f44270 */
[----:B------:R-:W-:Y:S02]  /*8c60*/  FSEL R74, R32, -INF , P1 ;  /* 0xff800000204a7808 */ /* 0x000fe40000800000 */
[----:B------:R-:W-:-:S03]  /*8c70*/  FMNMX.FTZ R7, R81, R4, !PT ;  /* 0x0000000451077209 */ /* 0x000fc60007810000 */
[----:B------:R-:W0:Y:S01]  /*8c80*/  MUFU.TANH R48, R48 ;  /* 0x0000003000307308 */ /* 0x000e220000002400 */
[----:B------:R-:W-:Y:S01]  /*8c90*/  FMUL.FTZ R43, R77, UR4 ;  /* 0x000000044d2b7c20 */ /* 0x000fe20008410000 */
[----:B------:R-:W-:-:S06]  /*8ca0*/  FSEL R30, R30, -INF , P3 ;  /* 0xff8000001e1e7808 */ /* 0x000fcc0001800000 */
[----:B------:R-:W0:Y:S01]  /*8cb0*/  MUFU.TANH R36, R36 ;  /* 0x0000002400247308 */ /* 0x000e220000002400 */
[----:B------:R-:W-:Y:S02]  /*8cc0*/  ISETP.GT.AND P3, PT, R5, 0x39, PT ;  /* 0x000000390500780c */ /* 0x000fe40003f64270 */
[----:B--2---:R-:W-:Y:S02]  /*8cd0*/  FSEL R77, R9, -INF , P2 ;  /* 0xff800000094d7808 */ /* 0x004fe40001000000 */
[----:B------:R-:W-:-:S03]  /*8ce0*/  FMNMX.FTZ R4, R74, R7, !PT ;  /* 0x000000074a047209 */ /* 0x000fc60007810000 */
[----:B------:R-:W2:Y:S01]  /*8cf0*/  MUFU.TANH R50, R50 ;  /* 0x0000003200327308 */ /* 0x000ea20000002400 */
[----:B------:R-:W-:Y:S01]  /*8d00*/  FMUL.FTZ R47, R69, UR4 ;  /* 0x00000004452f7c20 */ /* 0x000fe20008410000 */
[----:B-1----:R-:W-:-:S06]  /*8d10*/  FSEL R31, R31, -INF , P4 ;  /* 0xff8000001f1f7808 */ /* 0x002fcc0002000000 */
[----:B------:R-:W1:Y:S01]  /*8d20*/  MUFU.TANH R11, R11 ;  /* 0x0000000b000b7308 */ /* 0x000e620000002400 */
[----:B------:R-:W-:Y:S01]  /*8d30*/  FMUL.FTZ R53, R59, UR4 ;  /* 0x000000043b357c20 */ /* 0x000fe20008410000 */
[----:B------:R-:W-:Y:S01]  /*8d40*/  FMUL.FTZ R54, R62, UR4 ;  /* 0x000000043e367c20 */ /* 0x000fe20008410000 */
[----:B------:R-:W-:Y:S01]  /*8d50*/  ISETP.GT.AND P4, PT, R5, 0x40, PT ;  /* 0x000000400500780c */ /* 0x000fe20003f84270 */
[----:B------:R-:W-:Y:S01]  /*8d60*/  FMUL.FTZ R62, R65, UR4 ;  /* 0x00000004413e7c20 */ /* 0x000fe20008410000 */
[----:B---3--:R-:W-:-:S03]  /*8d70*/  FSEL R69, R34, -INF , P3 ;  /* 0xff80000022457808 */ /* 0x008fc60001800000 */
[----:B------:R-:W3:Y:S01]  /*8d80*/  MUFU.TANH R51, R51 ;  /* 0x0000003300337308 */ /* 0x000ee20000002400 */
[----:B------:R-:W-:Y:S01]  /*8d90*/  FMNMX.FTZ R4, R77, R4, !PT ;  /* 0x000000044d047209 */ /* 0x000fe20007810000 */
[----:B------:R-:W-:Y:S01]  /*8da0*/  FMUL.FTZ R45, R73, UR4 ;  /* 0x00000004492d7c20 */ /* 0x000fe20008410000 */
[----:B----4-:R-:W-:-:S05]  /*8db0*/  FSEL R49, R49, -INF , P5 ;  /* 0xff80000031317808 */ /* 0x010fca0002800000 */
[----:B------:R-:W4:Y:S01]  /*8dc0*/  MUFU.TANH R38, R38 ;  /* 0x0000002600267308 */ /* 0x000f220000002400 */
[----:B------:R-:W-:Y:S02]  /*8dd0*/  ISETP.GT.AND P5, PT, R5, 0x41, PT ;  /* 0x000000410500780c */ /* 0x000fe40003fa4270 */
[----:B0-----:R-:W-:Y:S02]  /*8de0*/  FSEL R73, R20, -INF , P4 ;  /* 0xff80000014497808 */ /* 0x001fe40002000000 */
[----:B------:R-:W-:-:S03]  /*8df0*/  FMNMX.FTZ R4, R69, R4, !PT ;  /* 0x0000000445047209 */ /* 0x000fc60007810000 */
[----:B------:R-:W0:Y:S01]  /*8e00*/  MUFU.TANH R52, R52 ;  /* 0x0000003400347308 */ /* 0x000e220000002400 */
[----:B------:R-:W-:Y:S01]  /*8e10*/  FSEL R48, R48, -INF , P1 ;  /* 0xff80000030307808 */ /* 0x000fe20000800000 */
[----:B------:R-:W-:Y:S01]  /*8e20*/  FMUL.FTZ R56, R63, UR4 ;  /* 0x000000043f387c20 */ /* 0x000fe20008410000 */
[----:B------:R-:W-:-:S05]  /*8e30*/  ISETP.GT.AND P1, PT, R5, 0x48, PT ;  /* 0x000000480500780c */ /* 0x000fca0003f24270 */
[----:B------:R-:W0:Y:S01]  /*8e40*/  MUFU.TANH R61, R61 ;  /* 0x0000003d003d7308 */ /* 0x000e220000002400 */
[----:B------:R-:W-:Y:S02]  /*8e50*/  FSEL R65, R36, -INF , P5 ;  /* 0xff80000024417808 */ /* 0x000fe40002800000 */
[----:B------:R-:W-:-:S05]  /*8e60*/  FMNMX.FTZ R4, R73, R4, !PT ;  /* 0x0000000449047209 */ /* 0x000fca0007810000 */
[----:B------:R-:W0:Y:S01]  /*8e70*/  MUFU.TANH R53, R53 ;  /* 0x0000003500357308 */ /* 0x000e220000002400 */
[----:B--2---:R-:W-:Y:S02]  /*8e80*/  FSEL R50, R50, -INF , P2 ;  /* 0xff80000032327808 */ /* 0x004fe40001000000 */
[----:B-1----:R-:W-:-:S05]  /*8e90*/  FSEL R66, R11, -INF , P1 ;  /* 0xff8000000b427808 */ /* 0x002fca0000800000 */
[----:B------:R-:W1:Y:S01]  /*8ea0*/  MUFU.TANH R62, R62 ;  /* 0x0000003e003e7308 */ /* 0x000e620000002400 */
[----:B------:R-:W-:Y:S01]  /*8eb0*/  ISETP.GT.AND P2, PT, R5, 0x49, PT ;  /* 0x000000490500780c */ /* 0x000fe20003f44270 */
[----:B------:R-:W-:Y:S01]  /*8ec0*/  FMUL.FTZ R44, R72, UR4 ;  /* 0x00000004482c7c20 */ /* 0x000fe20008410000 */
[----:B------:R-:W-:-:S05]  /*8ed0*/  FMNMX.FTZ R11, R65, R4, !PT ;  /* 0x00000004410b7209 */ /* 0x000fca0007810000 */
[----:B------:R-:W2:Y:S01]  /*8ee0*/  MUFU.TANH R54, R54 ;  /* 0x0000003600367308 */ /* 0x000ea20000002400 */
[----:B------:R-:W-:Y:S01]  /*8ef0*/  FMUL.FTZ R57, R70, UR4 ;  /* 0x0000000446397c20 */ /* 0x000fe20008410000 */
[----:B---3--:R-:W-:-:S06]  /*8f00*/  FSEL R51, R51, -INF , P3 ;  /* 0xff80000033337808 */ /* 0x008fcc0001800000 */
[----:B------:R-:W3:Y:S01]  /*8f10*/  MUFU.TANH R46, R46 ;  /* 0x0000002e002e7308 */ /* 0x000ee20000002400 */
[----:B------:R-:W-:Y:S02]  /*8f20*/  ISETP.GT.AND P3, PT, R5, 0x50, PT ;  /* 0x000000500500780c */ /* 0x000fe40003f64270 */
[----:B----4-:R-:W-:Y:S02]  /*8f30*/  FSEL R70, R38, -INF , P2 ;  /* 0xff80000026467808 */ /* 0x010fe40001000000 */
[----:B------:R-:W-:-:S03]  /*8f40*/  FMNMX.FTZ R11, R66, R11, !PT ;  /* 0x0000000b420b7209 */ /* 0x000fc60007810000 */
[----:B------:R-:W4:Y:S01]  /*8f50*/  MUFU.TANH R56, R56 ;  /* 0x0000003800387308 */ /* 0x000f220000002400 */
[----:B0-----:R-:W-:Y:S01]  /*8f60*/  FSEL R52, R52, -INF , P4 ;  /* 0xff80000034347808 */ /* 0x001fe20002000000 */
[----:B------:R-:W-:Y:S01]  /*8f70*/  FMUL.FTZ R42, R76, UR4 ;  /* 0x000000044c2a7c20 */ /* 0x000fe20008410000 */
[----:B------:R-:W-:-:S05]  /*8f80*/  ISETP.GT.AND P4, PT, R5, 0x51, PT ;  /* 0x000000510500780c */ /* 0x000fca0003f84270 */
[----:B------:R-:W0:Y:S01]  /*8f90*/  MUFU.TANH R47, R47 ;  /* 0x0000002f002f7308 */ /* 0x000e220000002400 */
[----:B------:R-:W-:Y:S02]  /*8fa0*/  FSEL R61, R61, -INF , P3 ;  /* 0xff8000003d3d7808 */ /* 0x000fe40001800000 */
[----:B------:R-:W-:-:S05]  /*8fb0*/  FMNMX.FTZ R6, R70, R11, !PT ;  /* 0x0000000b46067209 */ /* 0x000fca0007810000 */
[----:B------:R-:W0:Y:S01]  /*8fc0*/  MUFU.TANH R55, R55 ;  /* 0x0000003700377308 */ /* 0x000e220000002400 */
[----:B------:R-:W-:Y:S01]  /*8fd0*/  FSEL R53, R53, -INF , P5 ;  /* 0xff80000035357808 */ /* 0x000fe20002800000 */
[----:B------:R-:W-:Y:S01]  /*8fe0*/  FMUL.FTZ R59, R71, UR4 ;  /* 0x00000004473b7c20 */ /* 0x000fe20008410000 */
[----:B------:R-:W-:-:S05]  /*8ff0*/  ISETP.GT.AND P5, PT, R5, 0x58, PT ;  /* 0x000000580500780c */ /* 0x000fca0003fa4270 */
[----:B------:R-:W0:Y:S01]  /*9000*/  MUFU.TANH R44, R44 ;  /* 0x0000002c002c7308 */ /* 0x000e220000002400 */
[----:B-1----:R-:W-:Y:S01]  /*9010*/  FSEL R62, R62, -INF , P4 ;  /* 0xff8000003e3e7808 */ /* 0x002fe20002000000 */
[----:B------:R-:W-:Y:S01]  /*9020*/  FMUL.FTZ R63, R75, UR4 ;  /* 0x000000044b3f7c20 */ /* 0x000fe20008410000 */
[----:B------:R-:W-:-:S05]  /*9030*/  FMNMX.FTZ R11, R61, R6, !PT ;  /* 0x000000063d0b7209 */ /* 0x000fca0007810000 */
[----:B------:R-:W1:Y:S01]  /*9040*/  MUFU.TANH R58, R58 ;  /* 0x0000003a003a7308 */ /* 0x000e620000002400 */
[----:B--2---:R-:W-:Y:S01]  /*9050*/  FSEL R54, R54, -INF , P1 ;  /* 0xff80000036367808 */ /* 0x004fe20000800000 */
[----:B------:R-:W-:Y:S01]  /*9060*/  FMUL.FTZ R40, R80, UR4 ;  /* 0x0000000450287c20 */ /* 0x000fe20008410000 */
[----:B------:R-:W-:-:S05]  /*9070*/  ISETP.GT.AND P1, PT, R5, 0x59, PT ;  /* 0x000000590500780c */ /* 0x000fca0003f24270 */
[----:B------:R-:W2:Y:S01]  /*9080*/  MUFU.TANH R45, R45 ;  /* 0x0000002d002d7308 */ /* 0x000ea20000002400 */
[----:B---3--:R-:W-:Y:S02]  /*9090*/  FSEL R46, R46, -INF , P5 ;  /* 0xff8000002e2e7808 */ /* 0x008fe40002800000 */
[----:B------:R-:W-:Y:S01]  /*90a0*/  FMNMX.FTZ R11, R62, R11, !PT ;  /* 0x0000000b3e0b7209 */ /* 0x000fe20007810000 */
[----:B------:R-:W-:-:S04]  /*90b0*/  FMUL.FTZ R39, R84, UR4 ;  /* 0x0000000454277c20 */ /* 0x000fc80008410000 */
[----:B------:R-:W3:Y:S01]  /*90c0*/  MUFU.TANH R57, R57 ;  /* 0x0000003900397308 */ /* 0x000ee20000002400 */
[----:B------:R-:W-:Y:S01]  /*90d0*/  FMUL.FTZ R72, R86, UR4 ;  /* 0x0000000456487c20 */ /* 0x000fe20008410000 */
[----:B----4-:R-:W-:-:S06]  /*90e0*/  FSEL R56, R56, -INF , P2 ;  /* 0xff80000038387808 */ /* 0x010fcc0001000000 */
[----:B------:R-:W4:Y:S01]  /*90f0*/  MUFU.TANH R42, R42 ;  /* 0x0000002a002a7308 */ /* 0x000f220000002400 */
[----:B------:R-:W-:Y:S02]  /*9100*/  ISETP.GT.AND P2, PT, R5, 0x60, PT ;  /* 0x000000600500780c */ /* 0x000fe40003f44270 */
[----:B0-----:R-:W-:Y:S02]  /*9110*/  FSEL R47, R47, -INF , P1 ;  /* 0xff8000002f2f7808 */ /* 0x001fe40000800000 */
[----:B------:R-:W-:-:S03]  /*9120*/  FMNMX.FTZ R10, R46, R11, !PT ;  /* 0x0000000b2e0a7209 */ /* 0x000fc60007810000 */
[----:B------:R-:W0:Y:S01]  /*9130*/  MUFU.TANH R59, R59 ;  /* 0x0000003b003b7308 */ /* 0x000e220000002400 */
[----:B------:R-:W-:Y:S01]  /*9140*/  FMUL.FTZ R71, R83, UR4 ;  /* 0x0000000453477c20 */ /* 0x000fe20008410000 */
[----:B------:R-:W-:Y:S01]  /*9150*/  FMUL.FTZ R83, R95, UR4 ;  /* 0x000000045f537c20 */ /* 0x000fe20008410000 */
[----:B------:R-:W-:-:S05]  /*9160*/  FSEL R55, R55, -INF , P3 ;  /* 0xff80000037377808 */ /* 0x000fca0001800000 */
[----:B------:R-:W0:Y:S01]  /*9170*/  MUFU.TANH R63, R63 ;  /* 0x0000003f003f7308 */ /* 0x000e220000002400 */
[----:B------:R-:W-:Y:S02]  /*9180*/  ISETP.GT.AND P3, PT, R5, 0x61, PT ;  /* 0x000000610500780c */ /* 0x000fe40003f64270 */
[----:B------:R-:W-:-:S05]  /*9190*/  FSEL R44, R44, -INF , P2 ;  /* 0xff8000002c2c7808 */ /* 0x000fca0001000000 */
[----:B------:R-:W0:Y:S01]  /*91a0*/  MUFU.TANH R43, R43 ;  /* 0x0000002b002b7308 */ /* 0x000e220000002400 */
[----:B------:R-:W-:Y:S01]  /*91b0*/  FMNMX.FTZ R11, R47, R10, !PT ;  /* 0x0000000a2f0b7209 */ /* 0x000fe20007810000 */
[----:B------:R-:W-:Y:S01]  /*91c0*/  FMUL.FTZ R37, R88, UR4 ;  /* 0x0000000458257c20 */ /* 0x000fe20008410000 */
[----:B------:R-:W-:-:S05]  /*91d0*/  FMUL.FTZ R76, R90, UR4 ;  /* 0x000000045a4c7c20 */ /* 0x000fca0008410000 */
[----:B------:R-:W0:Y:S01]  /*91e0*/  MUFU.TANH R60, R60 ;  /* 0x0000003c003c7308 */ /* 0x000e220000002400 */
[----:B------:R-:W-:Y:S01]  /*91f0*/  FMUL.FTZ R88, R89, UR4 ;  /* 0x0000000459587c20 */ /* 0x000fe20008410000 */
[----:B-1----:R-:W-:Y:S01]  /*9200*/  FSEL R58, R58, -INF , P4 ;  /* 0xff8000003a3a7808 */ /* 0x002fe20002000000 */
[----:B------:R-:W-:-:S05]  /*9210*/  FMUL.FTZ R4, R106, UR4 ;  /* 0x000000046a047c20 */ /* 0x000fca0008410000 */
[----:B------:R-:W1:Y:S01]  /*9220*/  MUFU.TANH R40, R40 ;  /* 0x0000002800287308 */ /* 0x000e620000002400 */
[----:B------:R-:W-:Y:S01]  /*9230*/  ISETP.GT.AND P4, PT, R5, 0x68, PT ;  /* 0x000000680500780c */ /* 0x000fe20003f84270 */
[----:B------:R-:W-:Y:S01]  /*9240*/  FMUL.FTZ R128, R85, UR4 ;  /* 0x0000000455807c20 */ /* 0x000fe20008410000 */
[----:B--2---:R-:W-:-:S05]  /*9250*/  FSEL R45, R45, -INF , P3 ;  /* 0xff8000002d2d7808 */ /* 0x004fca0001800000 */
[----:B------:R-:W2:Y:S01]  /*9260*/  MUFU.TANH R39, R39 ;  /* 0x0000002700277308 */ /* 0x000ea20000002400 */
[----:B------:R-:W-:-:S07]  /*9270*/  FMNMX.FTZ R10, R44, R11, !PT ;  /* 0x0000000b2c0a7209 */ /* 0x000fce0007810000 */
[----:B------:R-:W2:Y:S01]  /*9280*/  MUFU.TANH R72, R72 ;  /* 0x0000004800487308 */ /* 0x000ea20000002400 */
[----:B------:R-:W-:Y:S01]  /*9290*/  FMUL.FTZ R32, R97, UR4 ;  /* 0x0000000461207c20 */ /* 0x000fe20008410000 */
[----:B------:R-:W-:Y:S01]  /*92a0*/  FMUL.FTZ R85, R99, UR4 ;  /* 0x0000000463557c20 */ /* 0x000fe20008410000 */
[----:B---3--:R-:W-:-:S05]  /*92b0*/  FSEL R57, R57, -INF , P5 ;  /* 0xff80000039397808 */ /* 0x008fca0002800000 */
[----:B------:R-:W3:Y:S01]  /*92c0*/  MUFU.TANH R68, R68 ;  /* 0x0000004400447308 */ /* 0x000ee20000002400 */
[----:B------:R-:W-:Y:S02]  /*92d0*/  ISETP.GT.AND P5, PT, R5, 0x69, PT ;  /* 0x000000690500780c */ /* 0x000fe40003fa4270 */
[----:B----4-:R-:W-:-:S05]  /*92e0*/  FSEL R42, R42, -INF , P4 ;  /* 0xff8000002a2a7808 */ /* 0x010fca0002000000 */
[----:B------:R-:W4:Y:S01]  /*92f0*/  MUFU.TANH R41, R41 ;  /* 0x0000002900297308 */ /* 0x000f220000002400 */
[----:B------:R-:W-:-:S07]  /*9300*/  FMNMX.FTZ R11, R45, R10, !PT ;  /* 0x0000000a2d0b7209 */ /* 0x000fce0007810000 */
[----:B------:R-:W4:Y:S01]  /*9310*/  MUFU.TANH R67, R67 ;  /* 0x0000004300437308 */ /* 0x000f220000002400 */
[----:B0-----:R-:W-:-:S07]  /*9320*/  FSEL R59, R59, -INF , P1 ;  /* 0xff8000003b3b7808 */ /* 0x001fce0000800000 */
[----:B------:R-:W0:Y:S01]  /*9330*/  MUFU.TANH R35, R35 ;  /* 0x0000002300237308 */ /* 0x000e220000002400 */
[----:B------:R-:W-:-:S07]  /*9340*/  ISETP.GT.AND P1, PT, R5, 0x70, PT ;  /* 0x000000700500780c */ /* 0x000fce0003f24270 */
[----:B------:R-:W0:Y:S01]  /*9350*/  MUFU.TANH R83, R83 ;  /* 0x0000005300537308 */ /* 0x000e220000002400 */
[----:B------:R-:W-:Y:S01]  /*9360*/  FSEL R63, R63, -INF , P3 ;  /* 0xff8000003f3f7808 */ /* 0x000fe20001800000 */
[----:B------:R-:W-:-:S06]  /*9370*/  FMUL.FTZ R6, R108, UR4 ;  /* 0x000000046c067c20 */ /* 0x000fcc0008410000 */
[----:B------:R-:W0:Y:S01]  /*9380*/  MUFU.TANH R64, R64 ;  /* 0x0000004000407308 */ /* 0x000e220000002400 */
[----:B------:R-:W-:Y:S02]  /*9390*/  FSEL R43, R43, -INF , P5 ;  /* 0xff8000002b2b7808 */ /* 0x000fe40002800000 */
[----:B------:R-:W-:-:S05]  /*93a0*/  FMNMX.FTZ R10, R42, R11, !PT ;  /* 0x0000000b2a0a7209 */ /* 0x000fca0007810000 */
[----:B------:R-:W0:Y:S01]  /*93b0*/  MUFU.TANH R37, R37 ;  /* 0x0000002500257308 */ /* 0x000e220000002400 */
[----:B------:R-:W-:-:S07]  /*93c0*/  ISETP.GT.AND P3, PT, R5, 0x78, PT ;  /* 0x000000780500780c */ /* 0x000fce0003f64270 */
[----:B------:R-:W0:Y:S01]  /*93d0*/  MUFU.TANH R76, R76 ;  /* 0x0000004c004c7308 */ /* 0x000e220000002400 */
[----:B------:R-:W-:-:S07]  /*93e0*/  FSEL R60, R60, -INF , P2 ;  /* 0xff8000003c3c7808 */ /* 0x000fce0001000000 */
[----:B------:R-:W0:Y:S01]  /*93f0*/  MUFU.TANH R88, R88 ;  /* 0x0000005800587308 */ /* 0x000e220000002400 */
[----:B------:R-:W-:-:S07]  /*9400*/  ISETP.GT.AND P2, PT, R5, 0x71, PT ;  /* 0x000000710500780c */ /* 0x000fce0003f44270 */
[----:B------:R-:W0:Y:S01]  /*9410*/  MUFU.TANH R4, R4 ;  /* 0x0000000400047308 */ /* 0x000e220000002400 */
[----:B-1----:R-:W-:Y:S01]  /*9420*/  FSEL R40, R40, -INF , P1 ;  /* 0xff80000028287808 */ /* 0x002fe20000800000 */
[----:B------:R-:W-:Y:S01]  /*9430*/  FMUL.FTZ R75, R87, UR4 ;  /* 0x00000004574b7c20 */ /* 0x000fe20008410000 */
[----:B------:R-:W-:-:S05]  /*9440*/  FMNMX.FTZ R11, R43, R10, !PT ;  /* 0x0000000a2b0b7209 */ /* 0x000fca0007810000 */
[----:B------:R-:W1:Y:S01]  /*9450*/  MUFU.TANH R128, R128 ;  /* 0x0000008000807308 */ /* 0x000e620000002400 */
[----:B--2---:R-:W-:Y:S02]  /*9460*/  FSEL R38, R39, -INF , P3 ;  /* 0xff80000027267808 */ /* 0x004fe40001800000 */
[----:B------:R-:W-:-:S05]  /*9470*/  FSEL R72, R72, -INF , P3 ;  /* 0xff80000048487808 */ /* 0x000fca0001800000 */
[----:B------:R-:W2:Y:S01]  /*9480*/  MUFU.TANH R32, R32 ;  /* 0x0000002000207308 */ /* 0x000ea20000002400 */
[----:B------:R-:W-:-:S07]  /*9490*/  ISETP.GT.AND P3, PT, R5, 0x89, PT ;  /* 0x000000890500780c */ /* 0x000fce0003f64270 */
[----:B------:R-:W2:Y:S01]  /*94a0*/  MUFU.TANH R85, R85 ;  /* 0x0000005500557308 */ /* 0x000ea20000002400 */
[----:B---3--:R-:W-:Y:S02]  /*94b0*/  FSEL R68, R68, -INF , P5 ;  /* 0xff80000044447808 */ /* 0x008fe40002800000 */
[----:B----4-:R-:W-:Y:S02]  /*94c0*/  FSEL R41, R41, -INF , P2 ;  /* 0xff80000029297808 */ /* 0x010fe40001000000 */
[----:B------:R-:W-:-:S03]  /*94d0*/  FMNMX.FTZ R10, R40, R11, !PT ;  /* 0x0000000b280a7209 */ /* 0x000fc60007810000 */
[----:B------:R-:W3:Y:S01]  /*94e0*/  MUFU.TANH R71, R71 ;  /* 0x0000004700477308 */ /* 0x000ee20000002400 */
[----:B------:R-:W-:Y:S01]  /*94f0*/  ISETP.GT.AND P5, PT, R5, 0x80, PT ;  /* 0x000000800500780c */ /* 0x000fe20003fa4270 */
[----:B------:R-:W-:Y:S01]  /*9500*/  FMUL.FTZ R80, R94, UR4 ;  /* 0x000000045e507c20 */ /* 0x000fe20008410000 */
[----:B------:R-:W-:Y:S01]  /*9510*/  FSEL R67, R67, -INF , P1 ;  /* 0xff80000043437808 */ /* 0x000fe20000800000 */
[----:B------:R-:W-:-:S04]  /*9520*/  FMUL.FTZ R21, R96, UR4 ;  /* 0x0000000460157c20 */ /* 0x000fc80008410000 */
[----:B------:R-:W4:Y:S01]  /*9530*/  MUFU.TANH R6, R6 ;  /* 0x0000000600067308 */ /* 0x000f220000002400 */
[----:B------:R-:W-:Y:S01]  /*9540*/  FMUL.FTZ R84, R98, UR4 ;  /* 0x0000000462547c20 */ /* 0x000fe20008410000 */
[----:B------:R-:W-:Y:S02]  /*9550*/  ISETP.GT.AND P1, PT, R5, 0x81, PT ;  /* 0x000000810500780c */ /* 0x000fe40003f24270 */
[----:B0-----:R-:W-:Y:S02]  /*9560*/  FSEL R35, R35, -INF , P3 ;  /* 0xff80000023237808 */ /* 0x001fe40001800000 */
[----:B------:R-:W-:Y:S02]  /*9570*/  FSEL R83, R83, -INF , P3 ;  /* 0xff80000053537808 */ /* 0x000fe40001800000 */
[----:B------:R-:W0:Y:S01]  /*9580*/  MUFU.TANH R75, R75 ;  /* 0x0000004b004b7308 */ /* 0x000e220000002400 */
[----:B------:R-:W-:Y:S02]  /*9590*/  FSEL R64, R64, -INF , P4 ;  /* 0xff80000040407808 */ /* 0x000fe40002000000 */
[----:B------:R-:W-:-:S02]  /*95a0*/  ISETP.GT.AND P3, PT, R5, 0xa0, PT ;  /* 0x000000a00500780c */ /* 0x000fc40003f64270 */
[----:B------:R-:W-:Y:S02]  /*95b0*/  ISETP.GT.AND P4, PT, R5, 0x79, PT ;  /* 0x000000790500780c */ /* 0x000fe40003f84270 */
[----:B------:R-:W-:Y:S01]  /*95c0*/  FMNMX.FTZ R11, R41, R10, !PT ;  /* 0x0000000a290b7209 */ /* 0x000fe20007810000 */
[----:B------:R-:W0:Y:S01]  /*95d0*/  MUFU.TANH R33, R33 ;  /* 0x0000002100217308 */ /* 0x000e220000002400 */
[----:B------:R-:W-:Y:S02]  /*95e0*/  FSEL R36, R37, -INF , P5 ;  /* 0xff80000025247808 */ /* 0x000fe40002800000 */
[----:B------:R-:W-:Y:S01]  /*95f0*/  FSEL R76, R76, -INF , P5 ;  /* 0xff8000004c4c7808 */ /* 0x000fe20002800000 */
[----:B------:R-:W-:Y:S01]  /*9600*/  FMUL.FTZ R9, R100, UR4 ;  /* 0x0000000464097c20 */ /* 0x000fe20008410000 */
[----:B------:R-:W-:Y:S01]  /*9610*/  ISETP.GT.AND P5, PT, R5, 0x91, PT ;  /* 0x000000910500780c */ /* 0x000fe20003fa4270 */
[----:B------:R-:W-:Y:S01]  /*9620*/  FMUL.FTZ R8, R101, UR4 ;  /* 0x0000000465087c20 */ /* 0x000fe20008410000 */
[----:B------:R-:W-:Y:S01]  /*9630*/  FSEL R37, R88, -INF , P1 ;  /* 0xff80000058257808 */ /* 0x000fe20000800000 */
[----:B------:R-:W-:Y:S01]  /*9640*/  FMUL.FTZ R86, R102, UR4 ;  /* 0x0000000466567c20 */ /* 0x000fe20008410000 */
[----:B------:R-:W-:Y:S01]  /*9650*/  FMUL.FTZ R87, R103, UR4 ;  /* 0x0000000467577c20 */ /* 0x000fe20008410000 */
[----:B------:R-:W-:Y:S01]  /*9660*/  FMUL.FTZ R3, R104, UR4 ;  /* 0x0000000468037c20 */ /* 0x000fe20008410000 */
[----:B------:R-:W-:Y:S01]  /*9670*/  FMUL.FTZ R7, R105, UR4 ;  /* 0x0000000469077c20 */ /* 0x000fe20008410000 */
[----:B------:R-:W-:Y:S01]  /*9680*/  FMUL.FTZ R89, R107, UR4 ;  /* 0x000000046b597c20 */ /* 0x000fe20008410000 */
[----:B------:R-:W-:Y:S01]  /*9690*/  FMUL.FTZ R90, R110, UR4 ;  /* 0x000000046e5a7c20 */ /* 0x000fe20008410000 */
[----:B------:R-:W-:Y:S01]  /*96a0*/  FSEL R88, R4, -INF , P3 ;  /* 0xff80000004587808 */ /* 0x000fe20001800000 */
[----:B------:R-:W0:Y:S01]  /*96b0*/  MUFU.TANH R79, R79 ;  /* 0x0000004f004f7308 */ /* 0x000e220000002400 */
[----:B-1----:R-:W-:-:S02]  /*96c0*/  FSEL R39, R128, -INF , P4 ;  /* 0xff80000080277808 */ /* 0x002fc40002000000 */
[----:B------:R-:W-:Y:S02]  /*96d0*/  FMNMX.FTZ R4, R38, R11, !PT ;  /* 0x0000000b26047209 */ /* 0x000fe40007810000 */
[----:B--2---:R-:W-:-:S03]  /*96e0*/  FSEL R32, R32, -INF , P5 ;  /* 0xff80000020207808 */ /* 0x004fc60002800000 */
[----:B------:R-:W1:Y:S01]  /*96f0*/  MUFU.TANH R80, R80 ;  /* 0x0000005000507308 */ /* 0x000e620000002400 */
[----:B------:R-:W-:Y:S02]  /*9700*/  FSEL R85, R85, -INF , P5 ;  /* 0xff80000055557808 */ /* 0x000fe40002800000 */
[----:B------:R-:W-:-:S05]  /*9710*/  ISETP.GT.AND P5, PT, R5, 0xa8, PT ;  /* 0x000000a80500780c */ /* 0x000fca0003fa4270 */
[----:B------:R-:W2:Y:S01]  /*9720*/  MUFU.TANH R21, R21 ;  /* 0x0000001500157308 */ /* 0x000ea20000002400 */
[----:B------:R-:W-:-:S07]  /*9730*/  FMNMX.FTZ R11, R39, R4, !PT ;  /* 0x00000004270b7209 */ /* 0x000fce0007810000 */
[----:B------:R-:W2:Y:S01]  /*9740*/  MUFU.TANH R84, R84 ;  /* 0x0000005400547308 */ /* 0x000ea20000002400 */
[----:B---3--:R-:W-:Y:S02]  /*9750*/  FSEL R71, R71, -INF , P2 ;  /* 0xff80000047477808 */ /* 0x008fe40001000000 */
[----:B----4-:R-:W-:Y:S02]  /*9760*/  FSEL R4, R6, -INF , P5 ;  /* 0xff80000006047808 */ /* 0x010fe40002800000 */
[----:B------:R-:W-:-:S03]  /*9770*/  ISETP.GT.AND P2, PT, R5, 0x88, PT ;  /* 0x000000880500780c */ /* 0x000fc60003f44270 */
[----:B------:R-:W3:Y:S01]  /*9780*/  MUFU.TANH R9, R9 ;  /* 0x0000000900097308 */ /* 0x000ee20000002400 */
[----:B------:R-:W-:-:S07]  /*9790*/  FMNMX.FTZ R6, R36, R11, !PT ;  /* 0x0000000b24067209 */ /* 0x000fce0007810000 */
[----:B------:R-:W-:Y:S01]  /*97a0*/  MUFU.TANH R8, R8 ;  /* 0x0000000800087308 */ /* 0x000fe20000002400 */
[----:B0-----:R-:W-:-:S07]  /*97b0*/  FSEL R75, R75, -INF , P4 ;  /* 0xff8000004b4b7808 */ /* 0x001fce0002000000 */
[----:B------:R-:W0:Y:S01]  /*97c0*/  MUFU.TANH R86, R86 ;  /* 0x0000005600567308 */ /* 0x000e220000002400 */
[----:B------:R-:W-:-:S07]  /*97d0*/  FSEL R33, R33, -INF , P2 ;  /* 0xff80000021217808 */ /* 0x000fce0001000000 */
[----:B------:R-:W4:Y:S01]  /*97e0*/  MUFU.TANH R87, R87 ;  /* 0x0000005700577308 */ /* 0x000f220000002400 */
[----:B------:R-:W-:-:S07]  /*97f0*/  FMNMX.FTZ R6, R37, R6, !PT ;  /* 0x0000000625067209 */ /* 0x000fce0007810000 */
[----:B------:R-:W4:Y:S08]  /*9800*/  MUFU.TANH R3, R3 ;  /* 0x0000000300037308 */ /* 0x000f300000002400 */
[----:B------:R-:W4:Y:S08]  /*9810*/  MUFU.TANH R7, R7 ;  /* 0x0000000700077308 */ /* 0x000f300000002400 */
[----:B------:R-:W4:Y:S08]  /*9820*/  MUFU.TANH R89, R89 ;  /* 0x0000005900597308 */ /* 0x000f300000002400 */
[----:B------:R-:W4:Y:S01]  /*9830*/  MUFU.TANH R90, R90 ;  /* 0x0000005a005a7308 */ /* 0x000f220000002400 */
[----:B------:R-:W-:-:S02]  /*9840*/  ISETP.GT.AND P4, PT, R5, 0x90, PT ;  /* 0x000000900500780c */ /* 0x000fc40003f84270 */
[----:B------:R-:W-:Y:S02]  /*9850*/  FMNMX.FTZ R6, R33, R6, !PT ;  /* 0x0000000621067209 */ /* 0x000fe40007810000 */
[----:B------:R-:W-:Y:S02]  /*9860*/  FSEL R79, R79, -INF , P1 ;  /* 0xff8000004f4f7808 */ /* 0x000fe40000800000 */
[----:B-1----:R-:W-:Y:S02]  /*9870*/  FSEL R80, R80, -INF , P2 ;  /* 0xff80000050507808 */ /* 0x002fe40001000000 */
[----:B--2---:R-:W-:Y:S02]  /*9880*/  FSEL R21, R21, -INF , P4 ;  /* 0xff80000015157808 */ /* 0x004fe40002000000 */
[----:B------:R-:W-:Y:S02]  /*9890*/  FSEL R84, R84, -INF , P4 ;  /* 0xff80000054547808 */ /* 0x000fe40002000000 */
[----:B------:R-:W-:-:S02]  /*98a0*/  ISETP.GT.AND P1, PT, R5, 0x98, PT ;  /* 0x000000980500780c */ /* 0x000fc40003f24270 */
[C---:B------:R-:W-:Y:S02]  /*98b0*/  ISETP.GT.AND P2, PT, R5.reuse, 0x99, PT ;  /* 0x000000990500780c */ /* 0x040fe40003f44270 */
[----:B------:R-:W-:Y:S02]  /*98c0*/  ISETP.GT.AND P4, PT, R5, 0xa1, PT ;  /* 0x000000a10500780c */ /* 0x000fe40003f84270 */
[----:B------:R-:W-:Y:S02]  /*98d0*/  FMNMX.FTZ R6, R35, R6, !PT ;  /* 0x0000000623067209 */ /* 0x000fe40007810000 */
[----:B---3--:R-:W-:Y:S02]  /*98e0*/  FSEL R9, R9, -INF , P1 ;  /* 0xff80000009097808 */ /* 0x008fe40000800000 */
[----:B0-----:R-:W-:Y:S02]  /*98f0*/  FSEL R86, R86, -INF , P1 ;  /* 0xff80000056567808 */ /* 0x001fe40000800000 */
[----:B------:R-:W-:-:S02]  /*9900*/  FSEL R8, R8, -INF , P2 ;  /* 0xff80000008087808 */ /* 0x000fc40001000000 */
[----:B----4-:R-:W-:Y:S02]  /*9910*/  FSEL R87, R87, -INF , P2 ;  /* 0xff80000057577808 */ /* 0x010fe40001000000 */
[----:B------:R-:W-:Y:S02]  /*9920*/  FSEL R3, R3, -INF , P3 ;  /* 0xff80000003037808 */ /* 0x000fe40001800000 */
[----:B------:R-:W-:Y:S02]  /*9930*/  FSEL R7, R7, -INF , P4 ;  /* 0xff80000007077808 */ /* 0x000fe40002000000 */
[----:B------:R-:W-:Y:S02]  /*9940*/  FSEL R89, R89, -INF , P4 ;  /* 0xff80000059597808 */ /* 0x000fe40002000000 */
[----:B------:R-:W-:Y:S02]  /*9950*/  FSEL R90, R90, -INF , P5 ;  /* 0xff8000005a5a7808 */ /* 0x000fe40002800000 */
[----:B------:R-:W-:-:S02]  /*9960*/  ISETP.GT.AND P1, PT, R5, 0xa9, PT ;  /* 0x000000a90500780c */ /* 0x000fc40003f24270 */
[C---:B------:R-:W-:Y:S02]  /*9970*/  ISETP.GT.AND P2, PT, R5.reuse, 0xb0, PT ;  /* 0x000000b00500780c */ /* 0x040fe40003f44270 */
[C---:B------:R-:W-:Y:S02]  /*9980*/  ISETP.GT.AND P3, PT, R5.reuse, 0xb1, PT ;  /* 0x000000b10500780c */ /* 0x040fe40003f64270 */
[C---:B------:R-:W-:Y:S02]  /*9990*/  ISETP.GT.AND P4, PT, R5.reuse, 0xb8, PT ;  /* 0x000000b80500780c */ /* 0x040fe40003f84270 */
[----:B------:R-:W-:Y:S01]  /*99a0*/  ISETP.GT.AND P5, PT, R5, 0xb9, PT ;  /* 0x000000b90500780c */ /* 0x000fe20003fa4270 */
[----:B------:R-:W-:Y:S01]  /*99b0*/  FMUL.FTZ R34, R109, UR4 ;  /* 0x000000046d227c20 */ /* 0x000fe20008410000 */
[----:B------:R-:W-:Y:S01]  /*99c0*/  FMNMX.FTZ R5, R21, R6, !PT ;  /* 0x0000000615057209 */ /* 0x000fe20007810000 */
[----:B------:R-:W-:-:S03]  /*99d0*/  FMUL.FTZ R10, R112, UR4 ;  /* 0x00000004700a7c20 */ /* 0x000fc60008410000 */
[----:B------:R-:W-:Y:S01]  /*99e0*/  FMNMX.FTZ R6, R32, R5, !PT ;  /* 0x0000000520067209 */ /* 0x000fe20007810000 */
[----:B------:R-:W0:Y:S01]  /*99f0*/  MUFU.TANH R34, R34 ;  /* 0x0000002200227308 */ /* 0x000e220000002400 */
[----:B------:R-:W-:Y:S02]  /*9a00*/  FMUL.FTZ R11, R113, UR4 ;  /* 0x00000004710b7c20 */ /* 0x000fe40008410000 */
[----:B------:R-:W-:Y:S01]  /*9a10*/  FMNMX.FTZ R5, R9, R6, !PT ;  /* 0x0000000609057209 */ /* 0x000fe20007810000 */
[----:B------:R-:W-:Y:S01]  /*9a20*/  FMUL.FTZ R20, R116, UR4 ;  /* 0x0000000474147c20 */ /* 0x000fe20008410000 */
[----:B------:R-:W-:Y:S01]  /*9a30*/  FMUL.FTZ R117, R117, UR4 ;  /* 0x0000000475757c20 */ /* 0x000fe20008410000 */
[----:B------:R-:W-:Y:S01]  /*9a40*/  FMUL.FTZ R105, R111, UR4 ;  /* 0x000000046f697c20 */ /* 0x000fe20008410000 */
[----:B------:R-:W-:Y:S01]  /*9a50*/  FMNMX.FTZ R6, R8, R5, !PT ;  /* 0x0000000508067209 */ /* 0x000fe20007810000 */
[----:B------:R-:W1:Y:S01]  /*9a60*/  MUFU.TANH R10, R10 ;  /* 0x0000000a000a7308 */ /* 0x000e620000002400 */
[----:B------:R-:W2:Y:S02]  /*9a70*/  LDL R116, [R1+0x44] ;  /* 0x0000440001747983 */ /* 0x000ea40000100800 */
[----:B------:R-:W-:-:S05]  /*9a80*/  FMNMX.FTZ R6, R3, R6, !PT ;  /* 0x0000000603067209 */ /* 0x000fca0007810000 */
[----:B------:R-:W3:Y:S01]  /*9a90*/  MUFU.TANH R11, R11 ;  /* 0x0000000b000b7308 */ /* 0x000ee20000002400 */
[----:B------:R-:W-:Y:S02]  /*9aa0*/  FMNMX.FTZ R5, R7, R6, !PT ;  /* 0x0000000607057209 */ /* 0x000fe40007810000 */
[----:B0-----:R-:W-:-:S05]  /*9ab0*/  FSEL R34, R34, -INF , P1 ;  /* 0xff80000022227808 */ /* 0x001fca0000800000 */
[----:B------:R-:W0:Y:S01]  /*9ac0*/  MUFU.TANH R20, R20 ;  /* 0x0000001400147308 */ /* 0x000e220000002400 */
[----:B------:R-:W-:Y:S02]  /*9ad0*/  FMNMX.FTZ R5, R4, R5, !PT ;  /* 0x0000000504057209 */ /* 0x000fe40007810000 */
[----:B-1----:R-:W-:-:S05]  /*9ae0*/  FSEL R10, R10, -INF , P2 ;  /* 0xff8000000a0a7808 */ /* 0x002fca0001000000 */
[----:B------:R1:W4:Y:S01]  /*9af0*/  MUFU.TANH R95, R117 ;  /* 0x00000075005f7308 */ /* 0x0003220000002400 */
[----:B------:R-:W-:Y:S02]  /*9b00*/  FMNMX.FTZ R5, R34, R5, !PT ;  /* 0x0000000522057209 */ /* 0x000fe40007810000 */
[----:B---3--:R-:W-:Y:S02]  /*9b10*/  FSEL R11, R11, -INF , P3 ;  /* 0xff8000000b0b7808 */ /* 0x008fe40001800000 */
[----:B------:R-:W-:Y:S02]  /*9b20*/  FMNMX.FTZ R6, R10, R5, !PT ;  /* 0x000000050a067209 */ /* 0x000fe40007810000 */
[----:B0-----:R-:W-:Y:S01]  /*9b30*/  FSEL R20, R20, -INF , P4 ;  /* 0xff80000014147808 */ /* 0x001fe20002000000 */
[----:B------:R-:W-:Y:S01]  /*9b40*/  FMUL.FTZ R107, R115, UR4 ;  /* 0x00000004736b7c20 */ /* 0x000fe20008410000 */
[----:B------:R-:W-:Y:S01]  /*9b50*/  FMNMX.FTZ R5, R11, R6, !PT ;  /* 0x000000060b057209 */ /* 0x000fe20007810000 */
[----:B-1----:R-:W3:Y:S03]  /*9b60*/  LDL R117, [R1+0x84] ;  /* 0x0000840001757983 */ /* 0x002ee60000100800 */
[----:B------:R-:W-:Y:S01]  /*9b70*/  FMNMX.FTZ R6, R20, R5, !PT ;  /* 0x0000000514067209 */ /* 0x000fe20007810000 */
[----:B------:R-:W3:Y:S01]  /*9b80*/  LDL R115, [R1+0x4c] ;  /* 0x00004c0001737983 */ /* 0x000ee20000100800 */
[----:B----4-:R-:W-:-:S04]  /*9b90*/  FSEL R95, R95, -INF , P5 ;  /* 0xff8000005f5f7808 */ /* 0x010fc80002800000 */
[----:B------:R-:W-:-:S05]  /*9ba0*/  FMNMX.FTZ R94, R95, R6, !PT ;  /* 0x000000065f5e7209 */ /* 0x000fca0007810000 */
[----:B------:R-:W0:Y:S02]  /*9bb0*/  SHFL.BFLY PT, R5, R94, 0x2, 0x1f ;  /* 0x0c401f005e057f89 */ /* 0x000e2400000e0000 */
[----:B0-----:R-:W-:-:S05]  /*9bc0*/  FMNMX.FTZ R96, R94, R5, !PT ;  /* 0x000000055e607209 */ /* 0x001fca0007810000 */
[----:B------:R-:W0:Y:S01]  /*9bd0*/  SHFL.BFLY PT, R5, R96, 0x1, 0x1f ;  /* 0x0c201f0060057f89 */ /* 0x000e2200000e0000 */
[----:B------:R-:W-:Y:S02]  /*9be0*/  MOV R6, UR5 ;  /* 0x0000000500067c02 */ /* 0x000fe40008000f00 */
[----:B------:R-:W-:Y:S02]  /*9bf0*/  FMNMX.FTZ R111, R12, R13, !PT ;  /* 0x0000000d0c6f7209 */ /* 0x000fe40007810000 */
[----:B0-----:R-:W-:-:S04]  /*9c00*/  FMNMX.FTZ R5, R96, R5, !PT ;  /* 0x0000000560057209 */ /* 0x001fc80007810000 */
[C---:B------:R-:W-:Y:S01]  /*9c10*/  FSETP.NEU.FTZ.AND P6, PT, R5.reuse, -INF , PT ;  /* 0xff8000000500780b */ /* 0x040fe20003fdd000 */
[----:B------:R-:W-:-:S05]  /*9c20*/  FMUL.FTZ R97, R5, R6 ;  /* 0x0000000605617220 */ /* 0x000fca0000410000 */
[----:B------:R-:W-:-:S05]  /*9c30*/  FSEL R97, R97, RZ, P6 ;  /* 0x000000ff61617208 */ /* 0x000fca0003000000 */
[-CC-:B------:R-:W-:Y:S01]  /*9c40*/  FFMA.FTZ R94, R82, R6.reuse, -R97.reuse ;  /* 0x00000006525e7223 */ /* 0x180fe20000010861 */
[----:B------:R-:W-:Y:S01]  /*9c50*/  FFMA.FTZ R82, R74, R6, -R97 ;  /* 0x000000064a527223 */ /* 0x000fe20000010861 */
[----:B------:R-:W-:-:S04]  /*9c60*/  FMNMX.FTZ R74, R14, R111, !PT ;  /* 0x0000006f0e4a7209 */ /* 0x000fc80007810000 */
[----:B------:R-:W-:-:S04]  /*9c70*/  FMNMX.FTZ R111, R15, R74, !PT ;  /* 0x0000004a0f6f7209 */ /* 0x000fc80007810000 */
[----:B------:R-:W-:-:S04]  /*9c80*/  FMNMX.FTZ R74, R24, R111, !PT ;  /* 0x0000006f184a7209 */ /* 0x000fc80007810000 */
[----:B------:R-:W-:Y:S01]  /*9c90*/  FMNMX.FTZ R111, R25, R74, !PT ;  /* 0x0000004a196f7209 */ /* 0x000fe20007810000 */
[-CC-:B------:R-:W-:Y:S01]  /*9ca0*/  FFMA.FTZ R98, R92, R6.reuse, -R97.reuse ;  /* 0x000000065c627223 */ /* 0x180fe20000010861 */
[-CC-:B------:R-:W-:Y:S02]  /*9cb0*/  FFMA.FTZ R92, R78, R6.reuse, -R97.reuse ;  /* 0x000000064e5c7223 */ /* 0x180fe40000010861 */
[----:B------:R-:W-:Y:S01]  /*9cc0*/  FMNMX.FTZ R74, R26, R111, !PT ;  /* 0x0000006f1a4a7209 */ /* 0x000fe20007810000 */
[----:B------:R-:W-:-:S03]  /*9cd0*/  FFMA.FTZ R78, R69, R6, -R97 ;  /* 0x00000006454e7223 */ /* 0x000fc60000010861 */
[----:B------:R-:W-:-:S04]  /*9ce0*/  FMNMX.FTZ R69, R27, R74, !PT ;  /* 0x0000004a1b457209 */ /* 0x000fc80007810000 */
[----:B------:R-:W-:-:S04]  /*9cf0*/  FMNMX.FTZ R74, R28, R69, !PT ;  /* 0x000000451c4a7209 */ /* 0x000fc80007810000 */
[----:B------:R-:W-:-:S04]  /*9d00*/  FMNMX.FTZ R69, R29, R74, !PT ;  /* 0x0000004a1d457209 */ /* 0x000fc80007810000 */
[----:B------:R-:W-:Y:S01]  /*9d10*/  FMNMX.FTZ R110, R30, R69, !PT ;  /* 0x000000451e6e7209 */ /* 0x000fe20007810000 */
[----:B------:R-:W-:-:S03]  /*9d20*/  FFMA.FTZ R74, R65, R6, -R97 ;  /* 0x00000006414a7223 */ /* 0x000fc60000010861 */
[----:B------:R-:W-:-:S04]  /*9d30*/  FMNMX.FTZ R110, R31, R110, !PT ;  /* 0x0000006e1f6e7209 */ /* 0x000fc80007810000 */
[----:B------:R-:W-:Y:S01]  /*9d40*/  FMNMX.FTZ R65, R49, R110, !PT ;  /* 0x0000006e31417209 */ /* 0x000fe20007810000 */
[----:B------:R-:W-:-:S03]  /*9d50*/  FFMA.FTZ R69, R66, R6, -R97 ;  /* 0x0000000642457223 */ /* 0x000fc60000010861 */
        /* <DEDUP_REMOVED lines=16> */
[----:B------:R-:W-:Y:S01]  /*9e60*/  FMNMX.FTZ R44, R60, R47, !PT ;  /* 0x0000002f3c2c7209 */ /* 0x000fe20007810000 */
[----:B------:R0:W-:Y:S03]  /*9e70*/  MUFU.EX2 R65, R110 ;  /* 0x0000006e00417308 */ /* 0x0001e60000000800 */
[----:B------:R-:W-:Y:S01]  /*9e80*/  FMNMX.FTZ R47, R63, R44, !PT ;  /* 0x0000002c3f2f7209 */ /* 0x000fe20007810000 */
[----:B0-----:R-:W-:-:S03]  /*9e90*/  FFMA.FTZ R110, R45, R6, -R97 ;  /* 0x000000062d6e7223 */ /* 0x001fc60000010861 */
        /* <DEDUP_REMOVED lines=11> */
[----:B------:R0:W-:Y:S03]  /*9f50*/  MUFU.EX2 R47, R110 ;  /* 0x0000006e002f7308 */ /* 0x0001e60000000800 */
[----:B------:R-:W-:Y:S01]  /*9f60*/  FMNMX.FTZ R40, R80, R43, !PT ;  /* 0x0000002b50287209 */ /* 0x000fe20007810000 */
[----:B0-----:R-:W-:-:S03]  /*9f70*/  FFMA.FTZ R110, R41, R6, -R97 ;  /* 0x00000006296e7223 */ /* 0x001fc60000010861 */
[----:B------:R-:W-:Y:S01]  /*9f80*/  FMNMX.FTZ R41, R83, R40, !PT ;  /* 0x0000002853297209 */ /* 0x000fe20007810000 */
[----:B------:R-:W-:-:S03]  /*9f90*/  FFMA.FTZ R40, R38, R6, -R97 ;  /* 0x0000000626287223 */ /* 0x000fc60000010861 */
[----:B------:R-:W-:Y:S01]  /*9fa0*/  FMNMX.FTZ R38, R84, R41, !PT ;  /* 0x0000002954267209 */ /* 0x000fe20007810000 */
[----:B------:R-:W-:-:S03]  /*9fb0*/  FMUL.FTZ R106, R114, UR4 ;  /* 0x00000004726a7c20 */ /* 0x000fc60008410000 */
[----:B------:R-:W-:Y:S01]  /*9fc0*/  FMNMX.FTZ R41, R85, R38, !PT ;  /* 0x0000002655297209 */ /* 0x000fe20007810000 */
[----:B------:R-:W0:Y:S03]  /*9fd0*/  MUFU.TANH R105, R105 ;  /* 0x0000006900697308 */ /* 0x000e260000002400 */
[----:B------:R-:W-:Y:S01]  /*9fe0*/  FMNMX.FTZ R38, R86, R41, !PT ;  /* 0x0000002956267209 */ /* 0x000fe20007810000 */
[----:B------:R-:W-:-:S04]  /*9ff0*/  FMUL.FTZ R108, R118, UR4 ;  /* 0x00000004766c7c20 */ /* 0x000fc80008410000 */
[----:B------:R1:W-:Y:S01]  /*a000*/  MUFU.EX2 R44, R111 ;  /* 0x0000006f002c7308 */ /* 0x0003e20000000800 */
[----:B------:R-:W-:-:S07]  /*a010*/  FMUL.FTZ R109, R119, UR4 ;  /* 0x00000004776d7c20 */ /* 0x000fce0008410000 */
[----:B------:R-:W4:Y:S01]  /*a020*/  MUFU.TANH R106, R106 ;  /* 0x0000006a006a7308 */ /* 0x000f220000002400 */
[--C-:B-1----:R-:W-:Y:S01]  /*a030*/  FFMA.FTZ R111, R39, R6, -R97.reuse ;  /* 0x00000006276f7223 */ /* 0x102fe20000010861 */
[----:B------:R-:W-:Y:S01]  /*a040*/  FMNMX.FTZ R39, R87, R38, !PT ;  /* 0x0000002657277209 */ /* 0x000fe20007810000 */
[----:B------:R-:W-:-:S03]  /*a050*/  FFMA.FTZ R38, R36, R6, -R97 ;  /* 0x0000000624267223 */ /* 0x000fc60000010861 */
[----:B------:R-:W-:Y:S02]  /*a060*/  FMNMX.FTZ R36, R88, R39, !PT ;  /* 0x0000002758247209 */ /* 0x000fe40007810000 */
[----:B------:R-:W1:Y:S02]  /*a070*/  MUFU.TANH R107, R107 ;  /* 0x0000006b006b7308 */ /* 0x000e640000002400 */
[----:B------:R-:W-:-:S06]  /*a080*/  FMNMX.FTZ R39, R89, R36, !PT ;  /* 0x0000002459277209 */ /* 0x000fcc0007810000 */
[----:B------:R-:W2:Y:S01]  /*a090*/  MUFU.TANH R108, R108 ;  /* 0x0000006c006c7308 */ /* 0x000ea20000002400 */
[----:B0-----:R-:W-:Y:S02]  /*a0a0*/  FSEL R105, R105, -INF , P1 ;  /* 0xff80000069697808 */ /* 0x001fe40000800000 */
[----:B------:R-:W-:-:S05]  /*a0b0*/  FMNMX.FTZ R36, R90, R39, !PT ;  /* 0x000000275a247209 */ /* 0x000fca0007810000 */
[----:B------:R-:W0:Y:S01]  /*a0c0*/  MUFU.TANH R109, R109 ;  /* 0x0000006d006d7308 */ /* 0x000e220000002400 */
[----:B----4-:R-:W-:-:S07]  /*a0d0*/  FSEL R106, R106, -INF , P2 ;  /* 0xff8000006a6a7808 */ /* 0x010fce0001000000 */
[----:B------:R4:W-:Y:S01]  /*a0e0*/  MUFU.EX2 R45, R112 ;  /* 0x00000070002d7308 */ /* 0x0009e20000000800 */
[----:B-1----:R-:W-:Y:S01]  /*a0f0*/  FSEL R107, R107, -INF , P3 ;  /* 0xff8000006b6b7808 */ /* 0x002fe20001800000 */
[----:B----4-:R-:W-:Y:S01]  /*a100*/  FFMA.FTZ R112, R37, R6, -R97 ;  /* 0x0000000625707223 */ /* 0x010fe20000010861 */
[----:B------:R-:W-:-:S05]  /*a110*/  FMNMX.FTZ R37, R105, R36, !PT ;  /* 0x0000002469257209 */ /* 0x000fca0007810000 */
[----:B------:R1:W-:Y:S01]  /*a120*/  MUFU.EX2 R43, R110 ;  /* 0x0000006e002b7308 */ /* 0x0003e20000000800 */
[----:B------:R-:W-:Y:S01]  /*a130*/  FFMA.FTZ R36, R33, R6, -R97 ;  /* 0x0000000621247223 */ /* 0x000fe20000010861 */
[----:B--2---:R-:W-:Y:S02]  /*a140*/  FSEL R108, R108, -INF , P4 ;  /* 0xff8000006c6c7808 */ /* 0x004fe40002000000 */
[----:B-1----:R-:W-:-:S04]  /*a150*/  FMNMX.FTZ R110, R106, R37, !PT ;  /* 0x000000256a6e7209 */ /* 0x002fc80007810000 */
[----:B------:R-:W-:Y:S02]  /*a160*/  FMNMX.FTZ R33, R107, R110, !PT ;  /* 0x0000006e6b217209 */ /* 0x000fe40007810000 */
[----:B0-----:R-:W-:Y:S02]  /*a170*/  FSEL R109, R109, -INF , P5 ;  /* 0xff8000006d6d7808 */ /* 0x001fe40002800000 */
[----:B------:R-:W-:-:S04]  /*a180*/  FMNMX.FTZ R110, R108, R33, !PT ;  /* 0x000000216c6e7209 */ /* 0x000fc80007810000 */
[----:B------:R-:W-:Y:S01]  /*a190*/  FMNMX.FTZ R110, R109, R110, !PT ;  /* 0x0000006e6d6e7209 */ /* 0x000fe20007810000 */
[----:B------:R0:W-:Y:S04]  /*a1a0*/  MUFU.EX2 R41, R111 ;  /* 0x0000006f00297308 */ /* 0x0001e80000000800 */
[----:B0-----:R-:W0:Y:S01]  /*a1b0*/  SHFL.BFLY PT, R111, R110, 0x2, 0x1f ;  /* 0x0c401f006e6f7f89 */ /* 0x001e2200000e0000 */
[----:B------:R-:W1:Y:S01]  /*a1c0*/  S2R R129, SR_TID.X ;  /* 0x0000000000817919 */ /* 0x000e620000002100 */
[----:B0-----:R-:W-:-:S05]  /*a1d0*/  FMNMX.FTZ R110, R110, R111, !PT ;  /* 0x0000006f6e6e7209 */ /* 0x001fca0007810000 */
[----:B------:R-:W0:Y:S01]  /*a1e0*/  SHFL.BFLY PT, R111, R110, 0x1, 0x1f ;  /* 0x0c201f006e6f7f89 */ /* 0x000e2200000e0000 */
[-CC-:B------:R-:W-:Y:S01]  /*a1f0*/  FFMA.FTZ R33, R21, R6.reuse, -R97.reuse ;  /* 0x0000000615217223 */ /* 0x180fe20000010861 */
[-CC-:B------:R-:W-:Y:S01]  /*a200*/  FFMA.FTZ R21, R9, R6.reuse, -R97.reuse ;  /* 0x0000000609157223 */ /* 0x180fe20000010861 */
[-CC-:B------:R-:W-:Y:S01]  /*a210*/  FFMA.FTZ R9, R34, R6.reuse, -R97.reuse ;  /* 0x0000000622097223 */ /* 0x180fe20000010861 */
[-CC-:B------:R-:W-:Y:S01]  /*a220*/  FFMA.FTZ R103, R126, R6.reuse, -R97.reuse ;  /* 0x000000067e677223 */ /* 0x180fe20000010861 */
[-CC-:B------:R-:W-:Y:S01]  /*a230*/  FFMA.FTZ R104, R124, R6.reuse, -R97.reuse ;  /* 0x000000067c687223 */ /* 0x180fe20000010861 */
[-CC-:B------:R-:W-:Y:S01]  /*a240*/  FFMA.FTZ R37, R35, R6.reuse, -R97.reuse ;  /* 0x0000000623257223 */ /* 0x180fe20000010861 */
[----:B-1----:R-:W-:Y:S01]  /*a250*/  LOP3.LUT R129, R129, 0x7f, RZ, 0xc0, !PT ;  /* 0x0000007f81817812 */ /* 0x002fe200078ec0ff */
[-CC-:B------:R-:W-:Y:S01]  /*a260*/  FFMA.FTZ R35, R32, R6.reuse, -R97.reuse ;  /* 0x0000000620237223 */ /* 0x180fe20000010861 */
[-CC-:B------:R-:W-:Y:S01]  /*a270*/  FFMA.FTZ R32, R8, R6.reuse, -R97.reuse ;  /* 0x0000000608207223 */ /* 0x180fe20000010861 */
[----:B------:R-:W-:Y:S01]  /*a280*/  FFMA.FTZ R8, R4, R6, -R97 ;  /* 0x0000000604087223 */ /* 0x000fe20000010861 */
[----:B0-----:R-:W-:-:S04]  /*a290*/  FMNMX.FTZ R34, R110, R111, !PT ;  /* 0x0000006f6e227209 */ /* 0x001fc80007810000 */
[C---:B------:R-:W-:Y:S01]  /*a2a0*/  FSETP.NEU.FTZ.AND P1, PT, R34.reuse, -INF , PT ;  /* 0xff8000002200780b */ /* 0x040fe20003f3d000 */
[-C--:B------:R-:W-:Y:S01]  /*a2b0*/  FMUL.FTZ R113, R34, R6.reuse ;  /* 0x0000000622717220 */ /* 0x080fe20000410000 */
[----:B------:R-:W-:-:S04]  /*a2c0*/  FFMA.FTZ R101, R125, R6, -R97 ;  /* 0x000000067d657223 */ /* 0x000fc80000010861 */
[----:B------:R-:W-:Y:S01]  /*a2d0*/  FSEL R113, R113, RZ, P1 ;  /* 0x000000ff71717208 */ /* 0x000fe20000800000 */
[-C--:B------:R-:W-:Y:S01]  /*a2e0*/  FFMA.FTZ R4, R95, R6.reuse, -R97 ;  /* 0x000000065f047223 */ /* 0x080fe20000010861 */
[----:B------:R-:W-:Y:S01]  /*a2f0*/  ISETP.NE.AND P1, PT, R129, RZ, PT ;  /* 0x000000ff8100720c */ /* 0x000fe20003f25270 */
[----:B------:R-:W-:Y:S02]  /*a300*/  MUFU.EX2 R103, R103 ;  /* 0x0000006700677308 */ /* 0x000fe40000000800 */
[-CC-:B------:R-:W-:Y:S01]  /*a310*/  FFMA.FTZ R95, R12, R6.reuse, -R113.reuse ;  /* 0x000000060c5f7223 */ /* 0x180fe20000010871 */
[-C--:B------:R-:W-:Y:S01]  /*a320*/  FFMA.FTZ R13, R13, R6.reuse, -R113 ;  /* 0x000000060d0d7223 */ /* 0x080fe20000010871 */
[-CC-:B------:R-:W-:Y:S01]  /*a330*/  FFMA.FTZ R102, R122, R6.reuse, -R97.reuse ;  /* 0x000000067a667223 */ /* 0x180fe20000010861 */
[-CC-:B------:R-:W-:Y:S01]  /*a340*/  FFMA.FTZ R99, R123, R6.reuse, -R97.reuse ;  /* 0x000000067b637223 */ /* 0x180fe20000010861 */
[-CC-:B------:R-:W-:Y:S02]  /*a350*/  FFMA.FTZ R100, R120, R6.reuse, -R97.reuse ;  /* 0x0000000678647223 */ /* 0x180fe40000010861 */
[----:B------:R-:W0:Y:S01]  /*a360*/  MUFU.EX2 R104, R104 ;  /* 0x0000006800687308 */ /* 0x000e220000000800 */
[-CC-:B------:R-:W-:Y:S01]  /*a370*/  FFMA.FTZ R96, R121, R6.reuse, -R97.reuse ;  /* 0x0000000679607223 */ /* 0x180fe20000010861 */
        /* <DEDUP_REMOVED lines=10> */
[-C--:B------:R-:W-:Y:S01]  /*a420*/  FFMA.FTZ R20, R20, R6.reuse, -R97 ;  /* 0x0000000614147223 */ /* 0x080fe20000010861 */
[-CC-:B------:R-:W-:Y:S01]  /*a430*/  FFMA.FTZ R97, R14, R6.reuse, -R113.reuse ;  /* 0x000000060e617223 */ /* 0x180fe20000010871 */
[----:B------:R-:W1:Y:S01]  /*a440*/  MUFU.EX2 R101, R101 ;  /* 0x0000006500657308 */ /* 0x000e620000000800 */
[----:B------:R-:W-:Y:S01]  /*a450*/  FFMA.FTZ R15, R15, R6, -R113 ;  /* 0x000000060f0f7223 */ /* 0x000fe20000010871 */
[----:B------:R-:W-:-:S06]  /*a460*/  @!P1 VIADD R0, R0, 0x30840 ;  /* 0x0003084000009836 */ /* 0x000fcc0000000000 */
[----:B------:R-:W-:Y:S01]  /*a470*/  MUFU.EX2 R95, R95 ;  /* 0x0000005f005f7308 */ /* 0x000fe20000000800 */
[----:B------:R-:W-:-:S07]  /*a480*/  FFMA.FTZ R110, R24, R6, -R113 ;  /* 0x00000006186e7223 */ /* 0x000fce0000010871 */
[----:B------:R-:W2:Y:S01]  /*a490*/  MUFU.EX2 R13, R13 ;  /* 0x0000000d000d7308 */ /* 0x000ea20000000800 */
[-CC-:B------:R-:W-:Y:S01]  /*a4a0*/  FFMA.FTZ R14, R57, R6.reuse, -R113.reuse ;  /* 0x00000006390e7223 */ /* 0x180fe20000010871 */
[----:B------:R-:W-:-:S06]  /*a4b0*/  FFMA.FTZ R25, R25, R6, -R113 ;  /* 0x0000000619197223 */ /* 0x000fcc0000010871 */
[----:B------:R-:W-:Y:S01]  /*a4c0*/  MUFU.EX2 R97, R97 ;  /* 0x0000006100617308 */ /* 0x000fe20000000800 */
[----:B------:R-:W-:Y:S01]  /*a4d0*/  @!P1 PRMT R12, RZ, 0x654, R0 ;  /* 0x00000654ff0c9816 */ /* 0x000fe20000000000 */
[----:B------:R-:W-:-:S03]  /*a4e0*/  FFMA.FTZ R111, R26, R6, -R113 ;  /* 0x000000061a6f7223 */ /* 0x000fc60000010871 */
[----:B------:R0:W-:Y:S03]  /*a4f0*/  @!P1 SYNCS.ARRIVE.TRANS64.RED.A1T0 RZ, [R12+URZ], RZ ;  /* 0x000000ff0cff99a7 */ /* 0x0001e6000810043f */
[----:B------:R-:W4:Y:S08]  /*a500*/  MUFU.EX2 R102, R102 ;  /* 0x0000006600667308 */ /* 0x000f300000000800 */
[----:B------:R-:W3:Y:S01]  /*a510*/  MUFU.EX2 R15, R15 ;  /* 0x0000000f000f7308 */ /* 0x000ee20000000800 */
[----:B0-----:R-:W-:-:S07]  /*a520*/  F2FP.F16.F32.PACK_AB R12, R104, R103 ;  /* 0x00000067680c723e */ /* 0x001fce00000000ff */
[----:B------:R-:W0:Y:S01]  /*a530*/  MUFU.EX2 R99, R99 ;  /* 0x0000006300637308 */ /* 0x000e220000000800 */
[----:B------:R-:W-:-:S07]  /*a540*/  FFMA.FTZ R27, R27, R6, -R113 ;  /* 0x000000061b1b7223 */ /* 0x000fce0000010871 */
[----:B------:R1:W-:Y:S08]  /*a550*/  MUFU.EX2 R0, R14 ;  /* 0x0000000e00007308 */ /* 0x0003f00000000800 */
[----:B------:R-:W0:Y:S01]  /*a560*/  MUFU.EX2 R110, R110 ;  /* 0x0000006e006e7308 */ /* 0x000e220000000800 */
[----:B-1----:R-:W-:-:S04]  /*a570*/  FADD.FTZ R14, R103, R104 ;  /* 0x00000068670e7221 */ /* 0x002fc80000010000 */
[----:B------:R-:W-:-:S03]  /*a580*/  FADD.FTZ R103, R101, R14 ;  /* 0x0000000e65677221 */ /* 0x000fc60000010000 */
[----:B------:R-:W1:Y:S01]  /*a590*/  MUFU.EX2 R100, R100 ;  /* 0x0000006400647308 */ /* 0x000e620000000800 */
[----:B--2---:R-:W-:Y:S01]  /*a5a0*/  FADD.FTZ R14, R95, R13 ;  /* 0x0000000d5f0e7221 */ /* 0x004fe20000010000 */
[----:B----4-:R-:W-:-:S06]  /*a5b0*/  FADD.FTZ R26, R102, R103 ;  /* 0x00000067661a7221 */ /* 0x010fcc0000010000 */
[----:B------:R-:W2:Y:S01]  /*a5c0*/  MUFU.EX2 R25, R25 ;  /* 0x0000001900197308 */ /* 0x000ea20000000800 */
[----:B------:R-:W-:-:S07]  /*a5d0*/  FADD.FTZ R24, R97, R14 ;  /* 0x0000000e61187221 */ /* 0x000fce0000010000 */
[----:B------:R-:W4:Y:S01]  /*a5e0*/  MUFU.EX2 R96, R96 ;  /* 0x0000006000607308 */ /* 0x000f220000000800 */
[----:B------:R-:W-:Y:S01]  /*a5f0*/  F2FP.F16.F32.PACK_AB R14, R102, R101 ;  /* 0x00000065660e723e */ /* 0x000fe200000000ff */
[----:B---3--:R-:W-:-:S06]  /*a600*/  FADD.FTZ R101, R15, R24 ;  /* 0x000000180f657221 */ /* 0x008fcc0000010000 */
[----:B------:R-:W3:Y:S01]  /*a610*/  MUFU.EX2 R111, R111 ;  /* 0x0000006f006f7308 */ /* 0x000ee20000000800 */
[----:B------:R-:W-:Y:S01]  /*a620*/  FFMA.FTZ R29, R29, R6, -R113 ;  /* 0x000000061d1d7223 */ /* 0x000fe20000010871 */
[----:B0-----:R-:W-:-:S06]  /*a630*/  FADD.FTZ R103, R99, R26 ;  /* 0x0000001a63677221 */ /* 0x001fcc0000010000 */
[----:B------:R-:W0:Y:S08]  /*a640*/  MUFU.EX2 R98, R98 ;  /* 0x0000006200627308 */ /* 0x000e300000000800 */
[----:B------:R1:W-:Y:S01]  /*a650*/  MUFU.EX2 R39, R112 ;  /* 0x0000007000277308 */ /* 0x0003e20000000800 */
[----:B------:R-:W-:Y:S01]  /*a660*/  FADD.FTZ R26, R110, R101 ;  /* 0x000000656e1a7221 */ /* 0x000fe20000010000 */
[----:B-1----:R-:W-:-:S06]  /*a670*/  FFMA.FTZ R112, R28, R6, -R113 ;  /* 0x000000061c707223 */ /* 0x002fcc0000010871 */
[----:B------:R-:W1:Y:S01]  /*a680*/  MUFU.EX2 R27, R27 ;  /* 0x0000001b001b7308 */ /* 0x000e620000000800 */
[----:B------:R-:W-:Y:S01]  /*a690*/  FFMA.FTZ R114, R30, R6, -R113 ;  /* 0x000000061e727223 */ /* 0x000fe20000010871 */
[----:B------:R-:W-:-:S06]  /*a6a0*/  FADD.FTZ R103, R100, R103 ;  /* 0x0000006764677221 */ /* 0x000fcc0000010000 */
[----:B------:R-:W1:Y:S01]  /*a6b0*/  MUFU.EX2 R93, R93 ;  /* 0x0000005d005d7308 */ /* 0x000e620000000800 */
[----:B--2---:R-:W-:Y:S01]  /*a6c0*/  FADD.FTZ R26, R25, R26 ;  /* 0x0000001a191a7221 */ /* 0x004fe20000010000 */
[----:B------:R-:W-:-:S06]  /*a6d0*/  FFMA.FTZ R31, R31, R6, -R113 ;  /* 0x000000061f1f7223 */ /* 0x000fcc0000010871 */
[----:B------:R-:W2:Y:S01]  /*a6e0*/  MUFU.EX2 R112, R112 ;  /* 0x0000007000707308 */ /* 0x000ea20000000800 */
[----:B----4-:R-:W-:-:S07]  /*a6f0*/  FADD.FTZ R103, R96, R103 ;  /* 0x0000006760677221 */ /* 0x010fce0000010000 */
[----:B------:R-:W4:Y:S01]  /*a700*/  MUFU.EX2 R94, R94 ;  /* 0x0000005e005e7308 */ /* 0x000f220000000800 */
[----:B---3--:R-:W-:Y:S01]  /*a710*/  FADD.FTZ R28, R111, R26 ;  /* 0x0000001a6f1c7221 */ /* 0x008fe20000010000 */
[----:B------:R-:W-:-:S06]  /*a720*/  FFMA.FTZ R49, R49, R6, -R113 ;  /* 0x0000000631317223 */ /* 0x000fcc0000010871 */
[----:B------:R-:W3:Y:S01]  /*a730*/  MUFU.EX2 R29, R29 ;  /* 0x0000001d001d7308 */ /* 0x000ee20000000800 */
[----:B0-----:R-:W-:Y:S01]  /*a740*/  FADD.FTZ R30, R98, R103 ;  /* 0x00000067621e7221 */ /* 0x001fe20000010000 */
[----:B------:R-:W-:-:S06]  /*a750*/  FFMA.FTZ R57, R59, R6, -R113 ;  /* 0x000000063b397223 */ /* 0x000fcc0000010871 */
[----:B------:R-:W0:Y:S01]  /*a760*/  MUFU.EX2 R91, R91 ;  /* 0x0000005b005b7308 */ /* 0x000e220000000800 */
[-CC-:B------:R-:W-:Y:S01]  /*a770*/  FFMA.FTZ R59, R60, R6.reuse, -R113.reuse ;  /* 0x000000063c3b7223 */ /* 0x180fe20000010871 */
[----:B------:R-:W-:Y:S01]  /*a780*/  F2FP.F16.F32.PACK_AB R24, R100, R99 ;  /* 0x000000636418723e */ /* 0x000fe200000000ff */
[----:B------:R-:W-:-:S05]  /*a790*/  FFMA.FTZ R60, R63, R6, -R113 ;  /* 0x000000063f3c7223 */ /* 0x000fca0000010871 */
[----:B------:R-:W0:Y:S01]  /*a7a0*/  MUFU.EX2 R114, R114 ;  /* 0x0000007200727308 */ /* 0x000e220000000800 */
[----:B-1----:R-:W-:Y:S01]  /*a7b0*/  FADD.FTZ R99, R27, R28 ;  /* 0x0000001c1b637221 */ /* 0x002fe20000010000 */
[-CC-:B------:R-:W-:Y:S01]  /*a7c0*/  FFMA.FTZ R48, R48, R6.reuse, -R113.reuse ;  /* 0x0000000630307223 */ /* 0x180fe20000010871 */
[----:B------:R-:W-:-:S05]  /*a7d0*/  FFMA.FTZ R63, R64, R6, -R113 ;  /* 0x00000006403f7223 */ /* 0x000fca0000010871 */
[----:B------:R-:W1:Y:S01]  /*a7e0*/  MUFU.EX2 R92, R92 ;  /* 0x0000005c005c7308 */ /* 0x000e620000000800 */
[----:B------:R-:W-:Y:S01]  /*a7f0*/  FADD.FTZ R101, R93, R30 ;  /* 0x0000001e5d657221 */ /* 0x000fe20000010000 */
[-CC-:B------:R-:W-:Y:S01]  /*a800*/  FFMA.FTZ R64, R68, R6.reuse, -R113.reuse ;  /* 0x0000000644407223 */ /* 0x180fe20000010871 */
[----:B------:R-:W-:-:S05]  /*a810*/  FFMA.FTZ R68, R71, R6, -R113 ;  /* 0x0000000647447223 */ /* 0x000fca0000010871 */
[----:B------:R-:W1:Y:S01]  /*a820*/  MUFU.EX2 R31, R31 ;  /* 0x0000001f001f7308 */ /* 0x000e620000000800 */
[-C--:B------:R-:W-:Y:S01]  /*a830*/  FFMA.FTZ R71, R76, R6.reuse, -R113 ;  /* 0x000000064c477223 */ /* 0x080fe20000010871 */
[----:B--2---:R-:W-:Y:S01]  /*a840*/  FADD.FTZ R30, R112, R99 ;  /* 0x00000063701e7221 */ /* 0x004fe20000010000 */
[----:B------:R-:W-:-:S05]  /*a850*/  FFMA.FTZ R50, R50, R6, -R113 ;  /* 0x0000000632327223 */ /* 0x000fca0000010871 */
[----:B------:R-:W2:Y:S01]  /*a860*/  MUFU.EX2 R81, R81 ;  /* 0x0000005100517308 */ /* 0x000ea20000000800 */
[C---:B----4-:R-:W-:Y:S01]  /*a870*/  FADD.FTZ R76, R94.reuse, R101 ;  /* 0x000000655e4c7221 */ /* 0x050fe20000010000 */
[----:B------:R-:W-:Y:S01]  /*a880*/  F2FP.F16.F32.PACK_AB R28, R94, R93 ;  /* 0x0000005d5e1c723e */ /* 0x000fe200000000ff */
[----:B---3--:R-:W-:-:S05]  /*a890*/  FADD.FTZ R93, R29, R30 ;  /* 0x0000001e1d5d7221 */ /* 0x008fca0000010000 */
[----:B------:R-:W3:Y:S01]  /*a8a0*/  MUFU.EX2 R49, R49 ;  /* 0x0000003100317308 */ /* 0x000ee20000000800 */
[----:B------:R-:W-:Y:S01]  /*a8b0*/  FFMA.FTZ R51, R51, R6, -R113 ;  /* 0x0000000633337223 */ /* 0x000fe20000010871 */
[----:B0-----:R-:W-:-:S06]  /*a8c0*/  FADD.FTZ R99, R91, R76 ;  /* 0x0000004c5b637221 */ /* 0x001fcc0000010000 */
[----:B------:R-:W0:Y:S01]  /*a8d0*/  MUFU.EX2 R82, R82 ;  /* 0x0000005200527308 */ /* 0x000e220000000800 */
[----:B------:R-:W-:Y:S01]  /*a8e0*/  FADD.FTZ R76, R114, R93 ;  /* 0x0000005d724c7221 */ /* 0x000fe20000010000 */
[----:B------:R-:W-:-:S06]  /*a8f0*/  FFMA.FTZ R52, R52, R6, -R113 ;  /* 0x0000000634347223 */ /* 0x000fcc0000010871 */
[----:B------:R-:W4:Y:S01]  /*a900*/  MUFU.EX2 R48, R48 ;  /* 0x0000003000307308 */ /* 0x000f220000000800 */
[----:B-1----:R-:W-:-:S07]  /*a910*/  FADD.FTZ R94, R92, R99 ;  /* 0x000000635c5e7221 */ /* 0x002fce0000010000 */
[----:B------:R-:W1:Y:S01]  /*a920*/  MUFU.EX2 R77, R77 ;  /* 0x0000004d004d7308 */ /* 0x000e620000000800 */
[----:B------:R-:W-:Y:S01]  /*a930*/  F2FP.F16.F32.PACK_AB R30, R92, R91 ;  /* 0x0000005b5c1e723e */ /* 0x000fe200000000ff */
[----:B------:R-:W-:-:S06]  /*a940*/  FADD.FTZ R76, R31, R76 ;  /* 0x0000004c1f4c7221 */ /* 0x000fcc0000010000 */
[----:B------:R-:W1:Y:S01]  /*a950*/  MUFU.EX2 R50, R50 ;  /* 0x0000003200327308 */ /* 0x000e620000000800 */
[----:B------:R-:W-:Y:S01]  /*a960*/  FFMA.FTZ R53, R53, R6, -R113 ;  /* 0x0000000635357223 */ /* 0x000fe20000010871 */
[----:B--2---:R-:W-:-:S06]  /*a970*/  FADD.FTZ R91, R81, R94 ;  /* 0x0000005e515b7221 */ /* 0x004fcc0000010000 */
[----:B------:R-:W2:Y:S01]  /*a980*/  MUFU.EX2 R78, R78 ;  /* 0x0000004e004e7308 */ /* 0x000ea20000000800 */
[----:B---3--:R-:W-:Y:S01]  /*a990*/  FADD.FTZ R93, R49, R76 ;  /* 0x0000004c315d7221 */ /* 0x008fe20000010000 */
[----:B------:R-:W-:-:S06]  /*a9a0*/  FFMA.FTZ R54, R54, R6, -R113 ;  /* 0x0000000636367223 */ /* 0x000fcc0000010871 */
[----:B------:R-:W3:Y:S01]  /*a9b0*/  MUFU.EX2 R51, R51 ;  /* 0x0000003300337308 */ /* 0x000ee20000000800 */
[----:B0-----:R-:W-:-:S07]  /*a9c0*/  FADD.FTZ R76, R82, R91 ;  /* 0x0000005b524c7221 */ /* 0x001fce0000010000 */
[----:B------:R-:W0:Y:S01]  /*a9d0*/  MUFU.EX2 R73, R73 ;  /* 0x0000004900497308 */ /* 0x000e220000000800 */
[----:B----4-:R-:W-:Y:S01]  /*a9e0*/  FADD.FTZ R93, R48, R93 ;  /* 0x0000005d305d7221 */ /* 0x010fe20000010000 */
[----:B------:R-:W-:-:S06]  /*a9f0*/  FFMA.FTZ R56, R56, R6, -R113 ;  /* 0x0000000638387223 */ /* 0x000fcc0000010871 */
[----:B------:R-:W4:Y:S01]  /*aa00*/  MUFU.EX2 R52, R52 ;  /* 0x0000003400347308 */ /* 0x000f220000000800 */
[----:B-1----:R-:W-:-:S07]  /*aa10*/  FADD.FTZ R91, R77, R76 ;  /* 0x0000004c4d5b7221 */ /* 0x002fce0000010000 */
[----:B------:R-:W1:Y:S01]  /*aa20*/  MUFU.EX2 R74, R74 ;  /* 0x0000004a004a7308 */ /* 0x000e620000000800 */
[----:B------:R-:W-:Y:S01]  /*aa30*/  FADD.FTZ R76, R50, R93 ;  /* 0x0000005d324c7221 */ /* 0x000fe20000010000 */
[----:B--2---:R-:W-:Y:S01]  /*aa40*/  FADD.FTZ R92, R78, R91 ;  /* 0x0000005b4e5c7221 */ /* 0x004fe20000010000 */
[----:B------:R-:W2:Y:S05]  /*aa50*/  LDL R94, [R1+0x48] ;  /* 0x00004800015e7983 */ /* 0x000eaa0000100800 */
[----:B------:R-:W1:Y:S08]  /*aa60*/  MUFU.EX2 R53, R53 ;  /* 0x0000003500357308 */ /* 0x000e700000000800 */
[----:B------:R-:W1:Y:S01]  /*aa70*/  MUFU.EX2 R69, R69 ;  /* 0x0000004500457308 */ /* 0x000e620000000800 */
[----:B---3--:R-:W-:Y:S01]  /*aa80*/  FADD.FTZ R91, R51, R76 ;  /* 0x0000004c335b7221 */ /* 0x008fe20000010000 */
[----:B0-----:R-:W-:-:S06]  /*aa90*/  FADD.FTZ R93, R73, R92 ;  /* 0x0000005c495d7221 */ /* 0x001fcc0000010000 */
[----:B------:R-:W0:Y:S08]  /*aaa0*/  MUFU.EX2 R54, R54 ;  /* 0x0000003600367308 */ /* 0x000e300000000800 */
[----:B------:R-:W3:Y:S01]  /*aab0*/  MUFU.EX2 R70, R70 ;  /* 0x0000004600467308 */ /* 0x000ee20000000800 */
[----:B----4-:R-:W-:Y:S01]  /*aac0*/  FADD.FTZ R76, R52, R91 ;  /* 0x0000005b344c7221 */ /* 0x010fe20000010000 */
[----:B-1----:R-:W-:-:S06]  /*aad0*/  FADD.FTZ R92, R74, R93 ;  /* 0x0000005d4a5c7221 */ /* 0x002fcc0000010000 */
[----:B------:R-:W1:Y:S01]  /*aae0*/  MUFU.EX2 R56, R56 ;  /* 0x0000003800387308 */ /* 0x000e620000000800 */
[----:B------:R-:W-:Y:S01]  /*aaf0*/  F2FP.F16.F32.PACK_AB R13, R13, R95 ;  /* 0x0000005f0d0d723e */ /* 0x000fe200000000ff */
[----:B------:R-:W-:Y:S01]  /*ab00*/  FADD.FTZ R91, R53, R76 ;  /* 0x0000004c355b7221 */ /* 0x000fe20000010000 */
[----:B------:R-:W4:Y:S05]  /*ab10*/  LDL R95, [R1+0x8c] ;  /* 0x00008c00015f7983 */ /* 0x000f2a0000100800 */
[----:B------:R-:W1:Y:S01]  /*ab20*/  MUFU.EX2 R66, R66 ;  /* 0x0000004200427308 */ /* 0x000e620000000800 */
[----:B------:R-:W-:Y:S01]  /*ab30*/  FADD.FTZ R93, R69, R92 ;  /* 0x0000005c455d7221 */ /* 0x000fe20000010000 */
[----:B0-----:R-:W-:-:S06]  /*ab40*/  FADD.FTZ R91, R54, R91 ;  /* 0x0000005b365b7221 */ /* 0x001fcc0000010000 */
[----:B------:R-:W0:Y:S01]  /*ab50*/  MUFU.EX2 R61, R61 ;  /* 0x0000003d003d7308 */ /* 0x000e220000000800 */
[----:B---3--:R-:W-:Y:S01]  /*ab60*/  FADD.FTZ R76, R70, R93 ;  /* 0x0000005d464c7221 */ /* 0x008fe20000010000 */
[----:B-1----:R-:W-:-:S06]  /*ab70*/  FADD.FTZ R92, R56, R91 ;  /* 0x0000005b385c7221 */ /* 0x002fcc0000010000 */
[----:B------:R-:W1:Y:S01]  /*ab80*/  MUFU.EX2 R62, R62 ;  /* 0x0000003e003e7308 */ /* 0x000e620000000800 */
[----:B------:R-:W-:Y:S01]  /*ab90*/  FADD.FTZ R91, R65, R76 ;  /* 0x0000004c415b7221 */ /* 0x000fe20000010000 */
[----:B------:R-:W-:-:S06]  /*aba0*/  F2FP.F16.F32.PACK_AB R15, R15, R97 ;  /* 0x000000610f0f723e */ /* 0x000fcc00000000ff */
[----:B------:R-:W3:Y:S01]  /*abb0*/  MUFU.EX2 R46, R46 ;  /* 0x0000002e002e7308 */ /* 0x000ee20000000800 */
[----:B------:R-:W-:Y:S01]  /*abc0*/  FADD.FTZ R76, R66, R91 ;  /* 0x0000005b424c7221 */ /* 0x000fe20000010000 */
[----:B------:R0:W-:Y:S01]  /*abd0*/  STSM.16.M88.4 [R116+0x1e800], R12 ;  /* 0x01e8000c74007844 */ /* 0x0001e20000000200 */
[----:B------:R-:W-:Y:S02]  /*abe0*/  F2FP.F16.F32.PACK_AB R26, R98, R96 ;  /* 0x00000060621a723e */ /* 0x000fe400000000ff */
[----:B------:R-:W-:Y:S02]  /*abf0*/  F2FP.F16.F32.PACK_AB R25, R25, R110 ;  /* 0x0000006e1919723e */ /* 0x000fe400000000ff */
[----:B------:R-:W-:Y:S02]  /*ac00*/  F2FP.F16.F32.PACK_AB R27, R27, R111 ;  /* 0x0000006f1b1b723e */ /* 0x000fe400000000ff */
[----:B------:R-:W-:Y:S02]  /*ac10*/  F2FP.F16.F32.PACK_AB R29, R29, R112 ;  /* 0x000000701d1d723e */ /* 0x000fe400000000ff */
[----:B------:R-:W-:Y:S01]  /*ac20*/  F2FP.F16.F32.PACK_AB R31, R31, R114 ;  /* 0x000000721f1f723e */ /* 0x000fe200000000ff */
[----:B------:R-:W-:Y:S01]  /*ac30*/  STSM.16.M88.4 [R117], R24 ;  /* 0x0000001875007844 */ /* 0x000fe20000000200 */
[----:B0-----:R-:W-:-:S03]  /*ac40*/  FADD.FTZ R13, R61, R76 ;  /* 0x0000004c3d0d7221 */ /* 0x001fc60000010000 */
[----:B------:R0:W-:Y:S01]  /*ac50*/  STSM.16.M88.4 [R115], R28 ;  /* 0x0000001c73007844 */ /* 0x0001e20000000200 */
[----:B-1----:R-:W-:Y:S01]  /*ac60*/  FADD.FTZ R13, R62, R13 ;  /* 0x0000000d3e0d7221 */ /* 0x002fe20000010000 */
[----:B------:R-:W1:Y:S01]  /*ac70*/  MUFU.EX2 R42, R42 ;  /* 0x0000002a002a7308 */ /* 0x000e620000000800 */
[----:B------:R-:W-:Y:S02]  /*ac80*/  F2FP.F16.F32.PACK_AB R15, R51, R50 ;  /* 0x00000032330f723e */ /* 0x000fe400000000ff */
[----:B0-----:R-:W-:Y:S01]  /*ac90*/  F2FP.F16.F32.PACK_AB R28, R66, R65 ;  /* 0x00000041421c723e */ /* 0x001fe200000000ff */
[----:B---3--:R-:W-:-:S04]  /*aca0*/  FADD.FTZ R66, R46, R13 ;  /* 0x0000000d2e427221 */ /* 0x008fc80000010000 */
[----:B------:R-:W-:Y:S01]  /*acb0*/  FADD.FTZ R27, R47, R66 ;  /* 0x000000422f1b7221 */ /* 0x000fe20000010000 */
[----:B------:R-:W-:-:S03]  /*acc0*/  F2FP.F16.F32.PACK_AB R13, R48, R49 ;  /* 0x00000031300d723e */ /* 0x000fc600000000ff */
[----:B------:R-:W-:-:S04]  /*acd0*/  FADD.FTZ R50, R44, R27 ;  /* 0x0000001b2c327221 */ /* 0x000fc80000010000 */
[----:B------:R-:W-:-:S04]  /*ace0*/  FADD.FTZ R49, R45, R50 ;  /* 0x000000322d317221 */ /* 0x000fc80000010000 */
[----:B-1----:R-:W-:-:S04]  /*acf0*/  FADD.FTZ R50, R42, R49 ;  /* 0x000000312a327221 */ /* 0x002fc80000010000 */
[----:B------:R-:W-:Y:S02]  /*ad00*/  FADD.FTZ R51, R43, R50 ;  /* 0x000000322b337221 */ /* 0x000fe40000010000 */
[----:B------:R-:W3:Y:S01]  /*ad10*/  LDL R50, [R1+0x88] ;  /* 0x0000880001327983 */ /* 0x000ee20000100800 */
[-CC-:B------:R-:W-:Y:S01]  /*ad20*/  FFMA.FTZ R55, R55, R6.reuse, -R113.reuse ;  /* 0x0000000637377223 */ /* 0x180fe20000010871 */
[----:B------:R-:W-:-:S05]  /*ad30*/  FFMA.FTZ R58, R58, R6, -R113 ;  /* 0x000000063a3a7223 */ /* 0x000fca0000010871 */
[----:B------:R-:W0:Y:S08]  /*ad40*/  MUFU.EX2 R55, R55 ;  /* 0x0000003700377308 */ /* 0x000e300000000800 */
[----:B------:R-:W1:Y:S08]  /*ad50*/  MUFU.EX2 R58, R58 ;  /* 0x0000003a003a7308 */ /* 0x000e700000000800 */
[----:B------:R-:W1:Y:S01]  /*ad60*/  MUFU.EX2 R57, R57 ;  /* 0x0000003900397308 */ /* 0x000e620000000800 */
[----:B0-----:R-:W-:-:S07]  /*ad70*/  FADD.FTZ R93, R55, R92 ;  /* 0x0000005c375d7221 */ /* 0x001fce0000010000 */
[----:B------:R-:W0:Y:S01]  /*ad80*/  MUFU.EX2 R59, R59 ;  /* 0x0000003b003b7308 */ /* 0x000e220000000800 */
[----:B-1----:R-:W-:Y:S01]  /*ad90*/  FADD.FTZ R93, R58, R93 ;  /* 0x0000005d3a5d7221 */ /* 0x002fe20000010000 */
[----:B------:R-:W-:-:S06]  /*ada0*/  F2FP.F16.F32.PACK_AB R24, R74, R73 ;  /* 0x000000494a18723e */ /* 0x000fcc00000000ff */
[----:B------:R-:W1:Y:S01]  /*adb0*/  MUFU.EX2 R60, R60 ;  /* 0x0000003c003c7308 */ /* 0x000e620000000800 */
[----:B------:R-:W-:Y:S01]  /*adc0*/  FADD.FTZ R74, R0, R93 ;  /* 0x0000005d004a7221 */ /* 0x000fe20000010000 */
[----:B------:R-:W-:-:S06]  /*add0*/  FFMA.FTZ R67, R67, R6, -R113 ;  /* 0x0000000643437223 */ /* 0x000fcc0000010871 */
[----:B------:R-:W1:Y:S01]  /*ade0*/  MUFU.EX2 R63, R63 ;  /* 0x0000003f003f7308 */ /* 0x000e620000000800 */
[----:B------:R-:W-:Y:S01]  /*adf0*/  FADD.FTZ R74, R57, R74 ;  /* 0x0000004a394a7221 */ /* 0x000fe20000010000 */
[----:B------:R-:W-:-:S06]  /*ae00*/  FFMA.FTZ R72, R72, R6, -R113 ;  /* 0x0000000648487223 */ /* 0x000fcc0000010871 */
[----:B------:R-:W1:Y:S01]  /*ae10*/  MUFU.EX2 R64, R64 ;  /* 0x0000004000407308 */ /* 0x000e620000000800 */
[----:B0-----:R-:W-:Y:S01]  /*ae20*/  FADD.FTZ R25, R59, R74 ;  /* 0x0000004a3b197221 */ /* 0x001fe20000010000 */
[----:B------:R-:W-:-:S06]  /*ae30*/  FFMA.FTZ R75, R75, R6, -R113 ;  /* 0x000000064b4b7223 */ /* 0x000fcc0000010871 */
[----:B------:R-:W0:Y:S01]  /*ae40*/  MUFU.EX2 R67, R67 ;  /* 0x0000004300437308 */ /* 0x000e220000000800 */
[----:B-1----:R-:W-:-:S07]  /*ae50*/  FADD.FTZ R48, R60, R25 ;  /* 0x000000193c307221 */ /* 0x002fce0000010000 */
[----:B------:R-:W1:Y:S01]  /*ae60*/  MUFU.EX2 R68, R68 ;  /* 0x0000004400447308 */ /* 0x000e620000000800 */
[----:B------:R-:W-:-:S07]  /*ae70*/  FADD.FTZ R31, R63, R48 ;  /* 0x000000303f1f7221 */ /* 0x000fce0000010000 */
        /* <DEDUP_REMOVED lines=9> */
[----:B------:R-:W-:-:S07]  /*af10*/  FFMA.FTZ R83, R83, R6, -R113 ;  /* 0x0000000653537223 */ /* 0x000fce0000010871 */
[----:B------:R-:W1:Y:S01]  /*af20*/  MUFU.EX2 R71, R71 ;  /* 0x0000004700477308 */ /* 0x000e620000000800 */
[----:B------:R-:W-:Y:S01]  /*af30*/  F2FP.F16.F32.PACK_AB R31, R57, R0 ;  /* 0x00000000391f723e */ /* 0x000fe200000000ff */
[----:B------:R-:W-:Y:S01]  /*af40*/  FADD.FTZ R0, R40, R51 ;  /* 0x0000003328007221 */ /* 0x000fe20000010000 */
[----:B------:R-:W-:-:S05]  /*af50*/  FADD.FTZ R48, R72, R49 ;  /* 0x0000003148307221 */ /* 0x000fca0000010000 */
[----:B------:R-:W2:Y:S01]  /*af60*/  MUFU.EX2 R79, R79 ;  /* 0x0000004f004f7308 */ /* 0x000ea20000000800 */
[----:B------:R-:W-:Y:S01]  /*af70*/  FFMA.FTZ R84, R84, R6, -R113 ;  /* 0x0000000654547223 */ /* 0x000fe20000010871 */
[----:B------:R-:W-:-:S06]  /*af80*/  FADD.FTZ R49, R41, R0 ;  /* 0x0000000029317221 */ /* 0x000fcc0000010000 */
[----:B------:R-:W2:Y:S01]  /*af90*/  MUFU.EX2 R36, R36 ;  /* 0x0000002400247308 */ /* 0x000ea20000000800 */
[----:B0-----:R-:W-:Y:S01]  /*afa0*/  FADD.FTZ R48, R75, R48 ;  /* 0x000000304b307221 */ /* 0x001fe20000010000 */
[----:B------:R-:W-:-:S06]  /*afb0*/  FFMA.FTZ R85, R85, R6, -R113 ;  /* 0x0000000655557223 */ /* 0x000fcc0000010871 */
[----:B------:R-:W-:Y:S01]  /*afc0*/  MUFU.EX2 R80, R80 ;  /* 0x0000005000507308 */ /* 0x000fe20000000800 */
[----:B------:R-:W-:Y:S02]  /*afd0*/  F2FP.F16.F32.PACK_AB R12, R82, R81 ;  /* 0x00000051520c723e */ /* 0x000fe400000000ff */
[----:B------:R-:W-:-:S05]  /*afe0*/  F2FP.F16.F32.PACK_AB R14, R78, R77 ;  /* 0x0000004d4e0e723e */ /* 0x000fca00000000ff */
[----:B------:R-:W0:Y:S01]  /*aff0*/  MUFU.EX2 R37, R37 ;  /* 0x0000002500257308 */ /* 0x000e220000000800 */
[----:B------:R-:W-:Y:S01]  /*b000*/  F2FP.F16.F32.PACK_AB R26, R70, R69 ;  /* 0x00000045461a723e */ /* 0x000fe200000000ff */
[----:B-1----:R-:W-:Y:S01]  /*b010*/  FADD.FTZ R0, R38, R49 ;  /* 0x0000003126007221 */ /* 0x002fe20000010000 */
[----:B------:R-:W-:Y:S02]  /*b020*/  F2FP.F16.F32.PACK_AB R25, R53, R52 ;  /* 0x000000343519723e */ /* 0x000fe400000000ff */
[----:B------:R-:W-:-:S03]  /*b030*/  F2FP.F16.F32.PACK_AB R27, R56, R54 ;  /* 0x00000036381b723e */ /* 0x000fc600000000ff */
[----:B------:R-:W-:Y:S01]  /*b040*/  MUFU.EX2 R83, R83 ;  /* 0x0000005300537308 */ /* 0x000fe20000000800 */
[----:B------:R-:W-:Y:S01]  /*b050*/  FADD.FTZ R48, R71, R48 ;  /* 0x0000003047307221 */ /* 0x000fe20000010000 */
[----:B------:R-:W-:Y:S01]  /*b060*/  FFMA.FTZ R86, R86, R6, -R113 ;  /* 0x0000000656567223 */ /* 0x000fe20000010871 */
[----:B------:R-:W-:-:S05]  /*b070*/  F2FP.F16.F32.PACK_AB R30, R62, R61 ;  /* 0x0000003d3e1e723e */ /* 0x000fca00000000ff */
[----:B------:R-:W1:Y:S01]  /*b080*/  MUFU.EX2 R33, R33 ;  /* 0x0000002100217308 */ /* 0x000e620000000800 */
[----:B------:R-:W-:Y:S01]  /*b090*/  F2FP.F16.F32.PACK_AB R29, R58, R55 ;  /* 0x000000373a1d723e */ /* 0x000fe200000000ff */
[----:B------:R-:W-:-:S06]  /*b0a0*/  FFMA.FTZ R87, R87, R6, -R113 ;  /* 0x0000000657577223 */ /* 0x000fcc0000010871 */
[----:B------:R-:W1:Y:S01]  /*b0b0*/  MUFU.EX2 R84, R84 ;  /* 0x0000005400547308 */ /* 0x000e620000000800 */
[----:B--2---:R2:W-:Y:S07]  /*b0c0*/  STSM.16.M88.4 [R94], R12 ;  /* 0x0000000c5e007844 */ /* 0x0045ee0000000200 */
[----:B------:R-:W1:Y:S01]  /*b0d0*/  MUFU.EX2 R35, R35 ;  /* 0x0000002300237308 */ /* 0x000e620000000800 */
[----:B------:R0:W-:Y:S07]  /*b0e0*/  STSM.16.M88.4 [R116+0x24800], R24 ;  /* 0x0248001874007844 */ /* 0x0001ee0000000200 */
[----:B------:R-:W1:Y:S01]  /*b0f0*/  MUFU.EX2 R85, R85 ;  /* 0x0000005500557308 */ /* 0x000e620000000800 */
[----:B--2---:R-:W-:-:S07]  /*b100*/  FADD.FTZ R15, R39, R0 ;  /* 0x00000000270f7221 */ /* 0x004fce0000010000 */
[----:B------:R-:W2:Y:S01]  /*b110*/  MUFU.EX2 R21, R21 ;  /* 0x0000001500157308 */ /* 0x000ea20000000800 */
[----:B0-----:R-:W-:Y:S01]  /*b120*/  FADD.FTZ R25, R79, R48 ;  /* 0x000000304f197221 */ /* 0x001fe20000010000 */
[----:B------:R-:W-:Y:S01]  /*b130*/  FADD.FTZ R0, R36, R15 ;  /* 0x0000000f24007221 */ /* 0x000fe20000010000 */
[----:B------:R-:W-:-:S05]  /*b140*/  FFMA.FTZ R88, R88, R6, -R113 ;  /* 0x0000000658587223 */ /* 0x000fca0000010871 */
[----:B------:R-:W0:Y:S01]  /*b150*/  MUFU.EX2 R86, R86 ;  /* 0x0000005600567308 */ /* 0x000e220000000800 */
[----:B------:R-:W-:Y:S01]  /*b160*/  FADD.FTZ R0, R37, R0 ;  /* 0x0000000025007221 */ /* 0x000fe20000010000 */
[----:B------:R-:W-:-:S06]  /*b170*/  FFMA.FTZ R89, R89, R6, -R113 ;  /* 0x0000000659597223 */ /* 0x000fcc0000010871 */
[----:B------:R-:W0:Y:S01]  /*b180*/  MUFU.EX2 R32, R32 ;  /* 0x0000002000207308 */ /* 0x000e220000000800 */
[----:B----4-:R4:W-:Y:S07]  /*b190*/  STSM.16.M88.4 [R95], R28 ;  /* 0x0000001c5f007844 */ /* 0x0109ee0000000200 */
[----:B------:R-:W0:Y:S01]  /*b1a0*/  MUFU.EX2 R87, R87 ;  /* 0x0000005700577308 */ /* 0x000e220000000800 */
[----:B-1----:R-:W-:Y:S01]  /*b1b0*/  FADD.FTZ R0, R33, R0 ;  /* 0x0000000021007221 */ /* 0x002fe20000010000 */
[----:B------:R-:W-:Y:S01]  /*b1c0*/  F2FP.F16.F32.PACK_AB R12, R47, R46 ;  /* 0x0000002e2f0c723e */ /* 0x000fe200000000ff */
[----:B------:R-:W-:Y:S01]  /*b1d0*/  FFMA.FTZ R90, R90, R6, -R113 ;  /* 0x000000065a5a7223 */ /* 0x000fe20000010871 */
[----:B------:R-:W-:-:S02]  /*b1e0*/  F2FP.F16.F32.PACK_AB R14, R45, R44 ;  /* 0x0000002c2d0e723e */ /* 0x000fc400000000ff */
[----:B------:R-:W-:Y:S02]  /*b1f0*/  F2FP.F16.F32.PACK_AB R13, R60, R59 ;  /* 0x0000003b3c0d723e */ /* 0x000fe400000000ff */
[----:B------:R-:W1:Y:S01]  /*b200*/  MUFU.EX2 R3, R3 ;  /* 0x0000000300037308 */ /* 0x000e620000000800 */
[----:B----4-:R-:W-:-:S04]  /*b210*/  FADD.FTZ R28, R80, R25 ;  /* 0x00000019501c7221 */ /* 0x010fc80000010000 */
[----:B------:R-:W-:-:S03]  /*b220*/  FADD.FTZ R29, R83, R28 ;  /* 0x0000001c531d7221 */ /* 0x000fc60000010000 */
[----:B------:R-:W4:Y:S01]  /*b230*/  MUFU.EX2 R88, R88 ;  /* 0x0000005800587308 */ /* 0x000f220000000800 */
[----:B------:R-:W-:Y:S01]  /*b240*/  F2FP.F16.F32.PACK_AB R15, R64, R63 ;  /* 0x0000003f400f723e */ /* 0x000fe200000000ff */
[----:B------:R-:W-:Y:S01]  /*b250*/  FADD.FTZ R28, R84, R29 ;  /* 0x0000001d541c7221 */ /* 0x000fe20000010000 */
[----:B------:R-:W-:-:S05]  /*b260*/  FADD.FTZ R0, R35, R0 ;  /* 0x0000000023007221 */ /* 0x000fca0000010000 */
[----:B------:R-:W-:Y:S01]  /*b270*/  MUFU.EX2 R7, R7 ;  /* 0x0000000700077308 */ /* 0x000fe20000000800 */
[----:B------:R-:W-:Y:S01]  /*b280*/  FADD.FTZ R29, R85, R28 ;  /* 0x0000001c551d7221 */ /* 0x000fe20000010000 */
[----:B------:R2:W-:Y:S01]  /*b290*/  STSM.16.M88.4 [R115+0x6000], R12 ;  /* 0x0060000c73007844 */ /* 0x0005e20000000200 */
[----:B------:R-:W-:-:S05]  /*b2a0*/  FFMA.FTZ R105, R105, R6, -R113 ;  /* 0x0000000669697223 */ /* 0x000fca0000010871 */
[----:B------:R-:W4:Y:S01]  /*b2b0*/  MUFU.EX2 R89, R89 ;  /* 0x0000005900597308 */ /* 0x000f220000000800 */
[----:B------:R-:W-:Y:S01]  /*b2c0*/  FFMA.FTZ R106, R106, R6, -R113 ;  /* 0x000000066a6a7223 */ /* 0x000fe20000010871 */
[----:B------:R-:W-:-:S06]  /*b2d0*/  F2FP.F16.F32.PACK_AB R24, R43, R42 ;  /* 0x0000002a2b18723e */ /* 0x000fcc00000000ff */
[----:B------:R-:W3:Y:S01]  /*b2e0*/  MUFU.EX2 R8, R8 ;  /* 0x0000000800087308 */ /* 0x000ee20000000800 */
[----:B--2---:R-:W-:Y:S01]  /*b2f0*/  F2FP.F16.F32.PACK_AB R12, R39, R38 ;  /* 0x00000026270c723e */ /* 0x004fe200000000ff */
[----:B------:R-:W-:Y:S01]  /*b300*/  FADD.FTZ R39, R21, R0 ;  /* 0x0000000015277221 */ /* 0x000fe20000010000 */
[----:B0-----:R-:W-:-:S05]  /*b310*/  FADD.FTZ R0, R86, R29 ;  /* 0x0000001d56007221 */ /* 0x001fca0000010000 */
[----:B------:R-:W0:Y:S01]  /*b320*/  MUFU.EX2 R90, R90 ;  /* 0x0000005a005a7308 */ /* 0x000e220000000800 */
[----:B------:R-:W-:Y:S01]  /*b330*/  FADD.FTZ R28, R32, R39 ;  /* 0x00000027201c7221 */ /* 0x000fe20000010000 */
[----:B------:R-:W-:Y:S01]  /*b340*/  F2FP.F16.F32.PACK_AB R26, R41, R40 ;  /* 0x00000028291a723e */ /* 0x000fe200000000ff */
[----:B------:R-:W-:Y:S01]  /*b350*/  FADD.FTZ R15, R87, R0 ;  /* 0x00000000570f7221 */ /* 0x000fe20000010000 */
[----:B------:R-:W-:Y:S01]  /*b360*/  F2FP.F16.F32.PACK_AB R25, R68, R67 ;  /* 0x000000434419723e */ /* 0x000fe200000000ff */
[--C-:B------:R-:W-:Y:S01]  /*b370*/  FFMA.FTZ R107, R107, R6, -R113.reuse ;  /* 0x000000066b6b7223 */ /* 0x100fe20000010871 */
[----:B------:R-:W-:Y:S02]  /*b380*/  F2FP.F16.F32.PACK_AB R27, R75, R72 ;  /* 0x000000484b1b723e */ /* 0x000fe400000000ff */
[----:B------:R-:W2:Y:S01]  /*b390*/  MUFU.EX2 R9, R9 ;  /* 0x0000000900097308 */ /* 0x000ea20000000800 */
[-CC-:B------:R-:W-:Y:S01]  /*b3a0*/  FFMA.FTZ R108, R108, R6.reuse, -R113.reuse ;  /* 0x000000066c6c7223 */ /* 0x180fe20000010871 */
[----:B------:R-:W-:Y:S01]  /*b3b0*/  FFMA.FTZ R109, R109, R6, -R113 ;  /* 0x000000066d6d7223 */ /* 0x000fe20000010871 */
[----:B-1----:R-:W-:-:S05]  /*b3c0*/  FADD.FTZ R28, R3, R28 ;  /* 0x0000001c031c7221 */ /* 0x002fca0000010000 */
[----:B------:R-:W1:Y:S01]  /*b3d0*/  MUFU.EX2 R31, R105 ;  /* 0x00000069001f7308 */ /* 0x000e620000000800 */
[----:B----4-:R-:W-:Y:S01]  /*b3e0*/  FADD.FTZ R0, R88, R15 ;  /* 0x0000000f58007221 */ /* 0x010fe20000010000 */
[----:B------:R4:W-:Y:S06]  /*b3f0*/  STSM.16.M88.4 [R94+0x6000], R24 ;  /* 0x006000185e007844 */ /* 0x0009ec0000000200 */
[----:B------:R-:W1:Y:S01]  /*b400*/  MUFU.EX2 R10, R10 ;  /* 0x0000000a000a7308 */ /* 0x000e620000000800 */
[----:B------:R-:W-:-:S07]  /*b410*/  FADD.FTZ R29, R89, R0 ;  /* 0x00000000591d7221 */ /* 0x000fce0000010000 */
[----:B------:R-:W1:Y:S01]  /*b420*/  MUFU.EX2 R106, R106 ;  /* 0x0000006a006a7308 */ /* 0x000e620000000800 */
[----:B----4-:R-:W-:Y:S01]  /*b430*/  F2FP.F16.F32.PACK_AB R26, R32, R21 ;  /* 0x00000015201a723e */ /* 0x010fe200000000ff */
[----:B------:R-:W-:-:S06]  /*b440*/  FADD.FTZ R21, R7, R28 ;  /* 0x0000001c07157221 */ /* 0x000fcc0000010000 */
[----:B------:R-:W4:Y:S01]  /*b450*/  MUFU.EX2 R11, R11 ;  /* 0x0000000b000b7308 */ /* 0x000f220000000800 */
[----:B---3--:R-:W-:Y:S01]  /*b460*/  FADD.FTZ R0, R8, R21 ;  /* 0x0000001508007221 */ /* 0x008fe20000010000 */
[----:B0-----:R-:W-:-:S06]  /*b470*/  FADD.FTZ R28, R90, R29 ;  /* 0x0000001d5a1c7221 */ /* 0x001fcc0000010000 */
[----:B------:R-:W-:Y:S08]  /*b480*/  MUFU.EX2 R20, R20 ;  /* 0x0000001400147308 */ /* 0x000ff00000000800 */
[----:B------:R-:W-:Y:S08]  /*b490*/  MUFU.EX2 R4, R4 ;  /* 0x0000000400047308 */ /* 0x000ff00000000800 */
[----:B------:R-:W0:Y:S08]  /*b4a0*/  MUFU.EX2 R107, R107 ;  /* 0x0000006b006b7308 */ /* 0x000e300000000800 */
[----:B------:R-:W-:Y:S08]  /*b4b0*/  MUFU.EX2 R108, R108 ;  /* 0x0000006c006c7308 */ /* 0x000ff00000000800 */
[----:B------:R-:W3:Y:S01]  /*b4c0*/  MUFU.EX2 R109, R109 ;  /* 0x0000006d006d7308 */ /* 0x000ee20000000800 */
[----:B--2---:R-:W-:Y:S01]  /*b4d0*/  FADD.FTZ R21, R9, R0 ;  /* 0x0000000009157221 */ /* 0x004fe20000010000 */
[----:B-1----:R-:W-:Y:S01]  /*b4e0*/  FADD.FTZ R29, R31, R28 ;  /* 0x0000001c1f1d7221 */ /* 0x002fe20000010000 */
[----:B------:R-:W-:-:S02]  /*b4f0*/  F2FP.F16.F32.PACK_AB R14, R37, R36 ;  /* 0x00000024250e723e */ /* 0x000fc400000000ff */
[----:B------:R-:W-:Y:S01]  /*b500*/  FADD.FTZ R0, R10, R21 ;  /* 0x000000150a007221 */ /* 0x000fe20000010000 */
[----:B------:R-:W-:Y:S01]  /*b510*/  FADD.FTZ R32, R106, R29 ;  /* 0x0000001d6a207221 */ /* 0x000fe20000010000 */
[----:B------:R-:W-:Y:S02]  /*b520*/  F2FP.F16.F32.PACK_AB R13, R79, R71 ;  /* 0x000000474f0d723e */ /* 0x000fe400000000ff */
[----:B------:R-:W-:Y:S02]  /*b530*/  F2FP.F16.F32.PACK_AB R15, R83, R80 ;  /* 0x00000050530f723e */ /* 0x000fe400000000ff */
[----:B------:R-:W-:Y:S02]  /*b540*/  F2FP.F16.F32.PACK_AB R24, R35, R33 ;  /* 0x000000212318723e */ /* 0x000fe400000000ff */
[----:B------:R-:W-:Y:S02]  /*b550*/  F2FP.F16.F32.PACK_AB R25, R85, R84 ;  /* 0x000000545519723e */ /* 0x000fe400000000ff */
[----:B------:R-:W-:-:S02]  /*b560*/  F2FP.F16.F32.PACK_AB R27, R87, R86 ;  /* 0x00000056571b723e */ /* 0x000fc400000000ff */
[----:B------:R-:W-:Y:S01]  /*b570*/  F2FP.F16.F32.PACK_AB R28, R7, R3 ;  /* 0x00000003071c723e */ /* 0x000fe200000000ff */
[----:B----4-:R-:W-:Y:S01]  /*b580*/  FADD.FTZ R3, R11, R0 ;  /* 0x000000000b037221 */ /* 0x010fe20000010000 */
[----:B------:R-:W-:Y:S01]  /*b590*/  F2FP.F16.F32.PACK_AB R30, R9, R8 ;  /* 0x00000008091e723e */ /* 0x000fe200000000ff */
[----:B0-----:R-:W-:Y:S01]  /*b5a0*/  FADD.FTZ R7, R107, R32 ;  /* 0x000000206b077221 */ /* 0x001fe20000010000 */
[----:B------:R-:W-:Y:S02]  /*b5b0*/  F2FP.F16.F32.PACK_AB R8, R11, R10 ;  /* 0x0000000a0b08723e */ /* 0x000fe400000000ff */
[----:B------:R-:W-:Y:S02]  /*b5c0*/  F2FP.F16.F32.PACK_AB R29, R89, R88 ;  /* 0x00000058591d723e */ /* 0x000fe400000000ff */
[----:B------:R-:W-:Y:S02]  /*b5d0*/  F2FP.F16.F32.PACK_AB R31, R31, R90 ;  /* 0x0000005a1f1f723e */ /* 0x000fe400000000ff */
[----:B------:R-:W-:-:S02]  /*b5e0*/  F2FP.F16.F32.PACK_AB R9, R107, R106 ;  /* 0x0000006a6b09723e */ /* 0x000fc400000000ff */
[----:B------:R-:W-:Y:S02]  /*b5f0*/  F2FP.F16.F32.PACK_AB R10, R4, R20 ;  /* 0x00000014040a723e */ /* 0x000fe400000000ff */
[----:B---3--:R-:W-:Y:S01]  /*b600*/  F2FP.F16.F32.PACK_AB R11, R109, R108 ;  /* 0x0000006c6d0b723e */ /* 0x008fe200000000ff */
[----:B------:R0:W-:Y:S01]  /*b610*/  STSM.16.M88.4 [R116+0x2a800], R12 ;  /* 0x02a8000c74007844 */ /* 0x0001e20000000200 */
[----:B------:R-:W-:-:S03]  /*b620*/  FADD.FTZ R108, R108, R7 ;  /* 0x000000076c6c7221 */ /* 0x000fc60000010000 */
[----:B------:R0:W-:Y:S04]  /*b630*/  STSM.16.M88.4 [R50], R24 ;  /* 0x0000001832007844 */ /* 0x0001e80000000200 */
[----:B------:R0:W-:Y:S01]  /*b640*/  STSM.16.M88.4 [R115+0xc000], R28 ;  /* 0x00c0001c73007844 */ /* 0x0001e20000000200 */
[----:B------:R-:W-:-:S03]  /*b650*/  FADD.FTZ R0, R109, R108 ;  /* 0x0000006c6d007221 */ /* 0x000fc60000010000 */
[----:B------:R0:W-:Y:S01]  /*b660*/  STSM.16.M88.4 [R94+0xc000], R8 ;  /* 0x00c000085e007844 */ /* 0x0001e20000000200 */
[----:B------:R1:W-:Y:S06]  /*b670*/  MEMBAR.ALL.CTA ;  /* 0x0000000000007992 */ /* 0x0003ec0000008000 */
[----:B-1----:R-:W1:Y:S04]  /*b680*/  FENCE.VIEW.ASYNC.S ;  /* 0x00000000000073c6 */ /* 0x002e680000000000 */
[----:B------:R0:W-:Y:S01]  /*b690*/  STL [R1+0x2c], R0 ;  /* 0x00002c0001007387 */ /* 0x0001e20000100800 */
[----:B------:R-:W-:Y:S01]  /*b6a0*/  ISETP.GE.AND P2, PT, R127, 0xc1, PT ;  /* 0x000000c17f00780c */ /* 0x000fe20003f46270 */
[----:B------:R-:W-:-:S02]  /*b6b0*/  IMAD.MOV.U32 R151, RZ, RZ, RZ ;  /* 0x000000ffff977224 */ /* 0x000fc400078e00ff */
[----:B------:R-:W-:Y:S02]  /*b6c0*/  FADD.FTZ R3, R20, R3 ;  /* 0x0000000314037221 */ /* 0x000fe40000010000 */
[----:B------:R-:W-:Y:S02]  /*b6d0*/  IMAD.MOV.U32 R150, RZ, RZ, R151 ;  /* 0x000000ffff967224 */ /* 0x000fe400078e0097 */
        /* <DEDUP_REMOVED lines=30> */
[----:B------:R-:W-:Y:S01]  /*b8c0*/  IMAD.MOV.U32 R120, RZ, RZ, R151 ;  /* 0x000000ffff787224 */ /* 0x000fe200078e0097 */
[----:B-1----:R-:W-:Y:S01]  /*b8d0*/  NOP ;  /* 0x0000000000007918 */ /* 0x002fe20000000000 */
[----:B0-----:R-:W-:Y:S05]  /*b8e0*/  @!P2 BRA `(.L_x_492) ;  /* 0x0000003c00b4a947 */ /* 0x001fea0003800000 */
[----:B------:R-:W-:Y:S01]  /*b8f0*/  VIADD R0, R155, 0xfffffffe ;  /* 0xfffffffe9b007836 */ /* 0x000fe20000000000 */
[----:B------:R-:W-:Y:S01]  /*b900*/  MOV R7, R5 ;  /* 0x0000000500077202 */ /* 0x000fe20000000f00 */
[----:B------:R-:W-:-:S03]  /*b910*/  IMAD.MOV.U32 R3, RZ, RZ, R34 ;  /* 0x000000ffff037224 */ /* 0x000fc600078e0022 */
[----:B------:R0:W-:Y:S04]  /*b920*/  STL [R1+0x28], R0 ;  /* 0x0000280001007387 */ /* 0x0001e80000100800 */
[----:B------:R1:W5:Y:S01]  /*b930*/  LDL.LU R8, [R1+0x30] ;  /* 0x0000300001087983 */ /* 0x0003620000300800 */
[----:B------:R-:W-:Y:S02]  /*b940*/  CS2R R150, SRZ ;  /* 0x0000000000967805 */ /* 0x000fe4000001ff00 */
[----:B------:R-:W-:Y:S02]  /*b950*/  CS2R R148, SRZ ;  /* 0x0000000000947805 */ /* 0x000fe4000001ff00 */
[----:B------:R-:W-:Y:S02]  /*b960*/  CS2R R146, SRZ ;  /* 0x0000000000927805 */ /* 0x000fe4000001ff00 */
[----:B------:R-:W-:-:S02]  /*b970*/  CS2R R144, SRZ ;  /* 0x0000000000907805 */ /* 0x000fc4000001ff00 */
[----:B------:R-:W-:Y:S01]  /*b980*/  CS2R R142, SRZ ;  /* 0x00000000008e7805 */ /* 0x000fe2000001ff00 */
[----:B0-----:R-:W-:Y:S01]  /*b990*/  IMAD.MOV.U32 R0, RZ, RZ, R152 ;  /* 0x000000ffff007224 */ /* 0x001fe200078e0098 */
        /* <DEDUP_REMOVED lines=10> */
[----:B-1----:R-:W-:-:S07]  /*ba40*/  CS2R R120, SRZ ;  /* 0x0000000000787805 */ /* 0x002fce000001ff00 */
.L_x_502:
[----:B------:R-:W2:Y:S01]  /*ba50*/  LDL R6, [R1+0x78] ;  /* 0x0000780001067983 */ /* 0x000ea20000100800 */
[----:B------:R-:W-:Y:S01]  /*ba60*/  VIADD R152, R0, 0x1 ;  /* 0x0000000100987836 */ /* 0x000fe20000000000 */
[----:B------:R-:W-:Y:S05]  /*ba70*/  YIELD ;  /* 0x0000000000007946 */ /* 0x000fea0003800000 */
[----:B------:R-:W-:-:S04]  /*ba80*/  ISETP.NE.AND P3, PT, R152, 0x2, PT ;  /* 0x000000029800780c */ /* 0x000fc80003f65270 */
[----:B------:R-:W-:Y:S02]  /*ba90*/  SEL R5, RZ, 0x1, P3 ;  /* 0x00000001ff057807 */ /* 0x000fe40001800000 */
[----:B------:R-:W-:Y:S02]  /*baa0*/  SEL R152, R152, RZ, P3 ;  /* 0x000000ff98987207 */ /* 0x000fe40001800000 */
[----:B--2---:R-:W-:Y:S02]  /*bab0*/  ISETP.NE.AND P2, PT, R6, RZ, PT ;  /* 0x000000ff0600720c */ /* 0x004fe40003f45270 */
[----:B-----5:R-:W-:-:S05]  /*bac0*/  LOP3.LUT R6, R8, R5, RZ, 0x3c, !PT ;  /* 0x0000000508067212 */ /* 0x020fca00078e3cff */
[----:B------:R0:W-:Y:S06]  /*bad0*/  STL [R1+0x30], R6 ;  /* 0x0000300601007387 */ /* 0x0001ec0000100800 */
[----:B------:R-:W-:Y:S05]  /*bae0*/  @P2 BRA `(.L_x_493) ;  /* 0x0000000000302947 */ /* 0x000fea0003800000 */
[----:B------:R-:W-:Y:S05]  /*baf0*/  @!P0 BRA `(.L_x_494) ;  /* 0x0000000000048947 */ /* 0x000fea0003800000 */
[----:B------:R-:W-:Y:S01]  /*bb00*/  BPT.TRAP 0x1 ;  /* 0x000000040000795c */ /* 0x000fe20000300000 */
.L_x_494:
[----:B------:R-:W-:Y:S01]  /*bb10*/  IMAD R5, R152, 0x8, R2 ;  /* 0x0000000898057824 */ /* 0x000fe200078e0202 */
[----:B0-----:R-:W-:-:S04]  /*bb20*/  SHF.L.U32 R6, R6, 0x1f, RZ ;  /* 0x0000001f06067819 */ /* 0x001fc800000006ff */
[----:B------:R0:W1:Y:S01]  /*bb30*/  SYNCS.PHASECHK.TRANS64.TRYWAIT P3, [R5+URZ+0x30830], R6 ;  /* 0x03083006050075a7 */ /* 0x000062000806017f */
[----:B------:R-:W-:Y:S05]  /*bb40*/  @!P0 BRA `(.L_x_495) ;  /* 0x0000000000048947 */ /* 0x000fea0003800000 */
[----:B------:R-:W-:Y:S01]  /*bb50*/  BPT.TRAP 0x1 ;  /* 0x000000040000795c */ /* 0x000fe20000300000 */
.L_x_495:
[----:B------:R-:W-:Y:S04]  /*bb60*/  BSSY B0, `(.L_x_493) ;  /* 0x0000004000007945 */ /* 0x000fe80003800000 */
[----:B-1----:R-:W-:Y:S05]  /*bb70*/  @P3 BRA `(.L_x_496) ;  /* 0x0000000000083947 */ /* 0x002fea0003800000 */
[----:B------:R-:W1:Y:S02]  /*bb80*/  SYNCS.PHASECHK.TRANS64.TRYWAIT P3, [R5+URZ+0x30830], R6 ;  /* 0x03083006050075a7 */ /* 0x000e64000806017f */
[----:B-1----:R-:W-:Y:S05]  /*bb90*/  @!P3 BRA `(.L_x_497) ;  /* 0x000000cc000cb947 */ /* 0x002fea0003800000 */
.L_x_496:
[----:B------:R-:W-:Y:S05]  /*bba0*/  BSYNC B0 ;  /* 0x0000000000007941 */ /* 0x000fea0003800000 */
.L_x_493:
[----:B01----:R-:W2:Y:S04]  /*bbb0*/  LDL R6, [R1+0x7c] ;  /* 0x00007c0001067983 */ /* 0x003ea80000100800 */
[----:B------:R-:W3:Y:S01]  /*bbc0*/  LDL.64 R20, [R1+0x50] ;  /* 0x0000500001147983 */ /* 0x000ee20000100a00 */
[----:B------:R-:W-:Y:S01]  /*bbd0*/  IMAD.MOV.U32 R15, RZ, RZ, 0x40000040 ;  /* 0x40000040ff0f7424 */ /* 0x000fe200078e00ff */
[----:B------:R-:W-:Y:S05]  /*bbe0*/  WARPSYNC.ALL ;  /* 0x0000000000007948 */ /* 0x000fea0003800000 */
[----:B------:R-:W-:Y:S01]  /*bbf0*/  R2UR UR15, R15 ;  /* 0x000000000f0f72ca */ /* 0x000fe200000e0000 */
[----:B------:R-:W0:Y:S01]  /*bc00*/  S2R R5, SR_TID.X ;  /* 0x0000000000057919 */ /* 0x000e220000002100 */
[----:B------:R-:W-:-:S02]  /*bc10*/  IMAD.MOV.U32 R13, RZ, RZ, 0x40000040 ;  /* 0x40000040ff0d7424 */ /* 0x000fc400078e00ff */
[----:B------:R-:W-:-:S03]  /*bc20*/  IMAD.MOV.U32 R11, RZ, RZ, 0x40000040 ;  /* 0x40000040ff0b7424 */ /* 0x000fc600078e00ff */
[----:B------:R-:W-:Y:S02]  /*bc30*/  R2UR UR11, R13 ;  /* 0x000000000d0b72ca */ /* 0x000fe400000e0000 */
[----:B0-----:R-:W-:-:S04]  /*bc40*/  SHF.R.U32.HI R5, RZ, 0x7, R5 ;  /* 0x00000007ff057819 */ /* 0x001fc80000011605 */
[----:B------:R-:W-:-:S05]  /*bc50*/  IADD3 R5, R5, 0x8, RZ ;  /* 0x0000000805057810 */ /* 0x000fca0007ffe0ff */
[----:B------:R0:W-:Y:S01]  /*bc60*/  BAR.SYNC.DEFER_BLOCKING R5, 0x100 ;  /* 0x000400050000751d */ /* 0x0001e20000010000 */
[----:B------:R-:W-:-:S05]  /*bc70*/  R2UR UR7, R11 ;  /* 0x000000000b0772ca */ /* 0x000fca00000e0000 */
[----:B------:R-:W-:Y:S01]  /*bc80*/  WARPGROUP.ARRIVE ;  /* 0x00000000000079c5 */ /* 0x000fe20000000000 */
[----:B--2---:R-:W-:-:S04]  /*bc90*/  IMAD R10, R152, 0x600, R6 ;  /* 0x00000600980a7824 */ /* 0x004fc800078e0206 */
[----:B------:R-:W-:-:S05]  /*bca0*/  VIADD R14, R10, 0x4 ;  /* 0x000000040a0e7836 */ /* 0x000fca0000000000 */
[----:B------:R-:W-:Y:S02]  /*bcb0*/  R2UR UR14, R14 ;  /* 0x000000000e0e72ca */ /* 0x000fe400000e0000 */
[----:B------:R-:W2:Y:S01]  /*bcc0*/  LDL.64 R14, [R1+0x68] ;  /* 0x00006800010e7983 */ /* 0x000ea20000100a00 */
[----:B------:R-:W-:-:S05]  /*bcd0*/  VIADD R12, R10, 0x2 ;  /* 0x000000020a0c7836 */ /* 0x000fca0000000000 */
[----:B------:R-:W-:Y:S02]  /*bce0*/  R2UR UR10, R12 ;  /* 0x000000000c0a72ca */ /* 0x000fe400000e0000 */
[----:B------:R-:W4:Y:S01]  /*bcf0*/  LDL.64 R12, [R1+0x60] ;  /* 0x00006000010c7983 */ /* 0x000f220000100a00 */
[----:B---3--:R-:W-:Y:S02]  /*bd00*/  R2UR UR4, R20 ;  /* 0x00000000140472ca */ /* 0x008fe400000e0000 */
[----:B------:R-:W-:Y:S02]  /*bd10*/  R2UR UR5, R21 ;  /* 0x00000000150572ca */ /* 0x000fe400000e0000 */
[----:B------:R-:W-:Y:S01]  /*bd20*/  R2UR UR6, R10 ;  /* 0x000000000a0672ca */ /* 0x000fe200000e0000 */
[----:B------:R-:W3:-:S12]  /*bd30*/  LDL.64 R20, [R1+0x58] ;  /* 0x0000580001147983 */ /* 0x000ed80000100a00 */
[----:B------:R-:W-:Y:S03]  /*bd40*/  HGMMA.64x192x16.F32 R24, gdesc[UR4], RZ, !UPT, gsb0 ;  /* 0x02e00000041879f0 */ /* 0x000fe6000c0008ff */
[----:B------:R-:W-:Y:S02]  /*bd50*/  WARPGROUP.DEPBAR.LE gsb0, 0x0 ;  /* 0x00008000000079c5 */ /* 0x000fe40000010000 */
[----:B------:R-:W-:Y:S01]  /*bd60*/  WARPGROUP.ARRIVE ;  /* 0x00000000000079c5 */ /* 0x000fe20000000000 */
[----:B--2---:R-:W-:Y:S02]  /*bd70*/  R2UR UR8, R14 ;  /* 0x000000000e0872ca */ /* 0x004fe400000e0000 */
[----:B------:R-:W-:-:S13]  /*bd80*/  R2UR UR9, R15 ;  /* 0x000000000f0972ca */ /* 0x000fda00000e0000 */
[----:B------:R-:W-:Y:S01]  /*bd90*/  HGMMA.64x192x16.F32 R24, gdesc[UR8], R24, gsb0 ;  /* 0x02e00000081879f0 */ /* 0x000fe20008000818 */
[----:B----4-:R-:W-:Y:S02]  /*bda0*/  R2UR UR12, R12 ;  /* 0x000000000c0c72ca */ /* 0x010fe400000e0000 */
[----:B------:R-:W-:Y:S02]  /*bdb0*/  R2UR UR13, R13 ;  /* 0x000000000d0d72ca */ /* 0x000fe400000e0000 */
[----:B------:R-:W-:Y:S02]  /*bdc0*/  IADD3 R10, R10, 0x6, RZ ;  /* 0x000000060a0a7810 */ /* 0x000fe40007ffe0ff */
[----:B------:R-:W-:Y:S02]  /*bdd0*/  R2UR UR19, R11 ;  /* 0x000000000b1372ca */ /* 0x000fe400000e0000 */
[----:B------:R-:W-:Y:S02]  /*bde0*/  R2UR UR18, R10 ;  /* 0x000000000a1272ca */ /* 0x000fe400000e0000 */
[----:B---3--:R-:W-:-:S02]  /*bdf0*/  R2UR UR16, R20 ;  /* 0x00000000141072ca */ /* 0x008fc400000e0000 */
[----:B------:R-:W-:Y:S01]  /*be00*/  R2UR UR17, R21 ;  /* 0x00000000151172ca */ /* 0x000fe200000e0000 */
[----:B------:R-:W-:Y:S02]  /*be10*/  WARPGROUP.DEPBAR.LE gsb0, 0x0 ;  /* 0x00008000000079c5 */ /* 0x000fe40000010000 */
[----:B------:R-:W-:-:S06]  /*be20*/  WARPGROUP.ARRIVE ;  /* 0x00000000000079c5 */ /* 0x000fcc0000000000 */
        /* <DEDUP_REMOVED lines=8> */
.L_x_499:
[----:B------:R-:W-:Y:S01]  /*beb0*/  SHF.L.U32 R5, R8, 0x1f, RZ ;  /* 0x0000001f08057819 */ /* 0x000fe200000006ff */
[----:B------:R-:W-:-:S04]  /*bec0*/  IMAD R6, R0, 0x8, R2 ;  /* 0x0000000800067824 */ /* 0x000fc800078e0202 */
[----:B------:R0:W1:Y:S01]  /*bed0*/  SYNCS.PHASECHK.TRANS64.TRYWAIT P2, [R6+URZ+0x30850], R5 ;  /* 0x03085005060075a7 */ /* 0x000062000804017f */
[----:B------:R-:W-:Y:S05]  /*bee0*/  @!P0 BRA `(.L_x_500) ;  /* 0x0000000000048947 */ /* 0x000fea0003800000 */
[----:B------:R-:W-:Y:S01]  /*bef0*/  BPT.TRAP 0x1 ;  /* 0x000000040000795c */ /* 0x000fe20000300000 */
.L_x_500:
[----:B-1----:R-:W-:Y:S05]  /*bf00*/  @P2 BRA `(.L_x_498) ;  /* 0x0000000000082947 */ /* 0x002fea0003800000 */
[----:B------:R-:W1:Y:S02]  /*bf10*/  SYNCS.PHASECHK.TRANS64.TRYWAIT P2, [R6+URZ+0x30850], R5 ;  /* 0x03085005060075a7 */ /* 0x000e64000804017f */
[----:B-1----:R-:W-:Y:S05]  /*bf20*/  @!P2 BRA `(.L_x_501) ;  /* 0x000000c8003ca947 */ /* 0x002fea0003800000 */
.L_x_498:
[----:B------:R-:W-:Y:S05]  /*bf30*/  WARPSYNC.ALL ;  /* 0x0000000000007948 */ /* 0x000fea0003800000 */
[----:B------:R-:W-:Y:S01]  /*bf40*/  ULDC UR4, c[0x0][0x9d8] ;  /* 0x0002760000047ab9 */ /* 0x000fe20000000800 */
[----:B------:R2:W-:Y:S01]  /*bf50*/  STL [R1+0xc0], R19 ;  /* 0x0000c01301007387 */ /* 0x0005e20000100800 */
[----:B------:R-:W-:Y:S01]  /*bf60*/  FMUL.FTZ R35, R35, UR4 ;  /* 0x0000000423237c20 */ /* 0x000fe20008410000 */
[----:B------:R-:W-:Y:S01]  /*bf70*/  FMUL.FTZ R24, R24, UR4 ;  /* 0x0000000418187c20 */ /* 0x000fe20008410000 */
[----:B------:R-:W-:Y:S01]  /*bf80*/  FMUL.FTZ R25, R25, UR4 ;  /* 0x0000000419197c20 */ /* 0x000fe20008410000 */
[----:B------:R-:W-:Y:S01]  /*bf90*/  FMUL.FTZ R28, R28, UR4 ;  /* 0x000000041c1c7c20 */ /* 0x000fe20008410000 */
[----:B01----:R-:W0:Y:S01]  /*bfa0*/  MUFU.TANH R5, R35 ;  /* 0x0000002300057308 */ /* 0x003e220000002400 */
[----:B------:R-:W-:Y:S01]  /*bfb0*/  FMUL.FTZ R26, R26, UR4 ;  /* 0x000000041a1a7c20 */ /* 0x000fe20008410000 */
[----:B------:R-:W-:Y:S01]  /*bfc0*/  FMUL.FTZ R29, R29, UR4 ;  /* 0x000000041d1d7c20 */ /* 0x000fe20008410000 */
[----:B------:R-:W-:Y:S01]  /*bfd0*/  FMUL.FTZ R36, R36, UR4 ;  /* 0x0000000424247c20 */ /* 0x000fe20008410000 */
[----:B------:R-:W-:Y:S01]  /*bfe0*/  FMUL.FTZ R30, R30, UR4 ;  /* 0x000000041e1e7c20 */ /* 0x000fe20008410000 */
[----:B------:R-:W-:Y:S01]  /*bff0*/  FMUL.FTZ R33, R33, UR4 ;  /* 0x0000000421217c20 */ /* 0x000fe20008410000 */
[----:B------:R-:W-:Y:S01]  /*c000*/  FMUL.FTZ R32, R32, UR4 ;  /* 0x0000000420207c20 */ /* 0x000fe20008410000 */
[----:B------:R-:W-:Y:S01]  /*c010*/  STL [R1+0xbc], R18 ;  /* 0x0000bc1201007387 */ /* 0x000fe20000100800 */
[----:B------:R-:W1:Y:S01]  /*c020*/  MUFU.TANH R6, R24 ;  /* 0x0000001800067308 */ /* 0x000e620000002400 */
[----:B------:R-:W-:Y:S01]  /*c030*/  FMUL.FTZ R34, R34, UR4 ;  /* 0x0000000422227c20 */ /* 0x000fe20008410000 */
[----:B------:R-:W-:Y:S01]  /*c040*/  FMUL.FTZ R10, R53, UR4 ;  /* 0x00000004350a7c20 */ /* 0x000fe20008410000 */
[----:B------:R3:W-:Y:S01]  /*c050*/  STL [R1+0xb8], R17 ;  /* 0x0000b81101007387 */ /* 0x0007e20000100800 */
[----:B------:R-:W-:Y:S01]  /*c060*/  FMUL.FTZ R37, R37, UR4 ;  /* 0x0000000425257c20 */ /* 0x000fe20008410000 */
[----:B------:R-:W-:Y:S01]  /*c070*/  FMUL.FTZ R157, R40, UR4 ;  /* 0x00000004289d7c20 */ /* 0x000fe20008410000 */
[----:B------:R-:W-:Y:S01]  /*c080*/  FMUL.FTZ R13, R60, UR4 ;  /* 0x000000043c0d7c20 */ /* 0x000fe20008410000 */
[----:B------:R-:W-:Y:S01]  /*c090*/  FMUL.FTZ R156, R41, UR4 ;  /* 0x00000004299c7c20 */ /* 0x000fe20008410000 */
[----:B------:R-:W4:Y:S01]  /*c0a0*/  MUFU.TANH R9, R25 ;  /* 0x0000001900097308 */ /* 0x000f220000002400 */
[----:B0-----:R-:W-:-:S02]  /*c0b0*/  IMAD.MOV.U32 R53, RZ, RZ, R5 ;  /* 0x000000ffff357224 */ /* 0x001fc400078e0005 */
[----:B------:R-:W-:Y:S01]  /*c0c0*/  FMUL.FTZ R31, R31, UR4 ;  /* 0x000000041f1f7c20 */ /* 0x000fe20008410000 */
[----:B------:R-:W-:Y:S01]  /*c0d0*/  FMUL.FTZ R155, R44, UR4 ;  /* 0x000000042c9b7c20 */ /* 0x000fe20008410000 */
[----:B------:R0:W-:Y:S01]  /*c0e0*/  STL [R1+0xb4], R16 ;  /* 0x0000b41001007387 */ /* 0x0001e20000100800 */
[----:B------:R-:W-:Y:S01]  /*c0f0*/  FMUL.FTZ R45, R45, UR4 ;  /* 0x000000042d2d7c20 */ /* 0x000fe20008410000 */
[----:B------:R-:W-:Y:S01]  /*c100*/  FMUL.FTZ R44, R48, UR4 ;  /* 0x00000004302c7c20 */ /* 0x000fe20008410000 */
[----:B------:R-:W-:Y:S01]  /*c110*/  FMUL.FTZ R11, R56, UR4 ;  /* 0x00000004380b7c20 */ /* 0x000fe20008410000 */
[----:B------:R3:W-:Y:S01]  /*c120*/  MUFU.TANH R8, R28 ;  /* 0x0000001c00087308 */ /* 0x0007e20000002400 */
[----:B-1----:R-:W-:Y:S01]  /*c130*/  FMNMX.FTZ R5, R6, R7, !PT ;  /* 0x0000000706057209 */ /* 0x002fe20007810000 */
[----:B------:R-:W-:Y:S01]  /*c140*/  FMUL.FTZ R12, R57, UR4 ;  /* 0x00000004390c7c20 */ /* 0x000fe20008410000 */
[----:B------:R-:W-:Y:S01]  /*c150*/  FMUL.FTZ R38, R38, UR4 ;  /* 0x0000000426267c20 */ /* 0x000fe20008410000 */
[----:B------:R-:W-:Y:S01]  /*c160*/  FMUL.FTZ R20, R65, UR4 ;  /* 0x0000000441147c20 */ /* 0x000fe20008410000 */
[----:B------:R-:W-:Y:S01]  /*c170*/  FMUL.FTZ R27, R27, UR4 ;  /* 0x000000041b1b7c20 */ /* 0x000fe20008410000 */
[----:B------:R-:W-:Y:S01]  /*c180*/  FMUL.FTZ R40, R100, UR4 ;  /* 0x0000000464287c20 */ /* 0x000fe20008410000 */
[----:B------:R-:W-:Y:S01]  /*c190*/  FMUL.FTZ R41, R101, UR4 ;  /* 0x0000000465297c20 */ /* 0x000fe20008410000 */
[----:B--2---:R-:W-:Y:S01]  /*c1a0*/  MUFU.TANH R19, R26 ;  /* 0x0000001a00137308 */ /* 0x004fe20000002400 */
[----:B----4-:R-:W-:Y:S01]  /*c1b0*/  MOV R35, R9 ;  /* 0x0000000900237202 */ /* 0x010fe20000000f00 */
[----:B------:R-:W-:Y:S01]  /*c1c0*/  FMUL.FTZ R9, R52, UR4 ;  /* 0x0000000434097c20 */ /* 0x000fe20008410000 */
[----:B---3--:R-:W-:Y:S01]  /*c1d0*/  FMUL.FTZ R28, R72, UR4 ;  /* 0x00000004481c7c20 */ /* 0x008fe20008410000 */
[----:B------:R-:W-:Y:S01]  /*c1e0*/  FMUL.FTZ R100, R105, UR4 ;  /* 0x0000000469647c20 */ /* 0x000fe20008410000 */
[----:B------:R-:W-:Y:S01]  /*c1f0*/  FMNMX.FTZ R5, R35, R5, !PT ;  /* 0x0000000523057209 */ /* 0x000fe20007810000 */
[----:B------:R-:W-:Y:S01]  /*c200*/  FMUL.FTZ R101, R108, UR4 ;  /* 0x000000046c657c20 */ /* 0x000fe20008410000 */
[----:B------:R-:W-:Y:S01]  /*c210*/  FMUL.FTZ R108, R112, UR4 ;  /* 0x00000004706c7c20 */ /* 0x000fe20008410000 */
[----:B------:R1:W-:Y:S01]  /*c220*/  MUFU.TANH R26, R29 ;  /* 0x0000001d001a7308 */ /* 0x0003e20000002400 */
[----:B------:R-:W-:Y:S01]  /*c230*/  FMUL.FTZ R112, R116, UR4 ;  /* 0x0000000474707c20 */ /* 0x000fe20008410000 */
[----:B------:R-:W-:Y:S01]  /*c240*/  ULDC UR5, c[0x0][0x988] ;  /* 0x0002620000057ab9 */ /* 0x000fe20000000800 */
[----:B------:R-:W-:Y:S01]  /*c250*/  FMUL.FTZ R47, R47, UR4 ;  /* 0x000000042f2f7c20 */ /* 0x000fe20008410000 */
[----:B------:R-:W-:Y:S01]  /*c260*/  FMUL.FTZ R43, R43, UR4 ;  /* 0x000000042b2b7c20 */ /* 0x000fe20008410000 */
[----:B------:R-:W-:Y:S01]  /*c270*/  FMUL.FTZ R46, R46, UR4 ;  /* 0x000000042e2e7c20 */ /* 0x000fe20008410000 */
[----:B------:R-:W-:Y:S01]  /*c280*/  FMUL.FTZ R39, R39, UR4 ;  /* 0x0000000427277c20 */ /* 0x000fe20008410000 */
[----:B------:R-:W-:Y:S01]  /*c290*/  FMUL.FTZ R42, R42, UR4 ;  /* 0x000000042a2a7c20 */ /* 0x000fe20008410000 */
[----:B------:R2:W3:Y:S01]  /*c2a0*/  MUFU.TANH R14, R36 ;  /* 0x00000024000e7308 */ /* 0x0004e20000002400 */
[----:B-1----:R-:W-:Y:S01]  /*c2b0*/  FMUL.FTZ R29, R76, UR4 ;  /* 0x000000044c1d7c20 */ /* 0x002fe20008410000 */
[----:B------:R-:W-:Y:S01]  /*c2c0*/  FMUL.FTZ R54, R54, UR4 ;  /* 0x0000000436367c20 */ /* 0x000fe20008410000 */
[----:B------:R-:W-:Y:S01]  /*c2d0*/  FMUL.FTZ R58, R58, UR4 ;  /* 0x000000043a3a7c20 */ /* 0x000fe20008410000 */
[----:B------:R-:W-:Y:S01]  /*c2e0*/  FMUL.FTZ R48, R62, UR4 ;  /* 0x000000043e307c20 */ /* 0x000fe20008410000 */
[----:B------:R-:W-:Y:S01]  /*c2f0*/  FMUL.FTZ R50, R50, UR4 ;  /* 0x0000000432327c20 */ /* 0x000fe20008410000 */
[----:B------:R-:W-:Y:S01]  /*c300*/  FMUL.FTZ R55, R55, UR4 ;  /* 0x0000000437377c20 */ /* 0x000fe20008410000 */
[----:B------:R-:W-:Y:S01]  /*c310*/  FMUL.FTZ R51, R51, UR4 ;  /* 0x0000000433337c20 */ /* 0x000fe20008410000 */
[----:B------:R-:W-:Y:S01]  /*c320*/  MUFU.TANH R17, R30 ;  /* 0x0000001e00117308 */ /* 0x000fe20000002400 */
[----:B--2---:R-:W-:-:S07]  /*c330*/  FMUL.FTZ R36, R93, UR4 ;  /* 0x000000045d247c20 */ /* 0x004fce0008410000 */
[----:B------:R1:W2:Y:S01]  /*c340*/  MUFU.TANH R15, R33 ;  /* 0x00000021000f7308 */ /* 0x0002a20000002400 */
[----:B---3--:R-:W-:Y:S02]  /*c350*/  IMAD.MOV.U32 R60, RZ, RZ, R14 ;  /* 0x000000ffff3c7224 */ /* 0x008fe400078e000e */
[----:B------:R-:W-:-:S05]  /*c360*/  FMUL.FTZ R14, R61, UR4 ;  /* 0x000000043d0e7c20 */ /* 0x000fca0008410000 */
[----:B------:R3:W-:Y:S01]  /*c370*/  MUFU.TANH R30, R32 ;  /* 0x00000020001e7308 */ /* 0x0007e20000002400 */
[----:B-1----:R-:W-:-:S07]  /*c380*/  FMUL.FTZ R33, R73, UR4 ;  /* 0x0000000449217c20 */ /* 0x002fce0008410000 */
[----:B------:R1:W4:Y:S01]  /*c390*/  MUFU.TANH R21, R34 ;  /* 0x0000002200157308 */ /* 0x0003220000002400 */
[----:B--2---:R-:W-:Y:S02]  /*c3a0*/  IMAD.MOV.U32 R61, RZ, RZ, R15 ;  /* 0x000000ffff3d7224 */ /* 0x004fe400078e000f */
[----:B------:R-:W-:Y:S01]  /*c3b0*/  FMUL.FTZ R15, R64, UR4 ;  /* 0x00000004400f7c20 */ /* 0x000fe20008410000 */
[----:B---3--:R-:W-:Y:S01]  /*c3c0*/  FMUL.FTZ R32, R77, UR4 ;  /* 0x000000044d207c20 */ /* 0x008fe20008410000 */
[----:B------:R-:W-:-:S03]  /*c3d0*/  FMUL.FTZ R64, R59, UR4 ;  /* 0x000000043b407c20 */ /* 0x000fc60008410000 */
[----:B------:R2:W3:Y:S01]  /*c3e0*/  MUFU.TANH R25, R37 ;  /* 0x0000002500197308 */ /* 0x0004e20000002400 */
[----:B-1----:R-:W-:Y:S02]  /*c3f0*/  IMAD.MOV.U32 R34, RZ, RZ, R8 ;  /* 0x000000ffff227224 */ /* 0x002fe400078e0008 */
[----:B------:R-:W-:Y:S01]  /*c400*/  FMUL.FTZ R8, R49, UR4 ;  /* 0x0000000431087c20 */ /* 0x000fe20008410000 */
[----:B------:R-:W-:Y:S02]  /*c410*/  FMUL.FTZ R49, R63, UR4 ;  /* 0x000000043f317c20 */ /* 0x000fe40008410000 */
[----:B------:R-:W-:Y:S02]  /*c420*/  FMNMX.FTZ R5, R34, R5, !PT ;  /* 0x0000000522057209 */ /* 0x000fe40007810000 */
[----:B------:R-:W1:Y:S01]  /*c430*/  MUFU.TANH R157, R157 ;  /* 0x0000009d009d7308 */ /* 0x000e620000002400 */
[----:B----4-:R-:W-:Y:S01]  /*c440*/  IMAD.MOV.U32 R56, RZ, RZ, R21 ;  /* 0x000000ffff387224 */ /* 0x010fe200078e0015 */
[----:B------:R-:W-:Y:S01]  /*c450*/  FMNMX.FTZ R5, R26, R5, !PT ;  /* 0x000000051a057209 */ /* 0x000fe20007810000 */
[----:B------:R-:W-:Y:S01]  /*c460*/  FMUL.FTZ R21, R68, UR4 ;  /* 0x0000000444157c20 */ /* 0x000fe20008410000 */
[----:B--2---:R-:W-:-:S02]  /*c470*/  FMUL.FTZ R37, R96, UR4 ;  /* 0x0000000460257c20 */ /* 0x004fc40008410000 */
[----:B------:R-:W-:Y:S02]  /*c480*/  FMNMX.FTZ R5, R30, R5, !PT ;  /* 0x000000051e057209 */ /* 0x000fe40007810000 */
[----:B------:R-:W2:Y:S02]  /*c490*/  MUFU.TANH R156, R156 ;  /* 0x0000009c009c7308 */ /* 0x000ea40000002400 */
[----:B------:R-:W-:-:S04]  /*c4a0*/  FMNMX.FTZ R5, R61, R5, !PT ;  /* 0x000000053d057209 */ /* 0x000fc80007810000 */
[----:B------:R-:W-:Y:S02]  /*c4b0*/  FMNMX.FTZ R5, R60, R5, !PT ;  /* 0x000000053c057209 */ /* 0x000fe40007810000 */
[----:B0-----:R0:W-:Y:S08]  /*c4c0*/  MUFU.TANH R16, R31 ;  /* 0x0000001f00107308 */ /* 0x0011f00000002400 */
[----:B------:R-:W4:Y:S01]  /*c4d0*/  MUFU.TANH R155, R155 ;  /* 0x0000009b009b7308 */ /* 0x000f220000002400 */
[----:B0-----:R-:W-:Y:S01]  /*c4e0*/  FMUL.FTZ R31, R81, UR4 ;  /* 0x00000004511f7c20 */ /* 0x001fe20008410000 */
[----:B---3--:R-:W-:-:S02]  /*c4f0*/  IMAD.MOV.U32 R81, RZ, RZ, R25 ;  /* 0x000000ffff517224 */ /* 0x008fc400078e0019 */
[----:B------:R-:W-:Y:S01]  /*c500*/  FMUL.FTZ R25, R84, UR4 ;  /* 0x0000000454197c20 */ /* 0x000fe20008410000 */
[----:B------:R-:W-:Y:S01]  /*c510*/  MOV R84, R30 ;  /* 0x0000001e00547202 */ /* 0x000fe20000000f00 */
[----:B------:R-:W-:Y:S01]  /*c520*/  FMUL.FTZ R30, R85, UR4 ;  /* 0x00000004551e7c20 */ /* 0x000fe20008410000 */
[----:B------:R-:W-:Y:S01]  /*c530*/  IMAD.MOV.U32 R85, RZ, RZ, R26 ;  /* 0x000000ffff557224 */ /* 0x000fe200078e001a */
[----:B------:R-:W-:Y:S01]  /*c540*/  FMNMX.FTZ R5, R81, R5, !PT ;  /* 0x0000000551057209 */ /* 0x000fe20007810000 */
[----:B------:R-:W0:Y:S01]  /*c550*/  MUFU.TANH R45, R45 ;  /* 0x0000002d002d7308 */ /* 0x000e220000002400 */
[----:B------:R-:W-:Y:S01]  /*c560*/  FMUL.FTZ R26, R88, UR4 ;  /* 0x00000004581a7c20 */ /* 0x000fe20008410000 */
[----:B------:R-:W-:Y:S01]  /*c570*/  IMAD.MOV.U32 R88, RZ, RZ, R34 ;  /* 0x000000ffff587224 */ /* 0x000fe200078e0022 */
[----:B-1----:R-:W-:Y:S01]  /*c580*/  FMNMX.FTZ R5, R157, R5, !PT ;  /* 0x000000059d057209 */ /* 0x002fe20007810000 */
[----:B------:R-:W-:Y:S01]  /*c590*/  FMUL.FTZ R34, R89, UR4 ;  /* 0x0000000459227c20 */ /* 0x000fe20008410000 */
[----:B------:R-:W-:-:S02]  /*c5a0*/  IMAD.MOV.U32 R89, RZ, RZ, R35 ;  /* 0x000000ffff597224 */ /* 0x000fc400078e0023 */
[----:B------:R-:W-:Y:S01]  /*c5b0*/  FMUL.FTZ R35, R92, UR4 ;  /* 0x000000045c237c20 */ /* 0x000fe20008410000 */
[----:B--2---:R-:W-:Y:S01]  /*c5c0*/  FMNMX.FTZ R5, R156, R5, !PT ;  /* 0x000000059c057209 */ /* 0x004fe20007810000 */
[----:B------:R-:W1:Y:S01]  /*c5d0*/  MUFU.TANH R44, R44 ;  /* 0x0000002c002c7308 */ /* 0x000e620000002400 */
[----:B------:R-:W-:Y:S02]  /*c5e0*/  MOV R92, R6 ;  /* 0x00000006005c7202 */ /* 0x000fe40000000f00 */
[----:B----4-:R-:W-:-:S05]  /*c5f0*/  FMNMX.FTZ R5, R155, R5, !PT ;  /* 0x000000059b057209 */ /* 0x010fca0007810000 */
        /* <DEDUP_REMOVED lines=8> */
[----:B------:R0:W3:Y:S01]  /*c680*/  MUFU.TANH R24, R38 ;  /* 0x0000002600187308 */ /* 0x0000e20000002400 */
[----:B-1----:R-:W-:-:S07]  /*c690*/  FMNMX.FTZ R5, R10, R5, !PT ;  /* 0x000000050a057209 */ /* 0x002fce0007810000 */
[----:B------:R-:W1:Y:S01]  /*c6a0*/  MUFU.TANH R12, R12 ;  /* 0x0000000c000c7308 */ /* 0x000e620000002400 */
[----:B--2---:R-:W-:Y:S01]  /*c6b0*/  FMNMX.FTZ R5, R11, R5, !PT ;  /* 0x000000050b057209 */ /* 0x004fe20007810000 */
[----:B0-----:R-:W-:Y:S01]  /*c6c0*/  FMUL.FTZ R38, R97, UR4 ;  /* 0x0000000461267c20 */ /* 0x001fe20008410000 */
[----:B------:R-:W-:Y:S01]  /*c6d0*/  FMUL.FTZ R97, R104, UR4 ;  /* 0x0000000468617c20 */ /* 0x000fe20008410000 */
[----:B------:R-:W-:Y:S01]  /*c6e0*/  FMUL.FTZ R104, R109, UR4 ;  /* 0x000000046d687c20 */ /* 0x000fe20008410000 */
[----:B------:R-:W-:Y:S01]  /*c6f0*/  FMUL.FTZ R109, R113, UR4 ;  /* 0x00000004716d7c20 */ /* 0x000fe20008410000 */
[----:B------:R-:W-:Y:S02]  /*c700*/  FMUL.FTZ R113, R117, UR4 ;  /* 0x0000000475717c20 */ /* 0x000fe40008410000 */
[----:B------:R-:W0:Y:S01]  /*c710*/  MUFU.TANH R13, R13 ;  /* 0x0000000d000d7308 */ /* 0x000e220000002400 */
[----:B---3--:R-:W-:Y:S01]  /*c720*/  MOV R65, R24 ;  /* 0x0000001800417202 */ /* 0x008fe20000000f00 */
[----:B------:R-:W-:-:S06]  /*c730*/  FMUL.FTZ R24, R69, UR4 ;  /* 0x0000000445187c20 */ /* 0x000fcc0008410000 */
        /* <DEDUP_REMOVED lines=16> */
[----:B------:R0:W-:Y:S01]  /*c840*/  MUFU.TANH R18, R27 ;  /* 0x0000001b00127308 */ /* 0x0001e20000002400 */
[----:B--2---:R-:W-:-:S07]  /*c850*/  FMNMX.FTZ R5, R33, R5, !PT ;  /* 0x0000000521057209 */ /* 0x004fce0007810000 */
[----:B------:R-:W2:Y:S01]  /*c860*/  MUFU.TANH R32, R32 ;  /* 0x0000002000207308 */ /* 0x000ea20000002400 */
[----:B0-----:R-:W-:Y:S01]  /*c870*/  FMUL.FTZ R27, R80, UR4 ;  /* 0x00000004501b7c20 */ /* 0x001fe20008410000 */
[----:B-1----:R-:W-:-:S06]  /*c880*/  FMNMX.FTZ R5, R29, R5, !PT ;  /* 0x000000051d057209 */ /* 0x002fcc0007810000 */
[----:B------:R-:W0:Y:S08]  /*c890*/  MUFU.TANH R27, R27 ;  /* 0x0000001b001b7308 */ /* 0x000e300000002400 */
        /* <DEDUP_REMOVED lines=38> */
[----:B------:R-:W-:Y:S01]  /*cb00*/  MUFU.TANH R57, R47 ;  /* 0x0000002f00397308 */ /* 0x000fe20000002400 */
[----:B0-----:R-:W-:-:S07]  /*cb10*/  FMNMX.FTZ R5, R112, R5, !PT ;  /* 0x0000000570057209 */ /* 0x001fce0007810000 */
[----:B------:R-:W-:Y:S01]  /*cb20*/  MUFU.TANH R52, R43 ;  /* 0x0000002b00347308 */ /* 0x000fe20000002400 */
[----:B-1----:R-:W-:-:S05]  /*cb30*/  FMNMX.FTZ R5, R113, R5, !PT ;  /* 0x0000000571057209 */ /* 0x002fca0007810000 */
[----:B------:R-:W0:Y:S02]  /*cb40*/  SHFL.BFLY PT, R6, R5, 0x2, 0x1f ;  /* 0x0c401f0005067f89 */ /* 0x000e2400000e0000 */
[----:B------:R-:W-:Y:S08]  /*cb50*/  MUFU.TANH R76, R46 ;  /* 0x0000002e004c7308 */ /* 0x000ff00000002400 */
[----:B------:R-:W-:Y:S08]  /*cb60*/  MUFU.TANH R105, R39 ;  /* 0x0000002700697308 */ /* 0x000ff00000002400 */
[----:B------:R-:W1:Y:S01]  /*cb70*/  MUFU.TANH R80, R42 ;  /* 0x0000002a00507308 */ /* 0x000e620000002400 */
[----:B0-----:R-:W-:-:S07]  /*cb80*/  FMNMX.FTZ R5, R5, R6, !PT ;  /* 0x0000000605057209 */ /* 0x001fce0007810000 */
[----:B------:R1:W-:Y:S01]  /*cb90*/  MUFU.TANH R72, R54 ;  /* 0x0000003600487308 */ /* 0x0003e20000002400 */
[----:B------:R-:W0:Y:S07]  /*cba0*/  SHFL.BFLY PT, R6, R5, 0x1, 0x1f ;  /* 0x0c201f0005067f89 */ /* 0x000e2e00000e0000 */
[----:B------:R-:W-:Y:S01]  /*cbb0*/  MUFU.TANH R69, R58 ;  /* 0x0000003a00457308 */ /* 0x000fe20000002400 */
[----:B-1----:R-:W-:-:S07]  /*cbc0*/  IMAD.MOV.U32 R54, RZ, RZ, R80 ;  /* 0x000000ffff367224 */ /* 0x002fce00078e0050 */
[----:B------:R1:W-:Y:S08]  /*cbd0*/  MUFU.TANH R73, R50 ;  /* 0x0000003200497308 */ /* 0x0003f00000002400 */
[----:B------:R2:W-:Y:S01]  /*cbe0*/  MUFU.TANH R68, R55 ;  /* 0x0000003700447308 */ /* 0x0005e20000002400 */
[----:B-1----:R-:W-:Y:S01]  /*cbf0*/  FMUL.FTZ R50, R66, UR4 ;  /* 0x0000000442327c20 */ /* 0x002fe20008410000 */
[----:B------:R-:W-:Y:S01]  /*cc00*/  FMUL.FTZ R66, R90, UR4 ;  /* 0x000000045a427c20 */ /* 0x000fe20008410000 */
[----:B0-----:R-:W-:Y:S01]  /*cc10*/  FMNMX.FTZ R5, R5, R6, !PT ;  /* 0x0000000605057209 */ /* 0x001fe20007810000 */
[----:B------:R-:W-:-:S04]  /*cc20*/  IMAD.U32 R6, RZ, RZ, UR5 ;  /* 0x00000005ff067e24 */ /* 0x000fc8000f8e00ff */
[C---:B------:R-:W-:Y:S01]  /*cc30*/  FADD.FTZ R7, -R5.reuse, R7 ;  /* 0x0000000705077221 */ /* 0x040fe20000010100 */
[-C--:B------:R-:W-:Y:S01]  /*cc40*/  FMUL.FTZ R47, R5, R6.reuse ;  /* 0x00000006052f7220 */ /* 0x080fe20000410000 */
[----:B--2---:R-:W-:Y:S01]  /*cc50*/  IMAD.MOV.U32 R55, RZ, RZ, R52 ;  /* 0x000000ffff377224 */ /* 0x004fe200078e0034 */
[----:B------:R-:W-:Y:S01]  /*cc60*/  MUFU.TANH R77, R51 ;  /* 0x00000033004d7308 */ /* 0x000fe20000002400 */
[-C--:B------:R-:W-:Y:S01]  /*cc70*/  FMUL.FTZ R7, R7, R6.reuse ;  /* 0x0000000607077220 */ /* 0x080fe20000410000 */
[-CC-:B------:R-:W-:Y:S01]  /*cc80*/  FFMA.FTZ R43, R92, R6.reuse, -R47.reuse ;  /* 0x000000065c2b7223 */ /* 0x180fe2000001082f */
[-CC-:B------:R-:W-:Y:S01]  /*cc90*/  FFMA.FTZ R46, R89, R6.reuse, -R47.reuse ;  /* 0x00000006592e7223 */ /* 0x180fe2000001082f */
[-CC-:B------:R-:W-:Y:S01]  /*cca0*/  FFMA.FTZ R92, R12, R6.reuse, -R47.reuse ;  /* 0x000000060c5c7223 */ /* 0x180fe2000001082f */
[-CC-:B------:R-:W-:Y:S01]  /*ccb0*/  FFMA.FTZ R39, R88, R6.reuse, -R47.reuse ;  /* 0x0000000658277223 */ /* 0x180fe2000001082f */
[-CC-:B------:R-:W-:Y:S01]  /*ccc0*/  FFMA.FTZ R42, R85, R6.reuse, -R47.reuse ;  /* 0x00000006552a7223 */ /* 0x180fe2000001082f */
[-CC-:B------:R-:W-:Y:S01]  /*ccd0*/  FFMA.FTZ R88, R14, R6.reuse, -R47.reuse ;  /* 0x000000060e587223 */ /* 0x180fe2000001082f */
[----:B------:R-:W-:Y:S01]  /*cce0*/  MUFU.EX2 R7, R7 ;  /* 0x0000000700077308 */ /* 0x000fe20000000800 */
[-CC-:B------:R-:W-:Y:S01]  /*ccf0*/  FFMA.FTZ R62, R84, R6.reuse, -R47.reuse ;  /* 0x00000006543e7223 */ /* 0x180fe2000001082f */
[-CC-:B------:R-:W-:Y:S01]  /*cd00*/  FFMA.FTZ R59, R81, R6.reuse, -R47.reuse ;  /* 0x00000006513b7223 */ /* 0x180fe2000001082f */
[-CC-:B------:R-:W-:Y:S01]  /*cd10*/  FFMA.FTZ R58, R157, R6.reuse, -R47.reuse ;  /* 0x000000069d3a7223 */ /* 0x180fe2000001082f */
[-CC-:B------:R-:W-:Y:S01]  /*cd20*/  FFMA.FTZ R117, R8, R6.reuse, -R47.reuse ;  /* 0x0000000608757223 */ /* 0x180fe2000001082f */
[-CC-:B------:R-:W-:Y:S01]  /*cd30*/  FFMA.FTZ R84, R20, R6.reuse, -R47.reuse ;  /* 0x0000000614547223 */ /* 0x180fe2000001082f */
[-CC-:B------:R-:W-:Y:S01]  /*cd40*/  FFMA.FTZ R63, R156, R6.reuse, -R47.reuse ;  /* 0x000000069c3f7223 */ /* 0x180fe2000001082f */
[-CC-:B------:R-:W-:Y:S01]  /*cd50*/  FFMA.FTZ R157, R155, R6.reuse, -R47.reuse ;  /* 0x000000069b9d7223 */ /* 0x180fe2000001082f */
        /* <DEDUP_REMOVED lines=8> */
[----:B------:R-:W1:Y:S01]  /*cde0*/  MUFU.EX2 R46, R46 ;  /* 0x0000002e002e7308 */ /* 0x000e620000000800 */
[-CC-:B------:R-:W-:Y:S01]  /*cdf0*/  FFMA.FTZ R61, R61, R6.reuse, -R47.reuse ;  /* 0x000000063d3d7223 */ /* 0x180fe2000001082f */
[-CC-:B------:R-:W-:Y:S01]  /*ce00*/  FFMA.FTZ R60, R60, R6.reuse, -R47.reuse ;  /* 0x000000063c3c7223 */ /* 0x180fe2000001082f */
[-CC-:B------:R-:W-:Y:S01]  /*ce10*/  FFMA.FTZ R156, R45, R6.reuse, -R47.reuse ;  /* 0x000000062d9c7223 */ /* 0x180fe2000001082f */
[-CC-:B------:R-:W-:Y:S01]  /*ce20*/  FFMA.FTZ R155, R44, R6.reuse, -R47.reuse ;  /* 0x000000062c9b7223 */ /* 0x180fe2000001082f */
[-CC-:B------:R-:W-:Y:S01]  /*ce30*/  FFMA.FTZ R89, R13, R6.reuse, -R47.reuse ;  /* 0x000000060d597223 */ /* 0x180fe2000001082f */
[-CC-:B------:R-:W-:Y:S01]  /*ce40*/  FFMA.FTZ R85, R15, R6.reuse, -R47.reuse ;  /* 0x000000060f557223 */ /* 0x180fe2000001082f */
[--C-:B------:R-:W-:Y:S01]  /*ce50*/  FFMA.FTZ R28, R28, R6, -R47.reuse ;  /* 0x000000061c1c7223 */ /* 0x100fe2000001082f */
[----:B------:R-:W2:Y:S01]  /*ce60*/  MUFU.EX2 R14, R39 ;  /* 0x00000027000e7308 */ /* 0x000ea20000000800 */
[----:B0-----:R-:W-:Y:S01]  /*ce70*/  FFMA.FTZ R4, R7, R4, R12 ;  /* 0x0000000407047223 */ /* 0x001fe2000001000c */
[-CC-:B------:R-:W-:Y:S01]  /*ce80*/  FFMA.FTZ R33, R33, R6.reuse, -R47.reuse ;  /* 0x0000000621217223 */ /* 0x180fe2000001082f */
[-CC-:B------:R-:W-:Y:S01]  /*ce90*/  FFMA.FTZ R29, R29, R6.reuse, -R47.reuse ;  /* 0x000000061d1d7223 */ /* 0x180fe2000001082f */
[-CC-:B------:R-:W-:Y:S01]  /*cea0*/  FFMA.FTZ R32, R32, R6.reuse, -R47.reuse ;  /* 0x0000000620207223 */ /* 0x180fe2000001082f */
[-CC-:B------:R-:W-:Y:S01]  /*ceb0*/  FFMA.FTZ R27, R27, R6.reuse, -R47.reuse ;  /* 0x000000061b1b7223 */ /* 0x180fe2000001082f */
[-CC-:B------:R-:W-:Y:S01]  /*cec0*/  FFMA.FTZ R31, R31, R6.reuse, -R47.reuse ;  /* 0x000000061f1f7223 */ /* 0x180fe2000001082f */
[-CC-:B------:R-:W-:Y:S01]  /*ced0*/  FFMA.FTZ R30, R30, R6.reuse, -R47.reuse ;  /* 0x000000061e1e7223 */ /* 0x180fe2000001082f */
[----:B------:R-:W0:Y:S01]  /*cee0*/  MUFU.EX2 R42, R42 ;  /* 0x0000002a002a7308 */ /* 0x000e220000000800 */
[----:B-1----:R-:W-:Y:S01]  /*cef0*/  FADD.FTZ R4, R46, R4 ;  /* 0x000000042e047221 */ /* 0x002fe20000010000 */
[-CC-:B------:R-:W-:Y:S01]  /*cf00*/  FFMA.FTZ R26, R34, R6.reuse, -R47.reuse ;  /* 0x00000006221a7223 */ /* 0x180fe2000001082f */
[-CC-:B------:R-:W-:Y:S01]  /*cf10*/  FFMA.FTZ R11, R35, R6.reuse, -R47.reuse ;  /* 0x00000006230b7223 */ /* 0x180fe2000001082f */
[-CC-:B------:R-:W-:Y:S01]  /*cf20*/  FFMA.FTZ R25, R36, R6.reuse, -R47.reuse ;  /* 0x0000000624197223 */ /* 0x180fe2000001082f */
[-CC-:B------:R-:W-:Y:S01]  /*cf30*/  FFMA.FTZ R9, R37, R6.reuse, -R47.reuse ;  /* 0x0000000625097223 */ /* 0x180fe2000001082f */
[-CC-:B------:R-:W-:Y:S01]  /*cf40*/  FFMA.FTZ R24, R38, R6.reuse, -R47.reuse ;  /* 0x0000000626187223 */ /* 0x180fe2000001082f */
[-CC-:B------:R-:W-:Y:S01]  /*cf50*/  FFMA.FTZ R10, R40, R6.reuse, -R47.reuse ;  /* 0x00000006280a7223 */ /* 0x180fe2000001082f */
[-CC-:B------:R-:W-:Y:S01]  /*cf60*/  FFMA.FTZ R21, R41, R6.reuse, -R47.reuse ;  /* 0x0000000629157223 */ /* 0x180fe2000001082f */
[----:B--2---:R-:W-:Y:S01]  /*cf70*/  FADD.FTZ R4, R14, R4 ;  /* 0x000000040e047221 */ /* 0x004fe20000010000 */
[-CC-:B------:R-:W-:Y:S01]  /*cf80*/  FFMA.FTZ R97, R97, R6.reuse, -R47.reuse ;  /* 0x0000000661617223 */ /* 0x180fe2000001082f */
[-CC-:B------:R-:W-:Y:S01]  /*cf90*/  FFMA.FTZ R100, R100, R6.reuse, -R47.reuse ;  /* 0x0000000664647223 */ /* 0x180fe2000001082f */
[-CC-:B------:R-:W-:Y:S01]  /*cfa0*/  FFMA.FTZ R101, R101, R6.reuse, -R47.reuse ;  /* 0x0000000665657223 */ /* 0x180fe2000001082f */
[-CC-:B------:R-:W-:Y:S01]  /*cfb0*/  FFMA.FTZ R104, R104, R6.reuse, -R47.reuse ;  /* 0x0000000668687223 */ /* 0x180fe2000001082f */
[-CC-:B------:R-:W-:Y:S01]  /*cfc0*/  FFMA.FTZ R108, R108, R6.reuse, -R47.reuse ;  /* 0x000000066c6c7223 */ /* 0x180fe2000001082f */
[-CC-:B------:R-:W-:Y:S01]  /*cfd0*/  FFMA.FTZ R109, R109, R6.reuse, -R47.reuse ;  /* 0x000000066d6d7223 */ /* 0x180fe2000001082f */
[-CC-:B------:R-:W-:Y:S01]  /*cfe0*/  FFMA.FTZ R112, R112, R6.reuse, -R47.reuse ;  /* 0x0000000670707223 */ /* 0x180fe2000001082f */
[----:B------:R-:W-:Y:S01]  /*cff0*/  FFMA.FTZ R113, R113, R6, -R47 ;  /* 0x0000000671717223 */ /* 0x000fe2000001082f */
[----:B0-----:R-:W-:Y:S01]  /*d000*/  FADD.FTZ R47, R42, R4 ;  /* 0x000000042a2f7221 */ /* 0x001fe20000010000 */
[----:B------:R-:W-:Y:S01]  /*d010*/  FMNMX.FTZ R4, R19, R3, !PT ;  /* 0x0000000313047209 */ /* 0x000fe20007810000 */
[----:B------:R-:W-:Y:S01]  /*d020*/  IMAD.MOV.U32 R36, RZ, RZ, R65 ;  /* 0x000000ffff247224 */ /* 0x000fe200078e0041 */
[----:B------:R-:W-:Y:S01]  /*d030*/  MOV R65, R56 ;  /* 0x0000003800417202 */ /* 0x000fe20000000f00 */
[----:B------:R-:W-:Y:S01]  /*d040*/  IMAD.MOV.U32 R35, RZ, RZ, R53 ;  /* 0x000000ffff237224 */ /* 0x000fe200078e0035 */
        /* <DEDUP_REMOVED lines=9> */
[----:B------:R-:W0:Y:S01]  /*d0e0*/  MUFU.TANH R64, R64 ;  /* 0x0000004000407308 */ /* 0x000e220000002400 */
[----:B------:R-:W-:Y:S01]  /*d0f0*/  F2FP.F16.F32.PACK_AB R14, R42, R14 ;  /* 0x0000000e2a0e723e */ /* 0x000fe200000000ff */
[----:B------:R-:W-:Y:S01]  /*d100*/  IMAD.MOV.U32 R42, RZ, RZ, R73 ;  /* 0x000000ffff2a7224 */ /* 0x000fe200078e0049 */
[----:B------:R-:W-:Y:S01]  /*d110*/  FMNMX.FTZ R4, R65, R4, !PT ;  /* 0x0000000441047209 */ /* 0x000fe20007810000 */
[----:B------:R-:W-:Y:S01]  /*d120*/  IMAD.MOV.U32 R45, RZ, RZ, R68 ;  /* 0x000000ffff2d7224 */ /* 0x000fe200078e0044 */
[----:B------:R-:W-:Y:S01]  /*d130*/  MOV R44, R72 ;  /* 0x00000048002c7202 */ /* 0x000fe20000000f00 */
[----:B------:R-:W-:Y:S01]  /*d140*/  FMUL.FTZ R51, R67, UR4 ;  /* 0x0000000443337c20 */ /* 0x000fe20008410000 */
[----:B------:R-:W-:Y:S01]  /*d150*/  FMNMX.FTZ R4, R35, R4, !PT ;  /* 0x0000000423047209 */ /* 0x000fe20007810000 */
[----:B------:R-:W1:Y:S01]  /*d160*/  MUFU.TANH R48, R48 ;  /* 0x0000003000307308 */ /* 0x000e620000002400 */
[----:B------:R-:W-:Y:S01]  /*d170*/  F2FP.F16.F32.PACK_AB R12, R46, R12 ;  /* 0x0000000c2e0c723e */ /* 0x000fe200000000ff */
[----:B------:R-:W-:Y:S01]  /*d180*/  IMAD.MOV.U32 R46, RZ, RZ, R69 ;  /* 0x000000ffff2e7224 */ /* 0x000fe200078e0045 */
[----:B------:R-:W-:Y:S01]  /*d190*/  FMNMX.FTZ R4, R36, R4, !PT ;  /* 0x0000000424047209 */ /* 0x000fe20007810000 */
[----:B------:R-:W-:Y:S01]  /*d1a0*/  FMUL.FTZ R52, R70, UR4 ;  /* 0x0000000446347c20 */ /* 0x000fe20008410000 */
[----:B------:R-:W-:Y:S01]  /*d1b0*/  FMUL.FTZ R53, R71, UR4 ;  /* 0x0000000447357c20 */ /* 0x000fe20008410000 */
[----:B------:R-:W-:Y:S01]  /*d1c0*/  FMUL.FTZ R54, R74, UR4 ;  /* 0x000000044a367c20 */ /* 0x000fe20008410000 */
[----:B------:R-:W-:Y:S01]  /*d1d0*/  FMNMX.FTZ R4, R37, R4, !PT ;  /* 0x0000000425047209 */ /* 0x000fe20007810000 */
[----:B------:R-:W2:Y:S01]  /*d1e0*/  MUFU.TANH R49, R49 ;  /* 0x0000003100317308 */ /* 0x000ea20000002400 */
[----:B------:R-:W-:Y:S01]  /*d1f0*/  FMUL.FTZ R55, R75, UR4 ;  /* 0x000000044b377c20 */ /* 0x000fe20008410000 */
[----:B------:R-:W-:Y:S01]  /*d200*/  FMUL.FTZ R56, R78, UR4 ;  /* 0x000000044e387c20 */ /* 0x000fe20008410000 */
[----:B------:R-:W-:Y:S01]  /*d210*/  FMNMX.FTZ R4, R38, R4, !PT ;  /* 0x0000000426047209 */ /* 0x000fe20007810000 */
[----:B------:R-:W-:Y:S01]  /*d220*/  FMUL.FTZ R57, R79, UR4 ;  /* 0x000000044f397c20 */ /* 0x000fe20008410000 */
[----:B------:R-:W-:-:S02]  /*d230*/  IMAD.MOV.U32 R79, RZ, RZ, R58 ;  /* 0x000000ffff4f7224 */ /* 0x000fc400078e003a */
[----:B------:R-:W-:Y:S01]  /*d240*/  FMUL.FTZ R58, R82, UR4 ;  /* 0x00000004523a7c20 */ /* 0x000fe20008410000 */
[----:B------:R-:W-:Y:S01]  /*d250*/  FMNMX.FTZ R4, R39, R4, !PT ;  /* 0x0000000427047209 */ /* 0x000fe20007810000 */
[----:B------:R-:W3:Y:S01]  /*d260*/  MUFU.TANH R50, R50 ;  /* 0x0000003200327308 */ /* 0x000ee20000002400 */
[----:B------:R-:W-:Y:S02]  /*d270*/  IMAD.MOV.U32 R82, RZ, RZ, R59 ;  /* 0x000000ffff527224 */ /* 0x000fe400078e003b */
[----:B------:R-:W-:Y:S01]  /*d280*/  FMUL.FTZ R59, R83, UR4 ;  /* 0x00000004533b7c20 */ /* 0x000fe20008410000 */
[----:B------:R-:W-:Y:S01]  /*d290*/  FMNMX.FTZ R4, R40, R4, !PT ;  /* 0x0000000428047209 */ /* 0x000fe20007810000 */
[----:B------:R-:W-:Y:S01]  /*d2a0*/  FMUL.FTZ R67, R91, UR4 ;  /* 0x000000045b437c20 */ /* 0x000fe20008410000 */
[----:B------:R-:W-:Y:S01]  /*d2b0*/  MOV R83, R60 ;  /* 0x0000003c00537202 */ /* 0x000fe20000000f00 */
[----:B------:R-:W-:Y:S01]  /*d2c0*/  FMUL.FTZ R60, R86, UR4 ;  /* 0x00000004563c7c20 */ /* 0x000fe20008410000 */
[----:B------:R-:W-:Y:S01]  /*d2d0*/  FMNMX.FTZ R4, R41, R4, !PT ;  /* 0x0000000429047209 */ /* 0x000fe20007810000 */
[----:B------:R-:W4:Y:S01]  /*d2e0*/  MUFU.TANH R51, R51 ;  /* 0x0000003300337308 */ /* 0x000f220000002400 */
[----:B------:R-:W-:-:S02]  /*d2f0*/  IMAD.MOV.U32 R86, RZ, RZ, R61 ;  /* 0x000000ffff567224 */ /* 0x000fc400078e003d */
[----:B------:R-:W-:Y:S01]  /*d300*/  FMUL.FTZ R61, R87, UR4 ;  /* 0x00000004573d7c20 */ /* 0x000fe20008410000 */
[----:B------:R-:W-:Y:S01]  /*d310*/  FMNMX.FTZ R4, R42, R4, !PT ;  /* 0x000000042a047209 */ /* 0x000fe20007810000 */
[----:B------:R-:W-:Y:S01]  /*d320*/  FMUL.FTZ R68, R94, UR4 ;  /* 0x000000045e447c20 */ /* 0x000fe20008410000 */
[----:B------:R-:W-:Y:S01]  /*d330*/  FMUL.FTZ R69, R95, UR4 ;  /* 0x000000045f457c20 */ /* 0x000fe20008410000 */
[----:B------:R-:W-:Y:S01]  /*d340*/  FMUL.FTZ R70, R98, UR4 ;  /* 0x0000000462467c20 */ /* 0x000fe20008410000 */
[----:B------:R-:W-:Y:S01]  /*d350*/  FMNMX.FTZ R4, R43, R4, !PT ;  /* 0x000000042b047209 */ /* 0x000fe20007810000 */
[----:B------:R-:W4:Y:S01]  /*d360*/  MUFU.TANH R52, R52 ;  /* 0x0000003400347308 */ /* 0x000f220000002400 */
[----:B------:R-:W-:Y:S01]  /*d370*/  FMUL.FTZ R71, R99, UR4 ;  /* 0x0000000463477c20 */ /* 0x000fe20008410000 */
        /* <DEDUP_REMOVED lines=10> */
[----:B------:R-:W-:-:S02]  /*d420*/  IMAD.MOV.U32 R87, RZ, RZ, R62 ;  /* 0x000000ffff577224 */ /* 0x000fc400078e003e */
[----:B------:R-:W-:Y:S01]  /*d430*/  FMUL.FTZ R62, R114, UR4 ;  /* 0x00000004723e7c20 */ /* 0x000fe20008410000 */
[----:B------:R-:W-:Y:S01]  /*d440*/  FMUL.FTZ R107, R115, UR4 ;  /* 0x00000004736b7c20 */ /* 0x000fe20008410000 */
[----:B0-----:R-:W-:Y:S01]  /*d450*/  FMNMX.FTZ R4, R64, R4, !PT ;  /* 0x0000000440047209 */ /* 0x001fe20007810000 */
[----:B------:R-:W0:Y:S01]  /*d460*/  MUFU.TANH R54, R54 ;  /* 0x0000003600367308 */ /* 0x000e220000002400 */
[----:B------:R-:W-:Y:S02]  /*d470*/  IMAD.MOV.U32 R78, RZ, RZ, R63 ;  /* 0x000000ffff4e7224 */ /* 0x000fe400078e003f */
[----:B------:R-:W-:Y:S01]  /*d480*/  FMUL.FTZ R63, R118, UR4 ;  /* 0x00000004763f7c20 */ /* 0x000fe20008410000 */
[----:B-1----:R-:W-:Y:S01]  /*d490*/  FMNMX.FTZ R4, R48, R4, !PT ;  /* 0x0000000430047209 */ /* 0x002fe20007810000 */
[----:B------:R-:W-:Y:S01]  /*d4a0*/  FMUL.FTZ R110, R119, UR4 ;  /* 0x00000004776e7c20 */ /* 0x000fe20008410000 */
[----:B------:R-:W-:Y:S02]  /*d4b0*/  IMAD.MOV.U32 R90, RZ, RZ, R65 ;  /* 0x000000ffff5a7224 */ /* 0x000fe400078e0041 */
[----:B--2---:R-:W-:Y:S01]  /*d4c0*/  FMNMX.FTZ R4, R49, R4, !PT ;  /* 0x0000000431047209 */ /* 0x004fe20007810000 */
[----:B------:R-:W1:Y:S03]  /*d4d0*/  MUFU.TANH R55, R55 ;  /* 0x0000003700377308 */ /* 0x000e660000002400 */
[----:B---3--:R-:W-:-:S04]  /*d4e0*/  FMNMX.FTZ R4, R50, R4, !PT ;  /* 0x0000000432047209 */ /* 0x008fc80007810000 */
[----:B----4-:R-:W-:Y:S01]  /*d4f0*/  FMNMX.FTZ R4, R51, R4, !PT ;  /* 0x0000000433047209 */ /* 0x010fe20007810000 */
[----:B------:R-:W2:Y:S03]  /*d500*/  MUFU.TANH R56, R56 ;  /* 0x0000003800387308 */ /* 0x000ea60000002400 */
[----:B------:R-:W-:-:S04]  /*d510*/  FMNMX.FTZ R4, R52, R4, !PT ;  /* 0x0000000434047209 */ /* 0x000fc80007810000 */
[----:B------:R-:W-:Y:S01]  /*d520*/  FMNMX.FTZ R4, R53, R4, !PT ;  /* 0x0000000435047209 */ /* 0x000fe20007810000 */
[----:B------:R-:W3:Y:S03]  /*d530*/  MUFU.TANH R57, R57 ;  /* 0x0000003900397308 */ /* 0x000ee60000002400 */
[----:B0-----:R-:W-:-:S04]  /*d540*/  FMNMX.FTZ R4, R54, R4, !PT ;  /* 0x0000000436047209 */ /* 0x001fc80007810000 */
[----:B-1----:R-:W-:Y:S01]  /*d550*/  FMNMX.FTZ R4, R55, R4, !PT ;  /* 0x0000000437047209 */ /* 0x002fe20007810000 */
[----:B------:R-:W0:Y:S03]  /*d560*/  MUFU.TANH R58, R58 ;  /* 0x0000003a003a7308 */ /* 0x000e260000002400 */
[----:B--2---:R-:W-:-:S05]  /*d570*/  FMNMX.FTZ R4, R56, R4, !PT ;  /* 0x0000000438047209 */ /* 0x004fca0007810000 */
[----:B------:R-:W1:Y:S01]  /*d580*/  MUFU.TANH R59, R59 ;  /* 0x0000003b003b7308 */ /* 0x000e620000002400 */
[----:B---3--:R-:W-:-:S07]  /*d590*/  FMNMX.FTZ R4, R57, R4, !PT ;  /* 0x0000000439047209 */ /* 0x008fce0007810000 */
        /* <DEDUP_REMOVED lines=35> */
[----:B--2---:R-:W-:-:S04]  /*d7d0*/  FMNMX.FTZ R4, R107, R4, !PT ;  /* 0x000000046b047209 */ /* 0x004fc80007810000 */
[----:B0-----:R-:W-:-:S04]  /*d7e0*/  FMNMX.FTZ R4, R63, R4, !PT ;  /* 0x000000043f047209 */ /* 0x001fc80007810000 */
[----:B-1----:R-:W-:-:S05]  /*d7f0*/  FMNMX.FTZ R4, R110, R4, !PT ;  /* 0x000000046e047209 */ /* 0x002fca0007810000 */
[----:B------:R-:W0:Y:S02]  /*d800*/  SHFL.BFLY PT, R13, R4, 0x2, 0x1f ;  /* 0x0c401f00040d7f89 */ /* 0x000e2400000e0000 */
[----:B0-----:R-:W-:-:S05]  /*d810*/  FMNMX.FTZ R13, R4, R13, !PT ;  /* 0x0000000d040d7209 */ /* 0x001fca0007810000 */
[----:B------:R-:W0:Y:S02]  /*d820*/  SHFL.BFLY PT, R34, R13, 0x1, 0x1f ;  /* 0x0c201f000d227f89 */ /* 0x000e2400000e0000 */
[----:B0-----:R-:W-:-:S05]  /*d830*/  FMNMX.FTZ R34, R13, R34, !PT ;  /* 0x000000220d227209 */ /* 0x001fca0007810000 */
[----:B------:R-:W-:-:S04]  /*d840*/  FMUL.FTZ R65, R34, R6 ;  /* 0x0000000622417220 */ /* 0x000fc80000410000 */
[-CC-:B------:R-:W-:Y:S01]  /*d850*/  FFMA.FTZ R13, R19, R6.reuse, -R65.reuse ;  /* 0x00000006130d7223 */ /* 0x180fe20000010841 */
[-CC-:B------:R-:W-:Y:S01]  /*d860*/  FFMA.FTZ R15, R18, R6.reuse, -R65.reuse ;  /* 0x00000006120f7223 */ /* 0x180fe20000010841 */
[----:B------:R0:W5:Y:S01]  /*d870*/  LDL.LU R19, [R1+0xc0] ;  /* 0x0000c00001137983 */ /* 0x0001620000300800 */
[-CC-:B------:R-:W-:Y:S01]  /*d880*/  FFMA.FTZ R76, R17, R6.reuse, -R65.reuse ;  /* 0x00000006114c7223 */ /* 0x180fe20000010841 */
[-CC-:B------:R-:W-:Y:S02]  /*d890*/  FFMA.FTZ R77, R16, R6.reuse, -R65.reuse ;  /* 0x00000006104d7223 */ /* 0x180fe40000010841 */
[----:B------:R0:W5:Y:S04]  /*d8a0*/  LDL.LU R18, [R1+0xbc] ;  /* 0x0000bc0001127983 */ /* 0x0001680000300800 */
[----:B------:R0:W5:Y:S04]  /*d8b0*/  LDL.LU R17, [R1+0xb8] ;  /* 0x0000b80001117983 */ /* 0x0001680000300800 */
[----:B------:R0:W5:Y:S01]  /*d8c0*/  LDL.LU R16, [R1+0xb4] ;  /* 0x0000b40001107983 */ /* 0x0001620000300800 */
[-CC-:B------:R-:W-:Y:S01]  /*d8d0*/  FFMA.FTZ R111, R62, R6.reuse, -R65.reuse ;  /* 0x000000063e6f7223 */ /* 0x180fe20000010841 */
[-CC-:B------:R-:W-:Y:S01]  /*d8e0*/  FFMA.FTZ R4, R90, R6.reuse, -R65.reuse ;  /* 0x000000065a047223 */ /* 0x180fe20000010841 */
[----:B------:R-:W-:Y:S01]  /*d8f0*/  FFMA.FTZ R114, R63, R6, -R65 ;  /* 0x000000063f727223 */ /* 0x000fe20000010841 */
[----:B------:R-:W2:Y:S01]  /*d900*/  LDL R91, [R1+0x74] ;  /* 0x00007400015b7983 */ /* 0x000ea20000100800 */
[----:B------:R-:W-:Y:S01]  /*d910*/  VIADD R62, R2, 0x400 ;  /* 0x00000400023e7836 */ /* 0x000fe20000000000 */
[----:B------:R-:W-:Y:S01]  /*d920*/  MOV R90, R87 ;  /* 0x00000057005a7202 */ /* 0x000fe20000000f00 */
[----:B------:R-:W-:Y:S01]  /*d930*/  IMAD.MOV.U32 R87, RZ, RZ, R86 ;  /* 0x000000ffff577224 */ /* 0x000fe200078e0056 */
[----:B------:R-:W-:Y:S01]  /*d940*/  WARPGROUP.ARRIVE ;  /* 0x00000000000079c5 */ /* 0x000fe20000000000 */
[----:B------:R-:W-:Y:S01]  /*d950*/  IMAD.MOV.U32 R86, RZ, RZ, R83 ;  /* 0x000000ffff567224 */ /* 0x000fe200078e0053 */
[----:B------:R-:W-:Y:S01]  /*d960*/  SHF.R.U32.HI R62, RZ, 0x4, R62 ;  /* 0x00000004ff3e7819 */ /* 0x000fe2000001163e */
[----:B------:R-:W-:Y:S01]  /*d970*/  IMAD.MOV.U32 R83, RZ, RZ, R82 ;  /* 0x000000ffff537224 */ /* 0x000fe200078e0052 */
[----:B------:R-:W-:Y:S01]  /*d980*/  MOV R82, R79 ;  /* 0x0000004f00527202 */ /* 0x000fe20000000f00 */
[----:B------:R-:W-:Y:S01]  /*d990*/  IMAD.MOV.U32 R79, RZ, RZ, R78 ;  /* 0x000000ffff4f7224 */ /* 0x000fe200078e004e */
[----:B------:R-:W-:Y:S01]  /*d9a0*/  LOP3.LUT R62, R62, 0x3fff, RZ, 0xc0, !PT ;  /* 0x00003fff3e3e7812 */ /* 0x000fe200078ec0ff */
[----:B------:R-:W-:-:S02]  /*d9b0*/  IMAD.MOV.U32 R78, RZ, RZ, R47 ;  /* 0x000000ffff4e7224 */ /* 0x000fc400078e002f */
[-CC-:B------:R-:W-:Y:S01]  /*d9c0*/  FFMA.FTZ R47, R64, R6.reuse, -R65.reuse ;  /* 0x00000006402f7223 */ /* 0x180fe20000010841 */
[-CC-:B------:R-:W-:Y:S01]  /*d9d0*/  FFMA.FTZ R35, R35, R6.reuse, -R65.reuse ;  /* 0x0000000623237223 */ /* 0x180fe20000010841 */
[-CC-:B------:R-:W-:Y:S01]  /*d9e0*/  FFMA.FTZ R36, R36, R6.reuse, -R65.reuse ;  /* 0x0000000624247223 */ /* 0x180fe20000010841 */
[----:B------:R-:W-:Y:S02]  /*d9f0*/  IMAD R62, R0, 0x600, R62 ;  /* 0x00000600003e7824 */ /* 0x000fe400078e023e */
[-CC-:B------:R-:W-:Y:S01]  /*da00*/  FFMA.FTZ R37, R37, R6.reuse, -R65.reuse ;  /* 0x0000000625257223 */ /* 0x180fe20000010841 */
[-CC-:B------:R-:W-:Y:S01]  /*da10*/  FFMA.FTZ R38, R38, R6.reuse, -R65.reuse ;  /* 0x0000000626267223 */ /* 0x180fe20000010841 */
[-CC-:B------:R-:W-:Y:S01]  /*da20*/  FFMA.FTZ R39, R39, R6.reuse, -R65.reuse ;  /* 0x0000000627277223 */ /* 0x180fe20000010841 */
[----:B------:R-:W-:Y:S02]  /*da30*/  VIADD R64, R62, 0x80 ;  /* 0x000000803e407836 */ /* 0x000fe40000000000 */
[-CC-:B------:R-:W-:Y:S01]  /*da40*/  FFMA.FTZ R40, R40, R6.reuse, -R65.reuse ;  /* 0x0000000628287223 */ /* 0x180fe20000010841 */
[-CC-:B------:R-:W-:Y:S01]  /*da50*/  FFMA.FTZ R41, R41, R6.reuse, -R65.reuse ;  /* 0x0000000629297223 */ /* 0x180fe20000010841 */
[-CC-:B------:R-:W-:Y:S01]  /*da60*/  FFMA.FTZ R42, R42, R6.reuse, -R65.reuse ;  /* 0x000000062a2a7223 */ /* 0x180fe20000010841 */
[----:B------:R-:W-:Y:S01]  /*da70*/  FFMA.FTZ R43, R43, R6, -R65 ;  /* 0x000000062b2b7223 */ /* 0x000fe20000010841 */
[----:B------:R-:W-:Y:S01]  /*da80*/  R2UR UR10, R64 ;  /* 0x00000000400a72ca */ /* 0x000fe200000e0000 */
[----:B------:R-:W-:-:S02]  /*da90*/  VIADD R64, R62, 0x100 ;  /* 0x000001003e407836 */ /* 0x000fc40000000000 */
[-CC-:B------:R-:W-:Y:S01]  /*daa0*/  FFMA.FTZ R44, R44, R6.reuse, -R65.reuse ;  /* 0x000000062c2c7223 */ /* 0x180fe20000010841 */
[-CC-:B------:R-:W-:Y:S01]  /*dab0*/  FFMA.FTZ R45, R45, R6.reuse, -R65.reuse ;  /* 0x000000062d2d7223 */ /* 0x180fe20000010841 */
[----:B------:R-:W-:Y:S01]  /*dac0*/  FFMA.FTZ R46, R46, R6, -R65 ;  /* 0x000000062e2e7223 */ /* 0x000fe20000010841 */
[----:B------:R-:W-:Y:S02]  /*dad0*/  R2UR UR14, R64 ;  /* 0x00000000400e72ca */ /* 0x000fe400000e0000 */
[----:B------:R-:W-:-:S04]  /*dae0*/  IADD3 R64, R62, 0x180, RZ ;  /* 0x000001803e407810 */ /* 0x000fc80007ffe0ff */
[----:B------:R-:W-:Y:S01]  /*daf0*/  R2UR UR18, R64 ;  /* 0x00000000401272ca */ /* 0x000fe200000e0000 */
[----:B------:R-:W-:-:S05]  /*db00*/  VIADD R64, R62, 0x200 ;  /* 0x000002003e407836 */ /* 0x000fca0000000000 */
[----:B------:R-:W-:Y:S01]  /*db10*/  R2UR UR22, R64 ;  /* 0x00000000401672ca */ /* 0x000fe200000e0000 */
[----:B------:R-:W-:-:S05]  /*db20*/  VIADD R64, R62, 0x280 ;  /* 0x000002803e407836 */ /* 0x000fca0000000000 */
[----:B------:R-:W-:Y:S01]  /*db30*/  R2UR UR26, R64 ;  /* 0x00000000401a72ca */ /* 0x000fe200000e0000 */
[----:B------:R-:W-:-:S05]  /*db40*/  VIADD R64, R62, 0x300 ;  /* 0x000003003e407836 */ /* 0x000fca0000000000 */
[----:B------:R-:W-:Y:S02]  /*db50*/  R2UR UR30, R64 ;  /* 0x00000000401e72ca */ /* 0x000fe400000e0000 */
[----:B------:R-:W-:-:S04]  /*db60*/  IADD3 R64, R62, 0x380, RZ ;  /* 0x000003803e407810 */ /* 0x000fc80007ffe0ff */
[----:B------:R-:W-:Y:S01]  /*db70*/  R2UR UR34, R64 ;  /* 0x00000000402272ca */ /* 0x000fe200000e0000 */
[----:B------:R-:W-:-:S05]  /*db80*/  VIADD R64, R62, 0x400 ;  /* 0x000004003e407836 */ /* 0x000fca0000000000 */
[----:B------:R-:W-:Y:S01]  /*db90*/  R2UR UR42, R64 ;  /* 0x00000000402a72ca */ /* 0x000fe200000e0000 */
[C---:B------:R-:W-:Y:S01]  /*dba0*/  VIADD R64, R62.reuse, 0x480 ;  /* 0x000004803e407836 */ /* 0x040fe20000000000 */
[----:B------:R-:W-:-:S04]  /*dbb0*/  R2UR UR6, R62 ;  /* 0x000000003e0672ca */ /* 0x000fc800000e0000 */
[----:B------:R-:W-:Y:S01]  /*dbc0*/  R2UR UR46, R64 ;  /* 0x00000000402e72ca */ /* 0x000fe200000e0000 */
[C---:B------:R-:W-:Y:S01]  /*dbd0*/  VIADD R64, R62.reuse, 0x500 ;  /* 0x000005003e407836 */ /* 0x040fe20000000000 */
[----:B------:R-:W-:-:S04]  /*dbe0*/  IADD3 R62, R62, 0x580, RZ ;  /* 0x000005803e3e7810 */ /* 0x000fc80007ffe0ff */
[----:B------:R-:W-:Y:S02]  /*dbf0*/  R2UR UR54, R62 ;  /* 0x000000003e3672ca */ /* 0x000fe400000e0000 */
[----:B------:R-:W-:-:S04]  /*dc00*/  MOV R63, 0x40000040 ;  /* 0x40000040003f7802 */ /* 0x000fc80000000f00 */
[C---:B------:R-:W-:Y:S02]  /*dc10*/  R2UR UR7, R63.reuse ;  /* 0x000000003f0772ca */ /* 0x040fe400000e0000 */
[----:B------:R-:W-:Y:S01]  /*dc20*/  R2UR UR5, R63 ;  /* 0x000000003f0572ca */ /* 0x000fe200000e0000 */
        /* <DEDUP_REMOVED lines=28> */
[----:B------:R-:W-:Y:S01]  /*ddf0*/  IMAD.MOV.U32 R65, RZ, RZ, 0x40000040 ;  /* 0x40000040ff417424 */ /* 0x000fe200078e00ff */
[----:B------:R-:W-:-:S04]  /*de00*/  R2UR UR50, R64 ;  /* 0x00000000403272ca */ /* 0x000fc800000e0000 */
[C---:B------:R-:W-:Y:S02]  /*de10*/  R2UR UR11, R65.reuse ;  /* 0x00000000410b72ca */ /* 0x040fe400000e0000 */
[C---:B------:R-:W-:Y:S02]  /*de20*/  R2UR UR15, R65.reuse ;  /* 0x00000000410f72ca */ /* 0x040fe400000e0000 */
[C---:B------:R-:W-:Y:S02]  /*de30*/  R2UR UR19, R65.reuse ;  /* 0x00000000411372ca */ /* 0x040fe400000e0000 */
[C---:B------:R-:W-:Y:S02]  /*de40*/  R2UR UR23, R65.reuse ;  /* 0x00000000411772ca */ /* 0x040fe400000e0000 */
[C---:B------:R-:W-:Y:S02]  /*de50*/  R2UR UR27, R65.reuse ;  /* 0x00000000411b72ca */ /* 0x040fe400000e0000 */
[----:B------:R-:W-:-:S02]  /*de60*/  R2UR UR31, R65 ;  /* 0x00000000411f72ca */ /* 0x000fc400000e0000 */
[C---:B------:R-:W-:Y:S02]  /*de70*/  R2UR UR35, R65.reuse ;  /* 0x00000000412372ca */ /* 0x040fe400000e0000 */
[C---:B------:R-:W-:Y:S02]  /*de80*/  R2UR UR43, R65.reuse ;  /* 0x00000000412b72ca */ /* 0x040fe400000e0000 */
[C---:B------:R-:W-:Y:S02]  /*de90*/  R2UR UR47, R65.reuse ;  /* 0x00000000412f72ca */ /* 0x040fe400000e0000 */
[----:B------:R-:W-:Y:S01]  /*dea0*/  R2UR UR51, R65 ;  /* 0x00000000413372ca */ /* 0x000fe200000e0000 */
[----:B------:R-:W-:-:S05]  /*deb0*/  IMAD.MOV.U32 R65, RZ, RZ, 0x40000040 ;  /* 0x40000040ff417424 */ /* 0x000fca00078e00ff */
[----:B------:R-:W-:Y:S01]  /*dec0*/  R2UR UR9, R65 ;  /* 0x00000000410972ca */ /* 0x000fe200000e0000 */
[----:B--2---:R-:W-:Y:S02]  /*ded0*/  VIADD R62, R91, 0x1e800 ;  /* 0x0001e8005b3e7836 */ /* 0x004fe40000000000 */
[----:B------:R-:W-:Y:S01]  /*dee0*/  IMAD.MOV.U32 R65, RZ, RZ, 0x40000040 ;  /* 0x40000040ff417424 */ /* 0x000fe200078e00ff */
[----:B------:R-:W2:Y:S02]  /*def0*/  LDL.LU R91, [R1+0x2c] ;  /* 0x00002c00015b7983 */ /* 0x000ea40000300800 */
[----:B------:R-:W-:Y:S02]  /*df00*/  SHF.R.U32.HI R62, RZ, 0x4, R62 ;  /* 0x00000004ff3e7819 */ /* 0x000fe4000001163e */
[----:B------:R-:W-:Y:S01]  /*df10*/  R2UR UR13, R65 ;  /* 0x00000000410d72ca */ /* 0x000fe200000e0000 */
[----:B------:R-:W1:Y:S01]  /*df20*/  S2R R95, SR_TID.X ;  /* 0x00000000005f7919 */ /* 0x000e620000002100 */
[----:B------:R-:W-:-:S02]  /*df30*/  LOP3.LUT R62, R62, 0x3fff, RZ, 0xc0, !PT ;  /* 0x00003fff3e3e7812 */ /* 0x000fc400078ec0ff */
[----:B------:R-:W-:Y:S01]  /*df40*/  R2UR UR55, R63 ;  /* 0x000000003f3772ca */ /* 0x000fe200000e0000 */
[----:B------:R-:W3:Y:S01]  /*df50*/  LDL R115, [R1+0x44] ;  /* 0x0000440001737983 */ /* 0x000ee20000100800 */
[----:B------:R-:W-:-:S04]  /*df60*/  LOP3.LUT R62, R62, 0x10000, RZ, 0xfc, !PT ;  /* 0x000100003e3e7812 */ /* 0x000fc800078efcff */
[----:B------:R-:W-:-:S13]  /*df70*/  R2UR UR4, R62 ;  /* 0x000000003e0472ca */ /* 0x000fda00000e0000 */
[----:B------:R-:W-:Y:S01]  /*df80*/  HGMMA.64x64x16.F32 R120, gdesc[UR4].tnspB, R120, gsb0 ;  /* 0x40e00000047879f0 */ /* 0x000fe20008000878 */
[----:B------:R-:W-:-:S05]  /*df90*/  VIADD R64, R62, 0x2 ;  /* 0x000000023e407836 */ /* 0x000fca0000000000 */
[----:B------:R-:W-:Y:S01]  /*dfa0*/  R2UR UR8, R64 ;  /* 0x00000000400872ca */ /* 0x000fe200000e0000 */
[----:B------:R-:W-:Y:S02]  /*dfb0*/  WARPGROUP.DEPBAR.LE gsb0, 0x0 ;  /* 0x00008000000079c5 */ /* 0x000fe40000010000 */
[----:B------:R-:W-:-:S10]  /*dfc0*/  WARPGROUP.ARRIVE ;  /* 0x00000000000079c5 */ /* 0x000fd40000000000 */
[----:B------:R-:W-:Y:S01]  /*dfd0*/  HGMMA.64x64x16.F32 R120, gdesc[UR8].tnspB, R120, gsb0 ;  /* 0x40e00000087879f0 */ /* 0x000fe20008000878 */
[----:B------:R-:W-:-:S04]  /*dfe0*/  IADD3 R64, R62, 0x4, RZ ;  /* 0x000000043e407810 */ /* 0x000fc80007ffe0ff */
[----:B------:R-:W-:Y:S01]  /*dff0*/  R2UR UR12, R64 ;  /* 0x00000000400c72ca */ /* 0x000fe200000e0000 */
[----:B------:R-:W-:Y:S02]  /*e000*/  WARPGROUP.DEPBAR.LE gsb0, 0x0 ;  /* 0x00008000000079c5 */ /* 0x000fe40000010000 */
[----:B------:R-:W-:-:S10]  /*e010*/  WARPGROUP.ARRIVE ;  /* 0x00000000000079c5 */ /* 0x000fd40000000000 */
[----:B------:R-:W-:Y:S01]  /*e020*/  HGMMA.64x64x16.F32 R120, gdesc[UR12].tnspB, R120, gsb0 ;  /* 0x40e000000c7879f0 */ /* 0x000fe20008000878 */
[----:B------:R-:W-:Y:S02]  /*e030*/  VIADD R64, R62, 0x6 ;  /* 0x000000063e407836 */ /* 0x000fe40000000000 */
[----:B------:R-:W-:-:S03]  /*e040*/  IMAD.MOV.U32 R65, RZ, RZ, 0x40000040 ;  /* 0x40000040ff417424 */ /* 0x000fc600078e00ff */
[----:B------:R-:W-:Y:S02]  /*e050*/  R2UR UR16, R64 ;  /* 0x00000000401072ca */ /* 0x000fe400000e0000 */
[----:B------:R-:W-:Y:S01]  /*e060*/  R2UR UR17, R65 ;  /* 0x00000000411172ca */ /* 0x000fe200000e0000 */
[----:B------:R-:W-:Y:S02]  /*e070*/  WARPGROUP.DEPBAR.LE gsb0, 0x0 ;  /* 0x00008000000079c5 */ /* 0x000fe40000010000 */
[----:B------:R-:W-:-:S10]  /*e080*/  WARPGROUP.ARRIVE ;  /* 0x00000000000079c5 */ /* 0x000fd40000000000 */
[----:B------:R-:W-:Y:S01]  /*e090*/  HGMMA.64x64x16.F32 R120, gdesc[UR16].tnspB, R120, gsb0 ;  /* 0x40e00000107879f0 */ /* 0x000fe20008000878 */
[----:B------:R-:W-:Y:S01]  /*e0a0*/  IMAD.MOV.U32 R65, RZ, RZ, 0x40000040 ;  /* 0x40000040ff417424 */ /* 0x000fe200078e00ff */
[----:B------:R-:W-:-:S04]  /*e0b0*/  IADD3 R64, R62, 0x600, RZ ;  /* 0x000006003e407810 */ /* 0x000fc80007ffe0ff */
[----:B------:R-:W-:Y:S02]  /*e0c0*/  R2UR UR20, R64 ;  /* 0x00000000401472ca */ /* 0x000fe400000e0000 */
        /* <DEDUP_REMOVED lines=50> */
[----:B------:R-:W-:-:S04]  /*e3f0*/  FADD.FTZ R3, -R34, R3 ;  /* 0x0000000322037221 */ /* 0x000fc80000010100 */
[----:B------:R-:W-:Y:S01]  /*e400*/  FMUL.FTZ R3, R3, R6 ;  /* 0x0000000603037220 */ /* 0x000fe20000410000 */
[----:B------:R-:W-:Y:S02]  /*e410*/  WARPGROUP.DEPBAR.LE gsb0, 0x0 ;  /* 0x00008000000079c5 */ /* 0x000fe40000010000 */
[----:B------:R-:W-:-:S06]  /*e420*/  WARPGROUP.ARRIVE ;  /* 0x00000000000079c5 */ /* 0x000fcc0000000000 */
[----:B------:R-:W-:Y:S01]  /*e430*/  HGMMA.64x64x16.F32 R120, gdesc[UR52].tnspB, R120, gsb0 ;  /* 0x40e00000347879f0 */ /* 0x000fe20008000878 */
[----:B------:R-:W-:Y:S01]  /*e440*/  MUFU.EX2 R3, R3 ;  /* 0x0000000300037308 */ /* 0x000fe20000000800 */
[----:B-1----:R-:W-:-:S07]  /*e450*/  SHF.R.U32.HI R94, RZ, 0x7, R95 ;  /* 0x00000007ff5e7819 */ /* 0x002fce000001165f */
[----:B------:R-:W2:Y:S01]  /*e460*/  MUFU.EX2 R13, R13 ;  /* 0x0000000d000d7308 */ /* 0x000ea20000000800 */
[----:B------:R-:W-:-:S07]  /*e470*/  ISETP.GE.U32.AND P2, PT, R95, 0x180, PT ;  /* 0x000001805f00780c */ /* 0x000fce0003f46070 */
[----:B------:R-:W1:Y:S01]  /*e480*/  MUFU.EX2 R62, R15 ;  /* 0x0000000f003e7308 */ /* 0x000e620000000800 */
[----:B------:R-:W-:-:S04]  /*e490*/  IADD3 R63, R94, 0x9, RZ ;  /* 0x000000095e3f7810 */ /* 0x000fc80007ffe0ff */
[----:B------:R-:W-:Y:S01]  /*e4a0*/  SEL R63, R63, 0x9, !P2 ;  /* 0x000000093f3f7807 */ /* 0x000fe20005000000 */
[----:B--2---:R-:W-:Y:S02]  /*e4b0*/  FFMA.FTZ R64, R3, R91, R13 ;  /* 0x0000005b03407223 */ /* 0x004fe4000001000d */
[----:B------:R-:W2:Y:S08]  /*e4c0*/  MUFU.EX2 R15, R76 ;  /* 0x0000004c000f7308 */ /* 0x000eb00000000800 */
[----:B------:R-:W-:Y:S08]  /*e4d0*/  MUFU.EX2 R94, R90 ;  /* 0x0000005a005e7308 */ /* 0x000ff00000000800 */
[----:B------:R-:W4:Y:S08]  /*e4e0*/  MUFU.EX2 R77, R77 ;  /* 0x0000004d004d7308 */ /* 0x000f300000000800 */
[----:B------:R-:W0:Y:S08]  /*e4f0*/  MUFU.EX2 R95, R87 ;  /* 0x00000057005f7308 */ /* 0x000e300000000800 */
[----:B------:R-:W-:Y:S01]  /*e500*/  MUFU.EX2 R4, R4 ;  /* 0x0000000400047308 */ /* 0x000fe20000000800 */
[----:B------:R-:W-:-:S02]  /*e510*/  WARPGROUP.DEPBAR.LE gsb0, 0x0 ;  /* 0x00008000000079c5 */ /* 0x000fc40000010000 */
[----:B------:R1:W-:Y:S06]  /*e520*/  BAR.ARV R63, 0x100 ;  /* 0x0004003f0000751d */ /* 0x0003ec0000002000 */
[----:B-1----:R-:W-:Y:S01]  /*e530*/  FADD.FTZ R63, R62, R64 ;  /* 0x000000403e3f7221 */ /* 0x002fe20000010000 */
[----:B------:R-:W-:-:S05]  /*e540*/  @!P1 IMAD R64, R152, 0x8, R2 ;  /* 0x0000000898409824 */ /* 0x000fca00078e0202 */
[----:B------:R-:W-:Y:S01]  /*e550*/  @!P1 IADD3 R64, R64, 0x30840, RZ ;  /* 0x0003084040409810 */ /* 0x000fe20007ffe0ff */
[----:B------:R-:W-:Y:S03]  /*e560*/  MUFU.EX2 R87, R83 ;  /* 0x0000005300577308 */ /* 0x000fe60000000800 */
[----:B------:R-:W-:-:S05]  /*e570*/  @!P1 PRMT R64, RZ, 0x654, R64 ;  /* 0x00000654ff409816 */ /* 0x000fca0000000040 */
[----:B------:R-:W1:Y:S01]  /*e580*/  MUFU.EX2 R86, R86 ;  /* 0x0000005600567308 */ /* 0x000e620000000800 */
[----:B------:R3:W-:Y:S01]  /*e590*/  @!P1 SYNCS.ARRIVE.TRANS64.RED.A1T0 RZ, [R64+URZ], RZ ;  /* 0x000000ff40ff99a7 */ /* 0x0007e2000810043f */
[----:B------:R-:W-:Y:S01]  /*e5a0*/  F2FP.F16.F32.PACK_AB R13, R62, R13 ;  /* 0x0000000d3e0d723e */ /* 0x000fe200000000ff */
[----:B------:R-:W-:-:S05]  /*e5b0*/  IMAD.MOV.U32 R118, RZ, RZ, R78 ;  /* 0x000000ffff767224 */ /* 0x000fca00078e004e */
[----:B------:R-:W-:Y:S01]  /*e5c0*/  MUFU.EX2 R83, R9 ;  /* 0x0000000900537308 */ /* 0x000fe20000000800 */
[----:B--2---:R-:W-:-:S07]  /*e5d0*/  FADD.FTZ R62, R15, R63 ;  /* 0x0000003f0f3e7221 */ /* 0x004fce0000010000 */
[----:B------:R-:W2:Y:S01]  /*e5e0*/  MUFU.EX2 R9, R35 ;  /* 0x0000002300097308 */ /* 0x000ea20000000800 */
[----:B----4-:R-:W-:-:S07]  /*e5f0*/  FADD.FTZ R62, R77, R62 ;  /* 0x0000003e4d3e7221 */ /* 0x010fce0000010000 */
[----:B---3--:R-:W-:Y:S08]  /*e600*/  MUFU.EX2 R64, R79 ;  /* 0x0000004f00407308 */ /* 0x008ff00000000800 */
[----:B------:R-:W-:Y:S08]  /*e610*/  MUFU.EX2 R79, R11 ;  /* 0x0000000b004f7308 */ /* 0x000ff00000000800 */
[----:B------:R3:W4:Y:S08]  /*e620*/  MUFU.EX2 R11, R36 ;  /* 0x00000024000b7308 */ /* 0x0007300000000800 */
[----:B------:R-:W4:Y:S01]  /*e630*/  MUFU.EX2 R63, R82 ;  /* 0x00000052003f7308 */ /* 0x000f220000000800 */
[----:B---3--:R-:W3:Y:S07]  /*e640*/  LDL R36, [R1+0x48] ;  /* 0x0000480001247983 */ /* 0x008eee0000100800 */
[----:B------:R0:W-:Y:S08]  /*e650*/  MUFU.EX2 R76, R8 ;  /* 0x00000008004c7308 */ /* 0x0001f00000000800 */
[----:B------:R-:W4:Y:S01]  /*e660*/  MUFU.EX2 R37, R37 ;  /* 0x0000002500257308 */ /* 0x000f220000000800 */
[----:B0-----:R-:W-:-:S07]  /*e670*/  FADD.FTZ R8, R94, R118 ;  /* 0x000000765e087221 */ /* 0x001fce0000010000 */
[----:B------:R0:W-:Y:S08]  /*e680*/  MUFU.EX2 R91, R10 ;  /* 0x0000000a005b7308 */ /* 0x0001f00000000800 */
[----:B------:R2:W-:Y:S01]  /*e690*/  MUFU.EX2 R90, R24 ;  /* 0x00000018005a7308 */ /* 0x0005e20000000800 */
[----:B0-----:R-:W-:-:S04]  /*e6a0*/  FADD.FTZ R10, R95, R8 ;  /* 0x000000085f0a7221 */ /* 0x001fc80000010000 */
[----:B-1----:R-:W-:Y:S01]  /*e6b0*/  FADD.FTZ R10, R86, R10 ;  /* 0x0000000a560a7221 */ /* 0x002fe20000010000 */
[----:B--2---:R-:W-:Y:S02]  /*e6c0*/  FADD.FTZ R24, R4, R62 ;  /* 0x0000003e04187221 */ /* 0x004fe40000010000 */
[----:B------:R-:W-:Y:S02]  /*e6d0*/  MUFU.EX2 R65, R27 ;  /* 0x0000001b00417308 */ /* 0x000fe40000000800 */
[C---:B------:R-:W-:Y:S01]  /*e6e0*/  FADD.FTZ R24, R9.reuse, R24 ;  /* 0x0000001809187221 */ /* 0x040fe20000010000 */
[----:B------:R-:W-:Y:S01]  /*e6f0*/  F2FP.F16.F32.PACK_AB R9, R9, R4 ;  /* 0x000000040909723e */ /* 0x000fe200000000ff */
[----:B------:R-:W-:-:S04]  /*e700*/  FADD.FTZ R4, R87, R10 ;  /* 0x0000000a57047221 */ /* 0x000fc80000010000 */
[----:B------:R4:W-:Y:S08]  /*e710*/  MUFU.EX2 R78, R26 ;  /* 0x0000001a004e7308 */ /* 0x0009f00000000800 */
[----:B------:R-:W-:Y:S01]  /*e720*/  MUFU.EX2 R82, R25 ;  /* 0x0000001900527308 */ /* 0x000fe20000000800 */
[----:B----4-:R-:W-:Y:S01]  /*e730*/  FADD.FTZ R26, R11, R24 ;  /* 0x000000180b1a7221 */ /* 0x010fe20000010000 */
[----:B------:R-:W-:Y:S01]  /*e740*/  FADD.FTZ R24, R63, R4 ;  /* 0x000000043f187221 */ /* 0x000fe20000010000 */
[----:B------:R-:W-:-:S05]  /*e750*/  F2FP.F16.F32.PACK_AB R11, R37, R11 ;  /* 0x0000000b250b723e */ /* 0x000fca00000000ff */
[----:B------:R0:W-:Y:S01]  /*e760*/  MUFU.EX2 R27, R40 ;  /* 0x00000028001b7308 */ /* 0x0001e20000000800 */
[----:B------:R-:W-:Y:S02]  /*e770*/  FADD.FTZ R4, R37, R26 ;  /* 0x0000001a25047221 */ /* 0x000fe40000010000 */
[----:B------:R-:W2:Y:S05]  /*e780*/  LDL R37, [R1+0x8c] ;  /* 0x00008c0001257983 */ /* 0x000eaa0000100800 */
[----:B------:R1:W4:Y:S01]  /*e790*/  MUFU.EX2 R25, R38 ;  /* 0x0000002600197308 */ /* 0x0003220000000800 */
[----:B0-----:R-:W3:Y:S04]  /*e7a0*/  LDL R40, [R1+0x84] ;  /* 0x0000840001287983 */ /* 0x001ee80000100800 */
[----:B-1----:R-:W2:Y:S01]  /*e7b0*/  LDL R38, [R1+0x4c] ;  /* 0x00004c0001267983 */ /* 0x002ea20000100800 */
[----:B------:R-:W-:-:S04]  /*e7c0*/  @!P1 IMAD R0, R0, 0x8, R2 ;  /* 0x0000000800009824 */ /* 0x000fc800078e0202 */
[----:B------:R-:W-:Y:S01]  /*e7d0*/  @!P1 VIADD R0, R0, 0x30860 ;  /* 0x0003086000009836 */ /* 0x000fe20000000000 */
[----:B------:R-:W-:-:S04]  /*e7e0*/  F2FP.F16.F32.PACK_AB R15, R77, R15 ;  /* 0x0000000f4d0f723e */ /* 0x000fc800000000ff */
[----:B------:R-:W-:-:S04]  /*e7f0*/  @!P1 PRMT R0, RZ, 0x654, R0 ;  /* 0x00000654ff009816 */ /* 0x000fc80000000000 */
[----:B------:R0:W-:Y:S01]  /*e800*/  @!P1 SYNCS.ARRIVE.TRANS64.RED.A1T0 RZ, [R0+URZ], RZ ;  /* 0x000000ff00ff99a7 */ /* 0x0001e2000810043f */
[----:B------:R1:W-:Y:S01]  /*e810*/  STSM.16.M88.4 [R115+0x1e800], R12 ;  /* 0x01e8000c73007844 */ /* 0x0003e20000000200 */
[----:B------:R-:W-:Y:S01]  /*e820*/  MUFU.EX2 R39, R39 ;  /* 0x0000002700277308 */ /* 0x000fe20000000800 */
[----:B------:R-:W-:-:S07]  /*e830*/  FADD.FTZ R26, R64, R24 ;  /* 0x00000018401a7221 */ /* 0x000fce0000010000 */
[----:B-1----:R-:W1:Y:S08]  /*e840*/  MUFU.EX2 R15, R157 ;  /* 0x0000009d000f7308 */ /* 0x002e700000000800 */
[----:B------:R-:W0:Y:S08]  /*e850*/  MUFU.EX2 R14, R156 ;  /* 0x0000009c000e7308 */ /* 0x000e300000000800 */
[----:B------:R-:W0:Y:S01]  /*e860*/  MUFU.EX2 R13, R155 ;  /* 0x0000009b000d7308 */ /* 0x000e220000000800 */
[----:B----4-:R-:W-:Y:S01]  /*e870*/  FADD.FTZ R4, R25, R4 ;  /* 0x0000000419047221 */ /* 0x010fe20000010000 */
[----:B-1----:R-:W-:-:S06]  /*e880*/  FADD.FTZ R26, R15, R26 ;  /* 0x0000001a0f1a7221 */ /* 0x002fcc0000010000 */
[----:B------:R-:W-:Y:S08]  /*e890*/  MUFU.EX2 R12, R117 ;  /* 0x00000075000c7308 */ /* 0x000ff00000000800 */
[----:B------:R-:W1:Y:S01]  /*e8a0*/  MUFU.EX2 R41, R41 ;  /* 0x0000002900297308 */ /* 0x000e620000000800 */
[----:B------:R-:W-:Y:S01]  /*e8b0*/  FADD.FTZ R4, R39, R4 ;  /* 0x0000000427047221 */ /* 0x000fe20000010000 */
[----:B0-----:R-:W-:-:S06]  /*e8c0*/  FADD.FTZ R26, R14, R26 ;  /* 0x0000001a0e1a7221 */ /* 0x001fcc0000010000 */
[----:B------:R-:W-:Y:S08]  /*e8d0*/  MUFU.EX2 R0, R116 ;  /* 0x0000007400007308 */ /* 0x000ff00000000800 */
[----:B------:R-:W0:Y:S01]  /*e8e0*/  MUFU.EX2 R42, R42 ;  /* 0x0000002a002a7308 */ /* 0x000e220000000800 */
[----:B------:R-:W-:Y:S01]  /*e8f0*/  FADD.FTZ R4, R27, R4 ;  /* 0x000000041b047221 */ /* 0x000fe20000010000 */
[----:B------:R-:W-:-:S06]  /*e900*/  FADD.FTZ R26, R13, R26 ;  /* 0x0000001a0d1a7221 */ /* 0x000fcc0000010000 */
[----:B------:R-:W-:Y:S08]  /*e910*/  MUFU.EX2 R96, R96 ;  /* 0x0000006000607308 */ /* 0x000ff00000000800 */
[----:B------:R-:W4:Y:S01]  /*e920*/  MUFU.EX2 R43, R43 ;  /* 0x0000002b002b7308 */ /* 0x000f220000000800 */
[----:B-1----:R-:W-:Y:S01]  /*e930*/  FADD.FTZ R4, R41, R4 ;  /* 0x0000000429047221 */ /* 0x002fe20000010000 */
[----:B------:R-:W-:-:S06]  /*e940*/  FADD.FTZ R26, R12, R26 ;  /* 0x0000001a0c1a7221 */ /* 0x000fcc0000010000 */
[----:B------:R-:W-:Y:S08]  /*e950*/  MUFU.EX2 R93, R93 ;  /* 0x0000005d005d7308 */ /* 0x000ff00000000800 */
[----:B------:R-:W1:Y:S01]  /*e960*/  MUFU.EX2 R44, R44 ;  /* 0x0000002c002c7308 */ /* 0x000e620000000800 */
[----:B0-----:R-:W-:Y:S01]  /*e970*/  FADD.FTZ R4, R42, R4 ;  /* 0x000000042a047221 */ /* 0x001fe20000010000 */
[----:B------:R-:W-:-:S06]  /*e980*/  FADD.FTZ R26, R0, R26 ;  /* 0x0000001a001a7221 */ /* 0x000fcc0000010000 */
[----:B------:R-:W-:Y:S08]  /*e990*/  MUFU.EX2 R92, R92 ;  /* 0x0000005c005c7308 */ /* 0x000ff00000000800 */
[----:B------:R-:W0:Y:S01]  /*e9a0*/  MUFU.EX2 R45, R45 ;  /* 0x0000002d002d7308 */ /* 0x000e220000000800 */
[----:B----4-:R-:W-:Y:S01]  /*e9b0*/  FADD.FTZ R4, R43, R4 ;  /* 0x000000042b047221 */ /* 0x010fe20000010000 */
        /* <DEDUP_REMOVED lines=18> */
[----:B------:R-:W1:Y:S08]  /*eae0*/  MUFU.EX2 R50, R50 ;  /* 0x0000003200327308 */ /* 0x000e700000000800 */
[----:B------:R-:W-:Y:S08]  /*eaf0*/  MUFU.EX2 R80, R80 ;  /* 0x0000005000507308 */ /* 0x000ff00000000800 */
[----:B------:R-:W1:Y:S08]  /*eb00*/  MUFU.EX2 R51, R51 ;  /* 0x0000003300337308 */ /* 0x000e700000000800 */
[----:B------:R-:W-:Y:S08]  /*eb10*/  MUFU.EX2 R52, R52 ;  /* 0x0000003400347308 */ /* 0x000ff00000000800 */
[----:B------:R-:W1:Y:S01]  /*eb20*/  MUFU.EX2 R53, R53 ;  /* 0x0000003500357308 */ /* 0x000e620000000800 */
[----:B0-----:R-:W-:Y:S01]  /*eb30*/  FADD.FTZ R4, R48, R4 ;  /* 0x0000000430047221 */ /* 0x001fe20000010000 */
[----:B------:R-:W-:-:S06]  /*eb40*/  FADD.FTZ R35, R85, R35 ;  /* 0x0000002355237221 */ /* 0x000fcc0000010000 */
[----:B------:R-:W0:Y:S01]  /*eb50*/  MUFU.EX2 R28, R28 ;  /* 0x0000001c001c7308 */ /* 0x000e220000000800 */
[----:B----4-:R-:W-:Y:S01]  /*eb60*/  FADD.FTZ R4, R49, R4 ;  /* 0x0000000431047221 */ /* 0x010fe20000010000 */
[----:B------:R-:W-:Y:S01]  /*eb70*/  FADD.FTZ R35, R84, R35 ;  /* 0x0000002354237221 */ /* 0x000fe20000010000 */
[----:B------:R-:W-:Y:S02]  /*eb80*/  F2FP.F16.F32.PACK_AB R8, R95, R94 ;  /* 0x0000005e5f08723e */ /* 0x000fe400000000ff */
[----:B------:R-:W-:-:S03]  /*eb90*/  F2FP.F16.F32.PACK_AB R10, R87, R86 ;  /* 0x00000056570a723e */ /* 0x000fc600000000ff */
[----:B------:R-:W4:Y:S01]  /*eba0*/  MUFU.EX2 R33, R33 ;  /* 0x0000002100217308 */ /* 0x000f220000000800 */
[----:B------:R-:W-:Y:S02]  /*ebb0*/  F2FP.F16.F32.PACK_AB R24, R64, R63 ;  /* 0x0000003f4018723e */ /* 0x000fe400000000ff */
[----:B------:R-:W-:Y:S02]  /*ebc0*/  F2FP.F16.F32.PACK_AB R25, R39, R25 ;  /* 0x000000192719723e */ /* 0x000fe400000000ff */
[----:B------:R-:W-:Y:S02]  /*ebd0*/  F2FP.F16.F32.PACK_AB R26, R14, R15 ;  /* 0x0000000f0e1a723e */ /* 0x000fe400000000ff */
[----:B------:R-:W-:Y:S01]  /*ebe0*/  F2FP.F16.F32.PACK_AB R27, R41, R27 ;  /* 0x0000001b291b723e */ /* 0x000fe200000000ff */
[----:B------:R-:W-:Y:S01]  /*ebf0*/  MUFU.EX2 R29, R29 ;  /* 0x0000001d001d7308 */ /* 0x000fe20000000800 */
[----:B------:R-:W-:Y:S01]  /*ec00*/  F2FP.F16.F32.PACK_AB R12, R12, R13 ;  /* 0x0000000d0c0c723e */ /* 0x000fe200000000ff */
[----:B-1----:R-:W-:Y:S01]  /*ec10*/  FADD.FTZ R4, R50, R4 ;  /* 0x0000000432047221 */ /* 0x002fe20000010000 */
[----:B------:R-:W-:Y:S01]  /*ec20*/  F2FP.F16.F32.PACK_AB R13, R43, R42 ;  /* 0x0000002a2b0d723e */ /* 0x000fe200000000ff */
[----:B------:R-:W-:Y:S01]  /*ec30*/  FADD.FTZ R35, R81, R35 ;  /* 0x0000002351237221 */ /* 0x000fe20000010000 */
[----:B------:R-:W-:-:S02]  /*ec40*/  F2FP.F16.F32.PACK_AB R14, R96, R0 ;  /* 0x00000000600e723e */ /* 0x000fc400000000ff */
[----:B------:R-:W-:Y:S01]  /*ec50*/  F2FP.F16.F32.PACK_AB R15, R45, R44 ;  /* 0x0000002c2d0f723e */ /* 0x000fe200000000ff */
[----:B------:R-:W1:Y:S01]  /*ec60*/  MUFU.EX2 R54, R54 ;  /* 0x0000003600367308 */ /* 0x000e620000000800 */
[----:B------:R-:W-:Y:S02]  /*ec70*/  F2FP.F16.F32.PACK_AB R92, R92, R93 ;  /* 0x0000005d5c5c723e */ /* 0x000fe400000000ff */
[----:B------:R-:W-:Y:S02]  /*ec80*/  F2FP.F16.F32.PACK_AB R93, R47, R46 ;  /* 0x0000002e2f5d723e */ /* 0x000fe400000000ff */
[----:B------:R-:W-:Y:S02]  /*ec90*/  F2FP.F16.F32.PACK_AB R94, R88, R89 ;  /* 0x00000059585e723e */ /* 0x000fe400000000ff */
[----:B------:R-:W-:Y:S02]  /*eca0*/  F2FP.F16.F32.PACK_AB R95, R49, R48 ;  /* 0x00000030315f723e */ /* 0x000fe400000000ff */
[----:B------:R-:W-:-:S02]  /*ecb0*/  F2FP.F16.F32.PACK_AB R84, R84, R85 ;  /* 0x000000555454723e */ /* 0x000fc400000000ff */
[----:B------:R-:W-:Y:S02]  /*ecc0*/  F2FP.F16.F32.PACK_AB R85, R51, R50 ;  /* 0x000000323355723e */ /* 0x000fe400000000ff */
[C---:B------:R-:W-:Y:S02]  /*ecd0*/  F2FP.F16.F32.PACK_AB R86, R80.reuse, R81 ;  /* 0x000000515056723e */ /* 0x040fe400000000ff */
[----:B------:R-:W-:Y:S01]  /*ece0*/  F2FP.F16.F32.PACK_AB R87, R53, R52 ;  /* 0x000000343557723e */ /* 0x000fe200000000ff */
[----:B------:R-:W1:Y:S01]  /*ecf0*/  MUFU.EX2 R55, R55 ;  /* 0x0000003700377308 */ /* 0x000e620000000800 */
[----:B------:R-:W-:Y:S01]  /*ed00*/  FADD.FTZ R4, R51, R4 ;  /* 0x0000000433047221 */ /* 0x000fe20000010000 */
[----:B------:R-:W-:Y:S01]  /*ed10*/  FADD.FTZ R35, R80, R35 ;  /* 0x0000002350237221 */ /* 0x000fe20000010000 */
[----:B---3--:R-:W-:Y:S05]  /*ed20*/  STSM.16.M88.4 [R40], R8 ;  /* 0x0000000828007844 */ /* 0x008fea0000000200 */
[----:B------:R-:W3:Y:S01]  /*ed30*/  MUFU.EX2 R32, R32 ;  /* 0x0000002000207308 */ /* 0x000ee20000000800 */
[----:B--2---:R-:W-:Y:S04]  /*ed40*/  STSM.16.M88.4 [R38], R24 ;  /* 0x0000001826007844 */ /* 0x004fe80000000200 */
[----:B------:R-:W-:Y:S01]  /*ed50*/  STSM.16.M88.4 [R36], R12 ;  /* 0x0000000c24007844 */ /* 0x000fe20000000200 */
[----:B------:R-:W-:-:S03]  /*ed60*/  FADD.FTZ R4, R52, R4 ;  /* 0x0000000434047221 */ /* 0x000fc60000010000 */
[----:B------:R-:W-:Y:S01]  /*ed70*/  STSM.16.M88.4 [R115+0x24800], R92 ;  /* 0x0248005c73007844 */ /* 0x000fe20000000200 */
[----:B0-----:R-:W-:-:S03]  /*ed80*/  FADD.FTZ R35, R28, R35 ;  /* 0x000000231c237221 */ /* 0x001fc60000010000 */
[----:B------:R0:W-:Y:S01]  /*ed90*/  STSM.16.M88.4 [R37], R84 ;  /* 0x0000005425007844 */ /* 0x0001e20000000200 */
[----:B------:R-:W-:Y:S01]  /*eda0*/  FADD.FTZ R4, R53, R4 ;  /* 0x0000000435047221 */ /* 0x000fe20000010000 */
[----:B----4-:R-:W-:-:S03]  /*edb0*/  FADD.FTZ R35, R33, R35 ;  /* 0x0000002321237221 */ /* 0x010fc60000010000 */
[----:B-1----:R-:W-:Y:S01]  /*edc0*/  FADD.FTZ R4, R54, R4 ;  /* 0x0000000436047221 */ /* 0x002fe20000010000 */
[----:B------:R-:W-:Y:S01]  /*edd0*/  FADD.FTZ R35, R29, R35 ;  /* 0x000000231d237221 */ /* 0x000fe20000010000 */
[----:B0-----:R-:W2:Y:S02]  /*ede0*/  LDL R37, [R1+0x88] ;  /* 0x0000880001257983 */ /* 0x001ea40000100800 */
[----:B------:R-:W-:Y:S01]  /*edf0*/  FADD.FTZ R9, R55, R4 ;  /* 0x0000000437097221 */ /* 0x000fe20000010000 */
[----:B---3--:R-:W-:Y:S02]  /*ee00*/  FADD.FTZ R4, R32, R35 ;  /* 0x0000002320047221 */ /* 0x008fe40000010000 */
[----:B------:R-:W3:Y:S01]  /*ee10*/  LDL.LU R35, [R1+0x28] ;  /* 0x0000280001237983 */ /* 0x000ee20000300800 */
[----:B------:R-:W0:Y:S08]  /*ee20*/  MUFU.EX2 R56, R56 ;  /* 0x0000003800387308 */ /* 0x000e300000000800 */
[----:B------:R-:W1:Y:S08]  /*ee30*/  MUFU.EX2 R57, R57 ;  /* 0x0000003900397308 */ /* 0x000e700000000800 */
[----:B------:R-:W4:Y:S08]  /*ee40*/  MUFU.EX2 R31, R31 ;  /* 0x0000001f001f7308 */ /* 0x000f300000000800 */
[----:B------:R-:W4:Y:S01]  /*ee50*/  MUFU.EX2 R58, R58 ;  /* 0x0000003a003a7308 */ /* 0x000f220000000800 */
[----:B0-----:R-:W-:-:S07]  /*ee60*/  FADD.FTZ R0, R56, R9 ;  /* 0x0000000938007221 */ /* 0x001fce0000010000 */
[----:B------:R-:W0:Y:S01]  /*ee70*/  MUFU.EX2 R59, R59 ;  /* 0x0000003b003b7308 */ /* 0x000e220000000800 */
[----:B------:R-:W-:Y:S01]  /*ee80*/  FADD.FTZ R4, R65, R4 ;  /* 0x0000000441047221 */ /* 0x000fe20000010000 */
[----:B-1----:R-:W-:-:S06]  /*ee90*/  FADD.FTZ R9, R57, R0 ;  /* 0x0000000039097221 */ /* 0x002fcc0000010000 */
[----:B------:R-:W1:Y:S08]  /*eea0*/  MUFU.EX2 R30, R30 ;  /* 0x0000001e001e7308 */ /* 0x000e700000000800 */
[----:B------:R-:W1:Y:S01]  /*eeb0*/  MUFU.EX2 R60, R60 ;  /* 0x0000003c003c7308 */ /* 0x000e620000000800 */
[----:B----4-:R-:W-:Y:S01]  /*eec0*/  FADD.FTZ R11, R31, R4 ;  /* 0x000000041f0b7221 */ /* 0x010fe20000010000 */
[----:B------:R-:W-:-:S06]  /*eed0*/  FADD.FTZ R0, R58, R9 ;  /* 0x000000093a007221 */ /* 0x000fcc0000010000 */
[----:B------:R-:W4:Y:S08]  /*eee0*/  MUFU.EX2 R20, R20 ;  /* 0x0000001400147308 */ /* 0x000f300000000800 */
[----:B------:R-:W4:Y:S01]  /*eef0*/  MUFU.EX2 R61, R61 ;  /* 0x0000003d003d7308 */ /* 0x000f220000000800 */
[----:B------:R-:W-:Y:S01]  /*ef00*/  FADD.FTZ R11, R76, R11 ;  /* 0x0000000b4c0b7221 */ /* 0x000fe20000010000 */
[----:B0-----:R-:W-:-:S06]  /*ef10*/  FADD.FTZ R9, R59, R0 ;  /* 0x000000003b097221 */ /* 0x001fcc0000010000 */
[----:B------:R-:W0:Y:S01]  /*ef20*/  MUFU.EX2 R66, R66 ;  /* 0x0000004200427308 */ /* 0x000e220000000800 */
[----:B-1----:R-:W-:Y:S01]  /*ef30*/  FADD.FTZ R11, R30, R11 ;  /* 0x0000000b1e0b7221 */ /* 0x002fe20000010000 */
[----:B------:R-:W-:-:S06]  /*ef40*/  FADD.FTZ R0, R60, R9 ;  /* 0x000000093c007221 */ /* 0x000fcc0000010000 */
[----:B------:R-:W1:Y:S01]  /*ef50*/  MUFU.EX2 R67, R67 ;  /* 0x0000004300437308 */ /* 0x000e620000000800 */
[----:B----4-:R-:W-:Y:S01]  /*ef60*/  FADD.FTZ R13, R20, R11 ;  /* 0x0000000b140d7221 */ /* 0x010fe20000010000 */
[----:B------:R-:W-:-:S06]  /*ef70*/  FADD.FTZ R11, R61, R0 ;  /* 0x000000003d0b7221 */ /* 0x000fcc0000010000 */
[----:B------:R-:W4:Y:S01]  /*ef80*/  MUFU.EX2 R68, R68 ;  /* 0x0000004400447308 */ /* 0x000f220000000800 */
[----:B0-----:R-:W-:-:S07]  /*ef90*/  FADD.FTZ R0, R66, R11 ;  /* 0x0000000b42007221 */ /* 0x001fce0000010000 */
[----:B------:R-:W0:Y:S01]  /*efa0*/  MUFU.EX2 R69, R69 ;  /* 0x0000004500457308 */ /* 0x000e220000000800 */
[----:B------:R-:W-:Y:S01]  /*efb0*/  FADD.FTZ R4, R78, R13 ;  /* 0x0000000d4e047221 */ /* 0x000fe20000010000 */
[----:B-1----:R-:W-:-:S06]  /*efc0*/  FADD.FTZ R13, R67, R0 ;  /* 0x00000000430d7221 */ /* 0x002fcc0000010000 */
[----:B------:R-:W1:Y:S01]  /*efd0*/  MUFU.EX2 R70, R70 ;  /* 0x0000004600467308 */ /* 0x000e620000000800 */
[----:B------:R-:W-:Y:S01]  /*efe0*/  FADD.FTZ R15, R79, R4 ;  /* 0x000000044f0f7221 */ /* 0x000fe20000010000 */
[----:B----4-:R-:W-:-:S06]  /*eff0*/  FADD.FTZ R0, R68, R13 ;  /* 0x0000000d44007221 */ /* 0x010fcc0000010000 */
[----:B------:R-:W4:Y:S01]  /*f000*/  MUFU.EX2 R71, R71 ;  /* 0x0000004700477308 */ /* 0x000f220000000800 */
[----:B------:R-:W-:Y:S01]  /*f010*/  FADD.FTZ R4, R82, R15 ;  /* 0x0000000f52047221 */ /* 0x000fe20000010000 */
[----:B0-----:R-:W-:-:S06]  /*f020*/  FADD.FTZ R13, R69, R0 ;  /* 0x00000000450d7221 */ /* 0x001fcc0000010000 */
[----:B------:R-:W0:Y:S01]  /*f030*/  MUFU.EX2 R72, R72 ;  /* 0x0000004800487308 */ /* 0x000e220000000800 */
[----:B------:R-:W-:-:S07]  /*f040*/  FADD.FTZ R15, R83, R4 ;  /* 0x00000004530f7221 */ /* 0x000fce0000010000 */
[----:B------:R-:W0:Y:S01]  /*f050*/  MUFU.EX2 R98, R21 ;  /* 0x0000001500627308 */ /* 0x000e220000000800 */
[----:B-1----:R-:W-:-:S07]  /*f060*/  FADD.FTZ R0, R70, R13 ;  /* 0x0000000d46007221 */ /* 0x002fce0000010000 */
[----:B------:R-:W1:Y:S01]  /*f070*/  MUFU.EX2 R73, R73 ;  /* 0x0000004900497308 */ /* 0x000e620000000800 */
[----:B------:R-:W-:-:S07]  /*f080*/  FADD.FTZ R4, R90, R15 ;  /* 0x0000000f5a047221 */ /* 0x000fce0000010000 */
[----:B------:R-:W1:Y:S01]  /*f090*/  MUFU.EX2 R99, R97 ;  /* 0x0000006100637308 */ /* 0x000e620000000800 */
[----:B----4-:R-:W-:-:S07]  /*f0a0*/  FADD.FTZ R13, R71, R0 ;  /* 0x00000000470d7221 */ /* 0x010fce0000010000 */
[----:B------:R-:W4:Y:S01]  /*f0b0*/  MUFU.EX2 R25, R74 ;  /* 0x0000004a00197308 */ /* 0x000f220000000800 */
[----:B------:R-:W-:Y:S01]  /*f0c0*/  FADD.FTZ R15, R91, R4 ;  /* 0x000000045b0f7221 */ /* 0x000fe20000010000 */
[----:B0-----:R-:W-:-:S06]  /*f0d0*/  FADD.FTZ R0, R72, R13 ;  /* 0x0000000d48007221 */ /* 0x001fcc0000010000 */
[----:B------:R-:W0:Y:S01]  /*f0e0*/  MUFU.EX2 R100, R100 ;  /* 0x0000006400647308 */ /* 0x000e220000000800 */
[----:B------:R-:W-:-:S07]  /*f0f0*/  FADD.FTZ R4, R98, R15 ;  /* 0x0000000f62047221 */ /* 0x000fce0000010000 */
[----:B------:R-:W0:Y:S01]  /*f100*/  MUFU.EX2 R75, R75 ;  /* 0x0000004b004b7308 */ /* 0x000e220000000800 */
[----:B-1----:R-:W-:Y:S01]  /*f110*/  FADD.FTZ R0, R73, R0 ;  /* 0x0000000049007221 */ /* 0x002fe20000010000 */
[----:B------:R-:W-:-:S06]  /*f120*/  F2FP.F16.F32.PACK_AB R8, R33, R28 ;  /* 0x0000001c2108723e */ /* 0x000fcc00000000ff */
[----:B------:R-:W1:Y:S01]  /*f130*/  MUFU.EX2 R101, R101 ;  /* 0x0000006500657308 */ /* 0x000e620000000800 */
[----:B------:R-:W-:-:S07]  /*f140*/  FADD.FTZ R33, R99, R4 ;  /* 0x0000000463217221 */ /* 0x000fce0000010000 */
[----:B------:R-:W1:Y:S01]  /*f150*/  MUFU.EX2 R27, R105 ;  /* 0x00000069001b7308 */ /* 0x000e620000000800 */
[----:B----4-:R-:W-:Y:S01]  /*f160*/  FADD.FTZ R0, R25, R0 ;  /* 0x0000000019007221 */ /* 0x010fe20000010000 */
[----:B------:R-:W-:-:S06]  /*f170*/  F2FP.F16.F32.PACK_AB R9, R55, R54 ;  /* 0x000000363709723e */ /* 0x000fcc00000000ff */
[----:B------:R-:W4:Y:S01]  /*f180*/  MUFU.EX2 R102, R104 ;  /* 0x0000006800667308 */ /* 0x000f220000000800 */
[----:B------:R-:W-:-:S07]  /*f190*/  F2FP.F16.F32.PACK_AB R10, R32, R29 ;  /* 0x0000001d200a723e */ /* 0x000fce00000000ff */
[----:B------:R-:W4:Y:S01]  /*f1a0*/  MUFU.EX2 R106, R106 ;  /* 0x0000006a006a7308 */ /* 0x000f220000000800 */
[----:B------:R-:W-:Y:S02]  /*f1b0*/  F2FP.F16.F32.PACK_AB R11, R57, R56 ;  /* 0x00000038390b723e */ /* 0x000fe400000000ff */
[----:B------:R-:W-:Y:S01]  /*f1c0*/  F2FP.F16.F32.PACK_AB R28, R31, R65 ;  /* 0x000000411f1c723e */ /* 0x000fe200000000ff */
[----:B0-----:R-:W-:Y:S01]  /*f1d0*/  FADD.FTZ R4, R100, R33 ;  /* 0x0000002164047221 */ /* 0x001fe20000010000 */
[----:B------:R-:W-:-:S03]  /*f1e0*/  F2FP.F16.F32.PACK_AB R29, R59, R58 ;  /* 0x0000003a3b1d723e */ /* 0x000fc600000000ff */
[----:B------:R-:W0:Y:S01]  /*f1f0*/  MUFU.EX2 R103, R108 ;  /* 0x0000006c00677308 */ /* 0x000e220000000800 */
[----:B------:R-:W-:Y:S02]  /*f200*/  F2FP.F16.F32.PACK_AB R30, R30, R76 ;  /* 0x0000004c1e1e723e */ /* 0x000fe400000000ff */
[----:B------:R-:W-:-:S05]  /*f210*/  F2FP.F16.F32.PACK_AB R31, R61, R60 ;  /* 0x0000003c3d1f723e */ /* 0x000fca00000000ff */
[----:B------:R-:W0:Y:S01]  /*f220*/  MUFU.EX2 R105, R111 ;  /* 0x0000006f00697308 */ /* 0x000e220000000800 */
[----:B------:R-:W-:Y:S01]  /*f230*/  FADD.FTZ R0, R75, R0 ;  /* 0x000000004b007221 */ /* 0x000fe20000010000 */
[----:B------:R1:W-:Y:S06]  /*f240*/  STSM.16.M88.4 [R38+0x6000], R8 ;  /* 0x0060000826007844 */ /* 0x0003ec0000000200 */
[----:B------:R-:W0:Y:S01]  /*f250*/  MUFU.EX2 R104, R109 ;  /* 0x0000006d00687308 */ /* 0x000e220000000800 */
[----:B------:R4:W-:Y:S07]  /*f260*/  STSM.16.M88.4 [R36+0x6000], R28 ;  /* 0x0060001c24007844 */ /* 0x0009ee0000000200 */
[----:B------:R-:W0:Y:S01]  /*f270*/  MUFU.EX2 R107, R107 ;  /* 0x0000006b006b7308 */ /* 0x000e220000000800 */
[----:B-1----:R-:W-:-:S07]  /*f280*/  FADD.FTZ R11, R101, R4 ;  /* 0x00000004650b7221 */ /* 0x002fce0000010000 */
[----:B------:R-:W-:Y:S01]  /*f290*/  MUFU.EX2 R21, R112 ;  /* 0x0000007000157308 */ /* 0x000fe20000000800 */
[----:B----4-:R-:W-:-:S07]  /*f2a0*/  FADD.FTZ R29, R27, R0 ;  /* 0x000000001b1d7221 */ /* 0x010fce0000010000 */
[----:B------:R-:W1:Y:S08]  /*f2b0*/  MUFU.EX2 R97, R113 ;  /* 0x0000007100617308 */ /* 0x000e700000000800 */
[----:B------:R-:W-:Y:S08]  /*f2c0*/  MUFU.EX2 R33, R114 ;  /* 0x0000007200217308 */ /* 0x000ff00000000800 */
[----:B------:R-:W4:Y:S01]  /*f2d0*/  MUFU.EX2 R110, R110 ;  /* 0x0000006e006e7308 */ /* 0x000f220000000800 */
[----:B------:R-:W-:Y:S01]  /*f2e0*/  FADD.FTZ R4, R102, R11 ;  /* 0x0000000b66047221 */ /* 0x000fe20000010000 */
[----:B------:R-:W-:Y:S01]  /*f2f0*/  FADD.FTZ R0, R106, R29 ;  /* 0x0000001d6a007221 */ /* 0x000fe20000010000 */
[----:B------:R-:W-:-:S02]  /*f300*/  F2FP.F16.F32.PACK_AB R12, R78, R20 ;  /* 0x000000144e0c723e */ /* 0x000fc400000000ff */
[----:B0-----:R-:W-:Y:S01]  /*f310*/  FADD.FTZ R31, R103, R4 ;  /* 0x00000004671f7221 */ /* 0x001fe20000010000 */
[----:B------:R-:W-:Y:S01]  /*f320*/  FADD.FTZ R0, R105, R0 ;  /* 0x0000000069007221 */ /* 0x000fe20000010000 */
[----:B------:R-:W-:Y:S02]  /*f330*/  F2FP.F16.F32.PACK_AB R13, R67, R66 ;  /* 0x00000042430d723e */ /* 0x000fe400000000ff */
[----:B------:R-:W-:Y:S02]  /*f340*/  F2FP.F16.F32.PACK_AB R14, R82, R79 ;  /* 0x0000004f520e723e */ /* 0x000fe400000000ff */
[----:B------:R-:W-:Y:S01]  /*f350*/  F2FP.F16.F32.PACK_AB R15, R69, R68 ;  /* 0x00000044450f723e */ /* 0x000fe200000000ff */
[----:B------:R-:W-:Y:S01]  /*f360*/  FADD.FTZ R4, R104, R31 ;  /* 0x0000001f68047221 */ /* 0x000fe20000010000 */
[----:B------:R-:W-:Y:S01]  /*f370*/  F2FP.F16.F32.PACK_AB R8, R90, R83 ;  /* 0x000000535a08723e */ /* 0x000fe200000000ff */
[----:B------:R-:W-:Y:S01]  /*f380*/  FADD.FTZ R0, R107, R0 ;  /* 0x000000006b007221 */ /* 0x000fe20000010000 */
[----:B------:R-:W-:-:S02]  /*f390*/  F2FP.F16.F32.PACK_AB R9, R71, R70 ;  /* 0x000000464709723e */ /* 0x000fc400000000ff */
[----:B------:R-:W-:Y:S02]  /*f3a0*/  F2FP.F16.F32.PACK_AB R10, R98, R91 ;  /* 0x0000005b620a723e */ /* 0x000fe400000000ff */
[----:B------:R-:W-:Y:S02]  /*f3b0*/  F2FP.F16.F32.PACK_AB R11, R73, R72 ;  /* 0x00000048490b723e */ /* 0x000fe400000000ff */
[----:B------:R-:W-:Y:S02]  /*f3c0*/  F2FP.F16.F32.PACK_AB R24, R100, R99 ;  /* 0x000000636418723e */ /* 0x000fe400000000ff */
[----:B------:R-:W-:Y:S02]  /*f3d0*/  F2FP.F16.F32.PACK_AB R25, R75, R25 ;  /* 0x000000194b19723e */ /* 0x000fe400000000ff */
[----:B------:R-:W-:Y:S02]  /*f3e0*/  F2FP.F16.F32.PACK_AB R26, R102, R101 ;  /* 0x00000065661a723e */ /* 0x000fe400000000ff */
[----:B------:R-:W-:-:S02]  /*f3f0*/  F2FP.F16.F32.PACK_AB R27, R106, R27 ;  /* 0x0000001b6a1b723e */ /* 0x000fc400000000ff */
[----:B------:R-:W-:Y:S02]  /*f400*/  F2FP.F16.F32.PACK_AB R105, R107, R105 ;  /* 0x000000696b69723e */ /* 0x000fe400000000ff */
[----:B------:R-:W-:Y:S02]  /*f410*/  F2FP.F16.F32.PACK_AB R104, R104, R103 ;  /* 0x000000676868723e */ /* 0x000fe400000000ff */
[----:B-1----:R-:W-:Y:S02]  /*f420*/  F2FP.F16.F32.PACK_AB R106, R97, R21 ;  /* 0x00000015616a723e */ /* 0x002fe400000000ff */
[----:B----4-:R-:W-:Y:S01]  /*f430*/  F2FP.F16.F32.PACK_AB R107, R110, R33 ;  /* 0x000000216e6b723e */ /* 0x010fe200000000ff */
[----:B------:R-:W-:Y:S04]  /*f440*/  STSM.16.M88.4 [R115+0x2a800], R12 ;  /* 0x02a8000c73007844 */ /* 0x000fe80000000200 */
[----:B--2---:R0:W-:Y:S04]  /*f450*/  STSM.16.M88.4 [R37], R8 ;  /* 0x0000000825007844 */ /* 0x0041e80000000200 */
[----:B------:R-:W-:Y:S04]  /*f460*/  STSM.16.M88.4 [R38+0xc000], R24 ;  /* 0x00c0001826007844 */ /* 0x000fe80000000200 */
[----:B------:R-:W-:Y:S01]  /*f470*/  STSM.16.M88.4 [R36+0xc000], R104 ;  /* 0x00c0006824007844 */ /* 0x000fe20000000200 */
[----:B------:R-:W-:Y:S01]  /*f480*/  @!PT LDS RZ, [RZ] ;  /* 0x00000000fffff984 */ /* 0x000fe20000000800 */
[----:B------:R-:W-:Y:S01]  /*f490*/  @!PT LDS RZ, [RZ] ;  /* 0x00000000fffff984 */ /* 0x000fe20000000800 */
[----:B------:R-:W-:Y:S01]  /*f4a0*/  @!PT LDS RZ, [RZ] ;  /* 0x00000000fffff984 */ /* 0x000fe20000000800 */
[----:B------:R-:W-:Y:S01]  /*f4b0*/  @!PT LDS RZ, [RZ] ;  /* 0x00000000fffff984 */ /* 0x000fe20000000800 */
[----:B------:R1:W-:Y:S06]  /*f4c0*/  MEMBAR.ALL.CTA ;  /* 0x0000000000007992 */ /* 0x0003ec0000008000 */
[----:B-1----:R-:W1:Y:S01]  /*f4d0*/  FENCE.VIEW.ASYNC.S ;  /* 0x00000000000073c6 */ /* 0x002e620000000000 */
[----:B------:R-:W-:Y:S01]  /*f4e0*/  FADD.FTZ R0, R33, R0 ;  /* 0x0000000021007221 */ /* 0x000fe20000010000 */
[----:B---3--:R-:W-:-:S03]  /*f4f0*/  ISETP.GT.AND P2, PT, R35, RZ, PT ;  /* 0x000000ff2300720c */ /* 0x008fc60003f44270 */
[----:B------:R-:W-:Y:S01]  /*f500*/  FADD.FTZ R0, R110, R0 ;  /* 0x000000006e007221 */ /* 0x000fe20000010000 */
[----:B------:R-:W-:-:S04]  /*f510*/  FADD.FTZ R4, R21, R4 ;  /* 0x0000000415047221 */ /* 0x000fc80000010000 */
[----:B------:R2:W-:Y:S01]  /*f520*/  STL [R1+0x2c], R0 ;  /* 0x00002c0001007387 */ /* 0x0005e20000100800 */
[-C--:B------:R-:W-:Y:S01]  /*f530*/  FMUL.FTZ R120, R120, R7.reuse ;  /* 0x0000000778787220 */ /* 0x080fe20000410000 */
[-C--:B------:R-:W-:Y:S01]  /*f540*/  FMUL.FTZ R121, R121, R7.reuse ;  /* 0x0000000779797220 */ /* 0x080fe20000410000 */
[-C--:B------:R-:W-:Y:S01]  /*f550*/  FMUL.FTZ R124, R124, R7.reuse ;  /* 0x000000077c7c7220 */ /* 0x080fe20000410000 */
[----:B0-----:R0:W5:Y:S01]  /*f560*/  LDL R8, [R1+0x30] ;  /* 0x0000300001087983 */ /* 0x0011620000100800 */
[-C--:B------:R-:W-:Y:S01]  /*f570*/  FMUL.FTZ R125, R125, R7.reuse ;  /* 0x000000077d7d7220 */ /* 0x080fe20000410000 */
[----:B--2---:R-:W-:Y:S02]  /*f580*/  VIADD R0, R35, 0xffffffff ;  /* 0xffffffff23007836 */ /* 0x004fe40000000000 */
        /* <DEDUP_REMOVED lines=28> */
[----:B------:R2:W-:Y:S01]  /*f750*/  STL [R1+0x28], R0 ;  /* 0x0000280001007387 */ /* 0x0005e20000100800 */
[----:B------:R-:W-:Y:S01]  /*f760*/  FADD.FTZ R4, R97, R4 ;  /* 0x0000000461047221 */ /* 0x000fe20000010000 */
[----:B------:R-:W-:Y:S01]  /*f770*/  MOV R3, R34 ;  /* 0x0000002200037202 */ /* 0x000fe20000000f00 */
[----:B------:R-:W-:-:S02]  /*f780*/  IMAD.MOV.U32 R7, RZ, RZ, R5 ;  /* 0x000000ffff077224 */ /* 0x000fc400078e0005 */
[----:B--2---:R-:W-:Y:S01]  /*f790*/  IMAD.MOV.U32 R0, RZ, RZ, R152 ;  /* 0x000000ffff007224 */ /* 0x004fe200078e0098 */
[----:B-1----:R-:W-:Y:S01]  /*f7a0*/  NOP ;  /* 0x0000000000007918 */ /* 0x002fe20000000000 */
[----:B0-----:R-:W-:Y:S05]  /*f7b0*/  @P2 BRA `(.L_x_502) ;  /* 0xffffffc000a42947 */ /* 0x001fea000383ffff */
.L_x_492:
[----:B------:R-:W-:Y:S05]  /*f7c0*/  WARPSYNC.ALL ;  /* 0x0000000000007948 */ /* 0x000fea0003800000 */
[----:B------:R-:W-:Y:S06]  /*f7d0*/  BAR.ARV 0x8, 0x200 ;  /* 0x0208000000007b1d */ /* 0x000fec0000002000 */
[----:B------:R-:W-:Y:S05]  /*f7e0*/  @!P0 BRA `(.L_x_503) ;  /* 0x0000000000048947 */ /* 0x000fea0003800000 */
[----:B------:R-:W-:Y:S01]  /*f7f0*/  BPT.TRAP 0x1 ;  /* 0x000000040000795c */ /* 0x000fe20000300000 */
.L_x_503:
[----:B------:R-:W2:Y:S01]  /*f800*/  LDL R0, [R1+0x30] ;  /* 0x0000300001007983 */ /* 0x000ea20000100800 */
[----:B------:R-:W-:Y:S01]  /*f810*/  IMAD R11, R152, 0x8, R2 ;  /* 0x00000008980b7824 */ /* 0x000fe200078e0202 */
[----:B--2---:R-:W-:-:S04]  /*f820*/  SHF.L.U32 R0, R0, 0x1f, RZ ;  /* 0x0000001f00007819 */ /* 0x004fc800000006ff */
[----:B------:R0:W1:Y:S01]  /*f830*/  SYNCS.PHASECHK.TRANS64.TRYWAIT P2, [R11+URZ+0x30850], R0 ;  /* 0x030850000b0075a7 */ /* 0x000062000804017f */
[----:B------:R-:W-:Y:S05]  /*f840*/  @!P0 BRA `(.L_x_504) ;  /* 0x0000000000048947 */ /* 0x000fea0003800000 */
[----:B------:R-:W-:Y:S01]  /*f850*/  BPT.TRAP 0x1 ;  /* 0x000000040000795c */ /* 0x000fe20000300000 */
.L_x_504:
[----:B------:R-:W2:Y:S01]  /*f860*/  LDL.LU R3, [R1+0x74] ;  /* 0x0000740001037983 */ /* 0x000ea20000300800 */
[----:B------:R-:W-:-:S04]  /*f870*/  IADD3 R2, R2, 0x400, RZ ;  /* 0x0000040002027810 */ /* 0x000fc80007ffe0ff */
[----:B------:R-:W-:-:S04]  /*f880*/  SHF.R.U32.HI R2, RZ, 0x4, R2 ;  /* 0x00000004ff027819 */ /* 0x000fc80000011602 */
[----:B------:R-:W-:Y:S01]  /*f890*/  LOP3.LUT R9, R2, 0x3fff, RZ, 0xc0, !PT ;  /* 0x00003fff02097812 */ /* 0x000fe200078ec0ff */
[----:B--2---:R-:W-:-:S05]  /*f8a0*/  VIADD R3, R3, 0x1e800 ;  /* 0x0001e80003037836 */ /* 0x004fca0000000000 */
[----:B------:R-:W-:-:S04]  /*f8b0*/  SHF.R.U32.HI R3, RZ, 0x4, R3 ;  /* 0x00000004ff037819 */ /* 0x000fc80000011603 */
[----:B------:R-:W-:Y:S01]  /*f8c0*/  LOP3.LUT R3, R3, 0x3fff, RZ, 0xc0, !PT ;  /* 0x00003fff03037812 */ /* 0x000fe200078ec0ff */
[----:B-1----:R-:W-:Y:S06]  /*f8d0*/  @P2 BRA `(.L_x_505) ;  /* 0x0000000000082947 */ /* 0x002fec0003800000 */
[----:B------:R-:W1:Y:S02]  /*f8e0*/  SYNCS.PHASECHK.TRANS64.TRYWAIT P0, [R11+URZ+0x30850], R0 ;  /* 0x030850000b0075a7 */ /* 0x000e64000800017f */
[----:B-1----:R-:W-:Y:S05]  /*f8f0*/  @!P0 BRA `(.L_x_506) ;  /* 0x0000008c00dc8947 */ /* 0x002fea0003800000 */
.L_x_505:
[----:B------:R-:W-:Y:S01]  /*f900*/  LOP3.LUT R2, R3, 0x10000, RZ, 0xfc, !PT ;  /* 0x0001000003027812 */ /* 0x000fe200078efcff */
[----:B-----5:R-:W-:Y:S01]  /*f910*/  IMAD R8, R152, 0x600, R9 ;  /* 0x0000060098087824 */ /* 0x020fe200078e0209 */
[----:B------:R-:W0:Y:S01]  /*f920*/  LDL.LU R10, [R1+0x2c] ;  /* 0x00002c00010a7983 */ /* 0x000e220000300800 */
[----:B------:R-:W-:Y:S02]  /*f930*/  IMAD.MOV.U32 R3, RZ, RZ, 0x40000040 ;  /* 0x40000040ff037424 */ /* 0x000fe400078e00ff */
[----:B------:R-:W-:Y:S01]  /*f940*/  IMAD.MOV.U32 R9, RZ, RZ, 0x40000040 ;  /* 0x40000040ff097424 */ /* 0x000fe200078e00ff */
[----:B------:R-:W-:Y:S05]  /*f950*/  WARPSYNC.ALL ;  /* 0x0000000000007948 */ /* 0x000fea0003800000 */
[C---:B------:R-:W-:Y:S01]  /*f960*/  R2UR UR4, R2.reuse ;  /* 0x00000000020472ca */ /* 0x040fe200000e0000 */
[----:B------:R-:W-:Y:S01]  /*f970*/  VIADD R14, R2, 0x2 ;  /* 0x00000002020e7836 */ /* 0x000fe20000000000 */
[----:B------:R-:W-:Y:S01]  /*f980*/  R2UR UR5, R3 ;  /* 0x00000000030572ca */ /* 0x000fe200000e0000 */
[----:B------:R-:W-:Y:S01]  /*f990*/  IMAD.MOV.U32 R15, RZ, RZ, 0x40000040 ;  /* 0x40000040ff0f7424 */ /* 0x000fe200078e00ff */
[C---:B------:R-:W-:Y:S01]  /*f9a0*/  R2UR UR6, R8.reuse ;  /* 0x00000000080672ca */ /* 0x040fe200000e0000 */
[----:B------:R-:W-:Y:S01]  /*f9b0*/  IMAD.MOV.U32 R13, RZ, RZ, 0x40000040 ;  /* 0x40000040ff0d7424 */ /* 0x000fe200078e00ff */
[----:B------:R-:W-:Y:S01]  /*f9c0*/  R2UR UR7, R9 ;  /* 0x00000000090772ca */ /* 0x000fe200000e0000 */
[----:B------:R-:W-:Y:S01]  /*f9d0*/  WARPGROUP.ARRIVE ;  /* 0x00000000000079c5 */ /* 0x000fe20000000000 */
[----:B------:R-:W-:Y:S01]  /*f9e0*/  IADD3 R12, R8, 0x80, RZ ;  /* 0x00000080080c7810 */ /* 0x000fe20007ffe0ff */
[----:B------:R-:W2:Y:S01]  /*f9f0*/  LDL.LU R20, [R1+0x30] ;  /* 0x0000300001147983 */ /* 0x000ea20000300800 */
[----:B------:R-:W-:Y:S01]  /*fa00*/  IMAD.MOV.U32 R3, RZ, RZ, 0x40000040 ;  /* 0x40000040ff037424 */ /* 0x000fe200078e00ff */
[----:B------:R-:W-:Y:S01]  /*fa10*/  MOV R27, RZ ;  /* 0x000000ff001b7202 */ /* 0x000fe20000000f00 */
[----:B------:R-:W-:Y:S01]  /*fa20*/  IMAD.MOV.U32 R9, RZ, RZ, 0x40000040 ;  /* 0x40000040ff097424 */ /* 0x000fe200078e00ff */
[----:B------:R-:W3:Y:S01]  /*fa30*/  SHFL.BFLY PT, R7, R4, 0x2, 0x1f ;  /* 0x0c401f0004077f89 */ /* 0x000ee200000e0000 */
[----:B------:R-:W-:-:S05]  /*fa40*/  VIADD R152, R152, 0x1 ;  /* 0x0000000198987836 */ /* 0x000fca0000000000 */
[----:B------:R-:W-:Y:S01]  /*fa50*/  HGMMA.64x64x16.F32 R120, gdesc[UR4].tnspB, R120, gsb0 ;  /* 0x40e00000047879f0 */ /* 0x000fe20008000878 */
[----:B------:R-:W-:Y:S01]  /*fa60*/  R2UR UR4, R14 ;  /* 0x000000000e0472ca */ /* 0x000fe200000e0000 */
[----:B------:R-:W-:Y:S01]  /*fa70*/  VIADD R14, R2, 0x4 ;  /* 0x00000004020e7836 */ /* 0x000fe20000000000 */
[----:B------:R-:W-:Y:S01]  /*fa80*/  R2UR UR5, R15 ;  /* 0x000000000f0572ca */ /* 0x000fe200000e0000 */
[----:B------:R-:W-:Y:S01]  /*fa90*/  IMAD.MOV.U32 R15, RZ, RZ, 0x40000040 ;  /* 0x40000040ff0f7424 */ /* 0x000fe200078e00ff */
[----:B------:R-:W-:Y:S02]  /*faa0*/  R2UR UR6, R12 ;  /* 0x000000000c0672ca */ /* 0x000fe400000e0000 */
[----:B------:R-:W-:Y:S01]  /*fab0*/  R2UR UR7, R13 ;  /* 0x000000000d0772ca */ /* 0x000fe200000e0000 */
[----:B------:R-:W-:Y:S01]  /*fac0*/  IMAD.MOV.U32 R13, RZ, RZ, 0x40000040 ;  /* 0x40000040ff0d7424 */ /* 0x000fe200078e00ff */
[----:B------:R-:W-:Y:S02]  /*fad0*/  IADD3 R12, R8, 0x100, RZ ;  /* 0x00000100080c7810 */ /* 0x000fe40007ffe0ff */
[----:B------:R-:W-:Y:S01]  /*fae0*/  ISETP.NE.AND P0, PT, R152, 0x2, PT ;  /* 0x000000029800780c */ /* 0x000fe20003f05270 */
[----:B---3--:R-:W-:Y:S01]  /*faf0*/  FADD.FTZ R7, R7, R4 ;  /* 0x0000000407077221 */ /* 0x008fe20000010000 */
[----:B------:R-:W-:-:S02]  /*fb00*/  WARPGROUP.DEPBAR.LE gsb0, 0x0 ;  /* 0x00008000000079c5 */ /* 0x000fc40000010000 */
[----:B------:R-:W-:-:S06]  /*fb10*/  WARPGROUP.ARRIVE ;  /* 0x00000000000079c5 */ /* 0x000fcc0000000000 */
        /* <DEDUP_REMOVED lines=8> */
[----:B------:R-:W-:Y:S01]  /*fba0*/  IADD3 R12, R8, 0x180, RZ ;  /* 0x00000180080c7810 */ /* 0x000fe20007ffe0ff */
[----:B------:R-:W-:-:S02]  /*fbb0*/  WARPGROUP.DEPBAR.LE gsb0, 0x0 ;  /* 0x00008000000079c5 */ /* 0x000fc40000010000 */
[----:B------:R-:W-:-:S08]  /*fbc0*/  WARPGROUP.ARRIVE ;  /* 0x00000000000079c5 */ /* 0x000fd00000000000 */
        /* <DEDUP_REMOVED lines=20> */
[----:B01----:R-:W0:Y:S01]  /*fd10*/  SHFL.BFLY PT, R0, R10, 0x2, 0x1f ;  /* 0x0c401f000a007f89 */ /* 0x003e2200000e0000 */
[----:B------:R-:W-:-:S02]  /*fd20*/  WARPGROUP.DEPBAR.LE gsb0, 0x0 ;  /* 0x00008000000079c5 */ /* 0x000fc40000010000 */
[----:B------:R-:W-:-:S07]  /*fd30*/  WARPGROUP.ARRIVE ;  /* 0x00000000000079c5 */ /* 0x000fce0000000000 */
        /* <DEDUP_REMOVED lines=49> */
[----:B------:R-:W-:Y:S01]  /*10050*/  R2UR UR6, R12 ;  /* 0x000000000c0672ca */ /* 0x000fe200000e0000 */
[----:B------:R-:W-:Y:S01]  /*10060*/  VIADD R2, R2, 0xc06 ;  /* 0x00000c0602027836 */ /* 0x000fe20000000000 */
[----:B------:R-:W-:Y:S01]  /*10070*/  R2UR UR7, R13 ;  /* 0x000000000d0772ca */ /* 0x000fe200000e0000 */
[----:B------:R-:W-:Y:S01]  /*10080*/  IMAD.MOV.U32 R13, RZ, RZ, 0x40000040 ;  /* 0x40000040ff0d7424 */ /* 0x000fe200078e00ff */
[C---:B------:R-:W-:Y:S02]  /*10090*/  IADD3 R12, R8.reuse, 0x500, RZ ;  /* 0x00000500080c7810 */ /* 0x040fe40007ffe0ff */
[----:B------:R-:W-:Y:S01]  /*100a0*/  IADD3 R8, R8, 0x580, RZ ;  /* 0x0000058008087810 */ /* 0x000fe20007ffe0ff */
[----:B------:R-:W-:-:S02]  /*100b0*/  WARPGROUP.DEPBAR.LE gsb0, 0x0 ;  /* 0x00008000000079c5 */ /* 0x000fc40000010000 */
[----:B------:R-:W-:-:S06]  /*100c0*/  WARPGROUP.ARRIVE ;  /* 0x00000000000079c5 */ /* 0x000fcc0000000000 */
[----:B------:R-:W-:Y:S01]  /*100d0*/  HGMMA.64x64x16.F32 R120, gdesc[UR4].tnspB, R120, gsb0 ;  /* 0x40e00000047879f0 */ /* 0x000fe20008000878 */
[----:B------:R-:W-:Y:S02]  /*100e0*/  R2UR UR4, R14 ;  /* 0x000000000e0472ca */ /* 0x000fe400000e0000 */
[----:B------:R-:W-:Y:S02]  /*100f0*/  R2UR UR5, R15 ;  /* 0x000000000f0572ca */ /* 0x000fe400000e0000 */
[----:B------:R-:W-:Y:S02]  /*10100*/  R2UR UR6, R12 ;  /* 0x000000000c0672ca */ /* 0x000fe400000e0000 */
[----:B------:R-:W-:Y:S01]  /*10110*/  R2UR UR7, R13 ;  /* 0x000000000d0772ca */ /* 0x000fe200000e0000 */
[----:B------:R-:W-:Y:S02]  /*10120*/  WARPGROUP.DEPBAR.LE gsb0, 0x0 ;  /* 0x00008000000079c5 */ /* 0x000fe40000010000 */
[----:B------:R-:W-:-:S10]  /*10130*/  WARPGROUP.ARRIVE ;  /* 0x00000000000079c5 */ /* 0x000fd40000000000 */
[----:B------:R-:W-:Y:S01]  /*10140*/  HGMMA.64x64x16.F32 R120, gdesc[UR4].tnspB, R120, gsb0 ;  /* 0x40e00000047879f0 */ /* 0x000fe20008000878 */
[----:B------:R-:W-:Y:S01]  /*10150*/  R2UR UR4, R2 ;  /* 0x00000000020472ca */ /* 0x000fe200000e0000 */
[----:B0-----:R-:W-:Y:S01]  /*10160*/  FADD.FTZ R2, R0, R10 ;  /* 0x0000000a00027221 */ /* 0x001fe20000010000 */
[----:B------:R-:W-:Y:S01]  /*10170*/  R2UR UR5, R3 ;  /* 0x00000000030572ca */ /* 0x000fe200000e0000 */
[----:B------:R-:W0:Y:S01]  /*10180*/  SHFL.BFLY PT, R0, R7, 0x1, 0x1f ;  /* 0x0c201f0007007f89 */ /* 0x000e2200000e0000 */
[----:B------:R-:W-:Y:S02]  /*10190*/  R2UR UR6, R8 ;  /* 0x00000000080672ca */ /* 0x000fe400000e0000 */
[----:B------:R-:W-:Y:S01]  /*101a0*/  R2UR UR7, R9 ;  /* 0x00000000090772ca */ /* 0x000fe200000e0000 */
[----:B------:R-:W1:Y:S01]  /*101b0*/  SHFL.BFLY PT, R3, R2, 0x1, 0x1f ;  /* 0x0c201f0002037f89 */ /* 0x000e6200000e0000 */
[----:B0-----:R-:W-:Y:S01]  /*101c0*/  FADD.FTZ R10, R7, R0 ;  /* 0x00000000070a7221 */ /* 0x001fe20000010000 */
[----:B------:R-:W-:Y:S01]  /*101d0*/  SEL R0, RZ, 0x1, P0 ;  /* 0x00000001ff007807 */ /* 0x000fe20000000000 */
[----:B-1----:R-:W-:-:S03]  /*101e0*/  FADD.FTZ R13, R2, R3 ;  /* 0x00000003020d7221 */ /* 0x002fc60000010000 */
[----:B------:R-:W-:Y:S02]  /*101f0*/  FSETP.NE.FTZ.AND P2, PT, R10, RZ, PT ;  /* 0x000000ff0a00720b */ /* 0x000fe40003f55000 */
[----:B--2---:R-:W-:Y:S02]  /*10200*/  LOP3.LUT R20, R20, R0, RZ, 0x3c, !PT ;  /* 0x0000000014147212 */ /* 0x004fe400078e3cff */
[----:B------:R-:W-:-:S09]  /*10210*/  FSETP.NE.FTZ.AND P3, PT, R13, RZ, PT ;  /* 0x000000ff0d00720b */ /* 0x000fd20003f75000 */
[----:B------:R-:W0:Y:S08]  /*10220*/  @P2 MUFU.LG2 R3, R10 ;  /* 0x0000000a00032308 */ /* 0x000e300000000c00 */
[----:B------:R1:W-:Y:S01]  /*10230*/  @P2 MUFU.RCP R27, R10 ;  /* 0x0000000a001b2308 */ /* 0x0003e20000001000 */
[----:B------:R-:W-:-:S07]  /*10240*/  IMAD.MOV.U32 R4, RZ, RZ, RZ ;  /* 0x000000ffff047224 */ /* 0x000fce00078e00ff */
[----:B------:R-:W2:Y:S01]  /*10250*/  @P3 MUFU.LG2 R8, R13 ;  /* 0x0000000d00083308 */ /* 0x000ea20000000c00 */
[----:B-1----:R-:W3:Y:S01]  /*10260*/  LDL.LU R10, [R1+0x98] ;  /* 0x00009800010a7983 */ /* 0x002ee20000300800 */
[----:B------:R-:W-:Y:S02]  /*10270*/  WARPGROUP.DEPBAR.LE gsb0, 0x0 ;  /* 0x00008000000079c5 */ /* 0x000fe40000010000 */
[----:B------:R-:W-:-:S06]  /*10280*/  WARPGROUP.ARRIVE ;  /* 0x00000000000079c5 */ /* 0x000fcc0000000000 */
[----:B------:R-:W-:Y:S01]  /*10290*/  HGMMA.64x64x16.F32 R120, gdesc[UR4].tnspB, R120, gsb0 ;  /* 0x40e00000047879f0 */ /* 0x000fe20008000878 */
[----:B------:R1:W-:Y:S01]  /*102a0*/  STL [R1+0x30], R20 ;  /* 0x0000301401007387 */ /* 0x0003e20000100800 */
[----:B------:R-:W4:Y:S01]  /*102b0*/  @P3 MUFU.RCP R4, R13 ;  /* 0x0000000d00043308 */ /* 0x000f220000001000 */
[----:B------:R-:W-:Y:S02]  /*102c0*/  @!P1 VIADD R9, R11, 0x30860 ;  /* 0x000308600b099836 */ /* 0x000fe40000000000 */
[C---:B------:R-:W-:Y:S01]  /*102d0*/  @P2 FMUL.FTZ R2, R6.reuse, 0.69314718246459960938 ;  /* 0x3f31721806022820 */ /* 0x040fe20000410000 */
[----:B------:R-:W-:Y:S01]  /*102e0*/  @P3 FMUL.FTZ R6, R6, 0.69314718246459960938 ;  /* 0x3f31721806063820 */ /* 0x000fe20000410000 */
[----:B0-----:R-:W-:Y:S01]  /*102f0*/  @P2 FMUL.FTZ R3, R3, 0.69314718246459960938 ;  /* 0x3f31721803032820 */ /* 0x001fe20000410000 */
[----:B--2---:R-:W-:Y:S01]  /*10300*/  @P3 FMUL.FTZ R7, R8, 0.69314718246459960938 ;  /* 0x3f31721808073820 */ /* 0x004fe20000410000 */
[----:B------:R-:W-:Y:S01]  /*10310*/  @!P1 PRMT R9, RZ, 0x654, R9 ;  /* 0x00000654ff099816 */ /* 0x000fe20000000009 */
[----:B------:R-:W-:Y:S01]  /*10320*/  IMAD.MOV.U32 R31, RZ, RZ, -0x800000 ;  /* 0xff800000ff1f7424 */ /* 0x000fe200078e00ff */
[----:B------:R-:W-:Y:S01]  /*10330*/  MOV R0, 0xff800000 ;  /* 0xff80000000007802 */ /* 0x000fe20000000f00 */
[----:B------:R-:W-:Y:S01]  /*10340*/  @P2 FFMA.FTZ R31, R2, R5, R3 ;  /* 0x00000005021f2223 */ /* 0x000fe20000010003 */
[----:B------:R-:W-:Y:S01]  /*10350*/  @P3 FFMA.FTZ R0, R6, R34, R7 ;  /* 0x0000002206003223 */ /* 0x000fe20000010007 */
[----:B------:R-:W-:Y:S01]  /*10360*/  SEL R152, R152, RZ, P0 ;  /* 0x000000ff98987207 */ /* 0x000fe20000000000 */
[----:B------:R-:W-:-:S02]  /*10370*/  WARPGROUP.DEPBAR.LE gsb0, 0x0 ;  /* 0x00008000000079c5 */ /* 0x000fc40000010000 */
[----:B------:R1:W-:Y:S01]  /*10380*/  @!P1 SYNCS.ARRIVE.TRANS64.RED.A1T0 RZ, [R9+URZ], RZ ;  /* 0x000000ff09ff99a7 */ /* 0x0003e2000810043f */
        /* <DEDUP_REMOVED lines=16> */
[----:B------:R-:W-:Y:S01]  /*10490*/  PLOP3.LUT P1, PT, PT, PT, PT, 0x8, 0x0 ;  /* 0x000000000000781c */ /* 0x000fe20003f2e170 */
[-C--:B----4-:R-:W-:Y:S01]  /*104a0*/  FMUL.FTZ R60, R122, R4.reuse ;  /* 0x000000047a3c7220 */ /* 0x090fe20000410000 */
        /* <DEDUP_REMOVED lines=15> */
[----:B---3--:R-:W-:-:S05]  /*105a0*/  VIADD R10, R10, 0x1 ;  /* 0x000000010a0a7836 */ /* 0x008fca0000000000 */
[----:B------:R1:W-:Y:S02]  /*105b0*/  STL [R1+0x98], R10 ;  /* 0x0000980a01007387 */ /* 0x0003e40000100800 */
.L_x_456:
[----:B------:R-:W2:Y:S01]  /*105c0*/  LDL R65, [R1+0x90] ;  /* 0x0000900001417983 */ /* 0x000ea20000100800 */
[----:B------:R-:W-:Y:S05]  /*105d0*/  WARPSYNC.ALL ;  /* 0x0000000000007948 */ /* 0x000fea0003800000 */
[----:B------:R-:W0:Y:S01]  /*105e0*/  S2R R2, SR_TID.X ;  /* 0x0000000000027919 */ /* 0x000e220000002100 */
[----:B------:R-:W3:Y:S01]  /*105f0*/  S2UR UR5, SR_CgaCtaId ;  /* 0x00000000000579c3 */ /* 0x000ee20000008800 */
[----:B------:R-:W-:Y:S01]  /*10600*/  UMOV UR4, 0x400 ;  /* 0x0000040000047882 */ /* 0x000fe20000000000 */
[----:B------:R-:W-:Y:S01]  /*10610*/  BSSY B0, `(.L_x_507) ;  /* 0x000018c000007945 */ /* 0x000fe20003800000 */
[----:B---3--:R-:W-:Y:S01]  /*10620*/  ULEA UR4, UR5, UR4, 0x18 ;  /* 0x0000000405047291 */ /* 0x008fe2000f8ec03f */
[----:B0-----:R-:W-:-:S05]  /*10630*/  VIADD R66, R2, 0xffffff80 ;  /* 0xffffff8002427836 */ /* 0x001fca0000000000 */
[----:B------:R-:W-:Y:S01]  /*10640*/  IMAD.U32 R2, RZ, RZ, UR4 ;  /* 0x00000004ff027e24 */ /* 0x000fe2000f8e00ff */
[----:B------:R-:W-:Y:S01]  /*10650*/  BAR.SYNC.DEFER_BLOCKING 0x5, 0x200 ;  /* 0x0148000000007b1d */ /* 0x000fe20000010000 */
[----:B------:R-:W-:-:S04]  /*10660*/  SHF.R.S32.HI R3, RZ, 0x1f, R66 ;  /* 0x0000001fff037819 */ /* 0x000fc80000011442 */
[----:B------:R-:W-:-:S04]  /*10670*/  LEA.HI R30, R3, R66, RZ, 0x3 ;  /* 0x00000042031e7211 */ /* 0x000fc800078f18ff */
[----:B------:R-:W-:Y:S02]  /*10680*/  LOP3.LUT R3, R30, 0xfffffff8, RZ, 0xc0, !PT ;  /* 0xfffffff81e037812 */ /* 0x000fe400078ec0ff */
[----:B------:R-:W-:Y:S02]  /*10690*/  SHF.R.S32.HI R30, RZ, 0x3, R30 ;  /* 0x00000003ff1e7819 */ /* 0x000fe4000001141e */
[----:B------:R-:W-:-:S05]  /*106a0*/  IADD3 R3, R66, -R3, RZ ;  /* 0x8000000342037210 */ /* 0x000fca0007ffe0ff */
[----:B------:R-:W-:Y:S01]  /*106b0*/  IMAD.SHL.U32 R29, R3, 0x8, RZ ;  /* 0x00000008031d7824 */ /* 0x000fe200078e00ff */
[----:B------:R0:W3:Y:S04]  /*106c0*/  LDS.128 R32, [R2+0x308d0] ;  /* 0x0308d00002207984 */ /* 0x0000e80000000c00 */
[----:B------:R-:W-:Y:S01]  /*106d0*/  SHF.R.S32.HI R28, RZ, 0x1f, R29 ;  /* 0x0000001fff1c7819 */ /* 0x000fe2000001141d */
[----:B------:R-:W-:Y:S06]  /*106e0*/  BAR.ARV 0x4, 0x200 ;  /* 0x0108000000007b1d */ /* 0x000fec0000002000 */
[----:B--2--5:R-:W-:Y:S01]  /*106f0*/  SHF.R.S32.HI R24, RZ, 0x1f, R65 ;  /* 0x0000001fff187819 */ /* 0x024fe20000011441 */
[----:B------:R-:W-:-:S03]  /*10700*/  IMAD.SHL.U32 R62, R65, 0x4, RZ ;  /* 0x00000004413e7824 */ /* 0x000fc600078e00ff */
[----:B------:R-:W-:Y:S01]  /*10710*/  SHF.L.U64.HI R64, R65, 0x2, R24 ;  /* 0x0000000241407819 */ /* 0x000fe20000010218 */
[----:B0--3--:R-:W-:Y:S06]  /*10720*/  @P1 BRA `(.L_x_508) ;  /* 0x0000000c00a01947 */ /* 0x009fec0003800000 */
[----:B------:R-:W2:Y:S01]  /*10730*/  LDL R4, [R1+0xb0] ;  /* 0x0000b00001047983 */ /* 0x000ea20000100800 */
[----:B------:R-:W0:Y:S01]  /*10740*/  S2R R5, SR_SWINHI ;  /* 0x0000000000057919 */ /* 0x000e220000002f00 */
[----:B------:R-:W-:Y:S05]  /*10750*/  WARPSYNC.ALL ;  /* 0x0000000000007948 */ /* 0x000fea0003800000 */
[----:B------:R-:W-:Y:S01]  /*10760*/  F2FP.F16.F32.PACK_AB R12, R12, R59 ;  /* 0x0000003b0c0c723e */ /* 0x000fe200000000ff */
[----:B------:R-:W-:Y:S01]  /*10770*/  ULDC.64 UR4, c[0x0][0xc00] ;  /* 0x0003000000047ab9 */ /* 0x000fe20000000a00 */
[----:B------:R-:W-:Y:S01]  /*10780*/  F2FP.F16.F32.PACK_AB R13, R13, R60 ;  /* 0x0000003c0d0d723e */ /* 0x000fe200000000ff */
[----:B------:R-:W3:Y:S01]  /*10790*/  LDL R67, [R1+0xac] ;  /* 0x0000ac0001437983 */ /* 0x000ee20000100800 */
[----:B------:R-:W-:-:S03]  /*107a0*/  F2FP.F16.F32.PACK_AB R14, R14, R57 ;  /* 0x000000390e0e723e */ /* 0x000fc600000000ff */
[----:B------:R-:W3:Y:S01]  /*107b0*/  LDL R66, [R1+0x9c] ;  /* 0x00009c0001427983 */ /* 0x000ee20000100800 */
[----:B-1----:R-:W-:Y:S02]  /*107c0*/  MOV R20, R2 ;  /* 0x0000000200147202 */ /* 0x002fe40000000f00 */
[----:B0-----:R-:W-:Y:S02]  /*107d0*/  MOV R21, R5 ;  /* 0x0000000500157202 */ /* 0x001fe40000000f00 */
[----:B------:R-:W-:Y:S01]  /*107e0*/  F2FP.F16.F32.PACK_AB R15, R15, R58 ;  /* 0x0000003a0f0f723e */ /* 0x000fe200000000ff */
[----:B------:R-:W-:Y:S01]  /*107f0*/  BAR.SYNC.DEFER_BLOCKING 0x1, 0x180 ;  /* 0x0046000000007b1d */ /* 0x000fe20000010000 */
[----:B--2---:R-:W-:-:S03]  /*10800*/  IMAD.WIDE R10, R4, 0x2, R20 ;  /* 0x00000002040a7825 */ /* 0x004fc600078e0214 */
[C---:B------:R-:W-:Y:S02]  /*10810*/  LOP3.LUT R9, R10.reuse, 0x380, RZ, 0xc0, !PT ;  /* 0x000003800a097812 */ /* 0x040fe400078ec0ff */
[C---:B------:R-:W-:Y:S02]  /*10820*/  IADD3 R25, P2, R10.reuse, 0x20, RZ ;  /* 0x000000200a197810 */ /* 0x040fe40007f5e0ff */
[C---:B------:R-:W-:Y:S02]  /*10830*/  IADD3 R63, P0, R10.reuse, 0x60, RZ ;  /* 0x000000600a3f7810 */ /* 0x040fe40007f1e0ff */
[----:B------:R-:W-:Y:S02]  /*10840*/  IADD3 R61, P1, R10, 0x40, RZ ;  /* 0x000000400a3d7810 */ /* 0x000fe40007f3e0ff */
[----:B------:R-:W-:Y:S02]  /*10850*/  SHF.R.U64 R9, R9, 0x3, RZ ;  /* 0x0000000309097819 */ /* 0x000fe400000012ff */
[----:B------:R-:W-:-:S02]  /*10860*/  LOP3.LUT R4, R25, 0x380, RZ, 0xc0, !PT ;  /* 0x0000038019047812 */ /* 0x000fc400078ec0ff */
[----:B------:R-:W-:Y:S02]  /*10870*/  LOP3.LUT R6, R61, 0x380, RZ, 0xc0, !PT ;  /* 0x000003803d067812 */ /* 0x000fe400078ec0ff */
[----:B------:R-:W-:Y:S02]  /*10880*/  LOP3.LUT R32, R63, 0x380, RZ, 0xc0, !PT ;  /* 0x000003803f207812 */ /* 0x000fe400078ec0ff */
[----:B------:R-:W-:Y:S02]  /*10890*/  LOP3.LUT R10, R9, R10, RZ, 0x3c, !PT ;  /* 0x0000000a090a7212 */ /* 0x000fe400078e3cff */
[----:B------:R-:W-:Y:S02]  /*108a0*/  SHF.R.U64 R4, R4, 0x3, RZ ;  /* 0x0000000304047819 */ /* 0x000fe400000012ff */
[----:B------:R-:W-:Y:S02]  /*108b0*/  SHF.R.U64 R6, R6, 0x3, RZ ;  /* 0x0000000306067819 */ /* 0x000fe400000012ff */
[----:B------:R-:W-:-:S02]  /*108c0*/  SHF.R.U64 R32, R32, 0x3, RZ ;  /* 0x0000000320207819 */ /* 0x000fc400000012ff */
[----:B------:R-:W-:Y:S01]  /*108d0*/  MOV R10, R10 ;  /* 0x0000000a000a7202 */ /* 0x000fe20000000f00 */
[--C-:B------:R-:W-:Y:S01]  /*108e0*/  IMAD.X R5, RZ, RZ, R11.reuse, P0 ;  /* 0x000000ffff057224 */ /* 0x100fe200000e060b */
[----:B------:R-:W-:Y:S01]  /*108f0*/  LOP3.LUT R8, R4, R25, RZ, 0x3c, !PT ;  /* 0x0000001904087212 */ /* 0x000fe200078e3cff */
[----:B------:R-:W-:Y:S01]  /*10900*/  IMAD.X R9, RZ, RZ, R11, P2 ;  /* 0x000000ffff097224 */ /* 0x000fe200010e060b */
[----:B------:R-:W-:Y:S02]  /*10910*/  IADD3.X R7, RZ, R11, RZ, P1, !PT ;  /* 0x0000000bff077210 */ /* 0x000fe40000ffe4ff */
[----:B------:R-:W-:Y:S02]  /*10920*/  LOP3.LUT R6, R6, R61, RZ, 0x3c, !PT ;  /* 0x0000003d06067212 */ /* 0x000fe400078e3cff */
[----:B------:R-:W-:Y:S01]  /*10930*/  LOP3.LUT R4, R32, R63, RZ, 0x3c, !PT ;  /* 0x0000003f20047212 */ /* 0x000fe200078e3cff */
[----:B------:R0:W-:Y:S01]  /*10940*/  STSM.16.M88.4 [R10], R12 ;  /* 0x0000000c0a007844 */ /* 0x0001e20000000200 */
[----:B------:R-:W-:Y:S01]  /*10950*/  MOV R57, R6 ;  /* 0x0000000600397202 */ /* 0x000fe20000000f00 */
[----:B------:R-:W1:Y:S01]  /*10960*/  LDC R32, c[0x0][0xbe8] ;  /* 0x0002fa00ff207b82 */ /* 0x000e620000000800 */
[----:B------:R-:W-:-:S02]  /*10970*/  MOV R25, R4 ;  /* 0x0000000400197202 */ /* 0x000fc40000000f00 */
[----:B------:R-:W-:Y:S02]  /*10980*/  ISETP.NE.U32.AND P0, PT, RZ, UR4, PT ;  /* 0x00000004ff007c0c */ /* 0x000fe4000bf05070 */
[----:B------:R-:W-:Y:S02]  /*10990*/  MOV R58, R8 ;  /* 0x00000008003a7202 */ /* 0x000fe40000000f00 */
[----:B------:R-:W-:Y:S02]  /*109a0*/  F2FP.F16.F32.PACK_AB R4, R55, R56 ;  /* 0x000000383704723e */ /* 0x000fe400000000ff */
[----:B------:R-:W-:Y:S02]  /*109b0*/  F2FP.F16.F32.PACK_AB R5, R53, R54 ;  /* 0x000000363505723e */ /* 0x000fe400000000ff */
[----:B------:R-:W-:Y:S02]  /*109c0*/  F2FP.F16.F32.PACK_AB R6, R51, R52 ;  /* 0x000000343306723e */ /* 0x000fe400000000ff */
[----:B0-----:R-:W-:-:S02]  /*109d0*/  F2FP.F16.F32.PACK_AB R12, R26, R39 ;  /* 0x000000271a0c723e */ /* 0x001fc400000000ff */
[----:B------:R-:W-:Y:S02]  /*109e0*/  IADD3 R26, P1, R62, UR4, RZ ;  /* 0x000000043e1a7c10 */ /* 0x000fe4000ff3e0ff */
[----:B------:R-:W-:Y:S02]  /*109f0*/  F2FP.F16.F32.PACK_AB R7, R49, R50 ;  /* 0x000000323107723e */ /* 0x000fe400000000ff */
[----:B------:R-:W-:Y:S02]  /*10a00*/  F2FP.F16.F32.PACK_AB R8, R47, R48 ;  /* 0x000000302f08723e */ /* 0x000fe400000000ff */
[----:B------:R-:W-:Y:S02]  /*10a10*/  F2FP.F16.F32.PACK_AB R9, R45, R46 ;  /* 0x0000002e2d09723e */ /* 0x000fe400000000ff */
[----:B------:R-:W-:Y:S02]  /*10a20*/  F2FP.F16.F32.PACK_AB R10, R43, R44 ;  /* 0x0000002c2b0a723e */ /* 0x000fe400000000ff */
[----:B------:R-:W-:-:S02]  /*10a30*/  F2FP.F16.F32.PACK_AB R11, R41, R42 ;  /* 0x0000002a290b723e */ /* 0x000fc400000000ff */
[----:B------:R-:W-:Y:S02]  /*10a40*/  F2FP.F16.F32.PACK_AB R13, R37, R40 ;  /* 0x00000028250d723e */ /* 0x000fe400000000ff */
[----:B------:R-:W-:Y:S02]  /*10a50*/  F2FP.F16.F32.PACK_AB R14, R27, R38 ;  /* 0x000000261b0e723e */ /* 0x000fe400000000ff */
[----:B------:R-:W-:Y:S02]  /*10a60*/  F2FP.F16.F32.PACK_AB R15, R151, R36 ;  /* 0x00000024970f723e */ /* 0x000fe400000000ff */
[----:B------:R-:W-:Y:S02]  /*10a70*/  ISETP.NE.AND.EX P0, PT, RZ, UR5, PT, P0 ;  /* 0x00000005ff007c0c */ /* 0x000fe4000bf05300 */
[----:B------:R-:W-:Y:S01]  /*10a80*/  IADD3.X R27, R64, UR5, RZ, P1, !PT ;  /* 0x00000005401b7c10 */ /* 0x000fe20008ffe4ff */
[----:B------:R-:W-:Y:S01]  /*10a90*/  ULDC.64 UR4, c[0x0][0xc08] ;  /* 0x0003020000047ab9 */ /* 0x000fe20000000a00 */
[----:B------:R0:W-:Y:S01]  /*10aa0*/  STSM.16.M88.4 [R58], R4 ;  /* 0x000000043a007844 */ /* 0x0001e20000000200 */
[----:B------:R-:W-:-:S03]  /*10ab0*/  ISETP.NE.U32.AND P1, PT, RZ, UR4, PT ;  /* 0x00000004ff007c0c */ /* 0x000fc6000bf25070 */
[----:B------:R2:W-:Y:S01]  /*10ac0*/  STSM.16.M88.4 [R57], R8 ;  /* 0x0000000839007844 */ /* 0x0005e20000000200 */
[----:B------:R-:W-:-:S03]  /*10ad0*/  ISETP.NE.AND.EX P1, PT, RZ, UR5, PT, P1 ;  /* 0x00000005ff007c0c */ /* 0x000fc6000bf25310 */
[----:B------:R3:W-:Y:S01]  /*10ae0*/  STSM.16.M88.4 [R25], R12 ;  /* 0x0000000c19007844 */ /* 0x0007e20000000200 */
[----:B------:R-:W-:Y:S01]  /*10af0*/  IMAD.MOV.U32 R36, RZ, RZ, RZ ;  /* 0x000000ffff247224 */ /* 0x000fe200078e00ff */
[----:B------:R-:W-:Y:S08]  /*10b00*/  BAR.SYNC.DEFER_BLOCKING 0x1, 0x180 ;  /* 0x0046000000007b1d */ /* 0x000ff00000010000 */
[----:B0-----:R-:W-:Y:S01]  /*10b10*/  @P1 IADD3 R4, P3, R62, UR4, RZ ;  /* 0x000000043e041c10 */ /* 0x001fe2000ff7e0ff */
[----:B------:R-:W-:-:S02]  /*10b20*/  ULDC UR4, c[0x0][0xa88] ;  /* 0x0002a20000047ab9 */ /* 0x000fc40000000800 */
[----:B--2---:R-:W-:Y:S01]  /*10b30*/  IMAD.U32 R9, RZ, RZ, UR4 ;  /* 0x00000004ff097e24 */ /* 0x004fe2000f8e00ff */
[----:B------:R-:W-:Y:S01]  /*10b40*/  @P1 IADD3.X R5, R64, UR5, RZ, P3, !PT ;  /* 0x0000000540051c10 */ /* 0x000fe20009ffe4ff */
[----:B------:R0:W5:Y:S04]  /*10b50*/  @P0 LDG.E R36, desc[UR56][R26.64] ;  /* 0x000000381a240981 */ /* 0x000168000c1e1900 */
[----:B------:R0:W5:Y:S01]  /*10b60*/  @P1 LDG.E R9, desc[UR56][R4.64] ;  /* 0x0000003804091981 */ /* 0x000162000c1e1900 */
[----:B-1----:R-:W-:-:S13]  /*10b70*/  ISETP.NE.AND P2, PT, R32, 0x1, PT ;  /* 0x000000012000780c */ /* 0x002fda0003f45270 */
[----:B------:R-:W1:Y:S08]  /*10b80*/  @P2 LDC R6, c[0x0][0xbec] ;  /* 0x0002fb00ff062b82 */ /* 0x000e700000000800 */
[----:B------:R-:W2:Y:S01]  /*10b90*/  @P2 LDC R39, c[0x0][0xbf0] ;  /* 0x0002fc00ff272b82 */ /* 0x000ea20000000800 */
[----:B---3--:R-:W-:Y:S01]  /*10ba0*/  IMAD R15, R66, 0xc0, R67 ;  /* 0x000000c0420f7824 */ /* 0x008fe200078e0243 */
[----:B0-----:R-:W-:Y:S06]  /*10bb0*/  @P1 BRA `(.L_x_509) ;  /* 0x0000000000101947 */ /* 0x001fec0003800000 */
[----:B------:R-:W-:Y:S05]  /*10bc0*/  @!P0 BRA `(.L_x_509) ;  /* 0x00000000000c8947 */ /* 0x000fea0003800000 */
[----:B------:R-:W3:Y:S04]  /*10bd0*/  LDG.E R4, desc[UR56][R26.64] ;  /* 0x000000381a047981 */ /* 0x000ee8000c1e1900 */
[----:B-----5:R-:W3:Y:S02]  /*10be0*/  LDG.E R9, desc[UR56][R26.64+0x4] ;  /* 0x000004381a097981 */ /* 0x020ee4000c1e1900 */
[----:B---3--:R-:W-:-:S07]  /*10bf0*/  IADD3 R9, -R4, R9, RZ ;  /* 0x0000000904097210 */ /* 0x008fce0007ffe1ff */
.L_x_509:
[----:B------:R-:W3:Y:S01]  /*10c00*/  LDL R14, [R1+0xa4] ;  /* 0x0000a400010e7983 */ /* 0x000ee20000100800 */
[----:B-1----:R-:W-:Y:S01]  /*10c10*/  @P2 IMAD.HI.U32 R4, R15, R6, RZ ;  /* 0x000000060f042227 */ /* 0x002fe200078e00ff */
[----:B------:R-:W-:Y:S02]  /*10c20*/  ULDC.64 UR4, c[0x0][0xb90] ;  /* 0x0002e40000047ab9 */ /* 0x000fe40000000a00 */
[----:B------:R-:W4:Y:S01]  /*10c30*/  LDL.LU R43, [R1+0x94] ;  /* 0x00009400012b7983 */ /* 0x000f220000300800 */
[----:B-----5:R-:W-:Y:S01]  /*10c40*/  SHF.R.S32.HI R37, RZ, 0x1f, R36 ;  /* 0x0000001fff257819 */ /* 0x020fe20000011424 */
[----:B------:R-:W-:Y:S01]  /*10c50*/  IMAD.MOV.U32 R7, RZ, RZ, R15 ;  /* 0x000000ffff077224 */ /* 0x000fe200078e000f */
[----:B--2---:R-:W-:Y:S01]  /*10c60*/  @P2 SHF.R.U32.HI R7, RZ, R39, R4 ;  /* 0x00000027ff072219 */ /* 0x004fe20000011604 */
[----:B------:R-:W0:Y:S01]  /*10c70*/  S2R R12, SR_TID.X ;  /* 0x00000000000c7919 */ /* 0x000e220000002100 */
[----:B------:R-:W-:Y:S02]  /*10c80*/  SEL R40, R24, RZ, !P0 ;  /* 0x000000ff18287207 */ /* 0x000fe40004000000 */
[----:B------:R-:W-:Y:S01]  /*10c90*/  SEL R41, R65, RZ, !P0 ;  /* 0x000000ff41297207 */ /* 0x000fe20004000000 */
[----:B------:R-:W-:-:S02]  /*10ca0*/  IMAD.MOV R13, RZ, RZ, -R7 ;  /* 0x000000ffff0d7224 */ /* 0x000fc400078e0a07 */
[----:B0-----:R-:W-:-:S05]  /*10cb0*/  VIADD R25, R12, 0xffffff80 ;  /* 0xffffff800c197836 */ /* 0x001fca0000000000 */
[----:B------:R-:W-:-:S04]  /*10cc0*/  SHF.R.S32.HI R12, RZ, 0x1f, R25 ;  /* 0x0000001fff0c7819 */ /* 0x000fc80000011419 */
[----:B------:R-:W-:-:S04]  /*10cd0*/  LEA.HI R12, R12, R25, RZ, 0x7 ;  /* 0x000000190c0c7211 */ /* 0x000fc800078f38ff */
[----:B------:R-:W-:-:S05]  /*10ce0*/  LOP3.LUT R12, R12, 0xffffff80, RZ, 0xc0, !PT ;  /* 0xffffff800c0c7812 */ /* 0x000fca00078ec0ff */
[----:B------:R-:W-:Y:S01]  /*10cf0*/  IMAD.IADD R12, R25, 0x1, -R12 ;  /* 0x00000001190c7824 */ /* 0x000fe200078e0a0c */
[----:B----4-:R-:W-:Y:S01]  /*10d00*/  SHF.R.S32.HI R42, RZ, 0x1f, R43 ;  /* 0x0000001fff2a7819 */ /* 0x010fe2000001142b */
[----:B------:R-:W-:-:S04]  /*10d10*/  IMAD.WIDE.U32 R4, R43, UR4, R36 ;  /* 0x000000042b047c25 */ /* 0x000fc8000f8e0024 */
[----:B------:R-:W-:-:S04]  /*10d20*/  IMAD R6, R42, UR4, RZ ;  /* 0x000000042a067c24 */ /* 0x000fc8000f8e02ff */
[----:B------:R-:W-:Y:S01]  /*10d30*/  IMAD R11, R43, UR5, R6 ;  /* 0x000000052b0b7c24 */ /* 0x000fe2000f8e0206 */
[----:B------:R-:W-:Y:S02]  /*10d40*/  ULDC.64 UR4, c[0x0][0xb98] ;  /* 0x0002e60000047ab9 */ /* 0x000fe40000000a00 */
[----:B------:R-:W-:Y:S02]  /*10d50*/  IMAD R8, R40, UR4, RZ ;  /* 0x0000000428087c24 */ /* 0x000fe4000f8e02ff */
[----:B------:R-:W-:Y:S02]  /*10d60*/  IMAD.IADD R5, R5, 0x1, R11 ;  /* 0x0000000105057824 */ /* 0x000fe400078e020b */
[----:B------:R-:W-:Y:S01]  /*10d70*/  IMAD R11, R32, R13, R15 ;  /* 0x0000000d200b7224 */ /* 0x000fe200078e020f */
[----:B------:R-:W-:Y:S01]  /*10d80*/  SHF.R.S32.HI R13, RZ, 0x1f, R7 ;  /* 0x0000001fff0d7819 */ /* 0x000fe20000011407 */
[----:B------:R-:W-:-:S03]  /*10d90*/  IMAD.WIDE.U32 R4, R41, UR4, R4 ;  /* 0x0000000429047c25 */ /* 0x000fc6000f8e0004 */
[----:B------:R-:W-:Y:S01]  /*10da0*/  SHF.R.S32.HI R6, RZ, 0x1f, R11 ;  /* 0x0000001fff067819 */ /* 0x000fe2000001140b */
[----:B------:R-:W-:Y:S01]  /*10db0*/  IMAD R8, R41, UR5, R8 ;  /* 0x0000000529087c24 */ /* 0x000fe2000f8e0208 */
[----:B------:R-:W-:Y:S01]  /*10dc0*/  IADD3 R4, P0, R7, R4, RZ ;  /* 0x0000000407047210 */ /* 0x000fe20007f1e0ff */
[----:B------:R-:W-:Y:S02]  /*10dd0*/  ULDC.64 UR4, c[0x0][0xb88] ;  /* 0x0002e20000047ab9 */ /* 0x000fe40000000a00 */
[----:B------:R-:W-:Y:S01]  /*10de0*/  IMAD R6, R6, UR4, RZ ;  /* 0x0000000406067c24 */ /* 0x000fe2000f8e02ff */
[----:B------:R-:W-:-:S03]  /*10df0*/  IADD3.X R5, R13, R5, R8, P0, !PT ;  /* 0x000000050d057210 */ /* 0x000fc600007fe408 */
[C---:B------:R-:W-:Y:S02]  /*10e00*/  IMAD R7, R11.reuse, UR5, R6 ;  /* 0x000000050b077c24 */ /* 0x040fe4000f8e0206 */
[----:B------:R-:W-:Y:S01]  /*10e10*/  IMAD.WIDE.U32 R4, R11, UR4, R4 ;  /* 0x000000040b047c25 */ /* 0x000fe2000f8e0004 */
[----:B------:R-:W-:-:S03]  /*10e20*/  ULDC.64 UR4, c[0x0][0xb50] ;  /* 0x0002d40000047ab9 */ /* 0x000fc60000000a00 */
[----:B---3--:R-:W-:Y:S01]  /*10e30*/  IMAD R11, R66, 0xc0, R14 ;  /* 0x000000c0420b7824 */ /* 0x008fe200078e020e */
[----:B------:R-:W-:Y:S02]  /*10e40*/  IADD3 R5, R5, R7, RZ ;  /* 0x0000000705057210 */ /* 0x000fe40007ffe0ff */
[----:B------:R-:W-:-:S04]  /*10e50*/  LEA R8, P0, R4, UR4, 0x2 ;  /* 0x0000000404087c11 */ /* 0x000fc8000f8010ff */
[----:B------:R-:W-:Y:S01]  /*10e60*/  LEA.HI.X R10, R4, UR5, R5, 0x2, P0 ;  /* 0x00000005040a7c11 */ /* 0x000fe200080f1405 */
[----:B------:R-:W-:Y:S01]  /*10e70*/  IMAD R5, R30, 0x40, R29 ;  /* 0x000000401e057824 */ /* 0x000fe200078e021d */
[----:B------:R-:W-:Y:S01]  /*10e80*/  SHFL.IDX PT, R6, R8, RZ, 0x1c1f ;  /* 0x001c1fff08067589 */ /* 0x000fe200000e0000 */
[----:B------:R-:W-:Y:S01]  /*10e90*/  LOP3.LUT P0, RZ, R12, 0x3, RZ, 0xc0, !PT ;  /* 0x000000030cff7812 */ /* 0x000fe2000780c0ff */
[----:B------:R-:W-:Y:S01]  /*10ea0*/  ULDC.64 UR4, c[0x0][0xaa0] ;  /* 0x0002a80000047ab9 */ /* 0x000fe20000000a00 */
[----:B------:R-:W-:Y:S01]  /*10eb0*/  IMAD.WIDE R4, R5, 0x2, R20 ;  /* 0x0000000205047825 */ /* 0x000fe200078e0214 */
[----:B------:R-:W0:Y:S03]  /*10ec0*/  SHFL.IDX PT, R7, R10, RZ, 0x1c1f ;  /* 0x001c1fff0a077589 */ /* 0x000e2600000e0000 */
[----:B------:R-:W-:Y:S01]  /*10ed0*/  IMAD R20, R9, R32, RZ ;  /* 0x0000002009147224 */ /* 0x000fe200078e02ff */
[----:B------:R1:W-:Y:S01]  /*10ee0*/  SHFL.IDX PT, R38, R8, 0x1, 0x1c1f ;  /* 0x003c1f0008267f89 */ /* 0x0003e200000e0000 */
[----:B------:R-:W-:-:S02]  /*10ef0*/  IADD3 R9, R11, 0x8, RZ ;  /* 0x000000080b097810 */ /* 0x000fc40007ffe0ff */
[C---:B------:R-:W-:Y:S01]  /*10f00*/  IADD3 R13, P3, R4.reuse, 0x1800, RZ ;  /* 0x00001800040d7810 */ /* 0x040fe20007f7e0ff */
[----:B------:R-:W2:Y:S01]  /*10f10*/  SHFL.IDX PT, R39, R10, 0x1, 0x1c1f ;  /* 0x003c1f000a277f89 */ /* 0x000ea200000e0000 */
[C---:B------:R-:W-:Y:S02]  /*10f20*/  IADD3 R25, P4, R4.reuse, 0x3000, RZ ;  /* 0x0000300004197810 */ /* 0x040fe40007f9e0ff */
[-C--:B------:R-:W-:Y:S02]  /*10f30*/  ISETP.GE.OR P1, PT, R11, R20.reuse, P0 ;  /* 0x000000140b00720c */ /* 0x080fe40000726670 */
[----:B------:R-:W-:Y:S02]  /*10f40*/  ISETP.GE.OR P0, PT, R9, R20, P0 ;  /* 0x000000140900720c */ /* 0x000fe40000706670 */
[----:B------:R-:W-:Y:S02]  /*10f50*/  LOP3.LUT R9, R4, 0x380, RZ, 0xc0, !PT ;  /* 0x0000038004097812 */ /* 0x000fe400078ec0ff */
[----:B------:R-:W-:-:S02]  /*10f60*/  LOP3.LUT R12, R13, 0x380, RZ, 0xc0, !PT ;  /* 0x000003800d0c7812 */ /* 0x000fc400078ec0ff */
[----:B------:R-:W-:Y:S02]  /*10f70*/  LOP3.LUT R24, R25, 0x380, RZ, 0xc0, !PT ;  /* 0x0000038019187812 */ /* 0x000fe400078ec0ff */
[----:B------:R-:W-:Y:S02]  /*10f80*/  SHF.R.U64 R9, R9, 0x3, RZ ;  /* 0x0000000309097819 */ /* 0x000fe400000012ff */
[----:B------:R-:W-:Y:S01]  /*10f90*/  SHF.R.U64 R12, R12, 0x3, RZ ;  /* 0x000000030c0c7819 */ /* 0x000fe200000012ff */
[----:B0-----:R0:W-:Y:S01]  /*10fa0*/  @!P1 ST.E desc[UR56][R6.64], R31 ;  /* 0x0000001f06009985 */ /* 0x0011e2000c101938 */
[----:B------:R-:W-:Y:S02]  /*10fb0*/  SHF.R.U64 R24, R24, 0x3, RZ ;  /* 0x0000000318187819 */ /* 0x000fe400000012ff */
[----:B-1----:R-:W-:Y:S01]  /*10fc0*/  LOP3.LUT R8, R9, R4, RZ, 0x3c, !PT ;  /* 0x0000000409087212 */ /* 0x002fe200078e3cff */
[--C-:B------:R-:W-:Y:S01]  /*10fd0*/  IMAD.MOV.U32 R9, RZ, RZ, R5.reuse ;  /* 0x000000ffff097224 */ /* 0x100fe200078e0005 */
[----:B------:R-:W-:Y:S01]  /*10fe0*/  LOP3.LUT R12, R12, R13, RZ, 0x3c, !PT ;  /* 0x0000000d0c0c7212 */ /* 0x000fe200078e3cff */
[--C-:B------:R-:W-:Y:S01]  /*10ff0*/  IMAD.X R13, RZ, RZ, R5.reuse, P3 ;  /* 0x000000ffff0d7224 */ /* 0x100fe200018e0605 */
[----:B------:R-:W-:Y:S01]  /*11000*/  LOP3.LUT R24, R24, R25, RZ, 0x3c, !PT ;  /* 0x0000001918187212 */ /* 0x000fe200078e3cff */
[----:B------:R-:W-:Y:S01]  /*11010*/  IMAD.X R25, RZ, RZ, R5, P4 ;  /* 0x000000ffff197224 */ /* 0x000fe200020e0605 */
[----:B--2---:R1:W-:Y:S01]  /*11020*/  @!P0 ST.E desc[UR56][R38.64], R0 ;  /* 0x0000000026008985 */ /* 0x0043e2000c101938 */
[----:B0-----:R-:W0:Y:S03]  /*11030*/  @P2 LDC R31, c[0x0][0xbec] ;  /* 0x0002fb00ff1f2b82 */ /* 0x001e260000000800 */
[----:B------:R-:W2:Y:S04]  /*11040*/  LD.E.128 R8, desc[UR56][R8.64] ;  /* 0x0000003808087980 */ /* 0x000ea8000c101d00 */
[----:B------:R-:W3:Y:S04]  /*11050*/  LD.E.128 R12, desc[UR56][R12.64] ;  /* 0x000000380c0c7980 */ /* 0x000ee8000c101d00 */
[----:B------:R-:W4:Y:S01]  /*11060*/  LD.E.128 R24, desc[UR56][R24.64] ;  /* 0x0000003818187980 */ /* 0x000f22000c101d00 */
[----:B------:R-:W-:Y:S01]  /*11070*/  IADD3 R21, P0, R4, 0x4800, RZ ;  /* 0x0000480004157810 */ /* 0x000fe20007f1e0ff */
[----:B-1----:R-:W1:Y:S03]  /*11080*/  @P2 LDC R39, c[0x0][0xbf0] ;  /* 0x0002fc00ff272b82 */ /* 0x002e660000000800 */
[----:B------:R-:W-:Y:S01]  /*11090*/  LOP3.LUT R4, R21, 0x380, RZ, 0xc0, !PT ;  /* 0x0000038015047812 */ /* 0x000fe200078ec0ff */
[----:B------:R-:W-:Y:S01]  /*110a0*/  IMAD R3, R3, 0x30, R30 ;  /* 0x0000003003037824 */ /* 0x000fe200078e021e */
[----:B------:R-:W-:-:S02]  /*110b0*/  IADD3.X R5, RZ, R5, RZ, P0, !PT ;  /* 0x00000005ff057210 */ /* 0x000fc400007fe4ff */
[----:B------:R-:W-:-:S04]  /*110c0*/  SHF.R.U64 R4, R4, 0x3, RZ ;  /* 0x0000000304047819 */ /* 0x000fc800000012ff */
[----:B------:R-:W-:Y:S01]  /*110d0*/  LOP3.LUT R4, R4, R21, RZ, 0x3c, !PT ;  /* 0x0000001504047212 */ /* 0x000fe200078e3cff */
[----:B------:R-:W-:-:S04]  /*110e0*/  IMAD R21, R37, UR4, RZ ;  /* 0x0000000425157c24 */ /* 0x000fc8000f8e02ff */
[C---:B------:R-:W-:Y:S01]  /*110f0*/  IMAD R21, R36.reuse, UR5, R21 ;  /* 0x0000000524157c24 */ /* 0x040fe2000f8e0215 */
[----:B------:R-:W5:Y:S01]  /*11100*/  LD.E.128 R4, desc[UR56][R4.64] ;  /* 0x0000003804047980 */ /* 0x000f62000c101d00 */
[----:B------:R-:W-:Y:S01]  /*11110*/  IMAD.WIDE.U32 R36, R36, UR4, RZ ;  /* 0x0000000424247c25 */ /* 0x000fe2000f8e00ff */
[----:B------:R-:W-:Y:S01]  /*11120*/  ULDC.64 UR4, c[0x0][0xae8] ;  /* 0x0002ba0000047ab9 */ /* 0x000fe20000000a00 */
[----:B------:R-:W-:Y:S01]  /*11130*/  @!PT LDS RZ, [RZ] ;  /* 0x00000000fffff984 */ /* 0x000fe20000000800 */
[----:B------:R-:W-:Y:S01]  /*11140*/  @!PT LDS RZ, [RZ] ;  /* 0x00000000fffff984 */ /* 0x000fe20000000800 */
[----:B------:R-:W-:Y:S01]  /*11150*/  @!PT LDS RZ, [RZ] ;  /* 0x00000000fffff984 */ /* 0x000fe20000000800 */
[----:B------:R-:W-:Y:S01]  /*11160*/  @!PT LDS RZ, [RZ] ;  /* 0x00000000fffff984 */ /* 0x000fe20000000800 */
[----:B------:R0:W-:Y:S06]  /*11170*/  MEMBAR.ALL.CTA ;  /* 0x0000000000007992 */ /* 0x0001ec0000008000 */
[----:B0-----:R-:W0:Y:S01]  /*11180*/  FENCE.VIEW.ASYNC.S ;  /* 0x00000000000073c6 */ /* 0x001e220000000000 */
[----:B------:R-:W-:-:S02]  /*11190*/  IMAD R0, R42, UR4, RZ ;  /* 0x000000042a007c24 */ /* 0x000fc4000f8e02ff */
[----:B------:R-:W-:Y:S02]  /*111a0*/  IMAD.IADD R37, R37, 0x1, R21 ;  /* 0x0000000125257824 */ /* 0x000fe400078e0215 */
[----:B------:R-:W-:Y:S02]  /*111b0*/  IMAD R38, R66, 0xc0, R3 ;  /* 0x000000c042267824 */ /* 0x000fe400078e0203 */
[C---:B------:R-:W-:Y:S02]  /*111c0*/  IMAD R21, R43.reuse, UR5, R0 ;  /* 0x000000052b157c24 */ /* 0x040fe4000f8e0200 */
[----:B------:R-:W-:Y:S01]  /*111d0*/  IMAD.WIDE.U32 R36, R43, UR4, R36 ;  /* 0x000000042b247c25 */ /* 0x000fe2000f8e0024 */
[----:B------:R-:W-:-:S03]  /*111e0*/  ULDC.64 UR4, c[0x0][0xaf0] ;  /* 0x0002bc0000047ab9 */ /* 0x000fc60000000a00 */
[----:B------:R-:W-:-:S04]  /*111f0*/  @P2 IMAD.HI.U32 R0, R38, R31, RZ ;  /* 0x0000001f26002227 */ /* 0x000fc800078e00ff */
[----:B------:R-:W-:Y:S02]  /*11200*/  IMAD.IADD R37, R37, 0x1, R21 ;  /* 0x0000000125257824 */ /* 0x000fe400078e0215 */
[----:B------:R-:W-:Y:S01]  /*11210*/  IMAD.MOV.U32 R3, RZ, RZ, R38 ;  /* 0x000000ffff037224 */ /* 0x000fe200078e0026 */
[----:B-1----:R-:W-:Y:S01]  /*11220*/  @P2 SHF.R.U32.HI R3, RZ, R39, R0 ;  /* 0x00000027ff032219 */ /* 0x002fe20000011600 */
[----:B------:R-:W-:Y:S02]  /*11230*/  IMAD R21, R40, UR4, RZ ;  /* 0x0000000428157c24 */ /* 0x000fe4000f8e02ff */
[----:B------:R-:W-:Y:S01]  /*11240*/  IMAD.WIDE.U32 R36, R41, UR4, R36 ;  /* 0x0000000429247c25 */ /* 0x000fe2000f8e0024 */
[----:B------:R-:W-:Y:S02]  /*11250*/  SHF.R.S32.HI R0, RZ, 0x1f, R3 ;  /* 0x0000001fff007819 */ /* 0x000fe40000011403 */
[----:B------:R-:W-:Y:S01]  /*11260*/  IADD3 R31, -R3, RZ, RZ ;  /* 0x000000ff031f7210 */ /* 0x000fe20007ffe1ff */
[----:B------:R-:W-:Y:S01]  /*11270*/  IMAD R21, R41, UR5, R21 ;  /* 0x0000000529157c24 */ /* 0x000fe2000f8e0215 */
[----:B------:R-:W-:Y:S01]  /*11280*/  ULDC.64 UR4, c[0x0][0xae0] ;  /* 0x0002b80000047ab9 */ /* 0x000fe20000000a00 */
[----:B------:R-:W-:-:S02]  /*11290*/  IMAD R41, R66, 0xc0, R30 ;  /* 0x000000c042297824 */ /* 0x000fc400078e021e */
[----:B------:R-:W-:Y:S02]  /*112a0*/  IMAD.IADD R37, R37, 0x1, R21 ;  /* 0x0000000125257824 */ /* 0x000fe400078e0215 */
[----:B------:R-:W-:Y:S02]  /*112b0*/  IMAD R0, R0, UR4, RZ ;  /* 0x0000000400007c24 */ /* 0x000fe4000f8e02ff */
[----:B------:R-:W-:Y:S02]  /*112c0*/  IMAD R21, R32, R31, R38 ;  /* 0x0000001f20157224 */ /* 0x000fe400078e0226 */
[C---:B------:R-:W-:Y:S02]  /*112d0*/  IMAD R31, R3.reuse, UR5, R0 ;  /* 0x00000005031f7c24 */ /* 0x040fe4000f8e0200 */
[----:B------:R-:W-:Y:S01]  /*112e0*/  IMAD.WIDE.U32 R36, R3, UR4, R36 ;  /* 0x0000000403247c25 */ /* 0x000fe2000f8e0024 */
[----:B------:R-:W-:Y:S01]  /*112f0*/  SHF.R.S32.HI R0, RZ, 0x1f, R21 ;  /* 0x0000001fff007819 */ /* 0x000fe20000011415 */
[----:B------:R-:W-:-:S02]  /*11300*/  ULDC.64 UR4, c[0x0][0xad8] ;  /* 0x0002b60000047ab9 */ /* 0x000fc40000000a00 */
[----:B------:R-:W-:Y:S02]  /*11310*/  IMAD.IADD R37, R37, 0x1, R31 ;  /* 0x0000000125257824 */ /* 0x000fe400078e021f */
[----:B------:R-:W-:Y:S02]  /*11320*/  IMAD R0, R0, UR4, RZ ;  /* 0x0000000400007c24 */ /* 0x000fe4000f8e02ff */
[----:B------:R-:W-:-:S04]  /*11330*/  IMAD.WIDE.U32 R36, R21, UR4, R36 ;  /* 0x0000000415247c25 */ /* 0x000fc8000f8e0024 */
[----:B------:R-:W-:Y:S01]  /*11340*/  IMAD R3, R21, UR5, R0 ;  /* 0x0000000515037c24 */ /* 0x000fe2000f8e0200 */
[----:B------:R-:W-:Y:S01]  /*11350*/  ULDC.64 UR4, c[0x0][0xa80] ;  /* 0x0002a00000047ab9 */ /* 0x000fe20000000a00 */
[----:B------:R-:W-:Y:S01]  /*11360*/  VIADD R21, R41, 0x60 ;  /* 0x0000006029157836 */ /* 0x000fe20000000000 */
[----:B------:R-:W-:Y:S01]  /*11370*/  LEA R32, P0, R36, UR4, 0x1 ;  /* 0x0000000424207c11 */ /* 0x000fe2000f8008ff */
[----:B------:R-:W-:Y:S01]  /*11380*/  IMAD.IADD R3, R37, 0x1, R3 ;  /* 0x0000000125037824 */ /* 0x000fe200078e0203 */
[----:B------:R-:W-:Y:S01]  /*11390*/  ULDC UR4, c[0x0][0xac8] ;  /* 0x0002b20000047ab9 */ /* 0x000fe20000000800 */
[----:B------:R-:W-:Y:S02]  /*113a0*/  VIADD R0, R2, 0x30820 ;  /* 0x0003082002007836 */ /* 0x000fe40000000000 */
[----:B0-----:R-:W-:Y:S01]  /*113b0*/  SHFL.IDX PT, R38, R32, 0x1, 0x181f ;  /* 0x00381f0020267f89 */ /* 0x001fe200000e0000 */
[----:B------:R-:W-:Y:S02]  /*113c0*/  LEA.HI.X R40, R36, UR5, R3, 0x1, P0 ;  /* 0x0000000524287c11 */ /* 0x000fe400080f0c03 */
[----:B------:R-:W-:Y:S01]  /*113d0*/  ISETP.GE.AND P0, PT, R29, UR4, PT ;  /* 0x000000041d007c0c */ /* 0x000fe2000bf06270 */
[----:B------:R-:W0:Y:S01]  /*113e0*/  SHFL.IDX PT, R36, R32, RZ, 0x181f ;  /* 0x00181fff20247589 */ /* 0x000e2200000e0000 */
[----:B------:R-:W-:-:S02]  /*113f0*/  IADD3 R3, R41, 0x30, RZ ;  /* 0x0000003029037810 */ /* 0x000fc40007ffe0ff */
[-C--:B------:R-:W-:Y:S01]  /*11400*/  ISETP.GE.OR P3, PT, R41, R20.reuse, P0 ;  /* 0x000000142900720c */ /* 0x080fe20000766670 */
[----:B------:R-:W1:Y:S01]  /*11410*/  SHFL.IDX PT, R31, R40, RZ, 0x181f ;  /* 0x00181fff281f7589 */ /* 0x000e6200000e0000 */
[-C--:B------:R-:W-:Y:S01]  /*11420*/  ISETP.GE.OR P2, PT, R3, R20.reuse, P0 ;  /* 0x000000140300720c */ /* 0x080fe20000746670 */
[----:B------:R-:W-:Y:S01]  /*11430*/  VIADD R3, R41, 0x90 ;  /* 0x0000009029037836 */ /* 0x000fe20000000000 */
[-C--:B------:R-:W-:Y:S01]  /*11440*/  ISETP.GE.OR P1, PT, R21, R20.reuse, P0 ;  /* 0x000000141500720c */ /* 0x080fe20000726670 */
[----:B------:R-:W1:Y:S01]  /*11450*/  SHFL.IDX PT, R42, R32, 0x2, 0x181f ;  /* 0x00581f00202a7f89 */ /* 0x000e6200000e0000 */
[----:B------:R-:W-:Y:S02]  /*11460*/  PRMT R0, RZ, 0x654, R0 ;  /* 0x00000654ff007816 */ /* 0x000fe40000000000 */
[----:B------:R-:W-:Y:S01]  /*11470*/  ISETP.GE.OR P0, PT, R3, R20, P0 ;  /* 0x000000140300720c */ /* 0x000fe20000706670 */
[----:B------:R-:W1:Y:S01]  /*11480*/  SHFL.IDX PT, R37, R40, 0x1, 0x181f ;  /* 0x00381f0028257f89 */ /* 0x000e6200000e0000 */
[----:B------:R0:W-:Y:S03]  /*11490*/  SYNCS.ARRIVE.TRANS64.RED.A1T0 RZ, [R0+URZ], RZ ;  /* 0x000000ff00ff79a7 */ /* 0x0001e6000810043f */
[----:B------:R-:W1:Y:S04]  /*114a0*/  SHFL.IDX PT, R39, R40, 0x2, 0x181f ;  /* 0x00581f0028277f89 */ /* 0x000e6800000e0000 */
[----:B------:R-:W2:Y:S01]  /*114b0*/  SHFL.IDX PT, R32, R32, 0x3, 0x181f ;  /* 0x00781f0020207f89 */ /* 0x000ea200000e0000 */
[----:B0-----:R-:W-:-:S03]  /*114c0*/  @!P3 LEA R30, P5, R29, R36, 0x1 ;  /* 0x000000241d1eb211 */ /* 0x001fc600078a08ff */
[----:B------:R-:W0:Y:S01]  /*114d0*/  SHFL.IDX PT, R40, R40, 0x3, 0x181f ;  /* 0x00781f0028287f89 */ /* 0x000e2200000e0000 */
[C---:B------:R-:W-:Y:S02]  /*114e0*/  @!P2 LEA R36, P4, R29.reuse, R38, 0x1 ;  /* 0x000000261d24a211 */ /* 0x040fe400078808ff */
[C-C-:B-1----:R-:W-:Y:S02]  /*114f0*/  @!P3 LEA.HI.X R31, R29.reuse, R31, R28.reuse, 0x1, P5 ;  /* 0x0000001f1d1fb211 */ /* 0x142fe400028f0c1c */
[C---:B------:R-:W-:Y:S02]  /*11500*/  @!P1 LEA R38, P5, R29.reuse, R42, 0x1 ;  /* 0x0000002a1d269211 */ /* 0x040fe400078a08ff */
[C-C-:B------:R-:W-:Y:S02]  /*11510*/  @!P2 LEA.HI.X R37, R29.reuse, R37, R28.reuse, 0x1, P4 ;  /* 0x000000251d25a211 */ /* 0x140fe400020f0c1c */
[----:B------:R-:W-:Y:S01]  /*11520*/  @!P1 LEA.HI.X R39, R29, R39, R28, 0x1, P5 ;  /* 0x000000271d279211 */ /* 0x000fe200028f0c1c */
[----:B--2---:R2:W-:Y:S04]  /*11530*/  @!P3 ST.E.128 desc[UR56][R30.64], R8 ;  /* 0x000000081e00b985 */ /* 0x0045e8000c101d38 */
[----:B---3--:R2:W-:Y:S04]  /*11540*/  @!P2 ST.E.128 desc[UR56][R36.64], R12 ;  /* 0x0000000c2400a985 */ /* 0x0085e8000c101d38 */
[----:B----4-:R2:W-:Y:S01]  /*11550*/  @!P1 ST.E.128 desc[UR56][R38.64], R24 ;  /* 0x0000001826009985 */ /* 0x0105e2000c101d38 */
[----:B0-----:R-:W-:Y:S05]  /*11560*/  @P0 BRA `(.L_x_510) ;  /* 0x0000000800580947 */ /* 0x001fea0003800000 */
[----:B--2---:R-:W-:-:S04]  /*11570*/  LEA R8, P0, R29, R32, 0x1 ;  /* 0x000000201d087211 */ /* 0x004fc800078008ff */
[----:B------:R-:W-:-:S05]  /*11580*/  LEA.HI.X R9, R29, R40, R28, 0x1, P0 ;  /* 0x000000281d097211 */ /* 0x000fca00000f0c1c */
[----:B-----5:R3:W-:Y:S01]  /*11590*/  ST.E.128 desc[UR56][R8.64], R4 ;  /* 0x0000000408007985 */ /* 0x0207e2000c101d38 */
[----:B------:R-:W-:Y:S05]  /*115a0*/  BRA `(.L_x_510) ;  /* 0x0000000800487947 */ /* 0x000fea0003800000 */
.L_x_508:
[----:B------:R-:W-:Y:S01]  /*115b0*/  ULDC.64 UR4, c[0x0][0xc00] ;  /* 0x0003000000047ab9 */ /* 0x000fe20000000a00 */
[----:B------:R-:W-:Y:S01]  /*115c0*/  MOV R0, RZ ;  /* 0x000000ff00007202 */ /* 0x000fe20000000f00 */
[----:B------:R-:W0:Y:S01]  /*115d0*/  LDC R27, c[0x0][0xbe8] ;  /* 0x0002fa00ff1b7b82 */ /* 0x000e220000000800 */
[----:B------:R-:W-:Y:S02]  /*115e0*/  ISETP.NE.U32.AND P0, PT, RZ, UR4, PT ;  /* 0x00000004ff007c0c */ /* 0x000fe4000bf05070 */
[----:B------:R-:W-:Y:S02]  /*115f0*/  IADD3 R4, P1, R62, UR4, RZ ;  /* 0x000000043e047c10 */ /* 0x000fe4000ff3e0ff */
[----:B------:R-:W-:Y:S02]  /*11600*/  ISETP.NE.AND.EX P0, PT, RZ, UR5, PT, P0 ;  /* 0x00000005ff007c0c */ /* 0x000fe4000bf05300 */
[----:B------:R-:W-:Y:S01]  /*11610*/  IADD3.X R5, R64, UR5, RZ, P1, !PT ;  /* 0x0000000540057c10 */ /* 0x000fe20008ffe4ff */
[----:B------:R-:W-:-:S02]  /*11620*/  ULDC.64 UR4, c[0x0][0xc08] ;  /* 0x0003020000047ab9 */ /* 0x000fc40000000a00 */
[----:B------:R-:W-:-:S04]  /*11630*/  ISETP.NE.U32.AND P1, PT, RZ, UR4, PT ;  /* 0x00000004ff007c0c */ /* 0x000fc8000bf25070 */
[----:B------:R-:W-:-:S04]  /*11640*/  ISETP.NE.AND.EX P1, PT, RZ, UR5, PT, P1 ;  /* 0x00000005ff007c0c */ /* 0x000fc8000bf25310 */
[----:B------:R2:W5:Y:S09]  /*11650*/  @P0 LDG.E R0, desc[UR56][R4.64] ;  /* 0x0000003804000981 */ /* 0x000572000c1e1900 */
[----:B------:R-:W-:Y:S01]  /*11660*/  @P1 IADD3 R6, P2, R62, UR4, RZ ;  /* 0x000000043e061c10 */ /* 0x000fe2000ff5e0ff */
[----:B------:R-:W-:-:S02]  /*11670*/  ULDC UR4, c[0x0][0xa88] ;  /* 0x0002a20000047ab9 */ /* 0x000fc40000000800 */
[----:B------:R-:W-:Y:S01]  /*11680*/  IMAD.U32 R8, RZ, RZ, UR4 ;  /* 0x00000004ff087e24 */ /* 0x000fe2000f8e00ff */
[----:B------:R-:W-:-:S05]  /*11690*/  @P1 IADD3.X R7, R64, UR5, RZ, P2, !PT ;  /* 0x0000000540071c10 */ /* 0x000fca00097fe4ff */
[----:B------:R2:W5:Y:S01]  /*116a0*/  @P1 LDG.E R8, desc[UR56][R6.64] ;  /* 0x0000003806081981 */ /* 0x000562000c1e1900 */
[----:B0-----:R-:W-:Y:S02]  /*116b0*/  ISETP.NE.AND P2, PT, R27, 0x1, PT ;  /* 0x000000011b00780c */ /* 0x001fe40003f45270 */
[----:B------:R-:W-:-:S11]  /*116c0*/  ISETP.GE.AND P3, PT, R66, 0xc0, PT ;  /* 0x000000c04200780c */ /* 0x000fd60003f66270 */
[----:B------:R-:W0:Y:S01]  /*116d0*/  @P2 LDC R31, c[0x0][0xbec] ;  /* 0x0002fb00ff1f2b82 */ /* 0x000e220000000800 */
[----:B--2---:R-:W-:Y:S05]  /*116e0*/  @P1 BRA `(.L_x_511) ;  /* 0x0000000000101947 */ /* 0x004fea0003800000 */
[----:B------:R-:W-:Y:S05]  /*116f0*/  @!P0 BRA `(.L_x_511) ;  /* 0x00000000000c8947 */ /* 0x000fea0003800000 */
[----:B------:R-:W2:Y:S04]  /*11700*/  LDG.E R7, desc[UR56][R4.64] ;  /* 0x0000003804077981 */ /* 0x000ea8000c1e1900 */
[----:B-----5:R-:W2:Y:S02]  /*11710*/  LDG.E R8, desc[UR56][R4.64+0x4] ;  /* 0x0000043804087981 */ /* 0x020ea4000c1e1900 */
[----:B--2---:R-:W-:-:S07]  /*11720*/  IMAD.IADD R8, R8, 0x1, -R7 ;  /* 0x0000000108087824 */ /* 0x004fce00078e0a07 */
.L_x_511:
[----:B------:R-:W2:Y:S04]  /*11730*/  LDL R14, [R1+0x94] ;  /* 0x00009400010e7983 */ /* 0x000ea80000100800 */
[----:B------:R3:W5:Y:S01]  /*11740*/  LDL R26, [R1+0x9c] ;  /* 0x00009c00011a7983 */ /* 0x0007620000100800 */
[----:B------:R-:W-:Y:S01]  /*11750*/  BSSY B1, `(.L_x_512) ;  /* 0x000002e000017945 */ /* 0x000fe20003800000 */
[----:B------:R-:W-:Y:S02]  /*11760*/  SEL R15, R65, RZ, !P0 ;  /* 0x000000ff410f7207 */ /* 0x000fe40004000000 */
[----:B------:R-:W-:Y:S02]  /*11770*/  SEL R24, R24, RZ, !P0 ;  /* 0x000000ff18187207 */ /* 0x000fe40004000000 */
[----:B-----5:R-:W-:-:S02]  /*11780*/  SHF.R.S32.HI R13, RZ, 0x1f, R0 ;  /* 0x0000001fff0d7819 */ /* 0x020fc40000011400 */
[----:B--2---:R-:W-:Y:S01]  /*11790*/  SHF.R.S32.HI R12, RZ, 0x1f, R14 ;  /* 0x0000001fff0c7819 */ /* 0x004fe2000001140e */
[----:B---3--:R-:W-:Y:S06]  /*117a0*/  @P3 BRA `(.L_x_513) ;  /* 0x0000000000a03947 */ /* 0x008fec0003800000 */
[----:B------:R-:W2:Y:S01]  /*117b0*/  S2R R4, SR_TID.X ;  /* 0x0000000000047919 */ /* 0x000ea20000002100 */
[----:B------:R-:W3:Y:S02]  /*117c0*/  LDC R11, c[0x0][0xbe8] ;  /* 0x0002fa00ff0b7b82 */ /* 0x000ee40000000800 */
[----:B---3--:R-:W-:Y:S02]  /*117d0*/  IMAD R5, R8, R11, RZ ;  /* 0x0000000b08057224 */ /* 0x008fe400078e02ff */
[----:B--2---:R-:W-:-:S04]  /*117e0*/  IMAD R4, R26, 0xc0, R4 ;  /* 0x000000c01a047824 */ /* 0x004fc800078e0204 */
[----:B-1----:R-:W-:-:S05]  /*117f0*/  VIADD R10, R4, 0xffffff80 ;  /* 0xffffff80040a7836 */ /* 0x002fca0000000000 */
[----:B------:R-:W-:-:S13]  /*11800*/  ISETP.GE.AND P0, PT, R10, R5, PT ;  /* 0x000000050a00720c */ /* 0x000fda0003f06270 */
[----:B------:R-:W-:Y:S05]  /*11810*/  @P0 BRA `(.L_x_513) ;  /* 0x0000000000840947 */ /* 0x000fea0003800000 */
[----:B------:R-:W-:Y:S01]  /*11820*/  ISETP.NE.AND P0, PT, R11, 0x1, PT ;  /* 0x000000010b00780c */ /* 0x000fe20003f05270 */
[----:B------:R-:W-:Y:S01]  /*11830*/  ULDC.64 UR4, c[0x0][0xb90] ;  /* 0x0002e40000047ab9 */ /* 0x000fe20000000a00 */
[----:B------:R-:W-:Y:S01]  /*11840*/  IMAD.MOV.U32 R4, RZ, RZ, R0 ;  /* 0x000000ffff047224 */ /* 0x000fe200078e0000 */
[----:B------:R-:W-:Y:S01]  /*11850*/  MOV R7, R10 ;  /* 0x0000000a00077202 */ /* 0x000fe20000000f00 */
[----:B------:R-:W-:Y:S02]  /*11860*/  IMAD R9, R12, UR4, RZ ;  /* 0x000000040c097c24 */ /* 0x000fe4000f8e02ff */
[----:B------:R-:W-:Y:S02]  /*11870*/  IMAD.MOV.U32 R5, RZ, RZ, R13 ;  /* 0x000000ffff057224 */ /* 0x000fe400078e000d */
[C---:B------:R-:W-:Y:S02]  /*11880*/  IMAD R9, R14.reuse, UR5, R9 ;  /* 0x000000050e097c24 */ /* 0x040fe4000f8e0209 */
[----:B------:R-:W-:Y:S01]  /*11890*/  IMAD.WIDE.U32 R4, R14, UR4, R4 ;  /* 0x000000040e047c25 */ /* 0x000fe2000f8e0004 */
[----:B------:R-:W-:-:S02]  /*118a0*/  ULDC.64 UR4, c[0x0][0xb98] ;  /* 0x0002e60000047ab9 */ /* 0x000fc40000000a00 */
[----:B------:R-:W1:Y:S01]  /*118b0*/  @P0 LDC R21, c[0x0][0xbec] ;  /* 0x0002fb00ff150b82 */ /* 0x000e620000000800 */
[----:B------:R-:W-:Y:S02]  /*118c0*/  IMAD.IADD R5, R5, 0x1, R9 ;  /* 0x0000000105057824 */ /* 0x000fe400078e0209 */
[----:B------:R-:W-:-:S05]  /*118d0*/  IMAD.WIDE.U32 R4, R15, UR4, R4 ;  /* 0x000000040f047c25 */ /* 0x000fca000f8e0004 */
[----:B------:R-:W2:Y:S01]  /*118e0*/  @P0 LDC R25, c[0x0][0xbf0] ;  /* 0x0002fc00ff190b82 */ /* 0x000ea20000000800 */
[----:B-1----:R-:W-:-:S05]  /*118f0*/  @P0 IMAD.HI.U32 R6, R10, R21, RZ ;  /* 0x000000150a060227 */ /* 0x002fca00078e00ff */
[----:B--2---:R-:W-:Y:S01]  /*11900*/  @P0 SHF.R.U32.HI R7, RZ, R25, R6 ;  /* 0x00000019ff070219 */ /* 0x004fe20000011606 */
[----:B------:R-:W-:-:S03]  /*11910*/  IMAD R6, R24, UR4, RZ ;  /* 0x0000000418067c24 */ /* 0x000fc6000f8e02ff */
[C---:B------:R-:W-:Y:S02]  /*11920*/  IADD3 R9, -R7.reuse, RZ, RZ ;  /* 0x000000ff07097210 */ /* 0x040fe40007ffe1ff */
[----:B------:R-:W-:-:S03]  /*11930*/  IADD3 R4, P0, R7, R4, RZ ;  /* 0x0000000407047210 */ /* 0x000fc60007f1e0ff */
[----:B------:R-:W-:Y:S01]  /*11940*/  IMAD R9, R11, R9, R10 ;  /* 0x000000090b097224 */ /* 0x000fe200078e020a */
[----:B------:R-:W-:Y:S01]  /*11950*/  SHF.R.S32.HI R11, RZ, 0x1f, R7 ;  /* 0x0000001fff0b7819 */ /* 0x000fe20000011407 */
[----:B------:R-:W-:Y:S01]  /*11960*/  IMAD R10, R15, UR5, R6 ;  /* 0x000000050f0a7c24 */ /* 0x000fe2000f8e0206 */
[----:B------:R-:W-:Y:S02]  /*11970*/  ULDC.64 UR4, c[0x0][0xb88] ;  /* 0x0002e20000047ab9 */ /* 0x000fe40000000a00 */
[----:B------:R-:W-:Y:S02]  /*11980*/  SHF.R.S32.HI R6, RZ, 0x1f, R9 ;  /* 0x0000001fff067819 */ /* 0x000fe40000011409 */
[----:B------:R-:W-:-:S03]  /*11990*/  IADD3.X R5, R11, R5, R10, P0, !PT ;  /* 0x000000050b057210 */ /* 0x000fc600007fe40a */
[----:B------:R-:W-:Y:S02]  /*119a0*/  IMAD R6, R6, UR4, RZ ;  /* 0x0000000406067c24 */ /* 0x000fe4000f8e02ff */
[----:B------:R-:W-:-:S04]  /*119b0*/  IMAD.WIDE.U32 R4, R9, UR4, R4 ;  /* 0x0000000409047c25 */ /* 0x000fc8000f8e0004 */
[----:B------:R-:W-:Y:S01]  /*119c0*/  IMAD R7, R9, UR5, R6 ;  /* 0x0000000509077c24 */ /* 0x000fe2000f8e0206 */
[----:B------:R-:W-:Y:S02]  /*119d0*/  ULDC.64 UR4, c[0x0][0xb50] ;  /* 0x0002d40000047ab9 */ /* 0x000fe40000000a00 */
[----:B------:R-:W-:Y:S01]  /*119e0*/  LEA R6, P0, R4, UR4, 0x2 ;  /* 0x0000000404067c11 */ /* 0x000fe2000f8010ff */
[----:B------:R-:W-:-:S05]  /*119f0*/  IMAD.IADD R5, R5, 0x1, R7 ;  /* 0x0000000105057824 */ /* 0x000fca00078e0207 */
[----:B------:R-:W-:Y:S01]  /*11a00*/  LEA.HI.X R7, R4, UR5, R5, 0x2, P0 ;  /* 0x0000000504077c11 */ /* 0x000fe200080f1405 */
[----:B------:R-:W-:-:S05]  /*11a10*/  IMAD.MOV.U32 R5, RZ, RZ, -0x800000 ;  /* 0xff800000ff057424 */ /* 0x000fca00078e00ff */
[----:B------:R2:W-:Y:S02]  /*11a20*/  STG.E desc[UR56][R6.64], R5 ;  /* 0x0000000506007986 */ /* 0x0005e4000c101938 */
.L_x_513:
[----:B------:R-:W-:Y:S05]  /*11a30*/  BSYNC B1 ;  /* 0x0000000000017941 */ /* 0x000fea0003800000 */
.L_x_512:
[----:B-1----:R-:W1:Y:S01]  /*11a40*/  @P2 LDC R9, c[0x0][0xbf0] ;  /* 0x0002fc00ff092b82 */ /* 0x002e620000000800 */
[----:B------:R-:W-:Y:S01]  /*11a50*/  ULDC.64 UR4, c[0x0][0xaa0] ;  /* 0x0002a80000047ab9 */ /* 0x000fe20000000a00 */
[----:B------:R-:W-:Y:S01]  /*11a60*/  IMAD R3, R3, 0x30, R30 ;  /* 0x0000003003037824 */ /* 0x000fe200078e021e */
[----:B------:R-:W-:Y:S01]  /*11a70*/  ULDC.64 UR6, c[0x0][0xa80] ;  /* 0x0002a00000067ab9 */ /* 0x000fe20000000a00 */
[----:B--2---:R-:W-:Y:S02]  /*11a80*/  IMAD R5, R13, UR4, RZ ;  /* 0x000000040d057c24 */ /* 0x004fe4000f8e02ff */
[----:B------:R-:W-:Y:S02]  /*11a90*/  IMAD R10, R26, 0xc0, R3 ;  /* 0x000000c01a0a7824 */ /* 0x000fe400078e0203 */
[C---:B------:R-:W-:Y:S02]  /*11aa0*/  IMAD R7, R0.reuse, UR5, R5 ;  /* 0x0000000500077c24 */ /* 0x040fe4000f8e0205 */
[----:B------:R-:W-:Y:S01]  /*11ab0*/  IMAD.WIDE.U32 R4, R0, UR4, RZ ;  /* 0x0000000400047c25 */ /* 0x000fe2000f8e00ff */
[----:B------:R-:W-:Y:S01]  /*11ac0*/  ULDC.64 UR4, c[0x0][0xae8] ;  /* 0x0002ba0000047ab9 */ /* 0x000fe20000000a00 */
[----:B------:R-:W-:-:S02]  /*11ad0*/  MOV R3, R10 ;  /* 0x0000000a00037202 */ /* 0x000fc40000000f00 */
[----:B------:R-:W-:Y:S02]  /*11ae0*/  IMAD R0, R12, UR4, RZ ;  /* 0x000000040c007c24 */ /* 0x000fe4000f8e02ff */
[----:B------:R-:W-:Y:S02]  /*11af0*/  IMAD.IADD R5, R5, 0x1, R7 ;  /* 0x0000000105057824 */ /* 0x000fe400078e0207 */
[----:B------:R-:W-:Y:S02]  /*11b00*/  IMAD R7, R14, UR5, R0 ;  /* 0x000000050e077c24 */ /* 0x000fe4000f8e0200 */
[----:B0-----:R-:W-:-:S04]  /*11b10*/  @P2 IMAD.HI.U32 R0, R10, R31, RZ ;  /* 0x0000001f0a002227 */ /* 0x001fc800078e00ff */
[----:B------:R-:W-:Y:S01]  /*11b20*/  IMAD.WIDE.U32 R4, R14, UR4, R4 ;  /* 0x000000040e047c25 */ /* 0x000fe2000f8e0004 */
[----:B-1----:R-:W-:Y:S01]  /*11b30*/  @P2 SHF.R.U32.HI R3, RZ, R9, R0 ;  /* 0x00000009ff032219 */ /* 0x002fe20000011600 */
[----:B------:R-:W-:Y:S02]  /*11b40*/  ULDC.64 UR4, c[0x0][0xaf0] ;  /* 0x0002bc0000047ab9 */ /* 0x000fe40000000a00 */
[----:B------:R-:W-:Y:S01]  /*11b50*/  IMAD.IADD R5, R5, 0x1, R7 ;  /* 0x0000000105057824 */ /* 0x000fe200078e0207 */
[--C-:B------:R-:W-:Y:S01]  /*11b60*/  SHF.R.S32.HI R0, RZ, 0x1f, R3.reuse ;  /* 0x0000001fff007819 */ /* 0x100fe20000011403 */
[----:B------:R-:W-:Y:S02]  /*11b70*/  IMAD R6, R24, UR4, RZ ;  /* 0x0000000418067c24 */ /* 0x000fe4000f8e02ff */
[----:B------:R-:W-:Y:S02]  /*11b80*/  IMAD.MOV R21, RZ, RZ, -R3 ;  /* 0x000000ffff157224 */ /* 0x000fe400078e0a03 */
[----:B------:R-:W-:-:S02]  /*11b90*/  IMAD R7, R15, UR5, R6 ;  /* 0x000000050f077c24 */ /* 0x000fc4000f8e0206 */
[----:B------:R-:W-:Y:S01]  /*11ba0*/  IMAD.WIDE.U32 R4, R15, UR4, R4 ;  /* 0x000000040f047c25 */ /* 0x000fe2000f8e0004 */
[----:B------:R-:W-:-:S03]  /*11bb0*/  ULDC.64 UR4, c[0x0][0xae0] ;  /* 0x0002b80000047ab9 */ /* 0x000fc60000000a00 */
[----:B------:R-:W-:Y:S02]  /*11bc0*/  IMAD R21, R27, R21, R10 ;  /* 0x000000151b157224 */ /* 0x000fe400078e020a */
[----:B------:R-:W-:Y:S02]  /*11bd0*/  IMAD R6, R0, UR4, RZ ;  /* 0x0000000400067c24 */ /* 0x000fe4000f8e02ff */
[----:B------:R-:W-:Y:S01]  /*11be0*/  IMAD.IADD R5, R5, 0x1, R7 ;  /* 0x0000000105057824 */ /* 0x000fe200078e0207 */
[----:B------:R-:W-:Y:S01]  /*11bf0*/  SHF.R.S32.HI R0, RZ, 0x1f, R21 ;  /* 0x0000001fff007819 */ /* 0x000fe20000011415 */
[C---:B------:R-:W-:Y:S02]  /*11c00*/  IMAD R7, R3.reuse, UR5, R6 ;  /* 0x0000000503077c24 */ /* 0x040fe4000f8e0206 */
[----:B------:R-:W-:Y:S01]  /*11c10*/  IMAD.WIDE.U32 R4, R3, UR4, R4 ;  /* 0x0000000403047c25 */ /* 0x000fe2000f8e0004 */
[----:B------:R-:W-:-:S03]  /*11c20*/  ULDC.64 UR4, c[0x0][0xad8] ;  /* 0x0002b60000047ab9 */ /* 0x000fc60000000a00 */
[----:B------:R-:W-:Y:S01]  /*11c30*/  IMAD R0, R0, UR4, RZ ;  /* 0x0000000400007c24 */ /* 0x000fe2000f8e02ff */
[----:B------:R-:W-:-:S03]  /*11c40*/  IADD3 R5, R5, R7, RZ ;  /* 0x0000000705057210 */ /* 0x000fc60007ffe0ff */
[C---:B------:R-:W-:Y:S02]  /*11c50*/  IMAD R3, R21.reuse, UR5, R0 ;  /* 0x0000000515037c24 */ /* 0x040fe4000f8e0200 */
[----:B------:R-:W-:Y:S01]  /*11c60*/  IMAD.WIDE.U32 R20, R21, UR4, R4 ;  /* 0x0000000415147c25 */ /* 0x000fe2000f8e0004 */
[----:B------:R-:W-:Y:S02]  /*11c70*/  ULDC UR4, c[0x0][0xac8] ;  /* 0x0002b20000047ab9 */ /* 0x000fe40000000800 */
[----:B------:R-:W-:Y:S01]  /*11c80*/  ISETP.GE.AND P0, PT, R29, UR4, PT ;  /* 0x000000041d007c0c */ /* 0x000fe2000bf06270 */
[----:B------:R-:W-:Y:S01]  /*11c90*/  IMAD.IADD R3, R21, 0x1, R3 ;  /* 0x0000000115037824 */ /* 0x000fe200078e0203 */
[----:B------:R-:W-:Y:S01]  /*11ca0*/  LEA R7, P1, R20, UR6, 0x1 ;  /* 0x0000000614077c11 */ /* 0x000fe2000f8208ff */
[----:B------:R-:W-:-:S03]  /*11cb0*/  UMOV UR4, 0xffffffff ;  /* 0xffffffff00047882 */ /* 0x000fc60000000000 */
[----:B------:R-:W-:Y:S01]  /*11cc0*/  LEA.HI.X R20, R20, UR7, R3, 0x1, P1 ;  /* 0x0000000714147c11 */ /* 0x000fe200088f0c03 */
[----:B------:R-:W-:Y:S08]  /*11cd0*/  BRA.DIV UR4, `(.L_x_514) ;  /* 0x0000006a04f87947 */ /* 0x000ff0000b800000 */
[----:B------:R-:W0:Y:S01]  /*11ce0*/  SHFL.IDX PT, R3, R7, RZ, 0x181f ;  /* 0x00181fff07037589 */ /* 0x000e2200000e0000 */
[----:B------:R-:W-:Y:S02]  /*11cf0*/  IMAD R21, R8, R27, RZ ;  /* 0x0000001b08157224 */ /* 0x000fe400078e02ff */
[----:B------:R-:W-:Y:S01]  /*11d00*/  IMAD R24, R26, 0xc0, R30 ;  /* 0x000000c01a187824 */ /* 0x000fe200078e021e */
[----:B------:R-:W1:Y:S03]  /*11d10*/  SHFL.IDX PT, R0, R20, RZ, 0x181f ;  /* 0x00181fff14007589 */ /* 0x000e6600000e0000 */
[C---:B------:R-:W-:Y:S01]  /*11d20*/  VIADD R8, R24.reuse, 0x30 ;  /* 0x0000003018087836 */ /* 0x040fe20000000000 */
[----:B------:R-:W2:Y:S01]  /*11d30*/  SHFL.IDX PT, R5, R7, 0x1, 0x181f ;  /* 0x00381f0007057f89 */ /* 0x000ea200000e0000 */
[C---:B------:R-:W-:Y:S01]  /*11d40*/  ISETP.GE.OR P2, PT, R24.reuse, R21, P0 ;  /* 0x000000151800720c */ /* 0x040fe20000746670 */
[----:B------:R-:W-:-:S02]  /*11d50*/  VIADD R10, R24, 0x60 ;  /* 0x00000060180a7836 */ /* 0x000fc40000000000 */
[----:B------:R-:W3:Y:S01]  /*11d60*/  SHFL.IDX PT, R14, R7, 0x2, 0x181f ;  /* 0x00581f00070e7f89 */ /* 0x000ee200000e0000 */
[-C--:B------:R-:W-:Y:S02]  /*11d70*/  ISETP.GE.OR P3, PT, R8, R21.reuse, P0 ;  /* 0x000000150800720c */ /* 0x080fe40000766670 */
[----:B------:R-:W-:Y:S01]  /*11d80*/  ISETP.GE.OR P4, PT, R10, R21, P0 ;  /* 0x000000150a00720c */ /* 0x000fe20000786670 */
[----:B------:R-:W4:Y:S04]  /*11d90*/  SHFL.IDX PT, R4, R20, 0x1, 0x181f ;  /* 0x00381f0014047f89 */ /* 0x000f2800000e0000 */
[----:B------:R-:W5:Y:S02]  /*11da0*/  SHFL.IDX PT, R6, R20, 0x2, 0x181f ;  /* 0x00581f0014067f89 */ /* 0x000f6400000e0000 */
[----:B0-----:R-:W-:-:S04]  /*11db0*/  @!P2 LEA R10, P5, R29, R3, 0x1 ;  /* 0x000000031d0aa211 */ /* 0x001fc800078a08ff */
[C-C-:B-1----:R-:W-:Y:S02]  /*11dc0*/  @!P2 LEA.HI.X R3, R29.reuse, R0, R28.reuse, 0x1, P5 ;  /* 0x000000001d03a211 */ /* 0x142fe400028f0c1c */
[----:B------:R0:W1:Y:S01]  /*11dd0*/  SHFL.IDX PT, R0, R20, 0x3, 0x181f ;  /* 0x00781f0014007f89 */ /* 0x00006200000e0000 */
[C---:B--2---:R-:W-:Y:S02]  /*11de0*/  @!P3 LEA R8, P1, R29.reuse, R5, 0x1 ;  /* 0x000000051d08b211 */ /* 0x044fe400078208ff */
[----:B------:R-:W-:Y:S02]  /*11df0*/  @!P2 MOV R11, R3 ;  /* 0x00000003000ba202 */ /* 0x000fe40000000f00 */
[C---:B---3--:R-:W-:Y:S02]  /*11e00*/  @!P4 LEA R25, P5, R29.reuse, R14, 0x1 ;  /* 0x0000000e1d19c211 */ /* 0x048fe400078a08ff */
[----:B------:R0:W2:Y:S01]  /*11e10*/  SHFL.IDX PT, R14, R7, 0x3, 0x181f ;  /* 0x00781f00070e7f89 */ /* 0x0000a200000e0000 */
[----:B----4-:R-:W-:-:S02]  /*11e20*/  @!P3 LEA.HI.X R9, R29, R4, R28, 0x1, P1 ;  /* 0x000000041d09b211 */ /* 0x010fc400008f0c1c */
[----:B------:R-:W-:Y:S01]  /*11e30*/  @!P4 IMAD.MOV.U32 R4, RZ, RZ, R25 ;  /* 0x000000ffff04c224 */ /* 0x000fe200078e0019 */
[----:B------:R0:W-:Y:S01]  /*11e40*/  @!P2 ST.E.128 desc[UR56][R10.64], RZ ;  /* 0x000000ff0a00a985 */ /* 0x0001e2000c101d38 */
[----:B-----5:R-:W-:-:S03]  /*11e50*/  @!P4 LEA.HI.X R5, R29, R6, R28, 0x1, P5 ;  /* 0x000000061d05c211 */ /* 0x020fc600028f0c1c */
[----:B------:R0:W-:Y:S04]  /*11e60*/  @!P3 ST.E.128 desc[UR56][R8.64], RZ ;  /* 0x000000ff0800b985 */ /* 0x0001e8000c101d38 */
[----:B------:R0:W-:Y:S02]  /*11e70*/  @!P4 ST.E.128 desc[UR56][R4.64], RZ ;  /* 0x000000ff0400c985 */ /* 0x0001e4000c101d38 */
.L_x_687:
[----:B------:R-:W-:-:S05]  /*11e80*/  VIADD R24, R24, 0x90 ;  /* 0x0000009018187836 */ /* 0x000fca0000000000 */
[----:B------:R-:W-:-:S13]  /*11e90*/  ISETP.GE.OR P0, PT, R24, R21, P0 ;  /* 0x000000151800720c */ /* 0x000fda0000706670 */
[----:B--2---:R-:W-:-:S04]  /*11ea0*/  @!P0 LEA R14, P1, R29, R14, 0x1 ;  /* 0x0000000e1d0e8211 */ /* 0x004fc800078208ff */
[----:B-1----:R-:W-:-:S05]  /*11eb0*/  @!P0 LEA.HI.X R15, R29, R0, R28, 0x1, P1 ;  /* 0x000000001d0f8211 */ /* 0x002fca00008f0c1c */
[----:B------:R1:W-:Y:S04]  /*11ec0*/  @!P0 ST.E.128 desc[UR56][R14.64], RZ ;  /* 0x000000ff0e008985 */ /* 0x0003e8000c101d38 */
.L_x_510:
[----:B------:R-:W-:Y:S05]  /*11ed0*/  BSYNC B0 ;  /* 0x0000000000007941 */ /* 0x000fea0003800000 */
.L_x_507:
[----:B------:R-:W-:Y:S02]  /*11ee0*/  ULDC UR4, c[0x0][0xc3c] ;  /* 0x00030f0000047ab9 */ /* 0x000fe40000000800 */
[----:B------:R-:W-:-:S13]  /*11ef0*/  ISETP.GE.AND P0, PT, R35, UR4, PT ;  /* 0x0000000423007c0c */ /* 0x000fda000bf06270 */
[----:B------:R-:W-:Y:S05]  /*11f00*/  @!P0 BRA `(.L_x_515) ;  /* 0xfffffef000bc8947 */ /* 0x000fea000383ffff */
[----:B------:R-:W-:Y:S05]  /*11f10*/  BRA `(.L_x_396) ;  /* 0x0000006000787947 */ /* 0x000fea0003800000 */
.L_x_394:
[----:B------:R-:W-:-:S08]  /*11f20*/  NOP ;  /* 0x0000000000007918 */ /* 0x000fd00000000000 */
[----:B--2---:R-:W0:-:S00]  /*11f30*/  USETMAXREG.DEALLOC.CTAPOOL 0x20 ;  /* 0x00000020000079c8 */ /* 0x004e0000080e0500 */
[----:B0-----:R-:W2:Y:S01]  /*11f40*/  LDL.LU R2, [R1] ;  /* 0x0000000001027983 */ /* 0x001ea20000300800 */
[----:B------:R-:W-:-:S06]  /*11f50*/  LOP3.LUT R0, R0, 0x3, RZ, 0xc0, !PT ;  /* 0x0000000300007812 */ /* 0x000fcc00078ec0ff */
[----:B------:R-:W0:Y:S02]  /*11f60*/  SHFL.IDX PT, R0, R0, RZ, 0x1f ;  /* 0x00001fff00007589 */ /* 0x000e2400000e0000 */
[----:B0-----:R-:W-:Y:S01]  /*11f70*/  ISETP.NE.AND P0, PT, R0, RZ, PT ;  /* 0x000000ff0000720c */ /* 0x001fe20003f05270 */
[----:B------:R-:W-:Y:S01]  /*11f80*/  IMAD.MOV.U32 R0, RZ, RZ, RZ ;  /* 0x000000ffff007224 */ /* 0x000fe200078e00ff */
[----:B--2---:R-:W-:-:S11]  /*11f90*/  LOP3.LUT R2, R2, 0xfffffffd, RZ, 0xc0, !PT ;  /* 0xfffffffd02027812 */ /* 0x004fd600078ec0ff */
[----:B------:R-:W-:-:S05]  /*11fa0*/  @P0 LOP3.LUT R2, R2, 0x2, RZ, 0xfc, !PT ;  /* 0x0000000202020812 */ /* 0x000fca00078efcff */
[----:B------:R0:W-:Y:S01]  /*11fb0*/  STL [R1], R2 ;  /* 0x0000000201007387 */ /* 0x0001e20000100800 */
        /* <DEDUP_REMOVED lines=8> */
.L_x_516:
        /* <DEDUP_REMOVED lines=32> */
[----:B------:R-:W0:Y:S02]  /*12240*/  SHFL.IDX PT, R4, R7, 0x1f, 0x1f ;  /* 0x03e01f0007047f89 */ /* 0x000e2400000e0000 */
[----:B0-----:R-:W-:-:S04]  /*12250*/  IMAD R4, R4, UR5, RZ ;  /* 0x0000000504047c24 */ /* 0x001fc8000f8e02ff */
[----:B------:R-:W-:Y:S01]  /*12260*/  IMAD.MOV.U32 R3, RZ, RZ, R4 ;  /* 0x000000ffff037224 */ /* 0x000fe200078e0004 */
[----:B-1----:R-:W-:-:S13]  /*12270*/  ISETP.GT.AND P6, PT, R4, UR6, PT ;  /* 0x0000000604007c0c */ /* 0x002fda000bfc4270 */
[----:B------:R-:W-:Y:S05]  /*12280*/  @P6 BRA `(.L_x_518) ;  /* 0x00000000009c6947 */ /* 0x000fea0003800000 */
[----:B------:R-:W0:Y:S01]  /*12290*/  LDC R6, c[0x0][0xc3c] ;  /* 0x00030f00ff067b82 */ /* 0x000e220000000800 */
[----:B------:R-:W-:Y:S01]  /*122a0*/  IMAD.MOV.U32 R4, RZ, RZ, R3 ;  /* 0x000000ffff047224 */ /* 0x000fe200078e0003 */
[----:B------:R-:W-:Y:S01]  /*122b0*/  UMOV UR4, URZ ;  /* 0x0000003f00047c82 */ /* 0x000fe20008000000 */
[----:B------:R-:W-:Y:S01]  /*122c0*/  ULDC UR7, c[0x0][0xc3c] ;  /* 0x00030f0000077ab9 */ /* 0x000fe20000000800 */
[----:B------:R-:W-:-:S05]  /*122d0*/  ULDC UR5, c[0x0][0xc38] ;  /* 0x00030e0000057ab9 */ /* 0x000fca0000000800 */
.L_x_522:
[----:B------:R-:W-:Y:S01]  /*122e0*/  UIADD3 UR4, UR4, 0x1f, URZ ;  /* 0x0000001f04047890 */ /* 0x000fe2000fffe03f */
[----:B------:R-:W-:-:S05]  /*122f0*/  MOV R19, UR7 ;  /* 0x0000000700137c02 */ /* 0x000fca0008000f00 */
        /* <DEDUP_REMOVED lines=10> */
.L_x_521:
[----:B------:R-:W-:Y:S05]  /*123a0*/  BSYNC B0 ;  /* 0x0000000000007941 */ /* 0x000fea0003800000 */
.L_x_520:
[----:B0----5:R-:W0:Y:S02]  /*123b0*/  SHFL.UP PT, R2, R0, 0x1, RZ ;  /* 0x0420000000027989 */ /* 0x021e2400000e00ff */
        /* <DEDUP_REMOVED lines=15> */
[----:B0-----:R-:W-:-:S05]  /*124b0*/  IMAD R3, R3, UR5, RZ ;  /* 0x0000000503037c24 */ /* 0x001fca000f8e02ff */
[----:B------:R-:W-:-:S04]  /*124c0*/  IADD3 R4, R3, R4, RZ ;  /* 0x0000000403047210 */ /* 0x000fc80007ffe0ff */
[----:B------:R-:W-:-:S13]  /*124d0*/  ISETP.GT.AND P6, PT, R4, UR6, PT ;  /* 0x0000000604007c0c */ /* 0x000fda000bfc4270 */
[----:B------:R-:W-:Y:S05]  /*124e0*/  @!P6 BRA `(.L_x_522) ;  /* 0xfffffffc007ce947 */ /* 0x000fea000383ffff */
[----:B------:R-:W-:-:S07]  /*124f0*/  IMAD.MOV.U32 R7, RZ, RZ, R9 ;  /* 0x000000ffff077224 */ /* 0x000fce00078e0009 */
.L_x_518:
        /* <DEDUP_REMOVED lines=10> */
[----:B0-----:R-:W-:-:S06]  /*125a0*/  VIADD R2, R8, 0xffffffe ;  /* 0x0ffffffe08027836 */ /* 0x001fcc0000000000 */
[----:B------:R0:W1:Y:S01]  /*125b0*/  F2I.FTZ.U32.TRUNC.NTZ R3, R2 ;  /* 0x0000000200037305 */ /* 0x000062000021f000 */
[----:B------:R-:W-:Y:S05]  /*125c0*/  @!P0 BRA `(.L_x_523) ;  /* 0x0000000000088947 */ /* 0x000fea0003800000 */
[----:B------:R-:W-:-:S06]  /*125d0*/  IADD3 R16, R19, -0x1, RZ ;  /* 0xffffffff13107810 */ /* 0x000fcc0007ffe0ff */
[----:B------:R2:W3:Y:S02]  /*125e0*/  SHFL.IDX PT, R16, R7, R16, 0x1f ;  /* 0x00001f1007107589 */ /* 0x0004e400000e0000 */
.L_x_523:
[----:B---3--:R-:W-:Y:S01]  /*125f0*/  IMAD R16, R16, UR5, R9 ;  /* 0x0000000510107c24 */ /* 0x008fe2000f8e0209 */
[----:B0-----:R-:W-:Y:S01]  /*12600*/  IABS R2, R0 ;  /* 0x0000000000027213 */ /* 0x001fe20000000000 */
[----:B-12---:R-:W-:Y:S02]  /*12610*/  IMAD.MOV R7, RZ, RZ, -R3 ;  /* 0x000000ffff077224 */ /* 0x006fe400078e0a03 */
[----:B------:R-:W-:Y:S01]  /*12620*/  VIADD R19, R19, UR4 ;  /* 0x0000000413137c36 */ /* 0x000fe20008000000 */
[----:B------:R-:W-:Y:S01]  /*12630*/  IADD3 R9, -R16, UR6, RZ ;  /* 0x0000000610097c10 */ /* 0x000fe2000fffe1ff */
[----:B------:R-:W-:Y:S02]  /*12640*/  IMAD.MOV R8, RZ, RZ, -R2 ;  /* 0x000000ffff087224 */ /* 0x000fe400078e0a02 */
[----:B------:R-:W-:Y:S01]  /*12650*/  IMAD R7, R7, R4, RZ ;  /* 0x0000000407077224 */ /* 0x000fe200078e02ff */
[----:B------:R-:W-:Y:S01]  /*12660*/  IABS R6, R9 ;  /* 0x0000000900067213 */ /* 0x000fe20000000000 */
[----:B------:R-:W-:-:S04]  /*12670*/  IMAD.MOV.U32 R2, RZ, RZ, RZ ;  /* 0x000000ffff027224 */ /* 0x000fc800078e00ff */
[----:B------:R-:W-:Y:S01]  /*12680*/  IMAD.HI.U32 R2, R3, R7, R2 ;  /* 0x0000000703027227 */ /* 0x000fe200078e0002 */
[----:B------:R-:W-:-:S03]  /*12690*/  MOV R3, R6 ;  /* 0x0000000600037202 */ /* 0x000fc60000000f00 */
[----:B------:R-:W-:Y:S02]  /*126a0*/  IMAD.MOV.U32 R6, RZ, RZ, R8 ;  /* 0x000000ffff067224 */ /* 0x000fe400078e0008 */
        /* <DEDUP_REMOVED lines=9> */
[----:B------:R-:W-:-:S06]  /*12740*/  @P0 IADD3 R2, R2, 0x1, RZ ;  /* 0x0000000102020810 */ /* 0x000fcc0007ffe0ff */
[----:B------:R-:W-:Y:S01]  /*12750*/  @!P2 IMAD.MOV R2, RZ, RZ, -R2 ;  /* 0x000000ffff02a224 */ /* 0x000fe200078e0a02 */
[----:B------:R-:W-:-:S04]  /*12760*/  @!P1 LOP3.LUT R2, RZ, R0, RZ, 0x33, !PT ;  /* 0x00000000ff029212 */ /* 0x000fc800078e33ff */
[----:B------:R-:W-:Y:S01]  /*12770*/  MOV R18, R2 ;  /* 0x0000000200127202 */ /* 0x000fe20000000f00 */
[----:B------:R-:W-:-:S04]  /*12780*/  IMAD.MOV R17, RZ, RZ, -R2 ;  /* 0x000000ffff117224 */ /* 0x000fc800078e0a02 */
[----:B------:R-:W-:Y:S01]  /*12790*/  IMAD R17, R0, R17, R9 ;  /* 0x0000001100117224 */ /* 0x000fe200078e0209 */
[----:B------:R-:W-:Y:S06]  /*127a0*/  BRA `(.L_x_524) ;  /* 0x00000000000c7947 */ /* 0x000fec0003800000 */
.L_x_519:
[----:B------:R-:W-:Y:S02]  /*127b0*/  IMAD.MOV.U32 R17, RZ, RZ, RZ ;  /* 0x000000ffff117224 */ /* 0x000fe400078e00ff */
[----:B------:R-:W-:Y:S02]  /*127c0*/  IMAD.U32 R16, RZ, RZ, UR6 ;  /* 0x00000006ff107e24 */ /* 0x000fe4000f8e00ff */
[----:B------:R-:W-:-:S07]  /*127d0*/  IMAD.MOV.U32 R18, RZ, RZ, RZ ;  /* 0x000000ffff127224 */ /* 0x000fce00078e00ff */
.L_x_524:
[----:B------:R-:W-:-:S13]  /*127e0*/  ISETP.NE.AND P0, PT, R5, RZ, PT ;  /* 0x000000ff0500720c */ /* 0x000fda0003f05270 */
[----:B------:R-:W0:Y:S01]  /*127f0*/  @!P0 S2R R3, SR_CgaCtaId ;  /* 0x0000000000038919 */ /* 0x000e220000008800 */
[----:B------:R-:W-:-:S04]  /*12800*/  @!P0 MOV R0, 0x400 ;  /* 0x0000040000008802 */ /* 0x000fc80000000f00 */
[----:B0-----:R-:W-:-:S05]  /*12810*/  @!P0 LEA R0, R3, R0, 0x18 ;  /* 0x0000000003008211 */ /* 0x001fca00078ec0ff */
[----:B------:R2:W-:Y:S01]  /*12820*/  @!P0 STS.128 [R0+0x308d0], R16 ;  /* 0x0308d01000008388 */ /* 0x0005e20000000c00 */
[----:B------:R-:W-:Y:S06]  /*12830*/  BAR.ARV 0x5, 0x200 ;  /* 0x0148000000007b1d */ /* 0x000fec0000002000 */
.L_x_517:
[----:B------:R3:W-:Y:S01]  /*12840*/  STL [R1+0x24], RZ ;  /* 0x000024ff01007387 */ /* 0x0007e20000100800 */
[----:B------:R-:W-:Y:S01]  /*12850*/  ULDC UR4, c[0x0][0xc3c] ;  /* 0x00030f0000047ab9 */ /* 0x000fe20000000800 */
[----:B------:R-:W-:Y:S01]  /*12860*/  MOV R26, 0x1 ;  /* 0x00000001001a7802 */ /* 0x000fe20000000f00 */
[----:B------:R-:W-:Y:S01]  /*12870*/  IMAD.MOV.U32 R23, RZ, RZ, RZ ;  /* 0x000000ffff177224 */ /* 0x000fe200078e00ff */
[----:B-1----:R-:W-:-:S13]  /*12880*/  ISETP.GE.AND P0, PT, R19, UR4, PT ;  /* 0x0000000413007c0c */ /* 0x002fda000bf06270 */
[----:B---3--:R-:W-:Y:S05]  /*12890*/  @P0 BRA `(.L_x_525) ;  /* 0x00000054003c0947 */ /* 0x008fea0003800000 */
[----:B------:R-:W1:Y:S01]  /*128a0*/  S2R R5, SR_TID.X ;  /* 0x0000000000057919 */ /* 0x000e620000002100 */
[----:B------:R-:W3:Y:S01]  /*128b0*/  S2UR UR5, SR_CgaCtaId ;  /* 0x00000000000579c3 */ /* 0x000ee20000008800 */
[----:B------:R-:W-:Y:S01]  /*128c0*/  UMOV UR4, 0x400 ;  /* 0x0000040000047882 */ /* 0x000fe20000000000 */
[----:B------:R-:W-:Y:S01]  /*128d0*/  BSSY B8, `(.L_x_525) ;  /* 0x000054b000087945 */ /* 0x000fe20003800000 */
[----:B------:R-:W-:Y:S01]  /*128e0*/  IMAD.MOV.U32 R26, RZ, RZ, 0x1 ;  /* 0x00000001ff1a7424 */ /* 0x000fe200078e00ff */
[----:B------:R-:W-:Y:S01]  /*128f0*/  ULDC.64 UR38, c[0x0][0x198] ;  /* 0x0000660000267ab9 */ /* 0x000fe20000000a00 */
[----:B------:R-:W-:Y:S01]  /*12900*/  IMAD.MOV.U32 R23, RZ, RZ, RZ ;  /* 0x000000ffff177224 */ /* 0x000fe200078e00ff */
[----:B------:R-:W-:Y:S01]  /*12910*/  ULDC UR36, c[0x0][0xc] ;  /* 0x0000030000247ab9 */ /* 0x000fe20000000800 */
[----:B------:R-:W-:Y:S01]  /*12920*/  IMAD.MOV.U32 R29, RZ, RZ, RZ ;  /* 0x000000ffff1d7224 */ /* 0x000fe200078e00ff */
[----:B---3--:R-:W-:-:S06]  /*12930*/  ULEA UR4, UR5, UR4, 0x18 ;  /* 0x0000000405047291 */ /* 0x008fcc000f8ec03f */
[----:B------:R-:W-:Y:S01]  /*12940*/  IMAD.U32 R22, RZ, RZ, UR4 ;  /* 0x00000004ff167e24 */ /* 0x000fe2000f8e00ff */
[C---:B-1----:R-:W-:Y:S01]  /*12950*/  LOP3.LUT R4, R5.reuse, 0x7f, RZ, 0xc0, !PT ;  /* 0x0000007f05047812 */ /* 0x042fe200078ec0ff */
[----:B--2---:R-:W-:-:S04]  /*12960*/  IMAD.SHL.U32 R0, R5, 0x8, RZ ;  /* 0x0000000805007824 */ /* 0x004fc800078e00ff */
[----:B------:R-:W-:Y:S01]  /*12970*/  IMAD.SHL.U32 R3, R4, 0x8, RZ ;  /* 0x0000000804037824 */ /* 0x000fe200078e00ff */
[----:B0-----:R-:W-:Y:S02]  /*12980*/  LOP3.LUT R2, R0, 0x1f8, RZ, 0xc0, !PT ;  /* 0x000001f800027812 */ /* 0x001fe400078ec0ff */
[----:B------:R-:W-:Y:S02]  /*12990*/  SHF.R.U32.HI R4, RZ, 0x3, R4 ;  /* 0x00000003ff047819 */ /* 0x000fe40000011604 */
[----:B------:R-:W-:-:S04]  /*129a0*/  LOP3.LUT R2, R2, 0x38, R5, 0x78, !PT ;  /* 0x0000003802027812 */ /* 0x000fc800078e7805 */
[----:B------:R-:W-:Y:S02]  /*129b0*/  LOP3.LUT R3, R2, 0x200, R3, 0xf8, !PT ;  /* 0x0000020002037812 */ /* 0x000fe400078ef803 */
[----:B------:R-:W-:Y:S02]  /*129c0*/  SHF.L.U32 R2, R5, 0x4, RZ ;  /* 0x0000000405027819 */ /* 0x000fe400000006ff */
[----:B------:R-:W-:Y:S01]  /*129d0*/  MOV R5, 0x1 ;  /* 0x0000000100057802 */ /* 0x000fe20000000f00 */
[----:B------:R-:W-:Y:S01]  /*129e0*/  IMAD R0, R3, 0x2, R22 ;  /* 0x0000000203007824 */ /* 0x000fe200078e0216 */
[----:B------:R-:W-:-:S03]  /*129f0*/  LOP3.LUT R2, R4, 0x70, R2, 0xf8, !PT ;  /* 0x0000007004027812 */ /* 0x000fc600078ef802 */
[----:B------:R0:W-:Y:S04]  /*12a00*/  STL [R1+0x4], R5 ;  /* 0x0000040501007387 */ /* 0x0001e80000100800 */
[----:B------:R0:W-:Y:S04]  /*12a10*/  STL [R1+0xc], R0 ;  /* 0x00000c0001007387 */ /* 0x0001e80000100800 */
[----:B------:R0:W-:Y:S02]  /*12a20*/  STL [R1+0x24], RZ ;  /* 0x000024ff01007387 */ /* 0x0001e40000100800 */
.L_x_647:
[----:B-1----:R-:W1:Y:S02]  /*12a30*/  LDC.64 R2, c[0x0][0xc88] ;  /* 0x00032200ff027b82 */ /* 0x002e640000000a00 */
[----:B-1----:R-:W-:-:S05]  /*12a40*/  IMAD.WIDE R2, R19, 0x4, R2 ;  /* 0x0000000413027825 */ /* 0x002fca00078e0202 */
[----:B0-----:R-:W0:Y:S01]  /*12a50*/  LDG.E R13, desc[UR56][R2.64] ;  /* 0x00000038020d7981 */ /* 0x001e22000c1e1900 */
[----:B------:R-:W-:Y:S05]  /*12a60*/  YIELD ;  /* 0x0000000000007946 */ /* 0x000fea0003800000 */
[----:B------:R-:W-:Y:S01]  /*12a70*/  ULDC.64 UR4, c[0x0][0xa28] ;  /* 0x00028a0000047ab9 */ /* 0x000fe20000000a00 */
[----:B------:R-:W-:Y:S01]  /*12a80*/  ULDC.64 UR6, c[0x0][0xa00] ;  /* 0x0002800000067ab9 */ /* 0x000fe20000000a00 */
[----:B------:R-:W-:Y:S02]  /*12a90*/  ISETP.NE.U32.AND P0, PT, RZ, UR4, PT ;  /* 0x00000004ff007c0c */ /* 0x000fe4000bf05070 */
[----:B------:R-:W-:Y:S01]  /*12aa0*/  CS2R R8, SRZ ;  /* 0x0000000000087805 */ /* 0x000fe2000001ff00 */
[----:B------:R-:W-:Y:S01]  /*12ab0*/  ULDC.64 UR8, c[0x0][0xa18] ;  /* 0x0002860000087ab9 */ /* 0x000fe20000000a00 */
[----:B------:R-:W-:-:S02]  /*12ac0*/  ISETP.NE.AND.EX P1, PT, RZ, UR5, PT, P0 ;  /* 0x00000005ff007c0c */ /* 0x000fc4000bf25300 */
[----:B------:R-:W-:-:S04]  /*12ad0*/  ISETP.NE.U32.AND P0, PT, RZ, UR6, PT ;  /* 0x00000006ff007c0c */ /* 0x000fc8000bf05070 */
[----:B------:R-:W-:Y:S02]  /*12ae0*/  ISETP.NE.AND.EX P0, PT, RZ, UR7, PT, P0 ;  /* 0x00000007ff007c0c */ /* 0x000fe4000bf05300 */
[----:B0-----:R-:W-:Y:S01]  /*12af0*/  SHF.R.S32.HI R0, RZ, 0x1f, R13 ;  /* 0x0000001fff007819 */ /* 0x001fe2000001140d */
[----:B------:R-:W-:-:S04]  /*12b00*/  IMAD.SHL.U32 R24, R13, 0x4, RZ ;  /* 0x000000040d187824 */ /* 0x000fc800078e00ff */
[C---:B------:R-:W-:Y:S01]  /*12b10*/  @P1 LEA R4, P2, R13.reuse, UR4, 0x2 ;  /* 0x000000040d041c11 */ /* 0x040fe2000f8410ff */
[----:B------:R-:W-:Y:S01]  /*12b20*/  STL [R1+0x10], R13 ;  /* 0x0000100d01007387 */ /* 0x000fe20000100800 */
[C-C-:B------:R-:W-:Y:S02]  /*12b30*/  SHF.L.U64.HI R12, R13.reuse, 0x2, R0.reuse ;  /* 0x000000020d0c7819 */ /* 0x140fe40000010200 */
[----:B------:R-:W-:Y:S01]  /*12b40*/  @P1 LEA.HI.X R5, R13, UR5, R0, 0x2, P2 ;  /* 0x000000050d051c11 */ /* 0x000fe200090f1400 */
[----:B------:R-:W-:Y:S01]  /*12b50*/  ULDC.64 UR4, c[0x0][0xa08] ;  /* 0x0002820000047ab9 */ /* 0x000fe20000000a00 */
[----:B------:R-:W-:Y:S01]  /*12b60*/  IADD3 R2, P2, R24, UR6, RZ ;  /* 0x0000000618027c10 */ /* 0x000fe2000ff5e0ff */
[----:B------:R0:W-:Y:S03]  /*12b70*/  STL [R1+0x30], R0 ;  /* 0x0000300001007387 */ /* 0x0001e60000100800 */
[----:B------:R-:W-:Y:S01]  /*12b80*/  IADD3.X R3, R12, UR7, RZ, P2, !PT ;  /* 0x000000070c037c10 */ /* 0x000fe200097fe4ff */
[----:B------:R-:W-:Y:S01]  /*12b90*/  ULDC.64 UR6, c[0x0][0xa10] ;  /* 0x0002840000067ab9 */ /* 0x000fe20000000a00 */
[----:B------:R-:W-:Y:S01]  /*12ba0*/  ISETP.NE.U32.AND P3, PT, RZ, UR8, PT ;  /* 0x00000008ff007c0c */ /* 0x000fe2000bf65070 */
[----:B------:R1:W5:Y:S04]  /*12bb0*/  @P1 LDG.E R8, desc[UR56][R4.64] ;  /* 0x0000003804081981 */ /* 0x000368000c1e1900 */
[----:B--2---:R-:W2:Y:S01]  /*12bc0*/  @P0 LDG.E R9, desc[UR56][R2.64] ;  /* 0x0000003802090981 */ /* 0x004ea2000c1e1900 */
[----:B------:R-:W-:-:S02]  /*12bd0*/  ISETP.NE.AND.EX P3, PT, RZ, UR9, PT, P3 ;  /* 0x00000009ff007c0c */ /* 0x000fc4000bf65330 */
[----:B------:R-:W-:Y:S01]  /*12be0*/  IADD3 R6, P4, R24, UR4, RZ ;  /* 0x0000000418067c10 */ /* 0x000fe2000ff9e0ff */
[----:B------:R-:W-:Y:S03]  /*12bf0*/  STL [R1+0x8], R12 ;  /* 0x0000080c01007387 */ /* 0x000fe60000100800 */
[----:B------:R-:W-:Y:S02]  /*12c00*/  IADD3.X R7, R12, UR5, RZ, P4, !PT ;  /* 0x000000050c077c10 */ /* 0x000fe4000a7fe4ff */
[----:B-1----:R-:W-:Y:S02]  /*12c10*/  IADD3 R4, P4, R24, UR6, RZ ;  /* 0x0000000618047c10 */ /* 0x002fe4000ff9e0ff */
[----:B------:R-:W-:Y:S02]  /*12c20*/  ISETP.NE.U32.AND P1, PT, RZ, UR4, PT ;  /* 0x00000004ff007c0c */ /* 0x000fe4000bf25070 */
[----:B------:R-:W-:Y:S01]  /*12c30*/  IADD3.X R5, R12, UR7, RZ, P4, !PT ;  /* 0x000000070c057c10 */ /* 0x000fe2000a7fe4ff */
[----:B------:R-:W-:Y:S01]  /*12c40*/  ULDC UR4, c[0x0][0x288] ;  /* 0x0000a20000047ab9 */ /* 0x000fe20000000800 */
[----:B------:R-:W-:-:S02]  /*12c50*/  ISETP.NE.U32.AND P2, PT, RZ, UR6, PT ;  /* 0x00000006ff007c0c */ /* 0x000fc4000bf45070 */
[----:B------:R-:W-:Y:S02]  /*12c60*/  @P3 IADD3 R10, P4, R24, UR8, RZ ;  /* 0x00000008180a3c10 */ /* 0x000fe4000ff9e0ff */
[----:B------:R-:W-:Y:S02]  /*12c70*/  ISETP.NE.AND.EX P1, PT, RZ, UR5, PT, P1 ;  /* 0x00000005ff007c0c */ /* 0x000fe4000bf25310 */
[----:B------:R-:W-:Y:S02]  /*12c80*/  ISETP.NE.AND.EX P2, PT, RZ, UR7, PT, P2 ;  /* 0x00000007ff007c0c */ /* 0x000fe4000bf45320 */
[----:B------:R-:W-:Y:S01]  /*12c90*/  @P3 IADD3.X R11, R12, UR9, RZ, P4, !PT ;  /* 0x000000090c0b3c10 */ /* 0x000fe2000a7fe4ff */
[----:B0-----:R-:W-:Y:S01]  /*12ca0*/  IMAD.MOV.U32 R0, RZ, RZ, RZ ;  /* 0x000000ffff007224 */ /* 0x001fe200078e00ff */
[----:B------:R-:W-:-:S07]  /*12cb0*/  MOV R28, RZ ;  /* 0x000000ff001c7202 */ /* 0x000fce0000000f00 */
[----:B------:R-:W5:Y:S04]  /*12cc0*/  @P1 LDG.E R28, desc[UR56][R6.64] ;  /* 0x00000038061c1981 */ /* 0x000f68000c1e1900 */
[----:B------:R-:W5:Y:S04]  /*12cd0*/  @P2 LDG.E R0, desc[UR56][R4.64] ;  /* 0x0000003804002981 */ /* 0x000f68000c1e1900 */
[----:B--2---:R0:W-:Y:S02]  /*12ce0*/  STL [R1+0x20], R9 ;  /* 0x0000200901007387 */ /* 0x0041e40000100800 */
[----:B0-----:R-:W-:Y:S01]  /*12cf0*/  IMAD.U32 R9, RZ, RZ, UR4 ;  /* 0x00000004ff097e24 */ /* 0x001fe2000f8e00ff */
[----:B------:R-:W-:-:S05]  /*12d00*/  ULDC.64 UR4, c[0x0][0x418] ;  /* 0x0001060000047ab9 */ /* 0x000fca0000000a00 */
[----:B------:R0:W2:Y:S01]  /*12d10*/  @P3 LDG.E R9, desc[UR56][R10.64] ;  /* 0x000000380a093981 */ /* 0x0000a2000c1e1900 */
[----:B------:R-:W-:-:S03]  /*12d20*/  UISETP.NE.U32.AND UP0, UPT, UR4, URZ, UPT ;  /* 0x0000003f0400728c */ /* 0x000fc6000bf05070 */
[----:B------:R-:W-:Y:S01]  /*12d30*/  ULDC UR4, c[0x0][0x424] ;  /* 0x0001090000047ab9 */ /* 0x000fe20000000800 */
[----:B------:R-:W-:-:S03]  /*12d40*/  UISETP.NE.AND.EX UP0, UPT, UR5, URZ, UPT, UP0 ;  /* 0x0000003f0500728c */ /* 0x000fc6000bf05300 */
[----:B------:R-:W-:Y:S01]  /*12d50*/  ULDC UR5, c[0x0][0x2f0] ;  /* 0x0000bc0000057ab9 */ /* 0x000fe20000000800 */
[----:B------:R-:W-:-:S04]  /*12d60*/  USEL UR4, UR4, 0x1, UP0 ;  /* 0x0000000104047887 */ /* 0x000fc80008000000 */
[----:B------:R-:W-:-:S03]  /*12d70*/  UIMAD UR4, UR4, UR5, URZ ;  /* 0x00000005040472a4 */ /* 0x000fc6000f8e023f */
[----:B------:R-:W-:-:S03]  /*12d80*/  ULDC UR5, c[0x0][0x348] ;  /* 0x0000d20000057ab9 */ /* 0x000fc60000000800 */
[----:B0-----:R-:W-:Y:S01]  /*12d90*/  MOV R10, UR4 ;  /* 0x00000004000a7c02 */ /* 0x001fe20008000f00 */
[----:B--2---:R0:W-:Y:S02]  /*12da0*/  STL [R1+0x38], R9 ;  /* 0x0000380901007387 */ /* 0x0041e40000100800 */
[----:B0-----:R-:W-:Y:S01]  /*12db0*/  IMAD.U32 R9, RZ, RZ, UR5 ;  /* 0x00000005ff097e24 */ /* 0x001fe2000f8e00ff */
[----:B----4-:R-:W-:Y:S06]  /*12dc0*/  @P3 BRA `(.L_x_526) ;  /* 0x0000000000143947 */ /* 0x010fec0003800000 */
[----:B------:R-:W-:Y:S05]  /*12dd0*/  @!P0 BRA `(.L_x_526) ;  /* 0x0000000000108947 */ /* 0x000fea0003800000 */
[----:B------:R-:W2:Y:S04]  /*12de0*/  LDG.E R11, desc[UR56][R2.64] ;  /* 0x00000038020b7981 */ /* 0x000ea8000c1e1900 */
[----:B------:R-:W2:Y:S02]  /*12df0*/  LDG.E R2, desc[UR56][R2.64+0x4] ;  /* 0x0000043802027981 */ /* 0x000ea4000c1e1900 */
[----:B--2---:R-:W-:-:S05]  /*12e00*/  IMAD.IADD R2, R2, 0x1, -R11 ;  /* 0x0000000102027824 */ /* 0x004fca00078e0a0b */
[----:B------:R0:W-:Y:S02]  /*12e10*/  STL [R1+0x38], R2 ;  /* 0x0000380201007387 */ /* 0x0001e40000100800 */
.L_x_526:
[----:B------:R-:W-:Y:S01]  /*12e20*/  ULDC.64 UR4, c[0x0][0xa20] ;  /* 0x0002880000047ab9 */ /* 0x000fe20000000a00 */
[----:B-----5:R-:W-:Y:S01]  /*12e30*/  IMAD.IADD R28, R28, 0x1, R8 ;  /* 0x000000011c1c7824 */ /* 0x020fe200078e0208 */
[----:B------:R-:W-:Y:S01]  /*12e40*/  ISETP.NE.U32.AND P0, PT, RZ, UR4, PT ;  /* 0x00000004ff007c0c */ /* 0x000fe2000bf05070 */
[----:B------:R-:W-:-:S03]  /*12e50*/  IMAD.MOV.U32 R25, RZ, RZ, R13 ;  /* 0x000000ffff197224 */ /* 0x000fc600078e000d */
[----:B------:R-:W-:-:S13]  /*12e60*/  ISETP.NE.AND.EX P0, PT, RZ, UR5, PT, P0 ;  /* 0x00000005ff007c0c */ /* 0x000fda000bf05300 */
[----:B------:R-:W-:Y:S05]  /*12e70*/  @!P0 BRA `(.L_x_527) ;  /* 0x0000000000108947 */ /* 0x000fea0003800000 */
[----:B0-----:R-:W-:-:S04]  /*12e80*/  IADD3 R2, P0, R24, UR4, RZ ;  /* 0x0000000418027c10 */ /* 0x001fc8000ff1e0ff */
[----:B------:R-:W-:-:S05]  /*12e90*/  IADD3.X R3, R12, UR5, RZ, P0, !PT ;  /* 0x000000050c037c10 */ /* 0x000fca00087fe4ff */
[----:B------:R0:W5:Y:S01]  /*12ea0*/  LDG.E R10, desc[UR56][R2.64] ;  /* 0x00000038020a7981 */ /* 0x000162000c1e1900 */
[----:B------:R-:W-:Y:S05]  /*12eb0*/  BRA `(.L_x_528) ;  /* 0x0000000000107947 */ /* 0x000fea0003800000 */
.L_x_527:
[----:B------:R-:W-:Y:S05]  /*12ec0*/  @!P1 BRA `(.L_x_528) ;  /* 0x00000000000c9947 */ /* 0x000fea0003800000 */
[----:B------:R-:W2:Y:S04]  /*12ed0*/  LDG.E R10, desc[UR56][R6.64] ;  /* 0x00000038060a7981 */ /* 0x000ea8000c1e1900 */
[----:B------:R-:W2:Y:S02]  /*12ee0*/  LDG.E R6, desc[UR56][R6.64+0x4] ;  /* 0x0000043806067981 */ /* 0x000ea4000c1e1900 */
[----:B--2---:R-:W-:-:S07]  /*12ef0*/  IADD3 R10, -R10, R6, RZ ;  /* 0x000000060a0a7210 */ /* 0x004fce0007ffe1ff */
.L_x_528:
[----:B0-----:R-:W2:Y:S01]  /*12f00*/  @P2 LDG.E R2, desc[UR56][R4.64] ;  /* 0x0000003804022981 */ /* 0x001ea2000c1e1900 */
[----:B-----5:R-:W-:-:S03]  /*12f10*/  IMAD.IADD R10, R10, 0x1, -R8 ;  /* 0x000000010a0a7824 */ /* 0x020fc600078e0a08 */
[----:B------:R-:W2:Y:S01]  /*12f20*/  @P2 LDG.E R4, desc[UR56][R4.64+0x4] ;  /* 0x0000043804042981 */ /* 0x000ea2000c1e1900 */
[----:B------:R-:W-:Y:S01]  /*12f30*/  BSSY B0, `(.L_x_529) ;  /* 0x00000e2000007945 */ /* 0x000fe20003800000 */
[----:B--2---:R-:W-:-:S04]  /*12f40*/  @P2 IMAD.IADD R9, R4, 0x1, -R2 ;  /* 0x0000000104092824 */ /* 0x004fc800078e0a02 */
[----:B------:R-:W-:-:S05]  /*12f50*/  IMAD.IADD R3, R10, 0x1, R9 ;  /* 0x000000010a037824 */ /* 0x000fca00078e0209 */
[----:B------:R-:W-:Y:S01]  /*12f60*/  IADD3 R2, R3, 0xbf, RZ ;  /* 0x000000bf03027810 */ /* 0x000fe20007ffe0ff */
[----:B------:R0:W-:Y:S04]  /*12f70*/  STL [R1+0x34], R3 ;  /* 0x0000340301007387 */ /* 0x0001e80000100800 */
[----:B------:R-:W-:-:S05]  /*12f80*/  IMAD.HI R2, R2, 0x2aaaaaab, RZ ;  /* 0x2aaaaaab02027827 */ /* 0x000fca00078e02ff */
[----:B0-----:R-:W-:-:S04]  /*12f90*/  SHF.R.U32.HI R3, RZ, 0x1f, R2 ;  /* 0x0000001fff037819 */ /* 0x001fc80000011602 */
[----:B------:R-:W-:-:S05]  /*12fa0*/  LEA.HI.SX32 R4, R2, R3, 0x1b ;  /* 0x0000000302047211 */ /* 0x000fca00078fdaff */
[--C-:B------:R-:W-:Y:S02]  /*12fb0*/  IMAD R2, R4, 0xc0, -R10.reuse ;  /* 0x000000c004027824 */ /* 0x100fe400078e0a0a */
[----:B------:R-:W-:-:S03]  /*12fc0*/  IMAD.MOV R10, RZ, RZ, -R10 ;  /* 0x000000ffff0a7224 */ /* 0x000fc600078e0a0a */
[----:B------:R-:W-:Y:S02]  /*12fd0*/  VIMNMX R2, R2, R9, PT ;  /* 0x0000000902027248 */ /* 0x000fe40003fe0100 */
[----:B------:R-:W-:-:S04]  /*12fe0*/  VIMNMX R10, RZ, R10, !PT ;  /* 0x0000000aff0a7248 */ /* 0x000fc80007fe0100 */
[----:B------:R-:W-:Y:S01]  /*12ff0*/  ISETP.GT.AND P0, PT, R2, R10, PT ;  /* 0x0000000a0200720c */ /* 0x000fe20003f04270 */
[----:B------:R0:W-:-:S12]  /*13000*/  STL [R1+0x18], R4 ;  /* 0x0000180401007387 */ /* 0x0001d80000100800 */
[----:B0-----:R-:W-:Y:S02]  /*13010*/  @P0 VIADD R4, R2, 0xbf ;  /* 0x000000bf02040836 */ /* 0x001fe40000000000 */
[----:B------:R-:W-:-:S04]  /*13020*/  IMAD.WIDE.U32 R2, R10, -0x55555555, RZ ;  /* 0xaaaaaaab0a027825 */ /* 0x000fc800078e00ff */
[----:B------:R-:W-:Y:S01]  /*13030*/  @P0 IMAD.HI R2, R4, 0x2aaaaaab, RZ ;  /* 0x2aaaaaab04020827 */ /* 0x000fe200078e02ff */
[----:B------:R-:W-:-:S04]  /*13040*/  SHF.R.U32.HI R3, RZ, 0x7, R3 ;  /* 0x00000007ff037819 */ /* 0x000fc80000011603 */
[----:B------:R-:W-:Y:S01]  /*13050*/  @P0 SHF.R.U32.HI R5, RZ, 0x1f, R2 ;  /* 0x0000001fff050819 */ /* 0x000fe20000011602 */
[----:B------:R-:W-:-:S03]  /*13060*/  IMAD.MOV.U32 R4, RZ, RZ, R3 ;  /* 0x000000ffff047224 */ /* 0x000fc600078e0003 */
[----:B------:R-:W-:-:S04]  /*13070*/  @P0 LEA.HI.SX32 R4, R2, R5, 0x1b ;  /* 0x0000000502040211 */ /* 0x000fc800078fdaff */
[----:B------:R-:W-:Y:S02]  /*13080*/  ISETP.GT.AND P1, PT, R4, R3, PT ;  /* 0x000000030400720c */ /* 0x000fe40003f24270 */
[----:B------:R-:W-:-:S11]  /*13090*/  PLOP3.LUT P0, PT, PT, PT, PT, 0x80, 0x0 ;  /* 0x000000000000781c */ /* 0x000fd60003f0f070 */
[----:B------:R-:W-:Y:S05]  /*130a0*/  @!P1 BRA `(.L_x_530) ;  /* 0x0000000c00289947 */ /* 0x000fea0003800000 */
[----:B------:R-:W-:Y:S01]  /*130b0*/  UMOV UR4, 0xffffffff ;  /* 0xffffffff00047882 */ /* 0x000fe20000000000 */
[----:B------:R-:W-:Y:S02]  /*130c0*/  SEL R2, R25, RZ, !P2 ;  /* 0x000000ff19027207 */ /* 0x000fe40005000000 */
[----:B------:R-:W-:Y:S05]  /*130d0*/  BRA.DIV UR4, `(.L_x_531) ;  /* 0x0000005a04f87947 */ /* 0x000fea000b800000 */
[----:B------:R-:W0:Y:S02]  /*130e0*/  S2R R5, SR_TID.X ;  /* 0x0000000000057919 */ /* 0x000e240000002100 */
[----:B0-----:R-:W-:-:S04]  /*130f0*/  SHF.R.U32.HI R5, RZ, 0x5, R5 ;  /* 0x00000005ff057819 */ /* 0x001fc80000011605 */
[----:B------:R-:W-:-:S05]  /*13100*/  LOP3.LUT R5, R5, 0x3, RZ, 0xc0, !PT ;  /* 0x0000000305057812 */ /* 0x000fca00078ec0ff */
[----:B------:R0:W1:Y:S02]  /*13110*/  SHFL.IDX PT, R14, R5, RZ, 0x1f ;  /* 0x00001fff050e7589 */ /* 0x00006400000e0000 */
.L_x_690:
[----:B-1----:R-:W-:Y:S02]  /*13120*/  ISETP.NE.AND P0, PT, R14, RZ, PT ;  /* 0x000000ff0e00720c */ /* 0x002fe40003f05270 */
[----:B------:R-:W-:-:S11]  /*13130*/  PLOP3.LUT P6, PT, PT, PT, PT, 0x8, 0x0 ;  /* 0x000000000000781c */ /* 0x000fd60003fce170 */
[----:B------:R-:W-:Y:S05]  /*13140*/  @P0 BRA `(.L_x_532) ;  /* 0x00000000000c0947 */ /* 0x000fea0003800000 */
[----:B------:R-:W-:-:S03]  /*13150*/  UMOV UR4, 0xffffffff ;  /* 0xffffffff00047882 */ /* 0x000fc60000000000 */
[----:B------:R-:W-:Y:S05]  /*13160*/  BRA.DIV UR4, `(.L_x_533) ;  /* 0x0000005e04087947 */ /* 0x000fea000b800000 */
[----:B------:R-:W-:-:S13]  /*13170*/  ELECT P6, URZ, PT ;  /* 0x00000000003f782f */ /* 0x000fda00038c0000 */
.L_x_532:
[----:B0-----:R-:W2:Y:S01]  /*13180*/  LDL R5, [R1+0x24] ;  /* 0x0000240001057983 */ /* 0x001ea20000100800 */
[----:B------:R-:W-:Y:S01]  /*13190*/  BSSY B1, `(.L_x_534) ;  /* 0x0000008000017945 */ /* 0x000fe20003800000 */
[----:B--2---:R-:W-:-:S04]  /*131a0*/  IADD3 R5, R5, 0x1, RZ ;  /* 0x0000000105057810 */ /* 0x004fc80007ffe0ff */
[----:B------:R-:W-:-:S04]  /*131b0*/  LEA.HI R6, R5, R5, RZ, 0x1 ;  /* 0x0000000505067211 */ /* 0x000fc800078f08ff */
[----:B------:R-:W-:-:S05]  /*131c0*/  LOP3.LUT R6, R6, 0xfffffffe, RZ, 0xc0, !PT ;  /* 0xfffffffe06067812 */ /* 0x000fca00078ec0ff */
[----:B------:R-:W-:-:S05]  /*131d0*/  IMAD.IADD R5, R5, 0x1, -R6 ;  /* 0x0000000105057824 */ /* 0x000fca00078e0a06 */
[----:B------:R-:W-:-:S04]  /*131e0*/  SHF.L.U32 R5, R5, 0x1f, RZ ;  /* 0x0000001f05057819 */ /* 0x000fc800000006ff */
[----:B------:R-:W0:Y:S02]  /*131f0*/  SYNCS.PHASECHK.TRANS64.TRYWAIT P0, [R22+URZ+0x30820], R5 ;  /* 0x03082005160075a7 */ /* 0x000e24000800017f */
[----:B0-----:R-:W-:Y:S05]  /*13200*/  @!P0 BRA `(.L_x_535) ;  /* 0x0000005c00008947 */ /* 0x001fea0003800000 */
.L_x_693:
[----:B------:R-:W-:Y:S05]  /*13210*/  BSYNC B1 ;  /* 0x0000000000017941 */ /* 0x000fea0003800000 */
.L_x_534:
[----:B------:R-:W-:Y:S04]  /*13220*/  BSSY B1, `(.L_x_536) ;  /* 0x000004e000017945 */ /* 0x000fe80003800000 */
[----:B------:R-:W-:Y:S05]  /*13230*/  @!P6 BRA `(.L_x_537) ;  /* 0x000000040030e947 */ /* 0x000fea0003800000 */
[----:B------:R-:W0:Y:S01]  /*13240*/  LDL R8, [R1+0x4] ;  /* 0x0000040001087983 */ /* 0x000e220000100800 */
[----:B------:R-:W1:Y:S02]  /*13250*/  S2R R6, SR_TID.X ;  /* 0x0000000000067919 */ /* 0x000e640000002100 */
[----:B-1----:R-:W-:Y:S01]  /*13260*/  LOP3.LUT R7, R6, 0x7f, RZ, 0xc0, !PT ;  /* 0x0000007f06077812 */ /* 0x002fe200078ec0ff */
[----:B------:R-:W-:Y:S01]  /*13270*/  IMAD R6, R29, 0x8, R22 ;  /* 0x000000081d067824 */ /* 0x000fe200078e0216 */
[----:B------:R-:W-:Y:S02]  /*13280*/  BSSY B2, `(.L_x_538) ;  /* 0x0000005000027945 */ /* 0x000fe40003800000 */
[----:B------:R-:W-:Y:S02]  /*13290*/  ISETP.NE.AND P1, PT, R7, RZ, PT ;  /* 0x000000ff0700720c */ /* 0x000fe40003f25270 */
[----:B0-----:R-:W-:-:S04]  /*132a0*/  SHF.L.U32 R5, R8, 0x1f, RZ ;  /* 0x0000001f08057819 */ /* 0x001fc800000006ff */
[----:B------:R-:W0:Y:S02]  /*132b0*/  SYNCS.PHASECHK.TRANS64.TRYWAIT P0, [R6+URZ+0x308a0], R5 ;  /* 0x0308a005060075a7 */ /* 0x000e24000800017f */
[----:B0-----:R-:W-:Y:S05]  /*132c0*/  @!P0 BRA `(.L_x_539) ;  /* 0x0000005800e48947 */ /* 0x001fea0003800000 */
.L_x_694:
[----:B------:R-:W-:Y:S05]  /*132d0*/  BSYNC B2 ;  /* 0x0000000000027941 */ /* 0x000fea0003800000 */
.L_x_538:
[----:B------:R-:W-:Y:S04]  /*132e0*/  BSSY B2, `(.L_x_540) ;  /* 0x0000009000027945 */ /* 0x000fe80003800000 */
        /* <DEDUP_REMOVED lines=8> */
.L_x_541:
[----:B------:R-:W-:Y:S05]  /*13370*/  BSYNC B2 ;  /* 0x0000000000027941 */ /* 0x000fea0003800000 */
.L_x_540:
[----:B------:R-:W-:Y:S01]  /*13380*/  MOV R11, RZ ;  /* 0x000000ff000b7202 */ /* 0x000fe20000000f00 */
[----:B------:R-:W-:Y:S01]  /*13390*/  IMAD R7, R4, 0xc0, R0 ;  /* 0x000000c004077824 */ /* 0x000fe200078e0200 */
[----:B------:R-:W-:Y:S01]  /*133a0*/  UIADD3 UR4, UP0, UR38, 0x570, URZ ;  /* 0x0000057026047890 */ /* 0x000fe2000ff1e03f */
[----:B------:R-:W-:Y:S01]  /*133b0*/  IMAD R10, R29, 0x6000, R22 ;  /* 0x000060001d0a7824 */ /* 0x000fe200078e0216 */
[----:B------:R-:W-:Y:S01]  /*133c0*/  R2UR UR10, R11 ;  /* 0x000000000b0a72ca */ /* 0x000fe200000e0000 */
[----:B------:R-:W-:Y:S01]  /*133d0*/  VIADD R7, R7, 0xffffff40 ;  /* 0xffffff4007077836 */ /* 0x000fe20000000000 */
[----:B------:R-:W-:Y:S01]  /*133e0*/  PLOP3.LUT P0, PT, PT, PT, PT, 0x80, 0x0 ;  /* 0x000000000000781c */ /* 0x000fe20003f0f070 */
[----:B------:R-:W-:Y:S01]  /*133f0*/  VIADD R8, R6, 0x30890 ;  /* 0x0003089006087836 */ /* 0x000fe20000000000 */
[----:B------:R-:W-:Y:S01]  /*13400*/  UIADD3.X UR5, URZ, UR39, URZ, UP0, !UPT ;  /* 0x000000273f057290 */ /* 0x000fe200087fe43f */
[----:B------:R-:W-:Y:S01]  /*13410*/  VIADD R9, R10, 0x12400 ;  /* 0x000124000a097836 */ /* 0x000fe20000000000 */
[----:B------:R-:W-:Y:S01]  /*13420*/  UMOV UR6, 0x0 ;  /* 0x0000000000067882 */ /* 0x000fe20000000000 */
[----:B------:R-:W-:-:S09]  /*13430*/  UMOV UR7, 0x12f00000 ;  /* 0x12f0000000077882 */ /* 0x000fd20000000000 */
.L_x_542:
        /* <DEDUP_REMOVED lines=10> */
[----:B------:R-:W1:Y:S01]  /*134e0*/  SYNCS.PHASECHK.TRANS64.TRYWAIT P0, [R6+URZ+0x308c0], R5 ;  /* 0x0308c005060075a7 */ /* 0x000e62000800017f */
[----:B------:R-:W-:Y:S04]  /*134f0*/  BSSY B2, `(.L_x_543) ;  /* 0x0000002000027945 */ /* 0x000fe80003800000 */
[----:B-1----:R-:W-:Y:S05]  /*13500*/  @!P0 BRA `(.L_x_544) ;  /* 0x0000005800688947 */ /* 0x002fea0003800000 */
.L_x_695:
[----:B------:R-:W-:Y:S05]  /*13510*/  BSYNC B2 ;  /* 0x0000000000027941 */ /* 0x000fea0003800000 */
.L_x_543:
[----:B------:R-:W-:Y:S01]  /*13520*/  BSSY B2, `(.L_x_545) ;  /* 0x000000b000027945 */ /* 0x000fe20003800000 */
[----:B------:R-:W-:Y:S01]  /*13530*/  MOV R8, 0x0 ;  /* 0x0000000000087802 */ /* 0x000fe20000000f00 */
[----:B------:R-:W-:Y:S02]  /*13540*/  IMAD.MOV.U32 R9, RZ, RZ, 0x12f00000 ;  /* 0x12f00000ff097424 */ /* 0x000fe400078e00ff */
[----:B------:R-:W-:Y:S05]  /*13550*/  @P1 BRA `(.L_x_546) ;  /* 0x00000000001c1947 */ /* 0x000fea0003800000 */
[----:B------:R-:W2:Y:S01]  /*13560*/  S2R R12, SR_TID.X ;  /* 0x00000000000c7919 */ /* 0x000ea20000002100 */
[----:B01----:R-:W-:-:S04]  /*13570*/  IMAD.MOV.U32 R5, RZ, RZ, 0x6000 ;  /* 0x00006000ff057424 */ /* 0x003fc800078e00ff */
[----:B------:R3:W-:Y:S01]  /*13580*/  SYNCS.ARRIVE.TRANS64 RZ, [R6+URZ+0x308b0], R5 ;  /* 0x0308b00506ff79a7 */ /* 0x0007e2000800003f */
[----:B--2---:R-:W-:-:S04]  /*13590*/  LOP3.LUT R12, R12, 0x1f, RZ, 0xc0, !PT ;  /* 0x0000001f0c0c7812 */ /* 0x004fc800078ec0ff */
[----:B------:R-:W-:-:S13]  /*135a0*/  ISETP.NE.AND P0, PT, R12, RZ, PT ;  /* 0x000000ff0c00720c */ /* 0x000fda0003f05270 */
[----:B---3--:R-:W-:Y:S05]  /*135b0*/  @!P0 BRA `(.L_x_546) ;  /* 0x0000000000048947 */ /* 0x008fea0003800000 */
[----:B------:R-:W-:Y:S01]  /*135c0*/  BPT.TRAP 0x1 ;  /* 0x000000040000795c */ /* 0x000fe20000300000 */
.L_x_546:
[----:B------:R-:W-:Y:S05]  /*135d0*/  BSYNC B2 ;  /* 0x0000000000027941 */ /* 0x000fea0003800000 */
.L_x_545:
[----:B------:R-:W-:Y:S01]  /*135e0*/  R2UR UR10, R11 ;  /* 0x000000000b0a72ca */ /* 0x000fe200000e0000 */
[----:B------:R-:W-:Y:S01]  /*135f0*/  UIADD3 UR4, UP0, UR38, 0x670, URZ ;  /* 0x0000067026047890 */ /* 0x000fe2000ff1e03f */
[----:B------:R-:W-:Y:S01]  /*13600*/  R2UR UR6, R8 ;  /* 0x00000000080672ca */ /* 0x000fe200000e0000 */
[----:B------:R-:W-:Y:S01]  /*13610*/  VIADD R10, R10, 0x400 ;  /* 0x000004000a0a7836 */ /* 0x000fe20000000000 */
[----:B------:R-:W-:Y:S01]  /*13620*/  R2UR UR7, R9 ;  /* 0x00000000090772ca */ /* 0x000fe200000e0000 */
[----:B------:R-:W-:Y:S01]  /*13630*/  UIADD3.X UR5, URZ, UR39, URZ, UP0, !UPT ;  /* 0x000000273f057290 */ /* 0x000fe200087fe43f */
[----:B------:R-:W-:Y:S02]  /*13640*/  PLOP3.LUT P0, PT, PT, PT, PT, 0x80, 0x0 ;  /* 0x000000000000781c */ /* 0x000fe40003f0f070 */
[----:B01----:R-:W-:-:S11]  /*13650*/  IADD3 R6, R6, 0x308b0, RZ ;  /* 0x000308b006067810 */ /* 0x003fd60007ffe0ff */
.L_x_547:
        /* <DEDUP_REMOVED lines=10> */
.L_x_537:
[----:B------:R-:W-:Y:S05]  /*13700*/  BSYNC B1 ;  /* 0x0000000000017941 */ /* 0x000fea0003800000 */
.L_x_536:
[----:B------:R-:W2:Y:S01]  /*13710*/  LDL.LU R8, [R1+0x4] ;  /* 0x0000040001087983 */ /* 0x000ea20000300800 */
[----:B------:R-:W-:Y:S01]  /*13720*/  VIADD R29, R29, 0x1 ;  /* 0x000000011d1d7836 */ /* 0x000fe20000000000 */
[----:B------:R-:W-:Y:S01]  /*13730*/  PLOP3.LUT P0, PT, PT, PT, PT, 0x8, 0x0 ;  /* 0x000000000000781c */ /* 0x000fe20003f0e170 */
[----:B------:R-:W-:-:S03]  /*13740*/  VIADD R4, R4, 0xfffffffe ;  /* 0xfffffffe04047836 */ /* 0x000fc60000000000 */
[C---:B------:R-:W-:Y:S02]  /*13750*/  ISETP.NE.AND P1, PT, R29.reuse, 0x2, PT ;  /* 0x000000021d00780c */ /* 0x040fe40003f25270 */
[----:B------:R-:W-:Y:S02]  /*13760*/  ISETP.GE.AND P2, PT, R4, R3, PT ;  /* 0x000000030400720c */ /* 0x000fe40003f46270 */
[----:B0-----:R-:W-:Y:S02]  /*13770*/  SEL R5, RZ, 0x1, P1 ;  /* 0x00000001ff057807 */ /* 0x001fe40000800000 */
[----:B------:R-:W-:Y:S02]  /*13780*/  SEL R29, R29, RZ, P1 ;  /* 0x000000ff1d1d7207 */ /* 0x000fe40000800000 */
[----:B--2---:R-:W-:-:S05]  /*13790*/  LOP3.LUT R8, R8, R5, RZ, 0x3c, !PT ;  /* 0x0000000508087212 */ /* 0x004fca00078e3cff */
[----:B------:R0:W-:Y:S02]  /*137a0*/  STL [R1+0x4], R8 ;  /* 0x0000040801007387 */ /* 0x0001e40000100800 */
[----:B------:R-:W-:Y:S05]  /*137b0*/  @!P2 BRA `(.L_x_530) ;  /* 0x000000040064a947 */ /* 0x000fea0003800000 */
.L_x_560:
[----:B------:R-:W-:Y:S05]  /*137c0*/  YIELD ;  /* 0x0000000000007946 */ /* 0x000fea0003800000 */
[----:B------:R-:W-:Y:S04]  /*137d0*/  BSSY B1, `(.L_x_548) ;  /* 0x000004d000017945 */ /* 0x000fe80003800000 */
[----:B-1----:R-:W-:Y:S05]  /*137e0*/  @!P6 BRA `(.L_x_549) ;  /* 0x00000004002ce947 */ /* 0x002fea0003800000 */
[----:B------:R-:W2:Y:S01]  /*137f0*/  LDL R6, [R1+0x4] ;  /* 0x0000040001067983 */ /* 0x000ea20000100800 */
[----:B------:R-:W1:Y:S02]  /*13800*/  S2R R5, SR_TID.X ;  /* 0x0000000000057919 */ /* 0x000e640000002100 */
[----:B-1----:R-:W-:Y:S01]  /*13810*/  LOP3.LUT R7, R5, 0x7f, RZ, 0xc0, !PT ;  /* 0x0000007f05077812 */ /* 0x002fe200078ec0ff */
[----:B------:R-:W-:Y:S01]  /*13820*/  IMAD R5, R29, 0x8, R22 ;  /* 0x000000081d057824 */ /* 0x000fe200078e0216 */
[----:B------:R-:W-:Y:S02]  /*13830*/  BSSY B2, `(.L_x_550) ;  /* 0x0000005000027945 */ /* 0x000fe40003800000 */
[----:B------:R-:W-:Y:S02]  /*13840*/  ISETP.NE.AND P2, PT, R7, RZ, PT ;  /* 0x000000ff0700720c */ /* 0x000fe40003f45270 */
[----:B--2---:R-:W-:-:S04]  /*13850*/  SHF.L.U32 R6, R6, 0x1f, RZ ;  /* 0x0000001f06067819 */ /* 0x004fc800000006ff */
[----:B------:R-:W1:Y:S02]  /*13860*/  SYNCS.PHASECHK.TRANS64.TRYWAIT P1, [R5+URZ+0x308a0], R6 ;  /* 0x0308a006050075a7 */ /* 0x000e64000802017f */
[----:B-1----:R-:W-:Y:S05]  /*13870*/  @!P1 BRA `(.L_x_551) ;  /* 0x0000005400a09947 */ /* 0x002fea0003800000 */
.L_x_696:
[----:B------:R-:W-:Y:S05]  /*13880*/  BSYNC B2 ;  /* 0x0000000000027941 */ /* 0x000fea0003800000 */
.L_x_550:
[----:B------:R-:W-:Y:S04]  /*13890*/  BSSY B2, `(.L_x_552) ;  /* 0x0000009000027945 */ /* 0x000fe80003800000 */
[----:B------:R-:W-:Y:S05]  /*138a0*/  @P2 BRA `(.L_x_553) ;  /* 0x00000000001c2947 */ /* 0x000fea0003800000 */
[----:B------:R-:W0:Y:S02]  /*138b0*/  S2R R7, SR_TID.X ;  /* 0x0000000000077919 */ /* 0x000e240000002100 */
[----:B0-----:R-:W-:Y:S02]  /*138c0*/  LOP3.LUT R8, R7, 0x1f, RZ, 0xc0, !PT ;  /* 0x0000001f07087812 */ /* 0x001fe400078ec0ff */
[----:B------:R-:W-:Y:S02]  /*138d0*/  MOV R7, 0x6000 ;  /* 0x0000600000077802 */ /* 0x000fe40000000f00 */
[----:B------:R-:W-:Y:S02]  /*138e0*/  ISETP.NE.AND P1, PT, R8, RZ, PT ;  /* 0x000000ff0800720c */ /* 0x000fe40003f25270 */
[----:B------:R2:W-:Y:S11]  /*138f0*/  SYNCS.ARRIVE.TRANS64 RZ, [R5+URZ+0x30890], R7 ;  /* 0x0308900705ff79a7 */ /* 0x0005f6000800003f */
[----:B--2---:R-:W-:Y:S05]  /*13900*/  @!P1 BRA `(.L_x_553) ;  /* 0x0000000000049947 */ /* 0x004fea0003800000 */
[----:B------:R-:W-:Y:S01]  /*13910*/  BPT.TRAP 0x1 ;  /* 0x000000040000795c */ /* 0x000fe20000300000 */
.L_x_553:
[----:B------:R-:W-:Y:S05]  /*13920*/  BSYNC B2 ;  /* 0x0000000000027941 */ /* 0x000fea0003800000 */
.L_x_552:
[----:B------:R-:W-:Y:S01]  /*13930*/  IMAD.MOV.U32 R11, RZ, RZ, RZ ;  /* 0x000000ffff0b7224 */ /* 0x000fe200078e00ff */
[----:B------:R-:W-:Y:S01]  /*13940*/  UIADD3 UR4, UP0, UR38, 0x570, URZ ;  /* 0x0000057026047890 */ /* 0x000fe2000ff1e03f */
[----:B------:R-:W-:Y:S01]  /*13950*/  IMAD R7, R29, 0x6000, R22 ;  /* 0x000060001d077824 */ /* 0x000fe200078e0216 */
[----:B------:R-:W-:Y:S01]  /*13960*/  PLOP3.LUT P1, PT, PT, PT, PT, 0x80, 0x0 ;  /* 0x000000000000781c */ /* 0x000fe20003f2f070 */
[----:B0-----:R-:W-:Y:S01]  /*13970*/  IMAD R8, R4, 0xc0, R0 ;  /* 0x000000c004087824 */ /* 0x001fe200078e0200 */
[----:B------:R-:W-:Y:S01]  /*13980*/  R2UR UR10, R11 ;  /* 0x000000000b0a72ca */ /* 0x000fe200000e0000 */
[----:B------:R-:W-:Y:S01]  /*13990*/  VIADD R9, R5, 0x30890 ;  /* 0x0003089005097836 */ /* 0x000fe20000000000 */
[----:B------:R-:W-:Y:S01]  /*139a0*/  UIADD3.X UR5, URZ, UR39, URZ, UP0, !UPT ;  /* 0x000000273f057290 */ /* 0x000fe200087fe43f */
[----:B------:R-:W-:Y:S01]  /*139b0*/  VIADD R10, R7, 0x12400 ;  /* 0x00012400070a7836 */ /* 0x000fe20000000000 */
[----:B------:R-:W-:Y:S01]  /*139c0*/  UMOV UR6, 0x0 ;  /* 0x0000000000067882 */ /* 0x000fe20000000000 */
[----:B------:R-:W-:-:S10]  /*139d0*/  UMOV UR7, 0x12f00000 ;  /* 0x12f0000000077882 */ /* 0x000fd40000000000 */
.L_x_554:
        /* <DEDUP_REMOVED lines=10> */
[----:B------:R-:W0:Y:S01]  /*13a80*/  SYNCS.PHASECHK.TRANS64.TRYWAIT P1, [R5+URZ+0x308c0], R6 ;  /* 0x0308c006050075a7 */ /* 0x000e22000802017f */
[----:B------:R-:W-:Y:S04]  /*13a90*/  BSSY B2, `(.L_x_555) ;  /* 0x0000002000027945 */ /* 0x000fe80003800000 */
[----:B0-----:R-:W-:Y:S05]  /*13aa0*/  @!P1 BRA `(.L_x_556) ;  /* 0x0000005400289947 */ /* 0x001fea0003800000 */
.L_x_697:
[----:B------:R-:W-:Y:S05]  /*13ab0*/  BSYNC B2 ;  /* 0x0000000000027941 */ /* 0x000fea0003800000 */
.L_x_555:
        /* <DEDUP_REMOVED lines=11> */
.L_x_558:
[----:B------:R-:W-:Y:S05]  /*13b70*/  BSYNC B2 ;  /* 0x0000000000027941 */ /* 0x000fea0003800000 */
.L_x_557:
        /* <DEDUP_REMOVED lines=8> */
.L_x_559:
        /* <DEDUP_REMOVED lines=10> */
.L_x_549:
[----:B------:R-:W-:Y:S05]  /*13ca0*/  BSYNC B1 ;  /* 0x0000000000017941 */ /* 0x000fea0003800000 */
.L_x_548:
[----:B------:R-:W2:Y:S01]  /*13cb0*/  LDL.LU R6, [R1+0x4] ;  /* 0x0000040001067983 */ /* 0x000ea20000300800 */
[----:B------:R-:W-:Y:S01]  /*13cc0*/  VIADD R29, R29, 0x1 ;  /* 0x000000011d1d7836 */ /* 0x000fe20000000000 */
[C---:B------:R-:W-:Y:S01]  /*13cd0*/  ISETP.GT.AND P2, PT, R4.reuse, R3, PT ;  /* 0x000000030400720c */ /* 0x040fe20003f44270 */
[----:B------:R-:W-:-:S03]  /*13ce0*/  VIADD R4, R4, 0xffffffff ;  /* 0xffffffff04047836 */ /* 0x000fc60000000000 */
[----:B------:R-:W-:-:S04]  /*13cf0*/  ISETP.NE.AND P1, PT, R29, 0x2, PT ;  /* 0x000000021d00780c */ /* 0x000fc80003f25270 */
[----:B------:R-:W-:Y:S02]  /*13d00*/  SEL R5, RZ, 0x1, P1 ;  /* 0x00000001ff057807 */ /* 0x000fe40000800000 */
[----:B------:R-:W-:Y:S02]  /*13d10*/  SEL R29, R29, RZ, P1 ;  /* 0x000000ff1d1d7207 */ /* 0x000fe40000800000 */
[----:B--2---:R-:W-:-:S05]  /*13d20*/  LOP3.LUT R6, R6, R5, RZ, 0x3c, !PT ;  /* 0x0000000506067212 */ /* 0x004fca00078e3cff */
[----:B------:R1:W-:Y:S01]  /*13d30*/  STL [R1+0x4], R6 ;  /* 0x0000040601007387 */ /* 0x0003e20000100800 */
[----:B------:R-:W-:Y:S05]  /*13d40*/  @P2 BRA `(.L_x_560) ;  /* 0xfffffff8009c2947 */ /* 0x000fea000383ffff */
.L_x_530:
[----:B------:R-:W-:Y:S05]  /*13d50*/  BSYNC B0 ;  /* 0x0000000000007941 */ /* 0x000fea0003800000 */
.L_x_529:
[----:B------:R-:W2:Y:S01]  /*13d60*/  LDL R5, [R1+0x34] ;  /* 0x0000340001057983 */ /* 0x000ea20000100800 */
[----:B------:R-:W-:Y:S05]  /*13d70*/  @!P0 WARPSYNC.ALL ;  /* 0x0000000000008948 */ /* 0x000fea0003800000 */
[----:B------:R-:W-:Y:S06]  /*13d80*/  @!P0 BAR.SYNC.DEFER_BLOCKING 0xc, 0x200 ;  /* 0x0308000000008b1d */ /* 0x000fec0000010000 */
[----:B------:R-:W-:Y:S01]  /*13d90*/  BSSY B7, `(.L_x_561) ;  /* 0x000035f000077945 */ /* 0x000fe20003800000 */
[----:B--2---:R-:W-:-:S13]  /*13da0*/  ISETP.GT.AND P0, PT, R5, RZ, PT ;  /* 0x000000ff0500720c */ /* 0x004fda0003f04270 */
[----:B------:R-:W-:Y:S05]  /*13db0*/  @P0 BRA `(.L_x_562) ;  /* 0x0000000000440947 */ /* 0x000fea0003800000 */
[----:B------:R-:W2:Y:S02]  /*13dc0*/  S2R R5, SR_TID.X ;  /* 0x0000000000057919 */ /* 0x000ea40000002100 */
[----:B--2---:R-:W-:-:S04]  /*13dd0*/  LOP3.LUT R5, R5, 0x7f, RZ, 0xc0, !PT ;  /* 0x0000007f05057812 */ /* 0x004fc800078ec0ff */
[----:B------:R-:W-:-:S13]  /*13de0*/  ISETP.NE.AND P0, PT, R5, RZ, PT ;  /* 0x000000ff0500720c */ /* 0x000fda0003f05270 */
[----:B------:R-:W-:Y:S05]  /*13df0*/  @P0 BRA `(.L_x_563) ;  /* 0x0000003400600947 */ /* 0x000fea0003800000 */
[----:B------:R-:W2:Y:S01]  /*13e00*/  S2R R5, SR_LANEID ;  /* 0x0000000000057919 */ /* 0x000ea20000000000 */
[----:B------:R-:W-:Y:S01]  /*13e10*/  VOTEU.ANY UR4, UPT, PT ;  /* 0x0000000000047886 */ /* 0x000fe200038e0100 */
[----:B------:R-:W3:Y:S01]  /*13e20*/  LDC.64 R2, c[0x0][0xc60] ;  /* 0x00031800ff027b82 */ /* 0x000ee20000000a00 */
[----:B------:R-:W2:Y:S02]  /*13e30*/  FLO.U32 R0, UR4 ;  /* 0x0000000400007d00 */ /* 0x000ea400080e0000 */
[----:B--2---:R-:W-:-:S06]  /*13e40*/  ISETP.EQ.U32.AND P0, PT, R0, R5, PT ;  /* 0x000000050000720c */ /* 0x004fcc0003f02070 */
[----:B------:R-:W3:Y:S07]  /*13e50*/  POPC R5, UR4 ;  /* 0x0000000400057d09 */ /* 0x000eee0008000000 */
[----:B---3--:R-:W2:Y:S01]  /*13e60*/  @P0 ATOMG.E.ADD.STRONG.GPU PT, R3, desc[UR56][R2.64], R5 ;  /* 0x00000005020309a8 */ /* 0x008ea200081ee1f8 */
[----:B------:R-:W3:Y:S02]  /*13e70*/  S2R R4, SR_LTMASK ;  /* 0x0000000000047919 */ /* 0x000ee40000003900 */
[----:B---3--:R-:W-:-:S04]  /*13e80*/  LOP3.LUT R4, R4, UR4, RZ, 0xc0, !PT ;  /* 0x0000000404047c12 */ /* 0x008fc8000f8ec0ff */
[----:B------:R-:W3:Y:S01]  /*13e90*/  POPC R7, R4 ;  /* 0x0000000400077309 */ /* 0x000ee20000000000 */
[----:B--2---:R-:W3:Y:S02]  /*13ea0*/  SHFL.IDX PT, R0, R3, R0, 0x1f ;  /* 0x00001f0003007589 */ /* 0x004ee400000e0000 */
[----:B---3--:R-:W-:Y:S01]  /*13eb0*/  IADD3 R16, R0, UR36, R7 ;  /* 0x0000002400107c10 */ /* 0x008fe2000fffe007 */
[----:B------:R-:W-:Y:S06]  /*13ec0*/  BRA `(.L_x_563) ;  /* 0x00000034002c7947 */ /* 0x000fec0003800000 */
.L_x_562:
[----:B------:R-:W-:Y:S01]  /*13ed0*/  VIADD R0, R22, 0x12400 ;  /* 0x0001240016007836 */ /* 0x000fe20000000000 */
[----:B------:R-:W-:Y:S04]  /*13ee0*/  BSSY B6, `(.L_x_564) ;  /* 0x0000013000067945 */ /* 0x000fe80003800000 */
[----:B------:R-:W-:-:S13]  /*13ef0*/  LOP3.LUT P0, RZ, R0, 0x3ff, RZ, 0xc0, !PT ;  /* 0x000003ff00ff7812 */ /* 0x000fda000780c0ff */
[----:B------:R-:W-:Y:S05]  /*13f00*/  @!P0 BRA `(.L_x_565) ;  /* 0x0000000000408947 */ /* 0x000fea0003800000 */
[----:B------:R-:W-:Y:S01]  /*13f10*/  MOV R2, 0x0 ;  /* 0x0000000000027802 */ /* 0x000fe20000000f00 */
[----:B------:R-:W-:Y:S01]  /*13f20*/  ULDC.64 UR6, c[0x4][0xa8] ;  /* 0x01002a0000067ab9 */ /* 0x000fe20000000a00 */
[----:B------:R-:W-:Y:S01]  /*13f30*/  ULDC.64 UR8, c[0x4][0xb0] ;  /* 0x01002c0000087ab9 */ /* 0x000fe20000000a00 */
[----:B------:R-:W-:Y:S01]  /*13f40*/  ULDC.64 UR4, c[0x4][0x30] ;  /* 0x01000c0000047ab9 */ /* 0x000fe20000000a00 */
[----:B------:R-:W-:Y:S01]  /*13f50*/  MOV R4, UR6 ;  /* 0x0000000600047c02 */ /* 0x000fe20008000f00 */
[----:B------:R-:W-:Y:S01]  /*13f60*/  IMAD.U32 R5, RZ, RZ, UR7 ;  /* 0x00000007ff057e24 */ /* 0x000fe2000f8e00ff */
[----:B------:R-:W2:Y:S01]  /*13f70*/  LDC.64 R2, c[0x4][R2] ;  /* 0x0100000002027b82 */ /* 0x000ea20000000a00 */
[----:B-1----:R-:W-:Y:S01]  /*13f80*/  IMAD.U32 R6, RZ, RZ, UR8 ;  /* 0x00000008ff067e24 */ /* 0x002fe2000f8e00ff */
[----:B------:R-:W-:Y:S01]  /*13f90*/  MOV R10, UR4 ;  /* 0x00000004000a7c02 */ /* 0x000fe20008000f00 */
[----:B------:R-:W-:Y:S01]  /*13fa0*/  IMAD.U32 R7, RZ, RZ, UR9 ;  /* 0x00000009ff077e24 */ /* 0x000fe2000f8e00ff */
[----:B------:R-:W-:Y:S01]  /*13fb0*/  MOV R13, RZ ;  /* 0x000000ff000d7202 */ /* 0x000fe20000000f00 */
[----:B------:R-:W-:-:S02]  /*13fc0*/  IMAD.U32 R11, RZ, RZ, UR5 ;  /* 0x00000005ff0b7e24 */ /* 0x000fc4000f8e00ff */
[----:B0-----:R-:W-:Y:S02]  /*13fd0*/  IMAD.MOV.U32 R8, RZ, RZ, 0x70 ;  /* 0x00000070ff087424 */ /* 0x001fe400078e00ff */
[----:B------:R-:W-:-:S07]  /*13fe0*/  IMAD.MOV.U32 R12, RZ, RZ, 0x1 ;  /* 0x00000001ff0c7424 */ /* 0x000fce00078e00ff */
[----:B------:R-:W-:-:S07]  /*13ff0*/  LEPC R20, `(.L_x_565) ;  /* 0x000000001014794e */ /* 0x000fce0000000000 */
[----:B--2---:R-:W-:Y:S05]  /*14000*/  CALL.ABS.NOINC R2 ;  /* 0x0000000002007343 */ /* 0x004fea0003c00000 */
.L_x_565:
[----:B------:R-:W-:Y:S05]  /*14010*/  BSYNC B6 ;  /* 0x0000000000067941 */ /* 0x000fea0003800000 */
.L_x_564:
        /* <DEDUP_REMOVED lines=8> */
[----:B------:R2:W3:Y:S01]  /*140a0*/  LDC.64 R2, c[0x4][R0] ;  /* 0x0100000000027b82 */ /* 0x0004e20000000a00 */
[----:B------:R-:W-:Y:S01]  /*140b0*/  IMAD.U32 R4, RZ, RZ, UR6 ;  /* 0x00000006ff047e24 */ /* 0x000fe2000f8e00ff */
[----:B-1----:R-:W-:Y:S01]  /*140c0*/  MOV R6, UR8 ;  /* 0x0000000800067c02 */ /* 0x002fe20008000f00 */
[----:B------:R-:W-:Y:S01]  /*140d0*/  IMAD.U32 R5, RZ, RZ, UR7 ;  /* 0x00000007ff057e24 */ /* 0x000fe2000f8e00ff */
[----:B0-----:R-:W-:Y:S01]  /*140e0*/  MOV R8, 0x70 ;  /* 0x0000007000087802 */ /* 0x001fe20000000f00 */
[----:B------:R-:W-:Y:S02]  /*140f0*/  IMAD.U32 R7, RZ, RZ, UR9 ;  /* 0x00000009ff077e24 */ /* 0x000fe4000f8e00ff */
[----:B------:R-:W-:-:S02]  /*14100*/  IMAD.U32 R10, RZ, RZ, UR4 ;  /* 0x00000004ff0a7e24 */ /* 0x000fc4000f8e00ff */
[----:B------:R-:W-:Y:S02]  /*14110*/  IMAD.U32 R11, RZ, RZ, UR5 ;  /* 0x00000005ff0b7e24 */ /* 0x000fe4000f8e00ff */
[----:B------:R-:W-:Y:S02]  /*14120*/  IMAD.MOV.U32 R12, RZ, RZ, 0x1 ;  /* 0x00000001ff0c7424 */ /* 0x000fe400078e00ff */
[----:B--2---:R-:W-:-:S07]  /*14130*/  IMAD.MOV.U32 R13, RZ, RZ, RZ ;  /* 0x000000ffff0d7224 */ /* 0x004fce00078e00ff */
[----:B------:R-:W-:-:S07]  /*14140*/  LEPC R20, `(.L_x_568) ;  /* 0x000000001014794e */ /* 0x000fce0000000000 */
[----:B---3--:R-:W-:Y:S05]  /*14150*/  CALL.ABS.NOINC R2 ;  /* 0x0000000002007343 */ /* 0x008fea0003c00000 */
.L_x_568:
        /* <DEDUP_REMOVED lines=8> */
[----:B------:R-:W-:Y:S01]  /*141e0*/  MOV R11, UR9 ;  /* 0x00000009000b7c02 */ /* 0x000fe20008000f00 */
[----:B------:R-:W-:Y:S02]  /*141f0*/  IMAD.U32 R7, RZ, RZ, UR7 ;  /* 0x00000007ff077e24 */ /* 0x000fe4000f8e00ff */
[----:B------:R-:W-:-:S02]  /*14200*/  IMAD.U32 R10, RZ, RZ, UR8 ;  /* 0x00000008ff0a7e24 */ /* 0x000fc4000f8e00ff */
[----:B------:R-:W-:Y:S02]  /*14210*/  IMAD.MOV.U32 R8, RZ, RZ, 0x70 ;  /* 0x00000070ff087424 */ /* 0x000fe400078e00ff */
[----:B------:R-:W-:Y:S02]  /*14220*/  IMAD.MOV.U32 R12, RZ, RZ, 0x1 ;  /* 0x00000001ff0c7424 */ /* 0x000fe400078e00ff */
[----:B------:R-:W-:-:S07]  /*14230*/  IMAD.MOV.U32 R13, RZ, RZ, RZ ;  /* 0x000000ffff0d7224 */ /* 0x000fce00078e00ff */
[----:B------:R-:W-:-:S07]  /*14240*/  LEPC R20, `(.L_x_567) ;  /* 0x000000001014794e */ /* 0x000fce0000000000 */
[----:B0-----:R-:W-:Y:S05]  /*14250*/  CALL.ABS.NOINC R2 ;  /* 0x0000000002007343 */ /* 0x001fea0003c00000 */
.L_x_567:
[----:B------:R-:W-:Y:S05]  /*14260*/  BSYNC B6 ;  /* 0x0000000000067941 */ /* 0x000fea0003800000 */
.L_x_566:
[----:B------:R-:W2:Y:S01]  /*14270*/  LDL.LU R21, [R1+0x8] ;  /* 0x0000080001157983 */ /* 0x000ea20000300800 */
[----:B------:R-:W-:Y:S02]  /*14280*/  ULDC.64 UR4, c[0x0][0x9f8] ;  /* 0x00027e0000047ab9 */ /* 0x000fe40000000a00 */
[----:B------:R-:W-:Y:S01]  /*14290*/  ISETP.NE.U32.AND P0, PT, RZ, UR4, PT ;  /* 0x00000004ff007c0c */ /* 0x000fe2000bf05070 */
[----:B------:R-:W0:Y:S03]  /*142a0*/  LDL R20, [R1+0x18] ;  /* 0x0000180001147983 */ /* 0x000e260000100800 */
[----:B------:R-:W-:-:S13]  /*142b0*/  ISETP.NE.AND.EX P0, PT, RZ, UR5, PT, P0 ;  /* 0x00000005ff007c0c */ /* 0x000fda000bf05300 */
[----:B------:R-:W-:-:S04]  /*142c0*/  @P0 IADD3 R2, P1, R24, UR4, RZ ;  /* 0x0000000418020c10 */ /* 0x000fc8000ff3e0ff */
[----:B--2---:R-:W-:Y:S01]  /*142d0*/  @P0 IADD3.X R3, R21, UR5, RZ, P1, !PT ;  /* 0x0000000515030c10 */ /* 0x004fe20008ffe4ff */
[----:B------:R-:W-:-:S04]  /*142e0*/  ULDC.64 UR4, c[0x0][0xa08] ;  /* 0x0002820000047ab9 */ /* 0x000fc80000000a00 */
[----:B------:R2:W3:Y:S01]  /*142f0*/  @P0 LDG.E R25, desc[UR56][R2.64] ;  /* 0x0000003802190981 */ /* 0x0004e2000c1e1900 */
[----:B0-----:R-:W-:-:S05]  /*14300*/  IADD3 R8, R20, -0x1, RZ ;  /* 0xffffffff14087810 */ /* 0x001fca0007ffe0ff */
[----:B------:R0:W-:Y:S01]  /*14310*/  STL [R1+0x1c], R8 ;  /* 0x00001c0801007387 */ /* 0x0001e20000100800 */
[----:B--2---:R-:W2:Y:S02]  /*14320*/  LDC.64 R2, c[0x0][0x418] ;  /* 0x00010600ff027b82 */ /* 0x004ea40000000a00 */
[----:B--2---:R-:W-:Y:S01]  /*14330*/  LOP3.LUT P0, RZ, R2, UR4, RZ, 0xfc, !PT ;  /* 0x0000000402ff7c12 */ /* 0x004fe2000f80fcff */
[----:B------:R-:W-:-:S03]  /*14340*/  UMOV UR4, 0xffffffff ;  /* 0xffffffff00047882 */ /* 0x000fc60000000000 */
[----:B------:R-:W-:Y:S02]  /*14350*/  LOP3.LUT P0, RZ, R3, UR5, RZ, 0xfc, P0 ;  /* 0x0000000503ff7c12 */ /* 0x000fe4000800fcff */
[----:B---3--:R-:W-:Y:S02]  /*14360*/  SHF.R.S32.HI R7, RZ, 0x1f, R25 ;  /* 0x0000001fff077819 */ /* 0x008fe40000011419 */
[----:B------:R-:W-:-:S03]  /*14370*/  SEL R24, R25, RZ, !P0 ;  /* 0x000000ff19187207 */ /* 0x000fc60004000000 */
[----:B------:R0:W-:Y:S01]  /*14380*/  STL [R1+0x8], R7 ;  /* 0x0000080701007387 */ /* 0x0001e20000100800 */
[----:B------:R-:W-:Y:S05]  /*14390*/  BRA.DIV UR4, `(.L_x_569) ;  /* 0x0000004e04007947 */ /* 0x000fea000b800000 */
[----:B------:R-:W2:Y:S02]  /*143a0*/  S2R R0, SR_TID.X ;  /* 0x0000000000007919 */ /* 0x000ea40000002100 */
[----:B--2---:R-:W-:-:S04]  /*143b0*/  SHF.R.U32.HI R0, RZ, 0x5, R0 ;  /* 0x00000005ff007819 */ /* 0x004fc80000011600 */
[----:B------:R-:W-:-:S05]  /*143c0*/  LOP3.LUT R0, R0, 0x3, RZ, 0xc0, !PT ;  /* 0x0000000300007812 */ /* 0x000fca00078ec0ff */
[----:B------:R2:W3:Y:S02]  /*143d0*/  SHFL.IDX PT, R14, R0, RZ, 0x1f ;  /* 0x00001fff000e7589 */ /* 0x0004e400000e0000 */
.L_x_700:
[----:B--2---:R-:W2:Y:S01]  /*143e0*/  LDL.LU R0, [R1] ;  /* 0x0000000001007983 */ /* 0x004ea20000300800 */
[----:B------:R-:W-:Y:S02]  /*143f0*/  PLOP3.LUT P1, PT, PT, PT, PT, 0x8, 0x0 ;  /* 0x000000000000781c */ /* 0x000fe40003f2e170 */
[----:B---3--:R-:W-:Y:S02]  /*14400*/  ISETP.NE.AND P0, PT, R14, RZ, PT ;  /* 0x000000ff0e00720c */ /* 0x008fe40003f05270 */
[----:B--2---:R-:W-:-:S09]  /*14410*/  LOP3.LUT R0, R0, 0xfffffffe, RZ, 0xc0, !PT ;  /* 0xfffffffe00007812 */ /* 0x004fd200078ec0ff */
[----:B------:R-:W-:-:S05]  /*14420*/  @P1 LOP3.LUT R0, R0, 0x1, RZ, 0xfc, !PT ;  /* 0x0000000100001812 */ /* 0x000fca00078efcff */
[----:B------:R2:W-:Y:S01]  /*14430*/  STL [R1], R0 ;  /* 0x0000000001007387 */ /* 0x0005e20000100800 */
[----:B------:R-:W-:Y:S05]  /*14440*/  @P0 BRA `(.L_x_570) ;  /* 0x0000000000fc0947 */ /* 0x000fea0003800000 */
[----:B------:R-:W-:-:S03]  /*14450*/  UMOV UR4, 0xffffffff ;  /* 0xffffffff00047882 */ /* 0x000fc60000000000 */
[----:B------:R-:W-:Y:S05]  /*14460*/  BRA.DIV UR4, `(.L_x_571) ;  /* 0x0000004e04007947 */ /* 0x000fea000b800000 */
[----:B------:R-:W-:-:S13]  /*14470*/  ELECT P6, URZ, PT ;  /* 0x00000000003f782f */ /* 0x000fda00038c0000 */
.L_x_703:
[----:B------:R-:W-:Y:S05]  /*14480*/  @!P6 BRA `(.L_x_570) ;  /* 0x0000000000ece947 */ /* 0x000fea0003800000 */
[----:B------:R-:W-:Y:S01]  /*14490*/  ISETP.NE.U32.AND P0, PT, R2, RZ, PT ;  /* 0x000000ff0200720c */ /* 0x000fe20003f05070 */
[----:B------:R-:W-:-:S03]  /*144a0*/  IMAD.MOV.U32 R27, RZ, RZ, R8 ;  /* 0x000000ffff1b7224 */ /* 0x000fc600078e0008 */
[----:B------:R-:W-:-:S13]  /*144b0*/  ISETP.NE.AND.EX P0, PT, R3, RZ, PT, P0 ;  /* 0x000000ff0300720c */ /* 0x000fda0003f05300 */
[----:B------:R-:W-:Y:S05]  /*144c0*/  @!P0 BRA `(.L_x_572) ;  /* 0x0000000000488947 */ /* 0x000fea0003800000 */
[----:B-1----:R-:W1:Y:S01]  /*144d0*/  LDC R6, c[0x0][0x43c] ;  /* 0x00010f00ff067b82 */ /* 0x002e620000000800 */
[----:B--2---:R-:W-:Y:S01]  /*144e0*/  IMAD.MOV.U32 R0, RZ, RZ, R8 ;  /* 0x000000ffff007224 */ /* 0x004fe200078e0008 */
[----:B------:R-:W-:Y:S01]  /*144f0*/  ULDC.64 UR4, c[0x0][0x428] ;  /* 0x00010a0000047ab9 */ /* 0x000fe20000000a00 */
[----:B-1----:R-:W-:-:S13]  /*14500*/  ISETP.NE.AND P0, PT, R6, 0x1, PT ;  /* 0x000000010600780c */ /* 0x002fda0003f05270 */
[----:B------:R-:W1:Y:S02]  /*14510*/  @P0 LDC.64 R4, c[0x0][0x440] ;  /* 0x00011000ff040b82 */ /* 0x000e640000000a00 */
[----:B-1----:R-:W-:-:S05]  /*14520*/  @P0 IMAD.HI.U32 R4, R8, R4, RZ ;  /* 0x0000000408040227 */ /* 0x002fca00078e00ff */
[----:B------:R-:W-:-:S04]  /*14530*/  @P0 SHF.R.U32.HI R0, RZ, R5, R4 ;  /* 0x00000005ff000219 */ /* 0x000fc80000011604 */
[--C-:B------:R-:W-:Y:S01]  /*14540*/  SHF.R.S32.HI R5, RZ, 0x1f, R0.reuse ;  /* 0x0000001fff057819 */ /* 0x100fe20000011400 */
[----:B------:R-:W-:Y:S01]  /*14550*/  IMAD.MOV R27, RZ, RZ, -R0 ;  /* 0x000000ffff1b7224 */ /* 0x000fe200078e0a00 */
[----:B------:R-:W-:-:S03]  /*14560*/  MOV R4, R0 ;  /* 0x0000000000047202 */ /* 0x000fc60000000f00 */
        /* <DEDUP_REMOVED lines=8> */
.L_x_572:
[----:B--2---:R-:W-:Y:S01]  /*145f0*/  IMAD R0, R23, 0x8, R22 ;  /* 0x0000000817007824 */ /* 0x004fe200078e0216 */
[----:B---3--:R-:W-:-:S04]  /*14600*/  SHF.L.U32 R2, R26, 0x1f, RZ ;  /* 0x0000001f1a027819 */ /* 0x008fc800000006ff */
[----:B------:R-:W2:Y:S02]  /*14610*/  SYNCS.PHASECHK.TRANS64.TRYWAIT P0, [R0+URZ+0x30840], R2 ;  /* 0x03084002000075a7 */ /* 0x000ea4000800017f */
[----:B--2---:R-:W-:Y:S05]  /*14620*/  @!P0 BRA `(.L_x_573) ;  /* 0x0000004800b08947 */ /* 0x004fea0003800000 */
.L_x_704:
[----:B------:R-:W3:Y:S02]  /*14630*/  S2R R3, SR_TID.X ;  /* 0x0000000000037919 */ /* 0x000ee40000002100 */
[----:B---3--:R-:W-:-:S04]  /*14640*/  LOP3.LUT R3, R3, 0x7f, RZ, 0xc0, !PT ;  /* 0x0000007f03037812 */ /* 0x008fc800078ec0ff */
[----:B------:R-:W-:-:S13]  /*14650*/  ISETP.NE.AND P0, PT, R3, RZ, PT ;  /* 0x000000ff0300720c */ /* 0x000fda0003f05270 */
[----:B------:R-:W-:Y:S05]  /*14660*/  @P0 BRA `(.L_x_574) ;  /* 0x00000000001c0947 */ /* 0x000fea0003800000 */
[----:B------:R-:W3:Y:S01]  /*14670*/  S2R R3, SR_TID.X ;  /* 0x0000000000037919 */ /* 0x000ee20000002100 */
[----:B--2---:R-:W-:-:S04]  /*14680*/  IMAD.MOV.U32 R2, RZ, RZ, 0x6000 ;  /* 0x00006000ff027424 */ /* 0x004fc800078e00ff */
[----:B------:R4:W-:Y:S01]  /*14690*/  SYNCS.ARRIVE.TRANS64 RZ, [R0+URZ+0x30830], R2 ;  /* 0x0308300200ff79a7 */ /* 0x0009e2000800003f */
[----:B---3--:R-:W-:-:S04]  /*146a0*/  LOP3.LUT R3, R3, 0x1f, RZ, 0xc0, !PT ;  /* 0x0000001f03037812 */ /* 0x008fc800078ec0ff */
[----:B------:R-:W-:-:S13]  /*146b0*/  ISETP.NE.AND P0, PT, R3, RZ, PT ;  /* 0x000000ff0300720c */ /* 0x000fda0003f05270 */
[----:B----4-:R-:W-:Y:S05]  /*146c0*/  @!P0 BRA `(.L_x_574) ;  /* 0x0000000000048947 */ /* 0x010fea0003800000 */
[----:B------:R-:W-:Y:S01]  /*146d0*/  BPT.TRAP 0x1 ;  /* 0x000000040000795c */ /* 0x000fe20000300000 */
.L_x_574:
[----:B--2---:R-:W2:Y:S01]  /*146e0*/  LDL.LU R2, [R1] ;  /* 0x0000000001027983 */ /* 0x004ea20000300800 */
[----:B------:R-:W-:Y:S01]  /*146f0*/  R2UR UR9, R0 ;  /* 0x00000000000972ca */ /* 0x000fe200000e0000 */
[----:B------:R-:W-:Y:S01]  /*14700*/  IMAD R0, R23, 0x6000, R22 ;  /* 0x0000600017007824 */ /* 0x000fe200078e0216 */
[----:B------:R-:W-:Y:S01]  /*14710*/  R2UR UR11, R27 ;  /* 0x000000001b0b72ca */ /* 0x000fe200000e0000 */
[----:B------:R-:W-:Y:S01]  /*14720*/  UIADD3 UR6, UP0, UR38, 0x370, URZ ;  /* 0x0000037026067890 */ /* 0x000fe2000ff1e03f */
[----:B------:R-:W-:Y:S01]  /*14730*/  R2UR UR4, R28 ;  /* 0x000000001c0472ca */ /* 0x000fe200000e0000 */
[----:B------:R-:W-:Y:S01]  /*14740*/  UMOV UR5, 0x14f00000 ;  /* 0x14f0000000057882 */ /* 0x000fe20000000000 */
[----:B------:R-:W-:Y:S01]  /*14750*/  R2UR UR8, R0 ;  /* 0x00000000000872ca */ /* 0x000fe200000e0000 */
[----:B------:R-:W-:Y:S01]  /*14760*/  UIADD3.X UR7, URZ, UR39, URZ, UP0, !UPT ;  /* 0x000000273f077290 */ /* 0x000fe200087fe43f */
[----:B------:R-:W-:Y:S01]  /*14770*/  PLOP3.LUT P0, PT, PT, PT, PT, 0x80, 0x0 ;  /* 0x000000000000781c */ /* 0x000fe20003f0f070 */
[----:B------:R-:W-:Y:S01]  /*14780*/  UMOV UR10, URZ ;  /* 0x0000003f000a7c82 */ /* 0x000fe20008000000 */
[----:B------:R-:W-:-:S02]  /*14790*/  R2UR UR12, R18 ;  /* 0x00000000120c72ca */ /* 0x000fc400000e0000 */
[----:B-----5:R-:W-:Y:S01]  /*147a0*/  R2UR UR13, R24 ;  /* 0x00000000180d72ca */ /* 0x020fe200000e0000 */
[----:B------:R-:W-:-:S04]  /*147b0*/  UIADD3 UR9, UR9, 0x30830, URZ ;  /* 0x0003083009097890 */ /* 0x000fc8000fffe03f */
[----:B------:R-:W-:Y:S02]  /*147c0*/  UIMAD UR11, UR11, 0xc0, UR4 ;  /* 0x000000c00b0b78a4 */ /* 0x000fe4000f8e0204 */
[----:B------:R-:W-:Y:S01]  /*147d0*/  UIADD3 UR8, UR8, 0x12400, URZ ;  /* 0x0001240008087890 */ /* 0x000fe2000fffe03f */
[----:B------:R-:W-:-:S08]  /*147e0*/  UMOV UR4, 0x0 ;  /* 0x0000000000047882 */ /* 0x000fd00000000000 */
[----:B------:R3:W-:Y:S01]  /*147f0*/  UTMALDG.4D [UR8], [UR6], desc[UR4] ;  /* 0x00000408060075b4 */ /* 0x0007e20008019000 */
[----:B--2---:R-:W-:-:S04]  /*14800*/  LOP3.LUT R2, R2, 0xfffffffe, RZ, 0xc0, !PT ;  /* 0xfffffffe02027812 */ /* 0x004fc800078ec0ff */
[----:B------:R-:W-:-:S05]  /*14810*/  @P0 LOP3.LUT R2, R2, 0x1, RZ, 0xfc, !PT ;  /* 0x0000000102020812 */ /* 0x000fca00078efcff */
[----:B------:R3:W-:Y:S01]  /*14820*/  STL [R1], R2 ;  /* 0x0000000201007387 */ /* 0x0007e20000100800 */
[----:B------:R-:W-:Y:S01]  /*14830*/  NOP ;  /* 0x0000000000007918 */ /* 0x000fe20000000000 */
.L_x_570:
[----:B------:R-:W4:Y:S04]  /*14840*/  LDL.LU R4, [R1+0x20] ;  /* 0x0000200001047983 */ /* 0x000f280000300800 */
[----:B-1----:R-:W5:Y:S04]  /*14850*/  LDL.LU R6, [R1+0x10] ;  /* 0x0000100001067983 */ /* 0x002f680000300800 */
[----:B------:R-:W5:Y:S01]  /*14860*/  LDL.LU R3, [R1+0x30] ;  /* 0x0000300001037983 */ /* 0x000f620000300800 */
[----:B------:R-:W-:Y:S05]  /*14870*/  WARPSYNC.ALL ;  /* 0x0000000000007948 */ /* 0x000fea0003800000 */
[----:B---3--:R-:W-:Y:S01]  /*14880*/  ULDC.64 UR6, c[0x0][0xa00] ;  /* 0x0002800000067ab9 */ /* 0x008fe20000000a00 */
[----:B------:R-:W-:Y:S01]  /*14890*/  ULDC.64 UR4, c[0x0][0x298] ;  /* 0x0000a60000047ab9 */ /* 0x000fe20000000a00 */
[----:B------:R-:W-:Y:S01]  /*148a0*/  BAR.SYNC.DEFER_BLOCKING 0x8, 0x200 ;  /* 0x0208000000007b1d */ /* 0x000fe20000010000 */
[----:B------:R-:W-:-:S02]  /*148b0*/  ISETP.NE.U32.AND P0, PT, RZ, UR6, PT ;  /* 0x00000006ff007c0c */ /* 0x000fc4000bf05070 */
[----:B--2---:R-:W-:Y:S02]  /*148c0*/  IADD3 R0, R22, 0xc400, RZ ;  /* 0x0000c40016007810 */ /* 0x004fe40007ffe0ff */
[----:B------:R-:W-:Y:S01]  /*148d0*/  ISETP.NE.AND.EX P0, PT, RZ, UR7, PT, P0 ;  /* 0x00000007ff007c0c */ /* 0x000fe2000bf05300 */
[----:B------:R-:W-:Y:S01]  /*148e0*/  BSSY B6, `(.L_x_575) ;  /* 0x0000020000067945 */ /* 0x000fe20003800000 */
[----:B------:R-:W-:Y:S02]  /*148f0*/  LOP3.LUT P1, RZ, R0, 0x3ff, RZ, 0xc0, !PT ;  /* 0x000003ff00ff7812 */ /* 0x000fe4000782c0ff */
[----:B----4-:R-:W-:-:S05]  /*14900*/  SHF.R.S32.HI R2, RZ, 0x1f, R4 ;  /* 0x0000001fff027819 */ /* 0x010fca0000011404 */
[----:B------:R-:W-:Y:S01]  /*14910*/  IMAD R2, R2, UR4, RZ ;  /* 0x0000000402027c24 */ /* 0x000fe2000f8e02ff */
[----:B-----5:R-:W-:-:S03]  /*14920*/  SEL R3, R3, RZ, !P0 ;  /* 0x000000ff03037207 */ /* 0x020fc60004000000 */
[----:B------:R-:W-:Y:S01]  /*14930*/  IMAD R0, R4, UR5, R2 ;  /* 0x0000000504007c24 */ /* 0x000fe2000f8e0202 */
[----:B------:R-:W-:Y:S01]  /*14940*/  SEL R2, R6, RZ, !P0 ;  /* 0x000000ff06027207 */ /* 0x000fe20004000000 */
        /* <DEDUP_REMOVED lines=17> */
[----:B0-----:R-:W-:Y:S01]  /*14a60*/  MOV R8, 0x70 ;  /* 0x0000007000087802 */ /* 0x001fe20000000f00 */
[----:B------:R-:W-:Y:S02]  /*14a70*/  IMAD.U32 R7, RZ, RZ, UR7 ;  /* 0x00000007ff077e24 */ /* 0x000fe4000f8e00ff */
[----:B------:R-:W-:-:S02]  /*14a80*/  IMAD.U32 R10, RZ, RZ, UR8 ;  /* 0x00000008ff0a7e24 */ /* 0x000fc4000f8e00ff */
[----:B------:R-:W-:Y:S02]  /*14a90*/  IMAD.U32 R11, RZ, RZ, UR9 ;  /* 0x00000009ff0b7e24 */ /* 0x000fe4000f8e00ff */
[----:B------:R-:W-:Y:S02]  /*14aa0*/  IMAD.MOV.U32 R12, RZ, RZ, 0x1 ;  /* 0x00000001ff0c7424 */ /* 0x000fe400078e00ff */
[----:B------:R-:W-:-:S07]  /*14ab0*/  IMAD.MOV.U32 R13, RZ, RZ, RZ ;  /* 0x000000ffff0d7224 */ /* 0x000fce00078e00ff */
[----:B------:R-:W-:-:S07]  /*14ac0*/  LEPC R20, `(.L_x_576) ;  /* 0x000000001014794e */ /* 0x000fce0000000000 */
[----:B-1----:R-:W-:Y:S05]  /*14ad0*/  CALL.ABS.NOINC R2 ;  /* 0x0000000002007343 */ /* 0x002fea0003c00000 */
.L_x_576:
[----:B------:R-:W-:Y:S05]  /*14ae0*/  BSYNC B6 ;  /* 0x0000000000067941 */ /* 0x000fea0003800000 */
.L_x_575:
        /* <DEDUP_REMOVED lines=19> */
[----:B------:R-:W-:-:S04]  /*14c20*/  ULDC.64 UR4, c[0x0][0x2e0] ;  /* 0x0000b80000047ab9 */ /* 0x000fc80000000a00 */
[----:B------:R-:W-:Y:S01]  /*14c30*/  IADD3 R3, R3, R0, RZ ;  /* 0x0000000003037210 */ /* 0x000fe20007ffe0ff */
[----:B----4-:R-:W-:Y:S02]  /*14c40*/  IMAD R0, R21, UR4, RZ ;  /* 0x0000000415007c24 */ /* 0x010fe4000f8e02ff */
[----:B------:R-:W3:Y:S02]  /*14c50*/  S2R R21, SR_TID.X ;  /* 0x0000000000157919 */ /* 0x000ee40000002100 */
[C---:B------:R-:W-:Y:S02]  /*14c60*/  IMAD R0, R4.reuse, UR5, R0 ;  /* 0x0000000504007c24 */ /* 0x040fe4000f8e0200 */
[----:B------:R-:W-:Y:S01]  /*14c70*/  IMAD.WIDE.U32 R2, R4, UR4, R2 ;  /* 0x0000000404027c25 */ /* 0x000fe2000f8e0002 */
        /* <DEDUP_REMOVED lines=8> */
[----:B----4-:R-:W-:-:S04]  /*14d00*/  @P0 IMAD.HI.U32 R0, R6, R4, RZ ;  /* 0x0000000406000227 */ /* 0x010fc800078e00ff */
[----:B------:R-:W-:Y:S01]  /*14d10*/  IMAD.MOV.U32 R4, RZ, RZ, R6 ;  /* 0x000000ffff047224 */ /* 0x000fe200078e0006 */
[----:B-1----:R-:W-:-:S04]  /*14d20*/  @P0 SHF.R.U32.HI R4, RZ, R5, R0 ;  /* 0x00000005ff040219 */ /* 0x002fc80000011600 */
[----:B------:R-:W-:-:S05]  /*14d30*/  SHF.R.S32.HI R0, RZ, 0x1f, R4 ;  /* 0x0000001fff007819 */ /* 0x000fca0000011404 */
[----:B------:R-:W-:-:S04]  /*14d40*/  IMAD R0, R0, UR4, RZ ;  /* 0x0000000400007c24 */ /* 0x000fc8000f8e02ff */
[C---:B------:R-:W-:Y:S01]  /*14d50*/  IMAD R7, R4.reuse, UR5, R0 ;  /* 0x0000000504077c24 */ /* 0x040fe2000f8e0200 */
[C---:B------:R-:W-:Y:S01]  /*14d60*/  IADD3 R0, -R4.reuse, RZ, RZ ;  /* 0x000000ff04007210 */ /* 0x040fe20007ffe1ff */
        /* <DEDUP_REMOVED lines=29> */
[----:B------:R-:W-:Y:S02]  /*14f40*/  LEA R5, P1, R2, UR8, 0x1 ;  /* 0x0000000802057c11 */ /* 0x000fe4000f8208ff */
[----:B------:R-:W-:Y:S02]  /*14f50*/  ISETP.GE.AND P0, PT, R20, UR4, PT ;  /* 0x0000000414007c0c */ /* 0x000fe4000bf06270 */
[----:B------:R-:W-:Y:S01]  /*14f60*/  IADD3 R6, R3, R6, RZ ;  /* 0x0000000603067210 */ /* 0x000fe20007ffe0ff */
        /* <DEDUP_REMOVED lines=8> */
[----:B------:R-:W-:Y:S01]  /*14ff0*/  SHFL.IDX PT, R8, R5, RZ, 0x181f ;  /* 0x00181fff05087589 */ /* 0x000fe200000e0000 */
[----:B--2---:R-:W-:-:S03]  /*15000*/  IMAD R3, R6, R9, RZ ;  /* 0x0000000906037224 */ /* 0x004fc600078e02ff */
[----:B------:R-:W1:Y:S02]  /*15010*/  SHFL.IDX PT, R6, R4, RZ, 0x181f ;  /* 0x00181fff04067589 */ /* 0x000e6400000e0000 */
[----:B------:R-:W-:-:S13]  /*15020*/  ISETP.GE.AND P1, PT, R17, R3, PT ;  /* 0x000000031100720c */ /* 0x000fda0003f26270 */
[----:B0-----:R-:W-:-:S05]  /*15030*/  @!P1 LEA R7, P2, R20, R7, 0x1 ;  /* 0x0000000714079211 */ /* 0x001fca00078408ff */
[----:B-1----:R-:W-:-:S05]  /*15040*/  @!P1 IMAD.X R6, RZ, RZ, R6, P2 ;  /* 0x000000ffff069224 */ /* 0x002fca00010e0606 */
        /* <DEDUP_REMOVED lines=77> */
[----:B------:R-:W-:Y:S01]  /*15520*/  @!P2 IMAD.MOV.U32 R7, RZ, RZ, R0 ;  /* 0x000000ffff07a224 */ /* 0x000fe200078e0000 */
[----:B------:R-:W-:-:S04]  /*15530*/  IADD3 R0, R17, 0x90, RZ ;  /* 0x0000009011007810 */ /* 0x000fc80007ffe0ff */
[----:B------:R0:W-:Y:S01]  /*15540*/  @!P2 LDGSTS.E.BYPASS.LTC128B.128 [R10+0x10400], desc[UR56][R6.64], !P0 ;  /* 0x10400000060aafae */ /* 0x0001e2000c101d78 */
[----:B------:R-:W-:-:S03]  /*15550*/  ISETP.GE.AND P1, PT, R0, R3, PT ;  /* 0x000000030000720c */ /* 0x000fc60003f26270 */
[----:B------:R-:W-:Y:S04]  /*15560*/  SHFL.IDX PT, R0, R2, 0x1, 0x181f ;  /* 0x00381f0002007f89 */ /* 0x000fe800000e0000 */
[----:B0-----:R-:W0:Y:S06]  /*15570*/  SHFL.IDX PT, R6, R5, 0x1, 0x181f ;  /* 0x00381f0005067f89 */ /* 0x001e2c00000e0000 */
[----:B0-----:R-:W-:-:S05]  /*15580*/  @!P1 LEA R6, P2, R20, R6, 0x1 ;  /* 0x0000000614069211 */ /* 0x001fca00078408ff */
[----:B------:R-:W-:-:S04]  /*15590*/  @!P1 IMAD.X R0, RZ, RZ, R0, P2 ;  /* 0x000000ffff009224 */ /* 0x000fc800010e0600 */
        /* <DEDUP_REMOVED lines=9> */
[----:B------:R0:W1:Y:S04]  /*15630*/  SHFL.IDX PT, R0, R2, 0x3, 0x181f ;  /* 0x00781f0002007f89 */ /* 0x00006800000e0000 */
[----:B------:R0:W-:Y:S04]  /*15640*/  @!P1 LDGSTS.E.BYPASS.LTC128B.128 [R10+0x11400], desc[UR56][R6.64], !P0 ;  /* 0x11400000060a9fae */ /* 0x0001e8000c101d78 */
[----:B------:R0:W2:Y:S02]  /*15650*/  SHFL.IDX PT, R2, R5, 0x3, 0x181f ;  /* 0x00781f0005027f89 */ /* 0x0000a400000e0000 */
.L_x_729:
[----:B------:R-:W-:Y:S01]  /*15660*/  VIADD R17, R17, 0xb0 ;  /* 0x000000b011117836 */ /* 0x000fe20000000000 */
[----:B------:R-:W-:-:S04]  /*15670*/  IADD3 R8, R22, 0x30800, RZ ;  /* 0x0003080016087810 */ /* 0x000fc80007ffe0ff */
[----:B------:R-:W-:-:S13]  /*15680*/  ISETP.GE.AND P1, PT, R17, R3, PT ;  /* 0x000000031100720c */ /* 0x000fda0003f26270 */
[----:B0-2---:R-:W-:-:S05]  /*15690*/  @!P1 LEA R2, P2, R20, R2, 0x1 ;  /* 0x0000000214029211 */ /* 0x005fca00078408ff */
[----:B-1----:R-:W-:-:S05]  /*156a0*/  @!P1 IMAD.X R3, RZ, RZ, R0, P2 ;  /* 0x000000ffff039224 */ /* 0x002fca00010e0600 */
[----:B------:R-:W-:Y:S01]  /*156b0*/  @!PT LDS RZ, [RZ] ;  /* 0x00000000fffff984 */ /* 0x000fe20000000800 */
[----:B------:R-:W-:Y:S01]  /*156c0*/  @!PT LDS RZ, [RZ] ;  /* 0x00000000fffff984 */ /* 0x000fe20000000800 */
[----:B------:R-:W-:Y:S01]  /*156d0*/  @!PT LDS RZ, [RZ] ;  /* 0x00000000fffff984 */ /* 0x000fe20000000800 */
[----:B------:R0:W-:Y:S01]  /*156e0*/  @!P1 LDGSTS.E.BYPASS.LTC128B.128 [R10+0x11c00], desc[UR56][R2.64], !P0 ;  /* 0x11c00000020a9fae */ /* 0x0001e2000c101d78 */
[----:B------:R-:W-:Y:S01]  /*156f0*/  PLOP3.LUT P0, PT, PT, PT, PT, 0x80, 0x0 ;  /* 0x000000000000781c */ /* 0x000fe20003f0f070 */
[----:B------:R-:W-:-:S12]  /*15700*/  NOP ;  /* 0x0000000000007918 */ /* 0x000fd80000000000 */
.L_x_578:
        /* <DEDUP_REMOVED lines=8> */
[----:B------:R0:W-:Y:S01]  /*15790*/  STL [R1+0x24], R2 ;  /* 0x0000240201007387 */ /* 0x0001e20000100800 */
[----:B------:R-:W-:-:S04]  /*157a0*/  LEA.HI R0, R2, R2, RZ, 0x1 ;  /* 0x0000000202007211 */ /* 0x000fc800078f08ff */
[----:B------:R-:W-:-:S05]  /*157b0*/  LOP3.LUT R0, R0, 0xfffffffe, RZ, 0xc0, !PT ;  /* 0xfffffffe00007812 */ /* 0x000fca00078ec0ff */
[----:B------:R-:W-:-:S05]  /*157c0*/  IMAD.IADD R0, R2, 0x1, -R0 ;  /* 0x0000000102007824 */ /* 0x000fca00078e0a00 */
[----:B------:R-:W-:Y:S01]  /*157d0*/  SHF.L.U32 R3, R0, 0x1f, RZ ;  /* 0x0000001f00037819 */ /* 0x000fe200000006ff */
[----:B------:R-:W-:Y:S01]  /*157e0*/  NOP ;  /* 0x0000000000007918 */ /* 0x000fe20000000000 */
[----:B0-----:R-:W2:Y:S01]  /*157f0*/  LDL.LU R2, [R1+0x34] ;  /* 0x0000340001027983 */ /* 0x001ea20000300800 */
[----:B------:R0:W-:Y:S01]  /*15800*/  SYNCS.ARRIVE.TRANS64.A1T0 RZ, [R22+URZ+0x30800], RZ ;  /* 0x030800ff16ff79a7 */ /* 0x0001e2000810003f */
[----:B------:R-:W-:Y:S01]  /*15810*/  BSSY B0, `(.L_x_579) ;  /* 0x0000004000007945 */ /* 0x000fe20003800000 */
[----:B------:R-:W1:Y:S01]  /*15820*/  SYNCS.PHASECHK.TRANS64.TRYWAIT P0, [R22+URZ+0x30820], R3 ;  /* 0x03082003160075a7 */ /* 0x000e62000800017f */
[----:B--2---:R-:W-:Y:S02]  /*15830*/  ISETP.GE.AND P1, PT, R2, 0xc1, PT ;  /* 0x000000c10200780c */ /* 0x004fe40003f26270 */
[----:B01----:R-:W-:Y:S11]  /*15840*/  @!P0 BRA `(.L_x_580) ;  /* 0x0000004800248947 */ /* 0x003ff60003800000 */
.L_x_730:
[----:B------:R-:W-:Y:S05]  /*15850*/  BSYNC B0 ;  /* 0x0000000000007941 */ /* 0x000fea0003800000 */
.L_x_579:
[----:B------:R-:W-:Y:S04]  /*15860*/  BSSY B0, `(.L_x_581) ;  /* 0x0000170000007945 */ /* 0x000fe80003800000 */
[----:B------:R-:W-:Y:S05]  /*15870*/  @!P1 BRA `(.L_x_582) ;  /* 0x0000001400b89947 */ /* 0x000fea0003800000 */
[----:B------:R-:W2:Y:S01]  /*15880*/  LDL R2, [R1+0x18] ;  /* 0x0000180001027983 */ /* 0x000ea20000100800 */
[----:B------:R-:W-:Y:S01]  /*15890*/  MOV R0, 0x1 ;  /* 0x0000000100007802 */ /* 0x000fe20000000f00 */
[----:B------:R-:W-:Y:S01]  /*158a0*/  BSSY B2, `(.L_x_583) ;  /* 0x000007f000027945 */ /* 0x000fe20003800000 */
[----:B--2---:R-:W-:-:S05]  /*158b0*/  IMAD.MOV R7, RZ, RZ, -R2 ;  /* 0x000000ffff077224 */ /* 0x004fca00078e0a02 */
[----:B------:R-:W-:-:S05]  /*158c0*/  VIADDMNMX R7, R7, R0, 0xffffffff, !PT ;  /* 0xffffffff07077446 */ /* 0x000fca0007800100 */
[----:B------:R-:W-:-:S05]  /*158d0*/  IMAD.IADD R0, R2, 0x1, R7 ;  /* 0x0000000102007824 */ /* 0x000fca00078e0207 */
[----:B------:R-:W-:-:S04]  /*158e0*/  LOP3.LUT R0, R0, 0x1, RZ, 0xc0, !PT ;  /* 0x0000000100007812 */ /* 0x000fc800078ec0ff */
[----:B------:R-:W-:Y:S01]  /*158f0*/  ISETP.NE.U32.AND P0, PT, R0, 0x1, PT ;  /* 0x000000010000780c */ /* 0x000fe20003f05070 */
[----:B------:R-:W-:-:S12]  /*15900*/  VIADD R0, R2, 0xfffffffe ;  /* 0xfffffffe02007836 */ /* 0x000fd80000000000 */
        /* <DEDUP_REMOVED lines=8> */
[----:B--2---:R-:W-:-:S13]  /*15990*/  LOP3.LUT P2, RZ, R2, 0x1, RZ, 0xc0, !PT ;  /* 0x0000000102ff7812 */ /* 0x004fda000784c0ff */
[----:B------:R-:W-:Y:S05]  /*159a0*/  @!P2 BRA `(.L_x_586) ;  /* 0x0000000400a4a947 */ /* 0x000fea0003800000 */
[----:B------:R-:W-:Y:S01]  /*159b0*/  ULDC.64 UR4, c[0x0][0x418] ;  /* 0x0001060000047ab9 */ /* 0x000fe20000000a00 */
[----:B------:R-:W-:Y:S02]  /*159c0*/  MOV R4, R24 ;  /* 0x0000001800047202 */ /* 0x000fe40000000f00 */
[----:B------:R-:W-:-:S04]  /*159d0*/  ISETP.NE.U32.AND P0, PT, RZ, UR4, PT ;  /* 0x00000004ff007c0c */ /* 0x000fc8000bf05070 */
[----:B------:R-:W-:-:S13]  /*159e0*/  ISETP.NE.AND.EX P0, PT, RZ, UR5, PT, P0 ;  /* 0x00000005ff007c0c */ /* 0x000fda000bf05300 */
[----:B------:R-:W-:Y:S05]  /*159f0*/  @!P0 BRA `(.L_x_587) ;  /* 0x0000000000488947 */ /* 0x000fea0003800000 */
[----:B------:R-:W2:Y:S01]  /*15a00*/  LDL R10, [R1+0x8] ;  /* 0x00000800010a7983 */ /* 0x000ea20000100800 */
[----:B------:R-:W1:Y:S01]  /*15a10*/  LDC R5, c[0x0][0x43c] ;  /* 0x00010f00ff057b82 */ /* 0x000e620000000800 */
[----:B------:R-:W-:Y:S01]  /*15a20*/  ULDC.64 UR6, c[0x0][0x428] ;  /* 0x00010a0000067ab9 */ /* 0x000fe20000000a00 */
[----:B-1----:R-:W-:-:S13]  /*15a30*/  ISETP.NE.AND P0, PT, R5, 0x1, PT ;  /* 0x000000010500780c */ /* 0x002fda0003f05270 */
[----:B0-----:R-:W0:Y:S02]  /*15a40*/  @P0 LDC.64 R2, c[0x0][0x440] ;  /* 0x00011000ff020b82 */ /* 0x001e240000000a00 */
[----:B0-----:R-:W-:-:S04]  /*15a50*/  @P0 IMAD.HI.U32 R4, R0, R2, RZ ;  /* 0x0000000200040227 */ /* 0x001fc800078e00ff */
[----:B------:R-:W-:Y:S01]  /*15a60*/  IMAD.MOV.U32 R2, RZ, RZ, R0 ;  /* 0x000000ffff027224 */ /* 0x000fe200078e0000 */
[----:B------:R-:W-:-:S05]  /*15a70*/  @P0 SHF.R.U32.HI R2, RZ, R3, R4 ;  /* 0x00000003ff020219 */ /* 0x000fca0000011604 */
[----:B------:R-:W-:-:S04]  /*15a80*/  IMAD.MOV R3, RZ, RZ, -R2 ;  /* 0x000000ffff037224 */ /* 0x000fc800078e0a02 */
[----:B------:R-:W-:Y:S01]  /*15a90*/  IMAD R0, R5, R3, R0 ;  /* 0x0000000305007224 */ /* 0x000fe200078e0200 */
[----:B------:R-:W-:-:S03]  /*15aa0*/  SHF.R.S32.HI R3, RZ, 0x1f, R2 ;  /* 0x0000001fff037819 */ /* 0x000fc60000011402 */
[----:B------:R-:W-:-:S04]  /*15ab0*/  IMAD.WIDE.U32 R2, R25, UR6, R2 ;  /* 0x0000000619027c25 */ /* 0x000fc8000f8e0002 */
[----:B--2---:R-:W-:-:S04]  /*15ac0*/  IMAD R4, R10, UR6, RZ ;  /* 0x000000060a047c24 */ /* 0x004fc8000f8e02ff */
[----:B------:R-:W-:-:S04]  /*15ad0*/  IMAD R4, R25, UR7, R4 ;  /* 0x0000000719047c24 */ /* 0x000fc8000f8e0204 */
[----:B------:R-:W-:Y:S01]  /*15ae0*/  IMAD.IADD R3, R4, 0x1, R3 ;  /* 0x0000000104037824 */ /* 0x000fe200078e0203 */
[----:B------:R-:W-:-:S04]  /*15af0*/  LEA R4, P0, R2, UR4, 0x2 ;  /* 0x0000000402047c11 */ /* 0x000fc8000f8010ff */
[----:B------:R-:W-:-:S05]  /*15b00*/  LEA.HI.X R5, R2, UR5, R3, 0x2, P0 ;  /* 0x0000000502057c11 */ /* 0x000fca00080f1403 */
[----:B------:R1:W5:Y:S04]  /*15b10*/  LDG.E R4, desc[UR56][R4.64] ;  /* 0x0000003804047981 */ /* 0x000368000c1e1900 */
.L_x_587:
[----:B------:R-:W-:Y:S01]  /*15b20*/  LEA R2, R6, R22, 0x3 ;  /* 0x0000001606027211 */ /* 0x000fe200078e18ff */
[----:B------:R-:W-:Y:S01]  /*15b30*/  BSSY B3, `(.L_x_588) ;  /* 0x0000004000037945 */ /* 0x000fe20003800000 */
[----:B0-----:R-:W-:-:S04]  /*15b40*/  SHF.L.U32 R3, R9, 0x1f, RZ ;  /* 0x0000001f09037819 */ /* 0x001fc800000006ff */
[----:B------:R-:W0:Y:S02]  /*15b50*/  SYNCS.PHASECHK.TRANS64.TRYWAIT P0, [R2+URZ+0x30840], R3 ;  /* 0x03084003020075a7 */ /* 0x000e24000800017f */
[----:B0-----:R-:W-:Y:S05]  /*15b60*/  @!P0 BRA `(.L_x_589) ;  /* 0x0000004400708947 */ /* 0x001fea0003800000 */
.L_x_731:
[----:B------:R-:W-:Y:S05]  /*15b70*/  BSYNC B3 ;  /* 0x0000000000037941 */ /* 0x000fea0003800000 */
.L_x_588:
[----:B-1----:R-:W1:Y:S01]  /*15b80*/  S2R R5, SR_TID.X ;  /* 0x0000000000057919 */ /* 0x002e620000002100 */
[----:B------:R-:W-:Y:S01]  /*15b90*/  BSSY B3, `(.L_x_590) ;  /* 0x000000b000037945 */ /* 0x000fe20003800000 */
[----:B-1----:R-:W-:-:S04]  /*15ba0*/  LOP3.LUT R5, R5, 0x7f, RZ, 0xc0, !PT ;  /* 0x0000007f05057812 */ /* 0x002fc800078ec0ff */
[----:B------:R-:W-:-:S13]  /*15bb0*/  ISETP.NE.AND P1, PT, R5, RZ, PT ;  /* 0x000000ff0500720c */ /* 0x000fda0003f25270 */
        /* <DEDUP_REMOVED lines=8> */
.L_x_591:
[----:B------:R-:W-:Y:S05]  /*15c40*/  BSYNC B3 ;  /* 0x0000000000037941 */ /* 0x000fea0003800000 */
.L_x_590:
[----:B------:R-:W-:Y:S01]  /*15c50*/  IMAD.MOV.U32 R10, RZ, RZ, RZ ;  /* 0x000000ffff0a7224 */ /* 0x000fe200078e00ff */
[----:B------:R-:W-:Y:S01]  /*15c60*/  UIADD3 UR4, UP0, UR38, 0x370, URZ ;  /* 0x0000037026047890 */ /* 0x000fe2000ff1e03f */
[----:B0-----:R-:W-:Y:S01]  /*15c70*/  IMAD R3, R6, 0x6000, R22 ;  /* 0x0000600006037824 */ /* 0x001fe200078e0216 */
[----:B------:R-:W-:Y:S01]  /*15c80*/  PLOP3.LUT P0, PT, PT, PT, PT, 0x80, 0x0 ;  /* 0x000000000000781c */ /* 0x000fe20003f0f070 */
[----:B------:R-:W-:Y:S01]  /*15c90*/  IMAD R5, R0, 0xc0, R28 ;  /* 0x000000c000057824 */ /* 0x000fe200078e021c */
[----:B------:R-:W-:Y:S01]  /*15ca0*/  R2UR UR10, R10 ;  /* 0x000000000a0a72ca */ /* 0x000fe200000e0000 */
[----:B------:R-:W-:Y:S01]  /*15cb0*/  VIADD R3, R3, 0x12400 ;  /* 0x0001240003037836 */ /* 0x000fe20000000000 */
[----:B------:R-:W-:Y:S01]  /*15cc0*/  IADD3 R2, R2, 0x30830, RZ ;  /* 0x0003083002027810 */ /* 0x000fe20007ffe0ff */
[----:B------:R-:W-:Y:S01]  /*15cd0*/  UIADD3.X UR5, URZ, UR39, URZ, UP0, !UPT ;  /* 0x000000273f057290 */ /* 0x000fe200087fe43f */
[----:B------:R-:W-:Y:S01]  /*15ce0*/  UMOV UR6, 0x0 ;  /* 0x0000000000067882 */ /* 0x000fe20000000000 */
[----:B------:R-:W-:-:S10]  /*15cf0*/  UMOV UR7, 0x14f00000 ;  /* 0x14f0000000077882 */ /* 0x000fd40000000000 */
.L_x_592:
        /* <DEDUP_REMOVED lines=15> */
.L_x_732:
[----:B------:R-:W-:Y:S05]  /*15df0*/  BSYNC B3 ;  /* 0x0000000000037941 */ /* 0x000fea0003800000 */
.L_x_593:
[----:B------:R-:W-:Y:S01]  /*15e00*/  BSSY B3, `(.L_x_595) ;  /* 0x000000c000037945 */ /* 0x000fe20003800000 */
[----:B------:R-:W-:Y:S01]  /*15e10*/  MOV R12, 0x0 ;  /* 0x00000000000c7802 */ /* 0x000fe20000000f00 */
[----:B------:R-:W-:Y:S02]  /*15e20*/  IMAD.MOV.U32 R13, RZ, RZ, 0x14f00000 ;  /* 0x14f00000ff0d7424 */ /* 0x000fe400078e00ff */
[----:B------:R-:W-:Y:S05]  /*15e30*/  @P1 BRA `(.L_x_596) ;  /* 0x0000000000201947 */ /* 0x000fea0003800000 */
[----:B------:R-:W1:Y:S01]  /*15e40*/  S2R R5, SR_TID.X ;  /* 0x0000000000057919 */ /* 0x000e620000002100 */
[----:B0-----:R-:W-:Y:S01]  /*15e50*/  IMAD R2, R23, 0x8, R22 ;  /* 0x0000000817027824 */ /* 0x001fe200078e0216 */
[----:B------:R-:W-:-:S04]  /*15e60*/  MOV R3, 0x6000 ;  /* 0x0000600000037802 */ /* 0x000fc80000000f00 */
[----:B------:R2:W-:Y:S01]  /*15e70*/  SYNCS.ARRIVE.TRANS64 RZ, [R2+URZ+0x30850], R3 ;  /* 0x0308500302ff79a7 */ /* 0x0005e2000800003f */
[----:B-1----:R-:W-:-:S04]  /*15e80*/  LOP3.LUT R5, R5, 0x1f, RZ, 0xc0, !PT ;  /* 0x0000001f05057812 */ /* 0x002fc800078ec0ff */
[----:B------:R-:W-:-:S13]  /*15e90*/  ISETP.NE.AND P0, PT, R5, RZ, PT ;  /* 0x000000ff0500720c */ /* 0x000fda0003f05270 */
[----:B--2---:R-:W-:Y:S05]  /*15ea0*/  @!P0 BRA `(.L_x_596) ;  /* 0x0000000000048947 */ /* 0x004fea0003800000 */
[----:B------:R-:W-:Y:S01]  /*15eb0*/  BPT.TRAP 0x1 ;  /* 0x000000040000795c */ /* 0x000fe20000300000 */
.L_x_596:
[----:B------:R-:W-:Y:S05]  /*15ec0*/  BSYNC B3 ;  /* 0x0000000000037941 */ /* 0x000fea0003800000 */
.L_x_595:
        /* <DEDUP_REMOVED lines=11> */
.L_x_597:
        /* <DEDUP_REMOVED lines=12> */
.L_x_586:
[----:B------:R-:W-:Y:S05]  /*16040*/  BSYNC B1 ;  /* 0x0000000000017941 */ /* 0x000fea0003800000 */
.L_x_585:
[----:B------:R-:W2:Y:S01]  /*16050*/  LDL.LU R0, [R1+0x18] ;  /* 0x0000180001007983 */ /* 0x000ea20000300800 */
[----:B------:R-:W-:Y:S02]  /*16060*/  IMAD.MOV.U32 R23, RZ, RZ, R6 ;  /* 0x000000ffff177224 */ /* 0x000fe400078e0006 */
[----:B------:R-:W-:Y:S01]  /*16070*/  IMAD.MOV.U32 R26, RZ, RZ, R9 ;  /* 0x000000ffff1a7224 */ /* 0x000fe200078e0009 */
[----:B--2---:R-:W-:-:S07]  /*16080*/  IADD3 R0, R0, -0x3, RZ ;  /* 0xfffffffd00007810 */ /* 0x004fce0007ffe0ff */
.L_x_584:
[----:B------:R-:W-:Y:S05]  /*16090*/  BSYNC B2 ;  /* 0x0000000000027941 */ /* 0x000fea0003800000 */
.L_x_583:
[----:B------:R-:W2:Y:S01]  /*160a0*/  LDL.LU R2, [R1+0x1c] ;  /* 0x00001c0001027983 */ /* 0x000ea20000300800 */
[----:B------:R-:W-:-:S04]  /*160b0*/  IADD3 R7, -R7, RZ, RZ ;  /* 0x000000ff07077210 */ /* 0x000fc80007ffe1ff */
[----:B--2---:R-:W-:-:S13]  /*160c0*/  ISETP.NE.AND P0, PT, R2, R7, PT ;  /* 0x000000070200720c */ /* 0x004fda0003f05270 */
[----:B------:R-:W-:Y:S05]  /*160d0*/  @!P0 BRA `(.L_x_582) ;  /* 0x0000000c00a08947 */ /* 0x000fea0003800000 */
[----:B------:R-:W-:-:S07]  /*160e0*/  IMAD.MOV.U32 R4, RZ, RZ, R24 ;  /* 0x000000ffff047224 */ /* 0x000fce00078e0018 */
.L_x_624:
[----:B------:R-:W2:Y:S01]  /*160f0*/  LDL R2, [R1] ;  /* 0x0000000001027983 */ /* 0x000ea20000100800 */
[----:B------:R-:W-:Y:S01]  /*16100*/  VIADD R6, R23, 0x1 ;  /* 0x0000000117067836 */ /* 0x000fe20000000000 */
[----:B------:R-:W-:Y:S05]  /*16110*/  YIELD ;  /* 0x0000000000007946 */ /* 0x000fea0003800000 */
[----:B------:R-:W-:Y:S01]  /*16120*/  ISETP.NE.AND P0, PT, R6, 0x2, PT ;  /* 0x000000020600780c */ /* 0x000fe20003f05270 */
[----:B------:R-:W-:Y:S03]  /*16130*/  BSSY B1, `(.L_x_598) ;  /* 0x000006d000017945 */ /* 0x000fe60003800000 */
[----:B------:R-:W-:-:S02]  /*16140*/  SEL R7, RZ, 0x1, P0 ;  /* 0x00000001ff077807 */ /* 0x000fc40000000000 */
        /* <DEDUP_REMOVED lines=22> */
[----:B------:R-:W-:-:S05]  /*162b0*/  IMAD R4, R25, UR7, R4 ;  /* 0x0000000719047c24 */ /* 0x000fca000f8e0204 */
[----:B------:R-:W-:Y:S02]  /*162c0*/  IADD3 R3, R4, R3, RZ ;  /* 0x0000000304037210 */ /* 0x000fe40007ffe0ff */
[----:B------:R-:W-:-:S04]  /*162d0*/  LEA R4, P0, R2, UR4, 0x2 ;  /* 0x0000000402047c11 */ /* 0x000fc8000f8010ff */
[----:B------:R-:W-:-:S05]  /*162e0*/  LEA.HI.X R5, R2, UR5, R3, 0x2, P0 ;  /* 0x0000000502057c11 */ /* 0x000fca00080f1403 */
[----:B------:R1:W5:Y:S04]  /*162f0*/  LDG.E R4, desc[UR56][R4.64] ;  /* 0x0000003804047981 */ /* 0x000368000c1e1900 */
.L_x_600:
[----:B------:R-:W-:Y:S01]  /*16300*/  IMAD R2, R6, 0x8, R22 ;  /* 0x0000000806027824 */ /* 0x000fe200078e0216 */
[----:B0-----:R-:W-:Y:S01]  /*16310*/  SHF.L.U32 R3, R7, 0x1f, RZ ;  /* 0x0000001f07037819 */ /* 0x001fe200000006ff */
[----:B------:R-:W-:Y:S03]  /*16320*/  BSSY B2, `(.L_x_601) ;  /* 0x0000003000027945 */ /* 0x000fe60003800000 */
[----:B------:R-:W0:Y:S02]  /*16330*/  SYNCS.PHASECHK.TRANS64.TRYWAIT P0, [R2+URZ+0x30840], R3 ;  /* 0x03084003020075a7 */ /* 0x000e24000800017f */
[----:B0-----:R-:W-:Y:S05]  /*16340*/  @!P0 BRA `(.L_x_602) ;  /* 0x0000003c00a08947 */ /* 0x001fea0003800000 */
.L_x_733:
[----:B------:R-:W-:Y:S05]  /*16350*/  BSYNC B2 ;  /* 0x0000000000027941 */ /* 0x000fea0003800000 */
.L_x_601:
        /* <DEDUP_REMOVED lines=12> */
.L_x_604:
[----:B------:R-:W-:Y:S05]  /*16420*/  BSYNC B2 ;  /* 0x0000000000027941 */ /* 0x000fea0003800000 */
.L_x_603:
[----:B------:R-:W-:Y:S01]  /*16430*/  MOV R5, RZ ;  /* 0x000000ff00057202 */ /* 0x000fe20000000f00 */
[----:B0-----:R-:W-:Y:S01]  /*16440*/  IMAD R3, R6, 0x6000, R22 ;  /* 0x0000600006037824 */ /* 0x001fe200078e0216 */
[----:B------:R-:W-:Y:S01]  /*16450*/  UIADD3 UR4, UP0, UR38, 0x370, URZ ;  /* 0x0000037026047890 */ /* 0x000fe2000ff1e03f */
        /* <DEDUP_REMOVED lines=8> */
.L_x_605:
        /* <DEDUP_REMOVED lines=11> */
[----:B------:R-:W-:Y:S01]  /*16590*/  BSSY B2, `(.L_x_606) ;  /* 0x0000004000027945 */ /* 0x000fe20003800000 */
[----:B------:R-:W-:-:S04]  /*165a0*/  LEA R10, R23, R8, 0x3 ;  /* 0x00000008170a7211 */ /* 0x000fc800078e18ff */
[----:B------:R-:W0:Y:S02]  /*165b0*/  SYNCS.PHASECHK.TRANS64.TRYWAIT P0, [R10+URZ+0x60], R26 ;  /* 0x0000601a0a0075a7 */ /* 0x000e24000800017f */
[----:B0-----:R-:W-:Y:S05]  /*165c0*/  @!P0 BRA `(.L_x_607) ;  /* 0x0000003c00148947 */ /* 0x001fea0003800000 */
.L_x_734:
[----:B------:R-:W-:Y:S05]  /*165d0*/  BSYNC B2 ;  /* 0x0000000000027941 */ /* 0x000fea0003800000 */
.L_x_606:
[----:B------:R-:W-:Y:S01]  /*165e0*/  BSSY B2, `(.L_x_608) ;  /* 0x000000b000027945 */ /* 0x000fe20003800000 */
[----:B------:R-:W-:Y:S02]  /*165f0*/  IMAD.MOV.U32 R2, RZ, RZ, 0x0 ;  /* 0x00000000ff027424 */ /* 0x000fe400078e00ff */
[----:B------:R-:W-:Y:S01]  /*16600*/  IMAD.MOV.U32 R3, RZ, RZ, 0x14f00000 ;  /* 0x14f00000ff037424 */ /* 0x000fe200078e00ff */
[----:B------:R-:W-:Y:S06]  /*16610*/  @P1 BRA `(.L_x_609) ;  /* 0x00000000001c1947 */ /* 0x000fec0003800000 */
[----:B------:R-:W1:Y:S02]  /*16620*/  S2R R11, SR_TID.X ;  /* 0x00000000000b7919 */ /* 0x000e640000002100 */
[----:B-1----:R-:W-:Y:S02]  /*16630*/  LOP3.LUT R12, R11, 0x1f, RZ, 0xc0, !PT ;  /* 0x0000001f0b0c7812 */ /* 0x002fe400078ec0ff */
[----:B------:R-:W-:Y:S02]  /*16640*/  MOV R11, 0x6000 ;  /* 0x00006000000b7802 */ /* 0x000fe40000000f00 */
[----:B------:R-:W-:Y:S02]  /*16650*/  ISETP.NE.AND P0, PT, R12, RZ, PT ;  /* 0x000000ff0c00720c */ /* 0x000fe40003f05270 */
[----:B------:R1:W-:Y:S11]  /*16660*/  SYNCS.ARRIVE.TRANS64 RZ, [R10+URZ+0x50], R11 ;  /* 0x0000500b0aff79a7 */ /* 0x0003f6000800003f */
[----:B-1----:R-:W-:Y:S05]  /*16670*/  @!P0 BRA `(.L_x_609) ;  /* 0x0000000000048947 */ /* 0x002fea0003800000 */
[----:B------:R-:W-:Y:S01]  /*16680*/  BPT.TRAP 0x1 ;  /* 0x000000040000795c */ /* 0x000fe20000300000 */
.L_x_609:
[----:B------:R-:W-:Y:S05]  /*16690*/  BSYNC B2 ;  /* 0x0000000000027941 */ /* 0x000fea0003800000 */
.L_x_608:
[----:B------:R-:W-:Y:S01]  /*166a0*/  R2UR UR10, R5 ;  /* 0x00000000050a72ca */ /* 0x000fe200000e0000 */
[----:B------:R-:W-:Y:S01]  /*166b0*/  IMAD R23, R23, 0x6000, R22 ;  /* 0x0000600017177824 */ /* 0x000fe200078e0216 */
[----:B------:R-:W-:Y:S01]  /*166c0*/  R2UR UR7, R3 ;  /* 0x00000000030772ca */ /* 0x000fe200000e0000 */
[----:B------:R-:W-:Y:S01]  /*166d0*/  UIADD3 UR4, UP0, UR38, 0x470, URZ ;  /* 0x0000047026047890 */ /* 0x000fe2000ff1e03f */
[----:B------:R-:W-:Y:S01]  /*166e0*/  R2UR UR6, R2 ;  /* 0x00000000020672ca */ /* 0x000fe200000e0000 */
[----:B------:R-:W-:Y:S01]  /*166f0*/  IMAD R2, R27, 0xc0, R28 ;  /* 0x000000c01b027824 */ /* 0x000fe200078e021c */
[----:B------:R-:W-:Y:S01]  /*16700*/  PLOP3.LUT P0, PT, PT, PT, PT, 0x80, 0x0 ;  /* 0x000000000000781c */ /* 0x000fe20003f0f070 */
[----:B0-----:R-:W-:Y:S01]  /*16710*/  VIADD R10, R10, 0x50 ;  /* 0x000000500a0a7836 */ /* 0x001fe20000000000 */
[----:B------:R-:W-:Y:S01]  /*16720*/  UIADD3.X UR5, URZ, UR39, URZ, UP0, !UPT ;  /* 0x000000273f057290 */ /* 0x000fe200087fe43f */
[----:B------:R-:W-:-:S11]  /*16730*/  VIADD R23, R23, 0x400 ;  /* 0x0000040017177836 */ /* 0x000fd60000000000 */
.L_x_610:
        /* <DEDUP_REMOVED lines=12> */
.L_x_599:
[----:B------:R-:W-:Y:S05]  /*16800*/  BSYNC B1 ;  /* 0x0000000000017941 */ /* 0x000fea0003800000 */
.L_x_598:
        /* <DEDUP_REMOVED lines=10> */
[----:B------:R-:W-:Y:S02]  /*168b0*/  IADD3 R9, R0, -0x1, RZ ;  /* 0xffffffff00097810 */ /* 0x000fe40007ffe0ff */
        /* <DEDUP_REMOVED lines=21> */
.L_x_613:
[----:B------:R-:W-:Y:S01]  /*16a10*/  IMAD R2, R23, 0x8, R22 ;  /* 0x0000000817027824 */ /* 0x000fe200078e0216 */
[----:B0-----:R-:W-:Y:S01]  /*16a20*/  SHF.L.U32 R3, R26, 0x1f, RZ ;  /* 0x0000001f1a037819 */ /* 0x001fe200000006ff */
[----:B------:R-:W-:Y:S03]  /*16a30*/  BSSY B2, `(.L_x_614) ;  /* 0x0000003000027945 */ /* 0x000fe60003800000 */
[----:B------:R-:W0:Y:S02]  /*16a40*/  SYNCS.PHASECHK.TRANS64.TRYWAIT P0, [R2+URZ+0x30840], R3 ;  /* 0x03084003020075a7 */ /* 0x000e24000800017f */
[----:B0-----:R-:W-:Y:S05]  /*16a50*/  @!P0 BRA `(.L_x_615) ;  /* 0x0000003800048947 */ /* 0x001fea0003800000 */
.L_x_735:
[----:B------:R-:W-:Y:S05]  /*16a60*/  BSYNC B2 ;  /* 0x0000000000027941 */ /* 0x000fea0003800000 */
.L_x_614:
        /* <DEDUP_REMOVED lines=12> */
.L_x_617:
[----:B------:R-:W-:Y:S05]  /*16b30*/  BSYNC B2 ;  /* 0x0000000000027941 */ /* 0x000fea0003800000 */
.L_x_616:
[----:B------:R-:W-:Y:S01]  /*16b40*/  MOV R5, RZ ;  /* 0x000000ff00057202 */ /* 0x000fe20000000f00 */
[C---:B0-----:R-:W-:Y:S01]  /*16b50*/  IMAD R3, R23.reuse, 0x8, R8 ;  /* 0x0000000817037824 */ /* 0x041fe200078e0208 */
[----:B------:R-:W-:Y:S01]  /*16b60*/  UIADD3 UR4, UP0, UR38, 0x370, URZ ;  /* 0x0000037026047890 */ /* 0x000fe2000ff1e03f */
[----:B------:R-:W-:Y:S01]  /*16b70*/  IMAD R2, R23, 0x6000, R22 ;  /* 0x0000600017027824 */ /* 0x000fe200078e0216 */
[----:B------:R-:W-:Y:S01]  /*16b80*/  R2UR UR10, R5 ;  /* 0x00000000050a72ca */ /* 0x000fe200000e0000 */
[----:B------:R-:W-:Y:S01]  /*16b90*/  IMAD R10, R9, 0xc0, R28 ;  /* 0x000000c0090a7824 */ /* 0x000fe200078e021c */
[----:B------:R-:W-:Y:S01]  /*16ba0*/  PLOP3.LUT P0, PT, PT, PT, PT, 0x80, 0x0 ;  /* 0x000000000000781c */ /* 0x000fe20003f0f070 */
[----:B------:R-:W-:Y:S01]  /*16bb0*/  VIADD R2, R2, 0x12400 ;  /* 0x0001240002027836 */ /* 0x000fe20000000000 */
[----:B------:R-:W-:Y:S01]  /*16bc0*/  IADD3 R3, R3, 0x30, RZ ;  /* 0x0000003003037810 */ /* 0x000fe20007ffe0ff */
[----:B------:R-:W-:Y:S01]  /*16bd0*/  UIADD3.X UR5, URZ, UR39, URZ, UP0, !UPT ;  /* 0x000000273f057290 */ /* 0x000fe200087fe43f */
[----:B------:R-:W-:Y:S01]  /*16be0*/  UMOV UR6, 0x0 ;  /* 0x0000000000067882 */ /* 0x000fe20000000000 */
[----:B------:R-:W-:-:S10]  /*16bf0*/  UMOV UR7, 0x14f00000 ;  /* 0x14f0000000077882 */ /* 0x000fd40000000000 */
.L_x_618:
        /* <DEDUP_REMOVED lines=15> */
.L_x_736:
[----:B------:R-:W-:Y:S05]  /*16cf0*/  BSYNC B2 ;  /* 0x0000000000027941 */ /* 0x000fea0003800000 */
.L_x_619:
[----:B------:R-:W-:Y:S01]  /*16d00*/  BSSY B2, `(.L_x_621) ;  /* 0x000000b000027945 */ /* 0x000fe20003800000 */
[----:B0-----:R-:W-:Y:S01]  /*16d10*/  IMAD.MOV.U32 R2, RZ, RZ, 0x0 ;  /* 0x00000000ff027424 */ /* 0x001fe200078e00ff */
[----:B------:R-:W-:Y:S02]  /*16d20*/  MOV R3, 0x14f00000 ;  /* 0x14f0000000037802 */ /* 0x000fe40000000f00 */
        /* <DEDUP_REMOVED lines=8> */
.L_x_622:
[----:B------:R-:W-:Y:S05]  /*16db0*/  BSYNC B2 ;  /* 0x0000000000027941 */ /* 0x000fea0003800000 */
.L_x_621:
        /* <DEDUP_REMOVED lines=8> */
[----:B------:R-:W-:Y:S01]  /*16e40*/  IADD3 R6, R6, 0x400, RZ ;  /* 0x0000040006067810 */ /* 0x000fe20007ffe0ff */
[----:B------:R-:W-:-:S12]  /*16e50*/  UIADD3.X UR5, URZ, UR39, URZ, UP0, !UPT ;  /* 0x000000273f057290 */ /* 0x000fd800087fe43f */
.L_x_623:
        /* <DEDUP_REMOVED lines=12> */
.L_x_612:
[----:B------:R-:W-:Y:S05]  /*16f20*/  BSYNC B1 ;  /* 0x0000000000017941 */ /* 0x000fea0003800000 */
.L_x_611:
[C---:B------:R-:W-:Y:S02]  /*16f30*/  ISETP.GT.AND P0, PT, R0.reuse, 0x1, PT ;  /* 0x000000010000780c */ /* 0x040fe40003f04270 */
[----:B------:R-:W-:-:S11]  /*16f40*/  IADD3 R0, R0, -0x2, RZ ;  /* 0xfffffffe00007810 */ /* 0x000fd60007ffe0ff */
[----:B------:R-:W-:Y:S05]  /*16f50*/  @P0 BRA `(.L_x_624) ;  /* 0xfffffff000640947 */ /* 0x000fea000383ffff */
.L_x_582:
[----:B------:R-:W-:Y:S05]  /*16f60*/  BSYNC B0 ;  /* 0x0000000000007941 */ /* 0x000fea0003800000 */
.L_x_581:
        /* <DEDUP_REMOVED lines=17> */
.L_x_626:
[----:B------:R-:W-:Y:S05]  /*17080*/  BSYNC B0 ;  /* 0x0000000000007941 */ /* 0x000fea0003800000 */
.L_x_625:
[----:B------:R-:W2:Y:S01]  /*17090*/  LDL R0, [R1] ;  /* 0x0000000001007983 */ /* 0x000ea20000100800 */
[----:B------:R-:W-:Y:S01]  /*170a0*/  BSSY B0, `(.L_x_627) ;  /* 0x0000028000007945 */ /* 0x000fe20003800000 */
[----:B--2---:R-:W-:-:S13]  /*170b0*/  LOP3.LUT P0, RZ, R0, 0x1, RZ, 0xc0, !PT ;  /* 0x0000000100ff7812 */ /* 0x004fda000780c0ff */
[----:B------:R-:W-:Y:S05]  /*170c0*/  @!P0 BRA `(.L_x_628) ;  /* 0x0000000000948947 */ /* 0x000fea0003800000 */
[----:B0-----:R-:W-:Y:S01]  /*170d0*/  IMAD R3, R23, 0x8, R22 ;  /* 0x0000000817037824 */ /* 0x001fe200078e0216 */
[----:B------:R-:W-:Y:S01]  /*170e0*/  SHF.L.U32 R0, R26, 0x1f, RZ ;  /* 0x0000001f1a007819 */ /* 0x000fe200000006ff */
[----:B------:R-:W-:Y:S01]  /*170f0*/  BSSY B1, `(.L_x_629) ;  /* 0x0000004000017945 */ /* 0x000fe20003800000 */
[----:B------:R-:W-:Y:S02]  /*17100*/  ISETP.NE.AND P1, PT, R6, RZ, PT ;  /* 0x000000ff0600720c */ /* 0x000fe40003f25270 */
[----:B------:R-:W0:Y:S02]  /*17110*/  SYNCS.PHASECHK.TRANS64.TRYWAIT P0, [R3+URZ+0x30860], R0 ;  /* 0x03086000030075a7 */ /* 0x000e24000800017f */
[----:B0-----:R-:W-:Y:S09]  /*17120*/  @!P0 BRA `(.L_x_630) ;  /* 0x0000003000788947 */ /* 0x001ff20003800000 */
.L_x_737:
[----:B------:R-:W-:Y:S05]  /*17130*/  BSYNC B1 ;  /* 0x0000000000017941 */ /* 0x000fea0003800000 */
.L_x_629:
        /* <DEDUP_REMOVED lines=9> */
.L_x_632:
[----:B------:R-:W-:Y:S05]  /*171d0*/  BSYNC B1 ;  /* 0x0000000000017941 */ /* 0x000fea0003800000 */
.L_x_631:
[----:B0-----:R-:W-:Y:S01]  /*171e0*/  IMAD R0, R23, 0x6000, R22 ;  /* 0x0000600017007824 */ /* 0x001fe200078e0216 */
[----:B------:R-:W-:Y:S01]  /*171f0*/  UIADD3 UR4, UP0, UR38, 0x470, URZ ;  /* 0x0000047026047890 */ /* 0x000fe2000ff1e03f */
[----:B------:R-:W-:Y:S01]  /*17200*/  PLOP3.LUT P0, PT, PT, PT, PT, 0x80, 0x0 ;  /* 0x000000000000781c */ /* 0x000fe20003f0f070 */
[----:B------:R-:W-:Y:S01]  /*17210*/  IMAD R28, R27, 0xc0, R28 ;  /* 0x000000c01b1c7824 */ /* 0x000fe200078e021c */
[----:B------:R-:W-:Y:S01]  /*17220*/  IADD3 R2, R3, 0x30850, RZ ;  /* 0x0003085003027810 */ /* 0x000fe20007ffe0ff */
[----:B------:R-:W-:Y:S01]  /*17230*/  VIADD R0, R0, 0x400 ;  /* 0x0000040000007836 */ /* 0x000fe20000000000 */
[----:B------:R-:W-:Y:S01]  /*17240*/  UIADD3.X UR5, URZ, UR39, URZ, UP0, !UPT ;  /* 0x000000273f057290 */ /* 0x000fe200087fe43f */
[----:B------:R-:W-:Y:S01]  /*17250*/  UMOV UR6, 0x0 ;  /* 0x0000000000067882 */ /* 0x000fe20000000000 */
[----:B------:R-:W-:Y:S01]  /*17260*/  UMOV UR7, 0x14f00000 ;  /* 0x14f0000000077882 */ /* 0x000fe20000000000 */
[----:B------:R-:W-:-:S09]  /*17270*/  UMOV UR10, URZ ;  /* 0x0000003f000a7c82 */ /* 0x000fd20008000000 */
.L_x_633:
        /* <DEDUP_REMOVED lines=10> */
.L_x_628:
[----:B------:R-:W-:Y:S05]  /*17320*/  BSYNC B0 ;  /* 0x0000000000007941 */ /* 0x000fea0003800000 */
.L_x_627:
[----:B------:R-:W-:-:S05]  /*17330*/  VIADD R23, R23, 0x1 ;  /* 0x0000000117177836 */ /* 0x000fca0000000000 */
[----:B------:R-:W-:-:S04]  /*17340*/  ISETP.NE.AND P0, PT, R23, 0x2, PT ;  /* 0x000000021700780c */ /* 0x000fc80003f05270 */
[----:B0-----:R-:W-:Y:S02]  /*17350*/  SEL R3, RZ, 0x1, P0 ;  /* 0x00000001ff037807 */ /* 0x001fe40000000000 */
[----:B------:R-:W-:Y:S02]  /*17360*/  SEL R23, R23, RZ, P0 ;  /* 0x000000ff17177207 */ /* 0x000fe40000000000 */
[----:B------:R-:W-:-:S07]  /*17370*/  LOP3.LUT R26, R26, R3, RZ, 0x3c, !PT ;  /* 0x000000031a1a7212 */ /* 0x000fce00078e3cff */
.L_x_563:
[----:B------:R-:W-:Y:S05]  /*17380*/  BSYNC B7 ;  /* 0x0000000000077941 */ /* 0x000fea0003800000 */
.L_x_561:
[----:B------:R-:W2:Y:S02]  /*17390*/  LDL R0, [R1] ;  /* 0x0000000001007983 */ /* 0x000ea40000100800 */
[----:B--2---:R-:W-:-:S13]  /*173a0*/  LOP3.LUT P0, RZ, R0, 0x2, RZ, 0xc0, !PT ;  /* 0x0000000200ff7812 */ /* 0x004fda000780c0ff */
[----:B------:R-:W-:Y:S05]  /*173b0*/  @!P0 BRA `(.L_x_634) ;  /* 0x0000000000248947 */ /* 0x000fea0003800000 */
[----:B------:R-:W-:Y:S05]  /*173c0*/  WARPSYNC.ALL ;  /* 0x0000000000007948 */ /* 0x000fea0003800000 */
[----:B------:R-:W2:Y:S08]  /*173d0*/  S2UR UR5, SR_CgaCtaId ;  /* 0x00000000000579c3 */ /* 0x000eb00000008800 */
[----:B------:R-:W-:Y:S06]  /*173e0*/  BAR.SYNC.DEFER_BLOCKING 0x5, 0x200 ;  /* 0x0148000000007b1d */ /* 0x000fec0000010000 */
[----:B------:R-:W-:-:S02]  /*173f0*/  UMOV UR4, 0x400 ;  /* 0x0000040000047882 */ /* 0x000fc40000000000 */
[----:B--2---:R-:W-:-:S06]  /*17400*/  ULEA UR4, UR5, UR4, 0x18 ;  /* 0x0000000405047291 */ /* 0x004fcc000f8ec03f */
[----:B------:R-:W-:-:S05]  /*17410*/  MOV R22, UR4 ;  /* 0x0000000400167c02 */ /* 0x000fca0008000f00 */
[----:B------:R2:W3:Y:S01]  /*17420*/  LDS.128 R16, [R22+0x308d0] ;  /* 0x0308d00016107984 */ /* 0x0004e20000000c00 */
[----:B------:R-:W-:Y:S06]  /*17430*/  BAR.ARV 0x4, 0x200 ;  /* 0x0108000000007b1d */ /* 0x000fec0000002000 */
[----:B------:R-:W-:Y:S05]  /*17440*/  BRA `(.L_x_635) ;  /* 0x0000000800407947 */ /* 0x000fea0003800000 */
.L_x_634:
        /* <DEDUP_REMOVED lines=10> */
[----:B------:R0:W2:Y:S01]  /*174f0*/  @!P1 LDG.E R3, desc[UR56][R2.64] ;  /* 0x0000003802039981 */ /* 0x0000a2000c1e1900 */
[C---:B------:R-:W-:Y:S02]  /*17500*/  ISETP.GE.U32.AND P2, PT, R8.reuse, 0x2, PT ;  /* 0x000000020800780c */ /* 0x040fe40003f46070 */
[C---:B------:R-:W-:Y:S01]  /*17510*/  ISETP.GE.U32.AND P3, PT, R8.reuse, 0x4, PT ;  /* 0x000000040800780c */ /* 0x040fe20003f66070 */
[----:B------:R-:W-:Y:S01]  /*17520*/  SHFL.IDX PT, R0, R16, RZ, 0x1f ;  /* 0x00001fff10007589 */ /* 0x000fe200000e0000 */
[C---:B------:R-:W-:Y:S02]  /*17530*/  ISETP.GE.U32.AND P4, PT, R8.reuse, 0x8, PT ;  /* 0x000000080800780c */ /* 0x040fe40003f86070 */
[----:B------:R-:W-:Y:S01]  /*17540*/  ISETP.GE.U32.AND P5, PT, R8, 0x10, PT ;  /* 0x000000100800780c */ /* 0x000fe20003fa6070 */
[----:B------:R-:W-:Y:S01]  /*17550*/  SHFL.IDX PT, R4, R16, 0x1, 0x1f ;  /* 0x00201f0010047f89 */ /* 0x000fe200000e0000 */
[----:B0-----:R-:W-:Y:S01]  /*17560*/  IMAD.MOV.U32 R2, RZ, RZ, RZ ;  /* 0x000000ffff027224 */ /* 0x001fe200078e00ff */
[----:B--2---:R-:W-:-:S02]  /*17570*/  @!P1 MOV R2, R3 ;  /* 0x0000000300029202 */ /* 0x004fc40000000f00 */
[----:B------:R-:W-:-:S03]  /*17580*/  ISETP.NE.AND P1, PT, R8, RZ, PT ;  /* 0x000000ff0800720c */ /* 0x000fc60003f25270 */
[----:B------:R-:W0:Y:S02]  /*17590*/  SHFL.UP PT, R14, R2, 0x1, RZ ;  /* 0x04200000020e7989 */ /* 0x000e2400000e00ff */
[----:B0-----:R-:W-:-:S05]  /*175a0*/  SEL R5, R14, RZ, P1 ;  /* 0x000000ff0e057207 */ /* 0x001fca0000800000 */
[----:B------:R-:W-:-:S05]  /*175b0*/  IMAD.IADD R5, R2, 0x1, R5 ;  /* 0x0000000102057824 */ /* 0x000fca00078e0205 */
[----:B------:R-:W1:Y:S02]  /*175c0*/  SHFL.UP PT, R14, R5, 0x2, RZ ;  /* 0x04400000050e7989 */ /* 0x000e6400000e00ff */
[----:B-1----:R-:W-:-:S05]  /*175d0*/  SEL R6, R14, RZ, P2 ;  /* 0x000000ff0e067207 */ /* 0x002fca0001000000 */
        /* <DEDUP_REMOVED lines=10> */
[----:B------:R0:W1:Y:S02]  /*17680*/  SHFL.IDX PT, R14, R3, 0x1f, 0x1f ;  /* 0x03e01f00030e7f89 */ /* 0x00006400000e0000 */
.L_x_747:
[----:B------:R-:W-:Y:S02]  /*17690*/  ULDC UR4, c[0x0][0xc38] ;  /* 0x00030e0000047ab9 */ /* 0x000fe40000000800 */
[----:B------:R-:W-:-:S05]  /*176a0*/  MOV R16, UR4 ;  /* 0x0000000400107c02 */ /* 0x000fca0008000f00 */
[----:B-1----:R-:W-:-:S04]  /*176b0*/  IMAD R5, R14, R16, RZ ;  /* 0x000000100e057224 */ /* 0x002fc800078e02ff */
[----:B------:R-:W-:-:S05]  /*176c0*/  IMAD.IADD R4, R4, 0x1, R5 ;  /* 0x0000000104047824 */ /* 0x000fca00078e0205 */
[----:B------:R-:W-:-:S13]  /*176d0*/  ISETP.GT.AND P6, PT, R4, R0, PT ;  /* 0x000000000400720c */ /* 0x000fda0003fc4270 */
[----:B------:R-:W-:Y:S05]  /*176e0*/  @P6 BRA `(.L_x_637) ;  /* 0x00000000009c6947 */ /* 0x000fea0003800000 */
.L_x_642:
[----:B------:R-:W1:Y:S01]  /*176f0*/  LDC R6, c[0x0][0xc3c] ;  /* 0x00030f00ff067b82 */ /* 0x000e620000000800 */
[----:B------:R-:W-:-:S05]  /*17700*/  VIADD R19, R19, 0x1f ;  /* 0x0000001f13137836 */ /* 0x000fca0000000000 */
[----:B-1----:R-:W-:-:S13]  /*17710*/  ISETP.GE.AND P6, PT, R19, R6, PT ;  /* 0x000000061300720c */ /* 0x002fda0003fc6270 */
[----:B------:R-:W-:Y:S05]  /*17720*/  @P6 BRA `(.L_x_638) ;  /* 0x0000000400446947 */ /* 0x000fea0003800000 */
[----:B------:R-:W1:Y:S01]  /*17730*/  S2R R2, SR_TID.X ;  /* 0x0000000000027919 */ /* 0x000e620000002100 */
[----:B------:R-:W-:Y:S01]  /*17740*/  BSSY B0, `(.L_x_639) ;  /* 0x0000009000007945 */ /* 0x000fe20003800000 */
[----:B-1----:R-:W-:-:S04]  /*17750*/  LOP3.LUT R2, R2, 0x1f, RZ, 0xc0, !PT ;  /* 0x0000001f02027812 */ /* 0x002fc800078ec0ff */
[----:B------:R-:W-:Y:S01]  /*17760*/  IADD3 R5, R19, R2, RZ ;  /* 0x0000000213057210 */ /* 0x000fe20007ffe0ff */
[----:B------:R-:W-:-:S03]  /*17770*/  IMAD.MOV.U32 R2, RZ, RZ, RZ ;  /* 0x000000ffff027224 */ /* 0x000fc600078e00ff */
[----:B------:R-:W-:-:S13]  /*17780*/  ISETP.GE.OR P6, PT, R5, R6, !P0 ;  /* 0x000000060500720c */ /* 0x000fda00047c6670 */
[----:B------:R-:W-:Y:S05]  /*17790*/  @P6 BRA `(.L_x_640) ;  /* 0x00000000000c6947 */ /* 0x000fea0003800000 */
[----:B0-----:R-:W0:Y:S02]  /*177a0*/  LDC.64 R2, c[0x0][0xc80] ;  /* 0x00032000ff027b82 */ /* 0x001e240000000a00 */
[----:B0-----:R-:W-:-:S06]  /*177b0*/  IMAD.WIDE R2, R5, 0x4, R2 ;  /* 0x0000000405027825 */ /* 0x001fcc00078e0202 */
[----:B------:R1:W5:Y:S02]  /*177c0*/  LDG.E R2, desc[UR56][R2.64] ;  /* 0x0000003802027981 */ /* 0x000364000c1e1900 */
.L_x_640:
[----:B------:R-:W-:Y:S05]  /*177d0*/  BSYNC B0 ;  /* 0x0000000000007941 */ /* 0x000fea0003800000 */
.L_x_639:
[----:B------:R-:W-:-:S03]  /*177e0*/  UMOV UR4, 0xffffffff ;  /* 0xffffffff00047882 */ /* 0x000fc60000000000 */
[----:B------:R-:W-:Y:S05]  /*177f0*/  BRA.DIV UR4, `(.L_x_641) ;  /* 0x0000002e04fc7947 */ /* 0x000fea000b800000 */
[----:B-----5:R-:W2:Y:S02]  /*17800*/  SHFL.UP PT, R14, R2, 0x1, RZ ;  /* 0x04200000020e7989 */ /* 0x020ea400000e00ff */
[----:B--2---:R-:W-:-:S05]  /*17810*/  SEL R13, R14, RZ, P1 ;  /* 0x000000ff0e0d7207 */ /* 0x004fca0000800000 */
[----:B------:R-:W-:-:S05]  /*17820*/  IMAD.IADD R13, R2, 0x1, R13 ;  /* 0x00000001020d7824 */ /* 0x000fca00078e020d */
[----:B------:R-:W2:Y:S02]  /*17830*/  SHFL.UP PT, R14, R13, 0x2, RZ ;  /* 0x044000000d0e7989 */ /* 0x000ea400000e00ff */
[----:B--2---:R-:W-:-:S04]  /*17840*/  SEL R14, R14, RZ, P2 ;  /* 0x000000ff0e0e7207 */ /* 0x004fc80001000000 */
[----:B01----:R-:W-:-:S05]  /*17850*/  IADD3 R3, R13, R14, RZ ;  /* 0x0000000e0d037210 */ /* 0x003fca0007ffe0ff */
        /* <DEDUP_REMOVED lines=10> */
.L_x_755:
[----:B------:R-:W-:Y:S02]  /*17900*/  ULDC UR4, c[0x0][0xc38] ;  /* 0x00030e0000047ab9 */ /* 0x000fe40000000800 */
[----:B------:R-:W-:-:S04]  /*17910*/  IMAD.U32 R16, RZ, RZ, UR4 ;  /* 0x00000004ff107e24 */ /* 0x000fc8000f8e00ff */
[----:B-1----:R-:W-:-:S04]  /*17920*/  IMAD R5, R14, R16, RZ ;  /* 0x000000100e057224 */ /* 0x002fc800078e02ff */
[----:B------:R-:W-:-:S05]  /*17930*/  IMAD.IADD R4, R5, 0x1, R4 ;  /* 0x0000000105047824 */ /* 0x000fca00078e0204 */
[----:B------:R-:W-:-:S13]  /*17940*/  ISETP.GT.AND P6, PT, R4, R0, PT ;  /* 0x000000000400720c */ /* 0x000fda0003fc4270 */
[----:B------:R-:W-:Y:S05]  /*17950*/  @!P6 BRA `(.L_x_642) ;  /* 0xfffffffc0064e947 */ /* 0x000fea000383ffff */
.L_x_637:
[----:B------:R-:W-:Y:S01]  /*17960*/  IADD3 R5, -R5, R4, RZ ;  /* 0x0000000405057210 */ /* 0x000fe20007ffe1ff */
[----:B------:R-:W-:-:S04]  /*17970*/  UMOV UR4, 0xffffffff ;  /* 0xffffffff00047882 */ /* 0x000fc80000000000 */
[----:B------:R-:W-:-:S05]  /*17980*/  IMAD R7, R3, R16, R5 ;  /* 0x0000001003077224 */ /* 0x000fca00078e0205 */
[----:B------:R-:W-:Y:S01]  /*17990*/  ISETP.GT.AND P6, PT, R7, R0, PT ;  /* 0x000000000700720c */ /* 0x000fe20003fc4270 */
[----:B------:R-:W-:-:S12]  /*179a0*/  BRA.DIV UR4, `(.L_x_643) ;  /* 0x00000032044c7947 */ /* 0x000fd8000b800000 */
[----:B------:R-:W-:-:S04]  /*179b0*/  VOTE.ANY R6, PT, !P6 ;  /* 0x0000000000067806 */ /* 0x000fc800070e0100 */
[----:B------:R-:W1:Y:S02]  /*179c0*/  POPC R4, R6 ;  /* 0x0000000600047309 */ /* 0x000e640000000000 */
[----:B-1----:R1:W2:Y:S02]  /*179d0*/  SHFL.IDX PT, R17, R2, R4, 0x1f ;  /* 0x00001f0402117589 */ /* 0x0022a400000e0000 */
.L_x_759:
[----:B------:R-:W-:Y:S01]  /*179e0*/  ISETP.NE.AND P0, PT, R6, RZ, PT ;  /* 0x000000ff0600720c */ /* 0x000fe20003f05270 */
[----:B------:R-:W-:-:S12]  /*179f0*/  IMAD.MOV.U32 R14, RZ, RZ, RZ ;  /* 0x000000ffff0e7224 */ /* 0x000fd800078e00ff */
[----:B------:R-:W-:Y:S05]  /*17a00*/  @!P0 BRA `(.L_x_644) ;  /* 0x0000000000108947 */ /* 0x000fea0003800000 */
[----:B------:R-:W-:Y:S01]  /*17a10*/  UMOV UR4, 0xffffffff ;  /* 0xffffffff00047882 */ /* 0x000fe20000000000 */
[----:B------:R-:W-:Y:S02]  /*17a20*/  VIADD R12, R4, 0xffffffff ;  /* 0xffffffff040c7836 */ /* 0x000fe40000000000 */
[----:B------:R-:W-:Y:S05]  /*17a30*/  BRA.DIV UR4, `(.L_x_645) ;  /* 0x0000003204707947 */ /* 0x000fea000b800000 */
[----:B------:R3:W4:Y:S02]  /*17a40*/  SHFL.IDX PT, R14, R3, R12, 0x1f ;  /* 0x00001f0c030e7589 */ /* 0x00072400000e0000 */
.L_x_644:
[----:B--2---:R-:W-:Y:S01]  /*17a50*/  IABS R6, R17 ;  /* 0x0000001100067213 */ /* 0x004fe20000000000 */
[----:B----4-:R-:W-:Y:S02]  /*17a60*/  IMAD R16, R14, R16, R5 ;  /* 0x000000100e107224 */ /* 0x010fe400078e0205 */
[----:B------:R-:W-:Y:S01]  /*17a70*/  IMAD.IADD R19, R4, 0x1, R19 ;  /* 0x0000000104137824 */ /* 0x000fe200078e0213 */
[----:B------:R-:W2:Y:S02]  /*17a80*/  I2F.RP R7, R6 ;  /* 0x0000000600077306 */ /* 0x000ea40000209400 */
[----:B------:R-:W-:-:S06]  /*17a90*/  IADD3 R0, R0, -R16, RZ ;  /* 0x8000001000007210 */ /* 0x000fcc0007ffe0ff */
[----:B--2---:R-:W1:Y:S02]  /*17aa0*/  MUFU.RCP R7, R7 ;  /* 0x0000000700077308 */ /* 0x004e640000001000 */
[----:B-1----:R-:W-:-:S06]  /*17ab0*/  IADD3 R2, R7, 0xffffffe, RZ ;  /* 0x0ffffffe07027810 */ /* 0x002fcc0007ffe0ff */
[----:B0--3--:R0:W1:Y:S02]  /*17ac0*/  F2I.FTZ.U32.TRUNC.NTZ R3, R2 ;  /* 0x0000000200037305 */ /* 0x009064000021f000 */
[----:B0-----:R-:W-:Y:S02]  /*17ad0*/  IMAD.MOV.U32 R2, RZ, RZ, RZ ;  /* 0x000000ffff027224 */ /* 0x001fe400078e00ff */
[----:B-1----:R-:W-:-:S04]  /*17ae0*/  IMAD.MOV R5, RZ, RZ, -R3 ;  /* 0x000000ffff057224 */ /* 0x002fc800078e0a03 */
[----:B------:R-:W-:-:S04]  /*17af0*/  IMAD R5, R5, R6, RZ ;  /* 0x0000000605057224 */ /* 0x000fc800078e02ff */
[----:B------:R-:W-:Y:S01]  /*17b00*/  IMAD.HI.U32 R3, R3, R5, R2 ;  /* 0x0000000503037227 */ /* 0x000fe200078e0002 */
[----:B------:R-:W-:Y:S02]  /*17b10*/  IABS R5, R17 ;  /* 0x0000001100057213 */ /* 0x000fe40000000000 */
[----:B------:R-:W-:-:S03]  /*17b20*/  IABS R2, R0 ;  /* 0x0000000000027213 */ /* 0x000fc60000000000 */
[----:B------:R-:W-:Y:S02]  /*17b30*/  IMAD.MOV R5, RZ, RZ, -R5 ;  /* 0x000000ffff057224 */ /* 0x000fe400078e0a05 */
[----:B------:R-:W-:-:S04]  /*17b40*/  IMAD.HI.U32 R3, R3, R2, RZ ;  /* 0x0000000203037227 */ /* 0x000fc800078e00ff */
[----:B------:R-:W-:Y:S01]  /*17b50*/  IMAD R5, R3, R5, R2 ;  /* 0x0000000503057224 */ /* 0x000fe200078e0202 */
[----:B------:R-:W-:-:S04]  /*17b60*/  LOP3.LUT R2, R0, R17, RZ, 0x3c, !PT ;  /* 0x0000001100027212 */ /* 0x000fc800078e3cff */
[----:B------:R-:W-:Y:S02]  /*17b70*/  ISETP.GT.U32.AND P1, PT, R6, R5, PT ;  /* 0x000000050600720c */ /* 0x000fe40003f24070 */
[----:B------:R-:W-:-:S11]  /*17b80*/  ISETP.GE.AND P2, PT, R2, RZ, PT ;  /* 0x000000ff0200720c */ /* 0x000fd60003f46270 */
[----:B------:R-:W-:Y:S01]  /*17b90*/  @!P1 IMAD.IADD R5, R5, 0x1, -R6 ;  /* 0x0000000105059824 */ /* 0x000fe200078e0a06 */
[----:B------:R-:W-:Y:S02]  /*17ba0*/  @!P1 IADD3 R3, R3, 0x1, RZ ;  /* 0x0000000103039810 */ /* 0x000fe40007ffe0ff */
        /* <DEDUP_REMOVED lines=9> */
.L_x_638:
[----:B------:R-:W-:Y:S01]  /*17c40*/  UMOV UR4, URZ ;  /* 0x0000003f00047c82 */ /* 0x000fe20008000000 */
[----:B------:R-:W-:Y:S01]  /*17c50*/  UMOV UR5, URZ ;  /* 0x0000003f00057c82 */ /* 0x000fe20008000000 */
[----:B------:R-:W-:Y:S01]  /*17c60*/  ULDC UR6, c[0x0][0xc3c] ;  /* 0x00030f0000067ab9 */ /* 0x000fe20000000800 */
[----:B------:R-:W-:Y:S01]  /*17c70*/  MOV R16, R0 ;  /* 0x0000000000107202 */ /* 0x000fe20000000f00 */
[----:B------:R-:W-:Y:S01]  /*17c80*/  IMAD.U32 R17, RZ, RZ, UR4 ;  /* 0x00000004ff117e24 */ /* 0x000fe2000f8e00ff */
[----:B------:R-:W-:Y:S01]  /*17c90*/  MOV R19, UR6 ;  /* 0x0000000600137c02 */ /* 0x000fe20008000f00 */
[----:B------:R-:W-:-:S07]  /*17ca0*/  IMAD.U32 R18, RZ, RZ, UR5 ;  /* 0x00000005ff127e24 */ /* 0x000fce000f8e00ff */
.L_x_646:
[----:B------:R-:W1:Y:S01]  /*17cb0*/  S2R R0, SR_TID.X ;  /* 0x0000000000007919 */ /* 0x000e620000002100 */
[----:B------:R-:W-:Y:S05]  /*17cc0*/  WARPSYNC.ALL ;  /* 0x0000000000007948 */ /* 0x000fea0003800000 */
[----:B------:R-:W-:Y:S01]  /*17cd0*/  BAR.SYNC.DEFER_BLOCKING 0x4, 0x200 ;  /* 0x0108000000007b1d */ /* 0x000fe20000010000 */
[----:B-1----:R-:W-:-:S04]  /*17ce0*/  LOP3.LUT R0, R0, 0x1f, RZ, 0xc0, !PT ;  /* 0x0000001f00007812 */ /* 0x002fc800078ec0ff */
[----:B------:R-:W-:-:S13]  /*17cf0*/  ISETP.NE.AND P0, PT, R0, RZ, PT ;  /* 0x000000ff0000720c */ /* 0x000fda0003f05270 */
[----:B0-----:R-:W0:Y:S01]  /*17d00*/  @!P0 S2R R3, SR_CgaCtaId ;  /* 0x0000000000038919 */ /* 0x001e220000008800 */
[----:B------:R-:W-:-:S04]  /*17d10*/  @!P0 MOV R0, 0x400 ;  /* 0x0000040000008802 */ /* 0x000fc80000000f00 */
[----:B0-----:R-:W-:-:S05]  /*17d20*/  @!P0 LEA R22, R3, R0, 0x18 ;  /* 0x0000000003168211 */ /* 0x001fca00078ec0ff */
[----:B------:R4:W-:Y:S01]  /*17d30*/  @!P0 STS.128 [R22+0x308d0], R16 ;  /* 0x0308d01016008388 */ /* 0x0009e20000000c00 */
[----:B------:R-:W-:Y:S06]  /*17d40*/  BAR.ARV 0x5, 0x200 ;  /* 0x0148000000007b1d */ /* 0x000fec0000002000 */
.L_x_635:
[----:B------:R-:W-:Y:S02]  /*17d50*/  ULDC UR4, c[0x0][0xc3c] ;  /* 0x00030f0000047ab9 */ /* 0x000fe40000000800 */
[----:B---3--:R-:W-:-:S13]  /*17d60*/  ISETP.GE.AND P0, PT, R19, UR4, PT ;  /* 0x0000000413007c0c */ /* 0x008fda000bf06270 */
[----:B------:R-:W-:Y:S05]  /*17d70*/  @!P0 BRA `(.L_x_647) ;  /* 0xffffffac002c8947 */ /* 0x000fea000383ffff */
[----:B------:R-:W-:Y:S05]  /*17d80*/  BSYNC B8 ;  /* 0x0000000000087941 */ /* 0x000fea0003800000 */
.L_x_525:
[----:B--2---:R-:W2:Y:S01]  /*17d90*/  LDL.LU R0, [R1+0x24] ;  /* 0x0000240001007983 */ /* 0x004ea20000300800 */
[----:B------:R-:W-:Y:S01]  /*17da0*/  BSSY B0, `(.L_x_648) ;  /* 0x000000b000007945 */ /* 0x000fe20003800000 */
[----:B------:R-:W3:Y:S01]  /*17db0*/  S2R R5, SR_CgaCtaId ;  /* 0x0000000000057919 */ /* 0x000ee20000008800 */
[----:B--2---:R-:W-:-:S05]  /*17dc0*/  VIADD R0, R0, 0x1 ;  /* 0x0000000100007836 */ /* 0x004fca0000000000 */
[----:B0-----:R-:W-:-:S04]  /*17dd0*/  LEA.HI R2, R0, R0, RZ, 0x1 ;  /* 0x0000000000027211 */ /* 0x001fc800078f08ff */
[----:B------:R-:W-:Y:S02]  /*17de0*/  LOP3.LUT R3, R2, 0xfffffffe, RZ, 0xc0, !PT ;  /* 0xfffffffe02037812 */ /* 0x000fe400078ec0ff */
[----:B------:R-:W-:-:S03]  /*17df0*/  MOV R2, 0x400 ;  /* 0x0000040000027802 */ /* 0x000fc60000000f00 */
[----:B------:R-:W-:Y:S01]  /*17e00*/  IMAD.IADD R0, R0, 0x1, -R3 ;  /* 0x0000000100007824 */ /* 0x000fe200078e0a03 */
[----:B---3--:R-:W-:-:S04]  /*17e10*/  LEA R9, R5, R2, 0x18 ;  /* 0x0000000205097211 */ /* 0x008fc800078ec0ff */
[----:B------:R-:W-:-:S04]  /*17e20*/  SHF.L.U32 R0, R0, 0x1f, RZ ;  /* 0x0000001f00007819 */ /* 0x000fc800000006ff */
[----:B------:R-:W0:Y:S02]  /*17e30*/  SYNCS.PHASECHK.TRANS64.TRYWAIT P0, [R9+URZ+0x30820], R0 ;  /* 0x03082000090075a7 */ /* 0x000e24000800017f */
[----:B0-----:R-:W-:Y:S05]  /*17e40*/  @!P0 BRA `(.L_x_649) ;  /* 0x0000002c00908947 */ /* 0x001fea0003800000 */
.L_x_762:
[----:B------:R-:W-:Y:S05]  /*17e50*/  BSYNC B0 ;  /* 0x0000000000007941 */ /* 0x000fea0003800000 */
.L_x_648:
[----:B------:R-:W-:-:S03]  /*17e60*/  UMOV UR4, 0xffffffff ;  /* 0xffffffff00047882 */ /* 0x000fc60000000000 */
[----:B------:R-:W-:Y:S05]  /*17e70*/  BRA.DIV UR4, `(.L_x_650) ;  /* 0x0000002e04987947 */ /* 0x000fea000b800000 */
[----:B0-----:R-:W0:Y:S02]  /*17e80*/  S2R R0, SR_TID.X ;  /* 0x0000000000007919 */ /* 0x001e240000002100 */
[----:B0-----:R-:W-:-:S04]  /*17e90*/  SHF.R.U32.HI R0, RZ, 0x5, R0 ;  /* 0x00000005ff007819 */ /* 0x001fc80000011600 */
[----:B------:R-:W-:-:S05]  /*17ea0*/  LOP3.LUT R0, R0, 0x3, RZ, 0xc0, !PT ;  /* 0x0000000300007812 */ /* 0x000fca00078ec0ff */
[----:B------:R0:W2:Y:S02]  /*17eb0*/  SHFL.IDX PT, R14, R0, RZ, 0x1f ;  /* 0x00001fff000e7589 */ /* 0x0000a400000e0000 */
.L_x_765:
[----:B--2---:R-:W-:-:S13]  /*17ec0*/  ISETP.NE.AND P0, PT, R14, RZ, PT ;  /* 0x000000ff0e00720c */ /* 0x004fda0003f05270 */
[----:B------:R-:W-:Y:S05]  /*17ed0*/  @P0 BRA `(.L_x_396) ;  /* 0x0000000000880947 */ /* 0x000fea0003800000 */
[----:B------:R-:W-:-:S03]  /*17ee0*/  UMOV UR4, 0xffffffff ;  /* 0xffffffff00047882 */ /* 0x000fc60000000000 */
[----:B------:R-:W-:Y:S05]  /*17ef0*/  BRA.DIV UR4, `(.L_x_651) ;  /* 0x0000002e04ac7947 */ /* 0x000fea000b800000 */
[----:B------:R-:W-:-:S13]  /*17f00*/  ELECT P6, URZ, PT ;  /* 0x00000000003f782f */ /* 0x000fda00038c0000 */
.L_x_768:
[----:B------:R-:W-:Y:S05]  /*17f10*/  @!P6 BRA `(.L_x_396) ;  /* 0x000000000078e947 */ /* 0x000fea0003800000 */
[----:B0-----:R-:W2:Y:S02]  /*17f20*/  LDL.LU R0, [R1+0x40] ;  /* 0x0000400001007983 */ /* 0x001ea40000300800 */
[----:B--2---:R-:W-:-:S04]  /*17f30*/  LOP3.LUT R0, R0, 0x2, RZ, 0xfc, !PT ;  /* 0x0000000200007812 */ /* 0x004fc800078efcff */
[----:B------:R-:W-:-:S13]  /*17f40*/  ISETP.NE.AND P2, PT, R0, 0x3, PT ;  /* 0x000000030000780c */ /* 0x000fda0003f45270 */
[----:B------:R-:W-:Y:S05]  /*17f50*/  @!P2 BRA `(.L_x_652) ;  /* 0x000000000004a947 */ /* 0x000fea0003800000 */
[----:B------:R-:W-:Y:S01]  /*17f60*/  BPT.TRAP 0x1 ;  /* 0x000000040000795c */ /* 0x000fe20000300000 */
.L_x_652:
        /* <DEDUP_REMOVED lines=12> */
.L_x_769:
[----:B------:R-:W2:Y:S02]  /*18030*/  SYNCS.PHASECHK.TRANS64.TRYWAIT P0, [R3+URZ], R2 ;  /* 0x00000002030075a7 */ /* 0x000ea4000800017f */
[----:B--2---:R-:W-:Y:S05]  /*18040*/  @!P0 BRA `(.L_x_654) ;  /* 0x0000002c008c8947 */ /* 0x004fea0003800000 */
.L_x_770:
[----:B------:R-:W-:Y:S05]  /*18050*/  @!P2 BRA `(.L_x_655) ;  /* 0x000000000004a947 */ /* 0x000fea0003800000 */
[----:B------:R-:W-:Y:S01]  /*18060*/  BPT.TRAP 0x1 ;  /* 0x000000040000795c */ /* 0x000fe20000300000 */
.L_x_655:
[----:B------:R-:W-:-:S04]  /*18070*/  VIADD R0, R9, 0x30860 ;  /* 0x0003086009007836 */ /* 0x000fc80000000000 */
[----:B------:R-:W-:-:S04]  /*18080*/  IMAD R23, R23, 0x8, R0 ;  /* 0x0000000817177824 */ /* 0x000fc800078e0200 */
[----:B------:R-:W3:Y:S02]  /*18090*/  SYNCS.PHASECHK.TRANS64.TRYWAIT P0, [R23+URZ], R4 ;  /* 0x00000004170075a7 */ /* 0x000ee4000800017f */
[----:B---3--:R-:W-:Y:S05]  /*180a0*/  @!P0 BRA `(.L_x_656) ;  /* 0x0000002c00888947 */ /* 0x008fea0003800000 */
.L_x_771:
[----:B------:R-:W-:-:S07]  /*180b0*/  LEA R7, R7, R0, 0x3 ;  /* 0x0000000007077211 */ /* 0x000fce00078e18ff */
.L_x_657:
[----:B------:R0:W0:Y:S02]  /*180c0*/  SYNCS.PHASECHK.TRANS64.TRYWAIT P0, [R7+URZ], R2 ;  /* 0x00000002070075a7 */ /* 0x000024000800017f */
[----:B0-----:R-:W-:Y:S05]  /*180d0*/  @!P0 NANOSLEEP.SYNCS 0x989680 ;  /* 0x009896800000895d */ /* 0x001fea0003900000 */
[----:B------:R-:W0:Y:S02]  /*180e0*/  @!P0 SYNCS.PHASECHK.TRANS64 P0, [R7+URZ], R2 ;  /* 0x00000002070085a7 */ /* 0x000e24000800007f */
[----:B0-----:R-:W-:Y:S05]  /*180f0*/  @!P0 BRA `(.L_x_657) ;  /* 0xfffffffc00f08947 */ /* 0x001fea000383ffff */
.L_x_396:
[----:B------:R-:W-:Y:S05]  /*18100*/  BSYNC B9 ;  /* 0x0000000000097941 */ /* 0x000fea0003800000 */
.L_x_393:
[----:B------:R-:W-:Y:S05]  /*18110*/  EXIT ;  /* 0x000000000000794d */ /* 0x000fea0003800000 */
.L_x_414:
[----:B0-----:R0:W1:Y:S02]  /*18120*/  SYNCS.PHASECHK.TRANS64.TRYWAIT P6, [R82+URZ+0x30890], R94 ;  /* 0x0308905e520075a7 */ /* 0x00106400080c017f */
[----:B-1----:R-:W-:Y:S05]  /*18130*/  @!P6 NANOSLEEP.SYNCS 0x989680 ;  /* 0x009896800000e95d */ /* 0x002fea0003900000 */
[----:B------:R-:W1:Y:S02]  /*18140*/  @!P6 SYNCS.PHASECHK.TRANS64 P6, [R82+URZ+0x30890], R94 ;  /* 0x0308905e5200e5a7 */ /* 0x000e6400080c007f */
[----:B-1----:R-:W-:Y:S05]  /*18150*/  @!P6 BRA `(.L_x_414) ;  /* 0xfffffffc00f0e947 */ /* 0x002fea000383ffff */
[----:B------:R-:W-:Y:S05]  /*18160*/  BRA `(.L_x_658) ;  /* 0xfffffea800e87947 */ /* 0x000fea000383ffff */
.L_x_434:
[----:B0-----:R0:W1:Y:S02]  /*18170*/  SYNCS.PHASECHK.TRANS64.TRYWAIT P5, [R82+URZ+0x30890], R94 ;  /* 0x0308905e520075a7 */ /* 0x00106400080a017f */
[----:B-1----:R-:W-:Y:S05]  /*18180*/  @!P5 NANOSLEEP.SYNCS 0x989680 ;  /* 0x009896800000d95d */ /* 0x002fea0003900000 */
[----:B------:R-:W1:Y:S02]  /*18190*/  @!P5 SYNCS.PHASECHK.TRANS64 P5, [R82+URZ+0x30890], R94 ;  /* 0x0308905e5200d5a7 */ /* 0x000e6400080a007f */
[----:B-1----:R-:W-:Y:S05]  /*181a0*/  @!P5 BRA `(.L_x_434) ;  /* 0xfffffffc00f0d947 */ /* 0x002fea000383ffff */
[----:B------:R-:W-:Y:S05]  /*181b0*/  BRA `(.L_x_659) ;  /* 0xfffffebc00587947 */ /* 0x000fea000383ffff */
.L_x_443:
[----:B-1----:R1:W2:Y:S02]  /*181c0*/  SYNCS.PHASECHK.TRANS64.TRYWAIT P4, [R82+URZ+0x30890], R94 ;  /* 0x0308905e520075a7 */ /* 0x0022a4000808017f */
[----:B--2---:R-:W-:Y:S05]  /*181d0*/  @!P4 NANOSLEEP.SYNCS 0x989680 ;  /* 0x009896800000c95d */ /* 0x004fea0003900000 */
[----:B------:R-:W2:Y:S02]  /*181e0*/  @!P4 SYNCS.PHASECHK.TRANS64 P4, [R82+URZ+0x30890], R94 ;  /* 0x0308905e5200c5a7 */ /* 0x000ea4000808007f */
[----:B--2---:R-:W-:Y:S05]  /*181f0*/  @!P4 BRA `(.L_x_443) ;  /* 0xfffffffc00f0c947 */ /* 0x004fea000383ffff */
[----:B------:R-:W-:Y:S05]  /*18200*/  BRA `(.L_x_660) ;  /* 0xfffffecc007c7947 */ /* 0x000fea000383ffff */
.L_x_449:
[----:B--2---:R2:W3:Y:S02]  /*18210*/  SYNCS.PHASECHK.TRANS64.TRYWAIT P3, [R82+URZ+0x308b0], R94 ;  /* 0x0308b05e520075a7 */ /* 0x0044e4000806017f */
[----:B---3--:R-:W-:Y:S05]  /*18220*/  @!P3 NANOSLEEP.SYNCS 0x989680 ;  /* 0x009896800000b95d */ /* 0x008fea0003900000 */
[----:B------:R-:W3:Y:S02]  /*18230*/  @!P3 SYNCS.PHASECHK.TRANS64 P3, [R82+URZ+0x308b0], R94 ;  /* 0x0308b05e5200b5a7 */ /* 0x000ee4000806007f */
[----:B---3--:R-:W-:Y:S05]  /*18240*/  @!P3 BRA `(.L_x_449) ;  /* 0xfffffffc00f0b947 */ /* 0x008fea000383ffff */
[----:B------:R-:W-:Y:S05]  /*18250*/  BRA `(.L_x_661) ;  /* 0xfffffed000107947 */ /* 0x000fea000383ffff */
.L_x_457:
[----:B------:R-:W0:Y:S01]  /*18260*/  S2R R3, SR_TID.X ;  /* 0x0000000000037919 */ /* 0x000e220000002100 */
[----:B------:R-:W-:Y:S01]  /*18270*/  BSSY B0, `(.L_x_662) ;  /* 0x000000c000007945 */ /* 0x000fe20003800000 */
[----:B------:R-:W-:Y:S01]  /*18280*/  MOV R12, RZ ;  /* 0x000000ff000c7202 */ /* 0x000fe20000000f00 */
[----:B------:R-:W-:Y:S02]  /*18290*/  IMAD.MOV.U32 R11, RZ, RZ, 0x1f ;  /* 0x0000001fff0b7424 */ /* 0x000fe400078e00ff */
[----:B------:R-:W-:Y:S02]  /*182a0*/  IMAD.MOV.U32 R15, RZ, RZ, -0x1 ;  /* 0xffffffffff0f7424 */ /* 0x000fe400078e00ff */
[----:B0-----:R-:W-:-:S05]  /*182b0*/  VIADD R4, R3, 0xffffff80 ;  /* 0xffffff8003047836 */ /* 0x001fca0000000000 */
[----:B------:R-:W-:-:S04]  /*182c0*/  SHF.R.S32.HI R3, RZ, 0x1f, R4 ;  /* 0x0000001fff037819 */ /* 0x000fc80000011404 */
[----:B------:R-:W-:-:S04]  /*182d0*/  LEA.HI R3, R3, R4, RZ, 0x7 ;  /* 0x0000000403037211 */ /* 0x000fc800078f38ff */
[----:B------:R-:W-:-:S05]  /*182e0*/  SHF.R.S32.HI R3, RZ, 0x7, R3 ;  /* 0x00000007ff037819 */ /* 0x000fca0000011403 */
[----:B------:R-:W-:-:S07]  /*182f0*/  IMAD.MOV.U32 R13, RZ, RZ, R3 ;  /* 0x000000ffff0d7224 */ /* 0x000fce00078e0003 */
[----:B-----5:R-:W-:Y:S05]  /*18300*/  WARPSYNC.COLLECTIVE R15, `(.L_x_663) ;  /* 0x000000000f087348 */ /* 0x020fea0003c00000 */
[----:B------:R0:W1:Y:S02]  /*18310*/  SHFL.IDX P6, R14, R13, R12, R11 ;  /* 0x0000000c0d0e7389 */ /* 0x00006400000c000b */
[----:B01---5:R-:W-:Y:S01]  /*18320*/  ENDCOLLECTIVE ;  /* 0x000000000000791b */ /* 0x023fe20003800000 */
.L_x_663:
[----:B------:R-:W-:Y:S05]  /*18330*/  BSYNC B0 ;  /* 0x0000000000007941 */ /* 0x000fea0003800000 */
.L_x_662:
[----:B------:R0:W-:Y:S01]  /*18340*/  STL [R1+0x78], R14 ;  /* 0x0000780e01007387 */ /* 0x0001e20000100800 */
[----:B------:R-:W-:Y:S05]  /*18350*/  BRA `(.L_x_664) ;  /* 0xfffffed400607947 */ /* 0x000fea000383ffff */
.L_x_469:
[----:B------:R-:W-:Y:S01]  /*18360*/  BSSY B1, `(.L_x_665) ;  /* 0x0000008000017945 */ /* 0x000fe20003800000 */
[----:B------:R-:W-:Y:S01]  /*18370*/  MOV R13, R26 ;  /* 0x0000001a000d7202 */ /* 0x000fe20000000f00 */
[----:B------:R-:W-:Y:S01]  /*18380*/  IMAD.MOV.U32 R12, RZ, RZ, RZ ;  /* 0x000000ffff0c7224 */ /* 0x000fe200078e00ff */
[----:B------:R-:W-:Y:S01]  /*18390*/  MOV R15, 0xffffffff ;  /* 0xffffffff000f7802 */ /* 0x000fe20000000f00 */
[----:B------:R-:W-:-:S07]  /*183a0*/  IMAD.MOV.U32 R11, RZ, RZ, 0x1c1f ;  /* 0x00001c1fff0b7424 */ /* 0x000fce00078e00ff */
[----:B0-----:R-:W-:Y:S05]  /*183b0*/  WARPSYNC.COLLECTIVE R15, `(.L_x_666) ;  /* 0x000000000f087348 */ /* 0x001fea0003c00000 */
[----:B0-----:R0:W1:Y:S02]  /*183c0*/  SHFL.IDX P6, R14, R13, R12, R11 ;  /* 0x0000000c0d0e7389 */ /* 0x00106400000c000b */
[----:B01----:R-:W-:Y:S01]  /*183d0*/  ENDCOLLECTIVE ;  /* 0x000000000000791b */ /* 0x003fe20003800000 */
.L_x_666:
[----:B------:R-:W-:Y:S05]  /*183e0*/  BSYNC B1 ;  /* 0x0000000000017941 */ /* 0x000fea0003800000 */
.L_x_665:
[----:B------:R-:W-:Y:S01]  /*183f0*/  IMAD.MOV.U32 R13, RZ, RZ, R24 ;  /* 0x000000ffff0d7224 */ /* 0x000fe200078e0018 */
[----:B------:R-:W-:Y:S01]  /*18400*/  MOV R12, RZ ;  /* 0x000000ff000c7202 */ /* 0x000fe20000000f00 */
[----:B------:R-:W-:Y:S02]  /*18410*/  IMAD.MOV.U32 R11, RZ, RZ, 0x1c1f ;  /* 0x00001c1fff0b7424 */ /* 0x000fe400078e00ff */
[----:B------:R-:W-:Y:S02]  /*18420*/  IMAD.MOV.U32 R15, RZ, RZ, -0x1 ;  /* 0xffffffffff0f7424 */ /* 0x000fe400078e00ff */
[----:B------:R-:W-:-:S07]  /*18430*/  IMAD.MOV.U32 R3, RZ, RZ, R14 ;  /* 0x000000ffff037224 */ /* 0x000fce00078e000e */
[----:B------:R-:W-:Y:S05]  /*18440*/  WARPSYNC.COLLECTIVE R15, `(.L_x_667) ;  /* 0x000000000f087348 */ /* 0x000fea0003c00000 */
[----:B------:R0:W1:Y:S02]  /*18450*/  SHFL.IDX P6, R14, R13, R12, R11 ;  /* 0x0000000c0d0e7389 */ /* 0x00006400000c000b */
[----:B01----:R-:W-:Y:S01]  /*18460*/  ENDCOLLECTIVE ;  /* 0x000000000000791b */ /* 0x003fe20003800000 */
.L_x_667:
[----:B------:R-:W-:Y:S01]  /*18470*/  IMAD.MOV.U32 R13, RZ, RZ, R28 ;  /* 0x000000ffff0d7224 */ /* 0x000fe200078e001c */
[----:B------:R-:W-:-:S07]  /*18480*/  MOV R0, R14 ;  /* 0x0000000e00007202 */ /* 0x000fce0000000f00 */
[----:B------:R-:W-:Y:S05]  /*18490*/  WARPSYNC.COLLECTIVE R15, `(.L_x_668) ;  /* 0x000000000f087348 */ /* 0x000fea0003c00000 */
[----:B------:R0:W1:Y:S02]  /*184a0*/  SHFL.IDX P6, R14, R13, R12, R11 ;  /* 0x0000000c0d0e7389 */ /* 0x00006400000c000b */
[----:B01----:R-:W-:Y:S01]  /*184b0*/  ENDCOLLECTIVE ;  /* 0x000000000000791b */ /* 0x003fe20003800000 */
.L_x_668:
[----:B------:R-:W-:Y:S01]  /*184c0*/  MOV R13, R27 ;  /* 0x0000001b000d7202 */ /* 0x000fe20000000f00 */
[----:B------:R-:W-:-:S07]  /*184d0*/  IMAD.MOV.U32 R5, RZ, RZ, R14 ;  /* 0x000000ffff057224 */ /* 0x000fce00078e000e */
[----:B------:R-:W-:Y:S05]  /*184e0*/  WARPSYNC.COLLECTIVE R15, `(.L_x_669) ;  /* 0x000000000f087348 */ /* 0x000fea0003c00000 */
[----:B------:R0:W1:Y:S02]  /*184f0*/  SHFL.IDX P6, R14, R13, R12, R11 ;  /* 0x0000000c0d0e7389 */ /* 0x00006400000c000b */
[----:B01----:R-:W-:Y:S01]  /*18500*/  ENDCOLLECTIVE ;  /* 0x000000000000791b */ /* 0x003fe20003800000 */
.L_x_669:
[----:B------:R-:W-:Y:S05]  /*18510*/  BRA `(.L_x_670) ;  /* 0xfffffed800647947 */ /* 0x000fea000383ffff */
.L_x_473:
[----:B0-----:R0:W1:Y:S02]  /*18520*/  SYNCS.PHASECHK.TRANS64.TRYWAIT P0, [R2+URZ+0x30800], R5 ;  /* 0x03080005020075a7 */ /* 0x001064000800017f */
[----:B-1----:R-:W-:Y:S05]  /*18530*/  @!P0 NANOSLEEP.SYNCS 0x989680 ;  /* 0x009896800000895d */ /* 0x002fea0003900000 */
[----:B------:R-:W1:Y:S02]  /*18540*/  @!P0 SYNCS.PHASECHK.TRANS64 P0, [R2+URZ+0x30800], R5 ;  /* 0x03080005020085a7 */ /* 0x000e64000800007f */
[----:B-1----:R-:W-:Y:S05]  /*18550*/  @!P0 BRA `(.L_x_473) ;  /* 0xfffffffc00f08947 */ /* 0x002fea000383ffff */
[----:B------:R-:W-:Y:S05]  /*18560*/  BRA `(.L_x_671) ;  /* 0xfffffedc00a47947 */ /* 0x000fea000383ffff */
.L_x_481:
[----:B------:R-:W-:Y:S01]  /*18570*/  BSSY B1, `(.L_x_672) ;  /* 0x0000008000017945 */ /* 0x000fe20003800000 */
[----:B------:R-:W-:Y:S01]  /*18580*/  IMAD.MOV.U32 R13, RZ, RZ, R26 ;  /* 0x000000ffff0d7224 */ /* 0x000fe200078e001a */
[----:B------:R-:W-:Y:S01]  /*18590*/  MOV R11, 0x1c1f ;  /* 0x00001c1f000b7802 */ /* 0x000fe20000000f00 */
[----:B------:R-:W-:Y:S02]  /*185a0*/  IMAD.MOV.U32 R12, RZ, RZ, RZ ;  /* 0x000000ffff0c7224 */ /* 0x000fe400078e00ff */
[----:B------:R-:W-:-:S07]  /*185b0*/  IMAD.MOV.U32 R15, RZ, RZ, -0x1 ;  /* 0xffffffffff0f7424 */ /* 0x000fce00078e00ff */
[----:B0-----:R-:W-:Y:S05]  /*185c0*/  WARPSYNC.COLLECTIVE R15, `(.L_x_673) ;  /* 0x000000000f087348 */ /* 0x001fea0003c00000 */
[----:B0-----:R0:W1:Y:S02]  /*185d0*/  SHFL.IDX P6, R14, R13, R12, R11 ;  /* 0x0000000c0d0e7389 */ /* 0x00106400000c000b */
[----:B01----:R-:W-:Y:S01]  /*185e0*/  ENDCOLLECTIVE ;  /* 0x000000000000791b */ /* 0x003fe20003800000 */
.L_x_673:
[----:B------:R-:W-:Y:S05]  /*185f0*/  BSYNC B1 ;  /* 0x0000000000017941 */ /* 0x000fea0003800000 */
.L_x_672:
[----:B------:R-:W-:Y:S01]  /*18600*/  MOV R13, R24 ;  /* 0x00000018000d7202 */ /* 0x000fe20000000f00 */
[----:B------:R-:W-:Y:S01]  /*18610*/  IMAD.MOV.U32 R12, RZ, RZ, RZ ;  /* 0x000000ffff0c7224 */ /* 0x000fe200078e00ff */
[----:B------:R-:W-:Y:S01]  /*18620*/  MOV R15, 0xffffffff ;  /* 0xffffffff000f7802 */ /* 0x000fe20000000f00 */
[----:B------:R-:W-:Y:S02]  /*18630*/  IMAD.MOV.U32 R11, RZ, RZ, 0x1c1f ;  /* 0x00001c1fff0b7424 */ /* 0x000fe400078e00ff */
[----:B------:R-:W-:-:S07]  /*18640*/  IMAD.MOV.U32 R0, RZ, RZ, R14 ;  /* 0x000000ffff007224 */ /* 0x000fce00078e000e */
[----:B------:R-:W-:Y:S05]  /*18650*/  WARPSYNC.COLLECTIVE R15, `(.L_x_674) ;  /* 0x000000000f087348 */ /* 0x000fea0003c00000 */
[----:B------:R0:W1:Y:S02]  /*18660*/  SHFL.IDX P6, R14, R13, R12, R11 ;  /* 0x0000000c0d0e7389 */ /* 0x00006400000c000b */
[----:B01----:R-:W-:Y:S01]  /*18670*/  ENDCOLLECTIVE ;  /* 0x000000000000791b */ /* 0x003fe20003800000 */
.L_x_674:
[----:B------:R-:W-:Y:S02]  /*18680*/  IMAD.MOV.U32 R13, RZ, RZ, R28 ;  /* 0x000000ffff0d7224 */ /* 0x000fe400078e001c */
[----:B------:R-:W-:-:S07]  /*18690*/  IMAD.MOV.U32 R3, RZ, RZ, R14 ;  /* 0x000000ffff037224 */ /* 0x000fce00078e000e */
[----:B------:R-:W-:Y:S05]  /*186a0*/  WARPSYNC.COLLECTIVE R15, `(.L_x_675) ;  /* 0x000000000f087348 */ /* 0x000fea0003c00000 */
[----:B------:R0:W1:Y:S02]  /*186b0*/  SHFL.IDX P6, R14, R13, R12, R11 ;  /* 0x0000000c0d0e7389 */ /* 0x00006400000c000b */
[----:B01----:R-:W-:Y:S01]  /*186c0*/  ENDCOLLECTIVE ;  /* 0x000000000000791b */ /* 0x003fe20003800000 */
.L_x_675:
[----:B------:R-:W-:Y:S01]  /*186d0*/  IMAD.MOV.U32 R13, RZ, RZ, R27 ;  /* 0x000000ffff0d7224 */ /* 0x000fe200078e001b */
[----:B------:R-:W-:-:S07]  /*186e0*/  MOV R20, R14 ;  /* 0x0000000e00147202 */ /* 0x000fce0000000f00 */
[----:B------:R-:W-:Y:S05]  /*186f0*/  WARPSYNC.COLLECTIVE R15, `(.L_x_676) ;  /* 0x000000000f087348 */ /* 0x000fea0003c00000 */
[----:B------:R0:W1:Y:S02]  /*18700*/  SHFL.IDX P6, R14, R13, R12, R11 ;  /* 0x0000000c0d0e7389 */ /* 0x00006400000c000b */
[----:B01----:R-:W-:Y:S01]  /*18710*/  ENDCOLLECTIVE ;  /* 0x000000000000791b */ /* 0x003fe20003800000 */
.L_x_676:
[----:B------:R-:W-:Y:S05]  /*18720*/  BRA `(.L_x_677) ;  /* 0xfffffee8000c7947 */ /* 0x000fea000383ffff */
.L_x_485:
[----:B0-----:R0:W1:Y:S02]  /*18730*/  SYNCS.PHASECHK.TRANS64.TRYWAIT P1, [R2+URZ+0x30800], R25 ;  /* 0x03080019020075a7 */ /* 0x001064000802017f */
[----:B-1----:R-:W-:Y:S05]  /*18740*/  @!P1 NANOSLEEP.SYNCS 0x989680 ;  /* 0x009896800000995d */ /* 0x002fea0003900000 */
[----:B------:R-:W1:Y:S02]  /*18750*/  @!P1 SYNCS.PHASECHK.TRANS64 P1, [R2+URZ+0x30800], R25 ;  /* 0x03080019020095a7 */ /* 0x000e64000802007f */
[----:B-1----:R-:W-:Y:S05]  /*18760*/  @!P1 BRA `(.L_x_485) ;  /* 0xfffffffc00f09947 */ /* 0x002fea000383ffff */
[----:B------:R-:W-:Y:S05]  /*18770*/  BRA `(.L_x_678) ;  /* 0xfffffee800f47947 */ /* 0x000fea000383ffff */
.L_x_491:
[----:B-1----:R1:W3:Y:S02]  /*18780*/  SYNCS.PHASECHK.TRANS64.TRYWAIT P1, [R0+URZ+0x30830], R5 ;  /* 0x03083005000075a7 */ /* 0x0022e4000802017f */
[----:B---3--:R-:W-:Y:S05]  /*18790*/  @!P1 NANOSLEEP.SYNCS 0x989680 ;  /* 0x009896800000995d */ /* 0x008fea0003900000 */
[----:B------:R-:W3:Y:S02]  /*187a0*/  @!P1 SYNCS.PHASECHK.TRANS64 P1, [R0+URZ+0x30830], R5 ;  /* 0x03083005000095a7 */ /* 0x000ee4000802007f */
[----:B---3--:R-:W-:Y:S05]  /*187b0*/  @!P1 BRA `(.L_x_491) ;  /* 0xfffffffc00f09947 */ /* 0x008fea000383ffff */
[----:B------:R-:W-:Y:S05]  /*187c0*/  BRA `(.L_x_490) ;  /* 0xfffffef800487947 */ /* 0x000fea000383ffff */
.L_x_497:
[----:B-1----:R1:W2:Y:S02]  /*187d0*/  SYNCS.PHASECHK.TRANS64.TRYWAIT P3, [R5+URZ+0x30830], R6 ;  /* 0x03083006050075a7 */ /* 0x0022a4000806017f */
[----:B--2---:R-:W-:Y:S05]  /*187e0*/  @!P3 NANOSLEEP.SYNCS 0x989680 ;  /* 0x009896800000b95d */ /* 0x004fea0003900000 */
[----:B------:R-:W2:Y:S02]  /*187f0*/  @!P3 SYNCS.PHASECHK.TRANS64 P3, [R5+URZ+0x30830], R6 ;  /* 0x030830060500b5a7 */ /* 0x000ea4000806007f */
[----:B--2---:R-:W-:Y:S05]  /*18800*/  @!P3 BRA `(.L_x_497) ;  /* 0xfffffffc00f0b947 */ /* 0x004fea000383ffff */
[----:B------:R-:W-:Y:S05]  /*18810*/  BRA `(.L_x_496) ;  /* 0xffffff3000e07947 */ /* 0x000fea000383ffff */
.L_x_501:
[----:B-1----:R1:W2:Y:S02]  /*18820*/  SYNCS.PHASECHK.TRANS64.TRYWAIT P2, [R6+URZ+0x30850], R5 ;  /* 0x03085005060075a7 */ /* 0x0022a4000804017f */
[----:B--2---:R-:W-:Y:S05]  /*18830*/  @!P2 NANOSLEEP.SYNCS 0x989680 ;  /* 0x009896800000a95d */ /* 0x004fea0003900000 */
[----:B------:R-:W2:Y:S02]  /*18840*/  @!P2 SYNCS.PHASECHK.TRANS64 P2, [R6+URZ+0x30850], R5 ;  /* 0x030850050600a5a7 */ /* 0x000ea4000804007f */
[----:B--2---:R-:W-:Y:S05]  /*18850*/  @!P2 BRA `(.L_x_501) ;  /* 0xfffffffc00f0a947 */ /* 0x004fea000383ffff */
[----:B------:R-:W-:Y:S05]  /*18860*/  BRA `(.L_x_498) ;  /* 0xffffff3400b07947 */ /* 0x000fea000383ffff */
.L_x_506:
[----:B-1----:R1:W2:Y:S02]  /*18870*/  SYNCS.PHASECHK.TRANS64.TRYWAIT P0, [R11+URZ+0x30850], R0 ;  /* 0x030850000b0075a7 */ /* 0x0022a4000800017f */
[----:B--2---:R-:W-:Y:S05]  /*18880*/  @!P0 NANOSLEEP.SYNCS 0x989680 ;  /* 0x009896800000895d */ /* 0x004fea0003900000 */
[----:B------:R-:W2:Y:S02]  /*18890*/  @!P0 SYNCS.PHASECHK.TRANS64 P0, [R11+URZ+0x30850], R0 ;  /* 0x030850000b0085a7 */ /* 0x000ea4000800007f */
[----:B--2---:R-:W-:Y:S05]  /*188a0*/  @!P0 BRA `(.L_x_506) ;  /* 0xfffffffc00f08947 */ /* 0x004fea000383ffff */
[----:B------:R-:W-:Y:S05]  /*188b0*/  BRA `(.L_x_505) ;  /* 0xffffff7000107947 */ /* 0x000fea000383ffff */
.L_x_514:
[----:B------:R-:W-:Y:S01]  /*188c0*/  IMAD.MOV.U32 R13, RZ, RZ, R20 ;  /* 0x000000ffff0d7224 */ /* 0x000fe200078e0014 */
[----:B------:R-:W-:Y:S01]  /*188d0*/  MOV R12, RZ ;  /* 0x000000ff000c7202 */ /* 0x000fe20000000f00 */
[----:B------:R-:W-:Y:S02]  /*188e0*/  IMAD.MOV.U32 R11, RZ, RZ, 0x181f ;  /* 0x0000181fff0b7424 */ /* 0x000fe400078e00ff */
[----:B------:R-:W-:Y:S02]  /*188f0*/  IMAD.MOV.U32 R15, RZ, RZ, -0x1 ;  /* 0xffffffffff0f7424 */ /* 0x000fe400078e00ff */
[----:B------:R-:W-:Y:S02]  /*18900*/  IMAD R24, R26, 0xc0, R30 ;  /* 0x000000c01a187824 */ /* 0x000fe400078e021e */
[----:B------:R-:W-:-:S07]  /*18910*/  IMAD R21, R8, R27, RZ ;  /* 0x0000001b08157224 */ /* 0x000fce00078e02ff */
[----:B------:R-:W-:Y:S05]  /*18920*/  WARPSYNC.COLLECTIVE R15, `(.L_x_679) ;  /* 0x000000000f087348 */ /* 0x000fea0003c00000 */
[----:B------:R0:W1:Y:S02]  /*18930*/  SHFL.IDX P6, R14, R13, R12, R11 ;  /* 0x0000000c0d0e7389 */ /* 0x00006400000c000b */
[----:B01----:R-:W-:Y:S01]  /*18940*/  ENDCOLLECTIVE ;  /* 0x000000000000791b */ /* 0x003fe20003800000 */
.L_x_679:
[C---:B------:R-:W-:Y:S02]  /*18950*/  IADD3 R8, R24.reuse, 0x30, RZ ;  /* 0x0000003018087810 */ /* 0x040fe40007ffe0ff */
[-C--:B------:R-:W-:Y:S02]  /*18960*/  ISETP.GE.OR P3, PT, R24, R21.reuse, P0 ;  /* 0x000000151800720c */ /* 0x080fe40000766670 */
[----:B------:R-:W-:Y:S01]  /*18970*/  ISETP.GE.OR P4, PT, R8, R21, P0 ;  /* 0x000000150800720c */ /* 0x000fe20000786670 */
[----:B------:R-:W-:-:S05]  /*18980*/  VIADD R8, R24, 0x60 ;  /* 0x0000006018087836 */ /* 0x000fca0000000000 */
[----:B------:R-:W-:Y:S01]  /*18990*/  ISETP.GE.OR P2, PT, R8, R21, P0 ;  /* 0x000000150800720c */ /* 0x000fe20000746670 */
[----:B------:R-:W-:Y:S01]  /*189a0*/  IMAD.MOV.U32 R13, RZ, RZ, R7 ;  /* 0x000000ffff0d7224 */ /* 0x000fe200078e0007 */
[----:B------:R-:W-:-:S11]  /*189b0*/  MOV R0, R14 ;  /* 0x0000000e00007202 */ /* 0x000fd60000000f00 */
[----:B------:R-:W-:Y:S05]  /*189c0*/  WARPSYNC.COLLECTIVE R15, `(.L_x_680) ;  /* 0x000000000f087348 */ /* 0x000fea0003c00000 */
[----:B------:R0:W1:Y:S02]  /*189d0*/  SHFL.IDX P6, R14, R13, R12, R11 ;  /* 0x0000000c0d0e7389 */ /* 0x00006400000c000b */
[----:B01----:R-:W-:Y:S01]  /*189e0*/  ENDCOLLECTIVE ;  /* 0x000000000000791b */ /* 0x003fe20003800000 */
.L_x_680:
[----:B------:R-:W-:Y:S01]  /*189f0*/  MOV R13, R20 ;  /* 0x00000014000d7202 */ /* 0x000fe20000000f00 */
[----:B------:R-:W-:Y:S02]  /*18a00*/  IMAD.MOV.U32 R12, RZ, RZ, 0x1 ;  /* 0x00000001ff0c7424 */ /* 0x000fe400078e00ff */
[----:B------:R-:W-:-:S07]  /*18a10*/  IMAD.MOV.U32 R3, RZ, RZ, R14 ;  /* 0x000000ffff037224 */ /* 0x000fce00078e000e */
[----:B------:R-:W-:Y:S05]  /*18a20*/  WARPSYNC.COLLECTIVE R15, `(.L_x_681) ;  /* 0x000000000f087348 */ /* 0x000fea0003c00000 */
[----:B------:R0:W1:Y:S02]  /*18a30*/  SHFL.IDX P6, R14, R13, R12, R11 ;  /* 0x0000000c0d0e7389 */ /* 0x00006400000c000b */
[----:B01----:R-:W-:Y:S01]  /*18a40*/  ENDCOLLECTIVE ;  /* 0x000000000000791b */ /* 0x003fe20003800000 */
.L_x_681:
[----:B------:R-:W-:-:S04]  /*18a50*/  @!P3 LEA R10, P5, R29, R3, 0x1 ;  /* 0x000000031d0ab211 */ /* 0x000fc800078a08ff */
[----:B------:R-:W-:Y:S02]  /*18a60*/  @!P3 LEA.HI.X R3, R29, R0, R28, 0x1, P5 ;  /* 0x000000001d03b211 */ /* 0x000fe400028f0c1c */
[----:B------:R-:W-:Y:S01]  /*18a70*/  MOV R13, R7 ;  /* 0x00000007000d7202 */ /* 0x000fe20000000f00 */
[----:B------:R-:W-:-:S07]  /*18a80*/  IMAD.MOV.U32 R4, RZ, RZ, R14 ;  /* 0x000000ffff047224 */ /* 0x000fce00078e000e */
[----:B------:R-:W-:Y:S05]  /*18a90*/  WARPSYNC.COLLECTIVE R15, `(.L_x_682) ;  /* 0x000000000f087348 */ /* 0x000fea0003c00000 */
[----:B------:R0:W1:Y:S02]  /*18aa0*/  SHFL.IDX P6, R14, R13, R12, R11 ;  /* 0x0000000c0d0e7389 */ /* 0x00006400000c000b */
[----:B01----:R-:W-:Y:S01]  /*18ab0*/  ENDCOLLECTIVE ;  /* 0x000000000000791b */ /* 0x003fe20003800000 */
.L_x_682:
[----:B------:R-:W-:Y:S01]  /*18ac0*/  IMAD.MOV.U32 R13, RZ, RZ, R20 ;  /* 0x000000ffff0d7224 */ /* 0x000fe200078e0014 */
[----:B------:R-:W-:Y:S01]  /*18ad0*/  MOV R12, 0x2 ;  /* 0x00000002000c7802 */ /* 0x000fe20000000f00 */
[----:B------:R-:W-:-:S07]  /*18ae0*/  IMAD.MOV.U32 R5, RZ, RZ, R14 ;  /* 0x000000ffff057224 */ /* 0x000fce00078e000e */
[----:B------:R-:W-:Y:S05]  /*18af0*/  WARPSYNC.COLLECTIVE R15, `(.L_x_683) ;  /* 0x000000000f087348 */ /* 0x000fea0003c00000 */
[----:B------:R0:W1:Y:S02]  /*18b00*/  SHFL.IDX P6, R14, R13, R12, R11 ;  /* 0x0000000c0d0e7389 */ /* 0x00006400000c000b */
[----:B01----:R-:W-:Y:S01]  /*18b10*/  ENDCOLLECTIVE ;  /* 0x000000000000791b */ /* 0x003fe20003800000 */
.L_x_683:
[----:B------:R-:W-:-:S04]  /*18b20*/  @!P4 LEA R8, P1, R29, R5, 0x1 ;  /* 0x000000051d08c211 */ /* 0x000fc800078208ff */
[----:B------:R-:W-:Y:S01]  /*18b30*/  @!P4 LEA.HI.X R9, R29, R4, R28, 0x1, P1 ;  /* 0x000000041d09c211 */ /* 0x000fe200008f0c1c */
[----:B------:R-:W-:Y:S02]  /*18b40*/  IMAD.MOV.U32 R13, RZ, RZ, R7 ;  /* 0x000000ffff0d7224 */ /* 0x000fe400078e0007 */
[----:B------:R-:W-:-:S07]  /*18b50*/  IMAD.MOV.U32 R6, RZ, RZ, R14 ;  /* 0x000000ffff067224 */ /* 0x000fce00078e000e */
[----:B------:R-:W-:Y:S05]  /*18b60*/  WARPSYNC.COLLECTIVE R15, `(.L_x_684) ;  /* 0x000000000f087348 */ /* 0x000fea0003c00000 */
[----:B------:R0:W1:Y:S02]  /*18b70*/  SHFL.IDX P6, R14, R13, R12, R11 ;  /* 0x0000000c0d0e7389 */ /* 0x00006400000c000b */
[----:B01----:R-:W-:Y:S01]  /*18b80*/  ENDCOLLECTIVE ;  /* 0x000000000000791b */ /* 0x003fe20003800000 */
.L_x_684:
[----:B------:R-:W-:Y:S01]  /*18b90*/  @!P3 IMAD.MOV.U32 R11, RZ, RZ, R3 ;  /* 0x000000ffff0bb224 */ /* 0x000fe200078e0003 */
[----:B------:R-:W-:Y:S01]  /*18ba0*/  MOV R13, R20 ;  /* 0x00000014000d7202 */ /* 0x000fe20000000f00 */
[----:B------:R-:W-:-:S03]  /*18bb0*/  IMAD.MOV.U32 R12, RZ, RZ, 0x3 ;  /* 0x00000003ff0c7424 */ /* 0x000fc600078e00ff */
[----:B------:R0:W-:Y:S04]  /*18bc0*/  @!P3 ST.E.128 desc[UR56][R10.64], RZ ;  /* 0x000000ff0a00b985 */ /* 0x0001e8000c101d38 */
[----:B------:R1:W-:Y:S01]  /*18bd0*/  @!P4 ST.E.128 desc[UR56][R8.64], RZ ;  /* 0x000000ff0800c985 */ /* 0x0003e2000c101d38 */
[----:B------:R-:W-:-:S04]  /*18be0*/  @!P2 LEA R25, P5, R29, R14, 0x1 ;  /* 0x0000000e1d19a211 */ /* 0x000fc800078a08ff */
[----:B------:R-:W-:Y:S01]  /*18bf0*/  @!P2 LEA.HI.X R5, R29, R6, R28, 0x1, P5 ;  /* 0x000000061d05a211 */ /* 0x000fe200028f0c1c */
[----:B0-----:R-:W-:Y:S02]  /*18c00*/  IMAD.MOV.U32 R11, RZ, RZ, 0x181f ;  /* 0x0000181fff0b7424 */ /* 0x001fe400078e00ff */
[----:B------:R-:W-:-:S07]  /*18c10*/  @!P2 IMAD.MOV.U32 R4, RZ, RZ, R25 ;  /* 0x000000ffff04a224 */ /* 0x000fce00078e0019 */
[----:B-1----:R-:W-:Y:S05]  /*18c20*/  WARPSYNC.COLLECTIVE R15, `(.L_x_685) ;  /* 0x000000000f087348 */ /* 0x002fea0003c00000 */
[----:B------:R0:W2:Y:S02]  /*18c30*/  SHFL.IDX P6, R14, R13, R12, R11 ;  /* 0x0000000c0d0e7389 */ /* 0x0000a400000c000b */
[----:B012---:R-:W-:Y:S01]  /*18c40*/  ENDCOLLECTIVE ;  /* 0x000000000000791b */ /* 0x007fe20003800000 */
.L_x_685:
[----:B------:R0:W-:Y:S01]  /*18c50*/  @!P2 ST.E.128 desc[UR56][R4.64], RZ ;  /* 0x000000ff0400a985 */ /* 0x0001e2000c101d38 */
[----:B------:R-:W-:Y:S01]  /*18c60*/  IMAD.MOV.U32 R13, RZ, RZ, R7 ;  /* 0x000000ffff0d7224 */ /* 0x000fe200078e0007 */
[----:B------:R-:W-:-:S07]  /*18c70*/  MOV R0, R14 ;  /* 0x0000000e00007202 */ /* 0x000fce0000000f00 */
[----:B0-----:R-:W-:Y:S05]  /*18c80*/  WARPSYNC.COLLECTIVE R15, `(.L_x_686) ;  /* 0x000000000f087348 */ /* 0x001fea0003c00000 */
[----:B------:R1:W2:Y:S02]  /*18c90*/  SHFL.IDX P6, R14, R13, R12, R11 ;  /* 0x0000000c0d0e7389 */ /* 0x0002a400000c000b */
[----:B012---:R-:W-:Y:S01]  /*18ca0*/  ENDCOLLECTIVE ;  /* 0x000000000000791b */ /* 0x007fe20003800000 */
.L_x_686:
[----:B------:R-:W-:Y:S05]  /*18cb0*/  BRA `(.L_x_687) ;  /* 0xffffff9000707947 */ /* 0x000fea000383ffff */
.L_x_531:
[----:B------:R-:W0:Y:S01]  /*18cc0*/  S2R R6, SR_TID.X ;  /* 0x0000000000067919 */ /* 0x000e220000002100 */
[----:B------:R-:W-:Y:S01]  /*18cd0*/  BSSY B1, `(.L_x_688) ;  /* 0x000000a000017945 */ /* 0x000fe20003800000 */
[----:B------:R-:W-:Y:S01]  /*18ce0*/  IMAD.MOV.U32 R12, RZ, RZ, RZ ;  /* 0x000000ffff0c7224 */ /* 0x000fe200078e00ff */
[----:B------:R-:W-:Y:S01]  /*18cf0*/  MOV R15, 0xffffffff ;  /* 0xffffffff000f7802 */ /* 0x000fe20000000f00 */
[----:B------:R-:W-:Y:S01]  /*18d00*/  IMAD.MOV.U32 R11, RZ, RZ, 0x1f ;  /* 0x0000001fff0b7424 */ /* 0x000fe200078e00ff */
[----:B0-----:R-:W-:-:S04]  /*18d10*/  SHF.R.U32.HI R6, RZ, 0x5, R6 ;  /* 0x00000005ff067819 */ /* 0x001fc80000011606 */
[----:B------:R-:W-:-:S04]  /*18d20*/  LOP3.LUT R6, R6, 0x3, RZ, 0xc0, !PT ;  /* 0x0000000306067812 */ /* 0x000fc800078ec0ff */
[----:B------:R-:W-:-:S07]  /*18d30*/  MOV R13, R6 ;  /* 0x00000006000d7202 */ /* 0x000fce0000000f00 */
[----:B------:R-:W-:Y:S05]  /*18d40*/  WARPSYNC.COLLECTIVE R15, `(.L_x_689) ;  /* 0x000000000f087348 */ /* 0x000fea0003c00000 */
[----:B------:R0:W1:Y:S02]  /*18d50*/  SHFL.IDX P6, R14, R13, R12, R11 ;  /* 0x0000000c0d0e7389 */ /* 0x00006400000c000b */
[----:B01----:R-:W-:Y:S01]  /*18d60*/  ENDCOLLECTIVE ;  /* 0x000000000000791b */ /* 0x003fe20003800000 */
.L_x_689:
[----:B------:R-:W-:Y:S05]  /*18d70*/  BSYNC B1 ;  /* 0x0000000000017941 */ /* 0x000fea0003800000 */
.L_x_688:
[----:B------:R-:W-:Y:S05]  /*18d80*/  BRA `(.L_x_690) ;  /* 0xffffffa000e47947 */ /* 0x000fea000383ffff */
.L_x_533:
[----:B------:R-:W-:Y:S01]  /*18d90*/  BSSY B1, `(.L_x_691) ;  /* 0x0000006000017945 */ /* 0x000fe20003800000 */
[----:B------:R-:W-:-:S07]  /*18da0*/  IMAD.MOV.U32 R15, RZ, RZ, -0x1 ;  /* 0xffffffffff0f7424 */ /* 0x000fce00078e00ff */
[----:B0-----:R-:W-:Y:S05]  /*18db0*/  WARPSYNC.COLLECTIVE R15, `(.L_x_692) ;  /* 0x000000000f0c7348 */ /* 0x001fea0003c00000 */
[----:B------:R-:W-:Y:S02]  /*18dc0*/  ELECT P6, UR62, PT ;  /* 0x00000000003e782f */ /* 0x000fe400038c0000 */
[----:B------:R-:W-:Y:S01]  /*18dd0*/  MOV R14, UR62 ;  /* 0x0000003e000e7c02 */ /* 0x000fe20008000f00 */
[----:B0-----:R-:W-:Y:S10]  /*18de0*/  ENDCOLLECTIVE ;  /* 0x000000000000791b */ /* 0x001ff40003800000 */
.L_x_692:
[----:B------:R-:W-:Y:S05]  /*18df0*/  BSYNC B1 ;  /* 0x0000000000017941 */ /* 0x000fea0003800000 */
.L_x_691:
[----:B------:R-:W-:Y:S05]  /*18e00*/  BRA `(.L_x_532) ;  /* 0xffffffa000dc7947 */ /* 0x000fea000383ffff */
.L_x_535:
[----:B0-----:R0:W1:Y:S02]  /*18e10*/  SYNCS.PHASECHK.TRANS64.TRYWAIT P0, [R22+URZ+0x30820], R5 ;  /* 0x03082005160075a7 */ /* 0x001064000800017f */
[----:B-1----:R-:W-:Y:S05]  /*18e20*/  @!P0 NANOSLEEP.SYNCS 0x989680 ;  /* 0x009896800000895d */ /* 0x002fea0003900000 */
[----:B------:R-:W1:Y:S02]  /*18e30*/  @!P0 SYNCS.PHASECHK.TRANS64 P0, [R22+URZ+0x30820], R5 ;  /* 0x03082005160085a7 */ /* 0x000e64000800007f */
[----:B-1----:R-:W-:Y:S05]  /*18e40*/  @!P0 BRA `(.L_x_535) ;  /* 0xfffffffc00f08947 */ /* 0x002fea000383ffff */
[----:B------:R-:W-:Y:S05]  /*18e50*/  BRA `(.L_x_693) ;  /* 0xffffffa000ec7947 */ /* 0x000fea000383ffff */
.L_x_539:
[----:B0-----:R0:W1:Y:S02]  /*18e60*/  SYNCS.PHASECHK.TRANS64.TRYWAIT P0, [R6+URZ+0x308a0], R5 ;  /* 0x0308a005060075a7 */ /* 0x001064000800017f */
[----:B-1----:R-:W-:Y:S05]  /*18e70*/  @!P0 NANOSLEEP.SYNCS 0x989680 ;  /* 0x009896800000895d */ /* 0x002fea0003900000 */
[----:B------:R-:W1:Y:S02]  /*18e80*/  @!P0 SYNCS.PHASECHK.TRANS64 P0, [R6+URZ+0x308a0], R5 ;  /* 0x0308a005060085a7 */ /* 0x000e64000800007f */
[----:B-1----:R-:W-:Y:S05]  /*18e90*/  @!P0 BRA `(.L_x_539) ;  /* 0xfffffffc00f08947 */ /* 0x002fea000383ffff */
[----:B------:R-:W-:Y:S05]  /*18ea0*/  BRA `(.L_x_694) ;  /* 0xffffffa400087947 */ /* 0x000fea000383ffff */
.L_x_544:
[----:B-1----:R1:W2:Y:S02]  /*18eb0*/  SYNCS.PHASECHK.TRANS64.TRYWAIT P0, [R6+URZ+0x308c0], R5 ;  /* 0x0308c005060075a7 */ /* 0x0022a4000800017f */
[----:B--2---:R-:W-:Y:S05]  /*18ec0*/  @!P0 NANOSLEEP.SYNCS 0x989680 ;  /* 0x009896800000895d */ /* 0x004fea0003900000 */
[----:B------:R-:W2:Y:S02]  /*18ed0*/  @!P0 SYNCS.PHASECHK.TRANS64 P0, [R6+URZ+0x308c0], R5 ;  /* 0x0308c005060085a7 */ /* 0x000ea4000800007f */
[----:B--2---:R-:W-:Y:S05]  /*18ee0*/  @!P0 BRA `(.L_x_544) ;  /* 0xfffffffc00f08947 */ /* 0x004fea000383ffff */
[----:B------:R-:W-:Y:S05]  /*18ef0*/  BRA `(.L_x_695) ;  /* 0xffffffa400847947 */ /* 0x000fea000383ffff */
.L_x_551:
[----:B-1----:R1:W2:Y:S02]  /*18f00*/  SYNCS.PHASECHK.TRANS64.TRYWAIT P1, [R5+URZ+0x308a0], R6 ;  /* 0x0308a006050075a7 */ /* 0x0022a4000802017f */
[----:B--2---:R-:W-:Y:S05]  /*18f10*/  @!P1 NANOSLEEP.SYNCS 0x989680 ;  /* 0x009896800000995d */ /* 0x004fea0003900000 */
[----:B------:R-:W2:Y:S02]  /*18f20*/  @!P1 SYNCS.PHASECHK.TRANS64 P1, [R5+URZ+0x308a0], R6 ;  /* 0x0308a006050095a7 */ /* 0x000ea4000802007f */
[----:B--2---:R-:W-:Y:S05]  /*18f30*/  @!P1 BRA `(.L_x_551) ;  /* 0xfffffffc00f09947 */ /* 0x004fea000383ffff */
[----:B------:R-:W-:Y:S05]  /*18f40*/  BRA `(.L_x_696) ;  /* 0xffffffa8004c7947 */ /* 0x000fea000383ffff */
.L_x_556:
[----:B0-----:R0:W2:Y:S02]  /*18f50*/  SYNCS.PHASECHK.TRANS64.TRYWAIT P1, [R5+URZ+0x308c0], R6 ;  /* 0x0308c006050075a7 */ /* 0x0010a4000802017f */
[----:B--2---:R-:W-:Y:S05]  /*18f60*/  @!P1 NANOSLEEP.SYNCS 0x989680 ;  /* 0x009896800000995d */ /* 0x004fea0003900000 */
[----:B------:R-:W2:Y:S02]  /*18f70*/  @!P1 SYNCS.PHASECHK.TRANS64 P1, [R5+URZ+0x308c0], R6 ;  /* 0x0308c006050095a7 */ /* 0x000ea4000802007f */
[----:B--2---:R-:W-:Y:S05]  /*18f80*/  @!P1 BRA `(.L_x_556) ;  /* 0xfffffffc00f09947 */ /* 0x004fea000383ffff */
[----:B------:R-:W-:Y:S05]  /*18f90*/  BRA `(.L_x_697) ;  /* 0xffffffa800c47947 */ /* 0x000fea000383ffff */
.L_x_569:
        /* <DEDUP_REMOVED lines=8> */
[----:B01----:R-:W-:Y:S05]  /*19020*/  WARPSYNC.COLLECTIVE R15, `(.L_x_699) ;  /* 0x000000000f087348 */ /* 0x003fea0003c00000 */
[----:B------:R2:W3:Y:S02]  /*19030*/  SHFL.IDX P6, R14, R13, R12, R11 ;  /* 0x0000000c0d0e7389 */ /* 0x0004e400000c000b */
[----:B0123--:R-:W-:Y:S01]  /*19040*/  ENDCOLLECTIVE ;  /* 0x000000000000791b */ /* 0x00ffe20003800000 */
.L_x_699:
[----:B------:R-:W-:Y:S05]  /*19050*/  BSYNC B0 ;  /* 0x0000000000007941 */ /* 0x000fea0003800000 */
.L_x_698:
[----:B------:R-:W-:Y:S05]  /*19060*/  BRA `(.L_x_700) ;  /* 0xffffffb000dc7947 */ /* 0x000fea000383ffff */
.L_x_571:
[----:B------:R-:W-:Y:S01]  /*19070*/  BSSY B0, `(.L_x_701) ;  /* 0x0000006000007945 */ /* 0x000fe20003800000 */
[----:B------:R-:W-:-:S07]  /*19080*/  MOV R15, 0xffffffff ;  /* 0xffffffff000f7802 */ /* 0x000fce0000000f00 */
[----:B012---:R-:W-:Y:S05]  /*19090*/  WARPSYNC.COLLECTIVE R15, `(.L_x_702) ;  /* 0x000000000f0c7348 */ /* 0x007fea0003c00000 */
[----:B------:R-:W-:Y:S02]  /*190a0*/  ELECT P6, UR62, PT ;  /* 0x00000000003e782f */ /* 0x000fe400038c0000 */
[----:B------:R-:W-:Y:S01]  /*190b0*/  MOV R14, UR62 ;  /* 0x0000003e000e7c02 */ /* 0x000fe20008000f00 */
[----:B012---:R-:W-:Y:S10]  /*190c0*/  ENDCOLLECTIVE ;  /* 0x000000000000791b */ /* 0x007ff40003800000 */
.L_x_702:
[----:B------:R-:W-:Y:S05]  /*190d0*/  BSYNC B0 ;  /* 0x0000000000007941 */ /* 0x000fea0003800000 */
.L_x_701:
[----:B------:R-:W-:Y:S05]  /*190e0*/  BRA `(.L_x_703) ;  /* 0xffffffb000e47947 */ /* 0x000fea000383ffff */
.L_x_573:
[----:B--2---:R2:W3:Y:S02]  /*190f0*/  SYNCS.PHASECHK.TRANS64.TRYWAIT P0, [R0+URZ+0x30840], R2 ;  /* 0x03084002000075a7 */ /* 0x0044e4000800017f */
[----:B---3--:R-:W-:Y:S05]  /*19100*/  @!P0 NANOSLEEP.SYNCS 0x989680 ;  /* 0x009896800000895d */ /* 0x008fea0003900000 */
[----:B------:R-:W3:Y:S02]  /*19110*/  @!P0 SYNCS.PHASECHK.TRANS64 P0, [R0+URZ+0x30840], R2 ;  /* 0x03084002000085a7 */ /* 0x000ee4000800007f */
[----:B---3--:R-:W-:Y:S05]  /*19120*/  @!P0 BRA `(.L_x_573) ;  /* 0xfffffffc00f08947 */ /* 0x008fea000383ffff */
[----:B------:R-:W-:Y:S05]  /*19130*/  BRA `(.L_x_704) ;  /* 0xffffffb4003c7947 */ /* 0x000fea000383ffff */
.L_x_577:
[----:B------:R-:W2:Y:S01]  /*19140*/  LDL.LU R11, [R1+0x38] ;  /* 0x00003800010b7983 */ /* 0x000ea20000300800 */
[----:B------:R-:W-:Y:S02]  /*19150*/  IMAD.MOV.U32 R13, RZ, RZ, R4 ;  /* 0x000000ffff0d7224 */ /* 0x000fe400078e0004 */
[----:B------:R-:W-:Y:S02]  /*19160*/  IMAD.MOV.U32 R12, RZ, RZ, RZ ;  /* 0x000000ffff0c7224 */ /* 0x000fe400078e00ff */
[----:B------:R-:W-:Y:S02]  /*19170*/  IMAD.MOV.U32 R15, RZ, RZ, -0x1 ;  /* 0xffffffffff0f7424 */ /* 0x000fe400078e00ff */
[----:B------:R-:W-:-:S05]  /*19180*/  IMAD R17, R17, 0xc0, R21 ;  /* 0x000000c011117824 */ /* 0x000fca00078e0215 */
[----:B------:R-:W-:Y:S01]  /*19190*/  IADD3 R8, R17, 0x10, RZ ;  /* 0x0000001011087810 */ /* 0x000fe20007ffe0ff */
[----:B--2---:R-:W-:Y:S01]  /*191a0*/  IMAD R3, R11, R9, RZ ;  /* 0x000000090b037224 */ /* 0x004fe200078e02ff */
[----:B------:R-:W-:-:S04]  /*191b0*/  MOV R11, 0x181f ;  /* 0x0000181f000b7802 */ /* 0x000fc80000000f00 */
[----:B------:R-:W-:-:S13]  /*191c0*/  ISETP.GE.AND P1, PT, R17, R3, PT ;  /* 0x000000031100720c */ /* 0x000fda0003f26270 */
[----:B-----5:R-:W-:Y:S05]  /*191d0*/  WARPSYNC.COLLECTIVE R15, `(.L_x_705) ;  /* 0x000000000f087348 */ /* 0x020fea0003c00000 */
[----:B------:R0:W1:Y:S02]  /*191e0*/  SHFL.IDX P6, R14, R13, R12, R11 ;  /* 0x0000000c0d0e7389 */ /* 0x00006400000c000b */
[----:B01---5:R-:W-:Y:S01]  /*191f0*/  ENDCOLLECTIVE ;  /* 0x000000000000791b */ /* 0x023fe20003800000 */
.L_x_705:
[----:B------:R-:W-:Y:S01]  /*19200*/  MOV R13, R0 ;  /* 0x00000000000d7202 */ /* 0x000fe20000000f00 */
[----:B------:R-:W-:-:S07]  /*19210*/  IMAD.MOV.U32 R6, RZ, RZ, R14 ;  /* 0x000000ffff067224 */ /* 0x000fce00078e000e */
[----:B------:R-:W-:Y:S05]  /*19220*/  WARPSYNC.COLLECTIVE R15, `(.L_x_706) ;  /* 0x000000000f087348 */ /* 0x000fea0003c00000 */
[----:B------:R0:W1:Y:S02]  /*19230*/  SHFL.IDX P6, R14, R13, R12, R11 ;  /* 0x0000000c0d0e7389 */ /* 0x00006400000c000b */
[----:B01----:R-:W-:Y:S01]  /*19240*/  ENDCOLLECTIVE ;  /* 0x000000000000791b */ /* 0x003fe20003800000 */
.L_x_706:
[----:B------:R-:W-:Y:S02]  /*19250*/  IMAD.MOV.U32 R13, RZ, RZ, R4 ;  /* 0x000000ffff0d7224 */ /* 0x000fe400078e0004 */
[----:B------:R-:W-:Y:S02]  /*19260*/  IMAD.MOV.U32 R12, RZ, RZ, 0x1 ;  /* 0x00000001ff0c7424 */ /* 0x000fe400078e00ff */
[----:B------:R-:W-:-:S07]  /*19270*/  IMAD.MOV.U32 R7, RZ, RZ, R14 ;  /* 0x000000ffff077224 */ /* 0x000fce00078e000e */
[----:B------:R-:W-:Y:S05]  /*19280*/  WARPSYNC.COLLECTIVE R15, `(.L_x_707) ;  /* 0x000000000f087348 */ /* 0x000fea0003c00000 */
[----:B------:R0:W1:Y:S02]  /*19290*/  SHFL.IDX P6, R14, R13, R12, R11 ;  /* 0x0000000c0d0e7389 */ /* 0x00006400000c000b */
[----:B01----:R-:W-:Y:S01]  /*192a0*/  ENDCOLLECTIVE ;  /* 0x000000000000791b */ /* 0x003fe20003800000 */
.L_x_707:
        /* <DEDUP_REMOVED lines=10> */
[----:B------:R-:W-:Y:S02]  /*19350*/  ISETP.GE.AND P1, PT, R8, R3, PT ;  /* 0x000000030800720c */ /* 0x000fe40003f26270 */
[----:B0-----:R-:W-:-:S11]  /*19360*/  MOV R6, R14 ;  /* 0x0000000e00067202 */ /* 0x001fd60000000f00 */
[----:B------:R-:W-:Y:S05]  /*19370*/  WARPSYNC.COLLECTIVE R15, `(.L_x_708) ;  /* 0x000000000f087348 */ /* 0x000fea0003c00000 */
[----:B------:R0:W1:Y:S02]  /*19380*/  SHFL.IDX P6, R14, R13, R12, R11 ;  /* 0x0000000c0d0e7389 */ /* 0x00006400000c000b */
[----:B01----:R-:W-:Y:S01]  /*19390*/  ENDCOLLECTIVE ;  /* 0x000000000000791b */ /* 0x003fe20003800000 */
.L_x_708:
[----:B------:R-:W-:Y:S01]  /*193a0*/  IMAD.MOV.U32 R13, RZ, RZ, R4 ;  /* 0x000000ffff0d7224 */ /* 0x000fe200078e0004 */
[----:B------:R-:W-:Y:S01]  /*193b0*/  MOV R12, 0x2 ;  /* 0x00000002000c7802 */ /* 0x000fe20000000f00 */
[----:B------:R-:W-:-:S07]  /*193c0*/  IMAD.MOV.U32 R7, RZ, RZ, R14 ;  /* 0x000000ffff077224 */ /* 0x000fce00078e000e */
[----:B------:R-:W-:Y:S05]  /*193d0*/  WARPSYNC.COLLECTIVE R15, `(.L_x_709) ;  /* 0x000000000f087348 */ /* 0x000fea0003c00000 */
[----:B------:R0:W1:Y:S02]  /*193e0*/  SHFL.IDX P6, R14, R13, R12, R11 ;  /* 0x0000000c0d0e7389 */ /* 0x00006400000c000b */
[----:B01----:R-:W-:Y:S01]  /*193f0*/  ENDCOLLECTIVE ;  /* 0x000000000000791b */ /* 0x003fe20003800000 */
.L_x_709:
[----:B------:R-:W-:-:S04]  /*19400*/  @!P1 LEA R7, P2, R20, R7, 0x1 ;  /* 0x0000000714079211 */ /* 0x000fc800078408ff */
[----:B------:R-:W-:-:S04]  /*19410*/  @!P1 IADD3.X R6, RZ, R6, RZ, P2, !PT ;  /* 0x00000006ff069210 */ /* 0x000fc800017fe4ff */
        /* <DEDUP_REMOVED lines=14> */
.L_x_710:
[----:B------:R-:W-:Y:S01]  /*19500*/  MOV R13, R4 ;  /* 0x00000004000d7202 */ /* 0x000fe20000000f00 */
[----:B------:R-:W-:Y:S01]  /*19510*/  IMAD.MOV.U32 R12, RZ, RZ, 0x3 ;  /* 0x00000003ff0c7424 */ /* 0x000fe200078e00ff */
[----:B------:R-:W-:-:S07]  /*19520*/  MOV R7, R14 ;  /* 0x0000000e00077202 */ /* 0x000fce0000000f00 */
[----:B------:R-:W-:Y:S05]  /*19530*/  WARPSYNC.COLLECTIVE R15, `(.L_x_711) ;  /* 0x000000000f087348 */ /* 0x000fea0003c00000 */
[----:B------:R0:W1:Y:S02]  /*19540*/  SHFL.IDX P6, R14, R13, R12, R11 ;  /* 0x0000000c0d0e7389 */ /* 0x00006400000c000b */
[----:B01----:R-:W-:Y:S01]  /*19550*/  ENDCOLLECTIVE ;  /* 0x000000000000791b */ /* 0x003fe20003800000 */
.L_x_711:
[----:B------:R-:W-:-:S05]  /*19560*/  @!P1 LEA R7, P2, R20, R7, 0x1 ;  /* 0x0000000714079211 */ /* 0x000fca00078408ff */
[----:B------:R-:W-:-:S05]  /*19570*/  @!P1 IMAD.X R6, RZ, RZ, R6, P2 ;  /* 0x000000ffff069224 */ /* 0x000fca00010e0606 */
        /* <DEDUP_REMOVED lines=14> */
.L_x_712:
[----:B------:R-:W-:Y:S02]  /*19660*/  IMAD.MOV.U32 R13, RZ, RZ, R4 ;  /* 0x000000ffff0d7224 */ /* 0x000fe400078e0004 */
[----:B------:R-:W-:Y:S02]  /*19670*/  IMAD.MOV.U32 R12, RZ, RZ, 0x4 ;  /* 0x00000004ff0c7424 */ /* 0x000fe400078e00ff */
[----:B------:R-:W-:-:S07]  /*19680*/  IMAD.MOV.U32 R7, RZ, RZ, R14 ;  /* 0x000000ffff077224 */ /* 0x000fce00078e000e */
[----:B------:R-:W-:Y:S05]  /*19690*/  WARPSYNC.COLLECTIVE R15, `(.L_x_713) ;  /* 0x000000000f087348 */ /* 0x000fea0003c00000 */
[----:B------:R0:W1:Y:S02]  /*196a0*/  SHFL.IDX P6, R14, R13, R12, R11 ;  /* 0x0000000c0d0e7389 */ /* 0x00006400000c000b */
[----:B01----:R-:W-:Y:S01]  /*196b0*/  ENDCOLLECTIVE ;  /* 0x000000000000791b */ /* 0x003fe20003800000 */
.L_x_713:
        /* <DEDUP_REMOVED lines=11> */
[----:B------:R-:W-:Y:S02]  /*19770*/  ISETP.GE.AND P1, PT, R6, R3, PT ;  /* 0x000000030600720c */ /* 0x000fe40003f26270 */
[----:B------:R-:W-:-:S11]  /*19780*/  MOV R6, R14 ;  /* 0x0000000e00067202 */ /* 0x000fd60000000f00 */
[----:B------:R-:W-:Y:S05]  /*19790*/  WARPSYNC.COLLECTIVE R15, `(.L_x_714) ;  /* 0x000000000f087348 */ /* 0x000fea0003c00000 */
[----:B------:R0:W1:Y:S02]  /*197a0*/  SHFL.IDX P6, R14, R13, R12, R11 ;  /* 0x0000000c0d0e7389 */ /* 0x00006400000c000b */
[----:B01----:R-:W-:Y:S01]  /*197b0*/  ENDCOLLECTIVE ;  /* 0x000000000000791b */ /* 0x003fe20003800000 */
.L_x_714:
[----:B------:R-:W-:Y:S01]  /*197c0*/  IMAD.MOV.U32 R13, RZ, RZ, R4 ;  /* 0x000000ffff0d7224 */ /* 0x000fe200078e0004 */
[----:B------:R-:W-:Y:S01]  /*197d0*/  MOV R12, 0x5 ;  /* 0x00000005000c7802 */ /* 0x000fe20000000f00 */
[----:B------:R-:W-:-:S07]  /*197e0*/  IMAD.MOV.U32 R7, RZ, RZ, R14 ;  /* 0x000000ffff077224 */ /* 0x000fce00078e000e */
[----:B------:R-:W-:Y:S05]  /*197f0*/  WARPSYNC.COLLECTIVE R15, `(.L_x_715) ;  /* 0x000000000f087348 */ /* 0x000fea0003c00000 */
[----:B------:R0:W1:Y:S02]  /*19800*/  SHFL.IDX P6, R14, R13, R12, R11 ;  /* 0x0000000c0d0e7389 */ /* 0x00006400000c000b */
[----:B01----:R-:W-:Y:S01]  /*19810*/  ENDCOLLECTIVE ;  /* 0x000000000000791b */ /* 0x003fe20003800000 */
.L_x_715:
        /* <DEDUP_REMOVED lines=16> */
.L_x_716:
[----:B------:R-:W-:Y:S01]  /*19920*/  MOV R13, R4 ;  /* 0x00000004000d7202 */ /* 0x000fe20000000f00 */
[----:B------:R-:W-:Y:S01]  /*19930*/  IMAD.MOV.U32 R12, RZ, RZ, 0x6 ;  /* 0x00000006ff0c7424 */ /* 0x000fe200078e00ff */
[----:B------:R-:W-:-:S07]  /*19940*/  MOV R7, R14 ;  /* 0x0000000e00077202 */ /* 0x000fce0000000f00 */
[----:B------:R-:W-:Y:S05]  /*19950*/  WARPSYNC.COLLECTIVE R15, `(.L_x_717) ;  /* 0x000000000f087348 */ /* 0x000fea0003c00000 */
[----:B------:R0:W1:Y:S02]  /*19960*/  SHFL.IDX P6, R14, R13, R12, R11 ;  /* 0x0000000c0d0e7389 */ /* 0x00006400000c000b */
[----:B01----:R-:W-:Y:S01]  /*19970*/  ENDCOLLECTIVE ;  /* 0x000000000000791b */ /* 0x003fe20003800000 */
.L_x_717:
        /* <DEDUP_REMOVED lines=16> */
.L_x_718:
[----:B------:R-:W-:Y:S01]  /*19a80*/  MOV R13, R4 ;  /* 0x00000004000d7202 */ /* 0x000fe20000000f00 */
[----:B------:R-:W-:Y:S02]  /*19a90*/  IMAD.MOV.U32 R12, RZ, RZ, 0x7 ;  /* 0x00000007ff0c7424 */ /* 0x000fe400078e00ff */
[----:B------:R-:W-:-:S07]  /*19aa0*/  IMAD.MOV.U32 R7, RZ, RZ, R14 ;  /* 0x000000ffff077224 */ /* 0x000fce00078e000e */
[----:B------:R-:W-:Y:S05]  /*19ab0*/  WARPSYNC.COLLECTIVE R15, `(.L_x_719) ;  /* 0x000000000f087348 */ /* 0x000fea0003c00000 */
[----:B------:R0:W1:Y:S02]  /*19ac0*/  SHFL.IDX P6, R14, R13, R12, R11 ;  /* 0x0000000c0d0e7389 */ /* 0x00006400000c000b */
[----:B01----:R-:W-:Y:S01]  /*19ad0*/  ENDCOLLECTIVE ;  /* 0x000000000000791b */ /* 0x003fe20003800000 */
.L_x_719:
[----:B------:R-:W-:-:S05]  /*19ae0*/  @!P1 LEA R7, P2, R20, R7, 0x1 ;  /* 0x0000000714079211 */ /* 0x000fca00078408ff */
[----:B------:R-:W-:-:S05]  /*19af0*/  @!P1 IMAD.X R6, RZ, RZ, R6, P2 ;  /* 0x000000ffff069224 */ /* 0x000fca00010e0606 */
[----:B------:R-:W-:Y:S02]  /*19b00*/  @!P1 LOP3.LUT R7, R7, R6, RZ, 0x3c, !PT ;  /* 0x0000000607079212 */ /* 0x000fe400078e3cff */
[----:B------:R-:W-:Y:S01]  /*19b10*/  MOV R13, R0 ;  /* 0x00000000000d7202 */ /* 0x000fe20000000f00 */
[----:B------:R-:W-:Y:S01]  /*19b20*/  VIADD R0, R17, 0x70 ;  /* 0x0000007011007836 */ /* 0x000fe20000000000 */
[----:B------:R-:W-:-:S04]  /*19b30*/  @!P1 LOP3.LUT R6, R7, R6, RZ, 0x3c, !PT ;  /* 0x0000000607069212 */ /* 0x000fc800078e3cff */
[----:B------:R-:W-:Y:S01]  /*19b40*/  @!P1 LOP3.LUT R7, R7, R6, RZ, 0x3c, !PT ;  /* 0x0000000607079212 */ /* 0x000fe200078e3cff */
[----:B------:R-:W-:-:S07]  /*19b50*/  IMAD.MOV.U32 R4, RZ, RZ, R14 ;  /* 0x000000ffff047224 */ /* 0x000fce00078e000e */
[----:B------:R-:W-:Y:S05]  /*19b60*/  WARPSYNC.COLLECTIVE R15, `(.L_x_720) ;  /* 0x000000000f087348 */ /* 0x000fea0003c00000 */
[----:B------:R0:W1:Y:S02]  /*19b70*/  SHFL.IDX P6, R14, R13, R12, R11 ;  /* 0x0000000c0d0e7389 */ /* 0x00006400000c000b */
[----:B01----:R-:W-:Y:S01]  /*19b80*/  ENDCOLLECTIVE ;  /* 0x000000000000791b */ /* 0x003fe20003800000 */
.L_x_720:
[----:B------:R-:W-:Y:S01]  /*19b90*/  @!PT LDS RZ, [RZ] ;  /* 0x00000000fffff984 */ /* 0x000fe20000000800 */
[----:B------:R-:W-:Y:S01]  /*19ba0*/  @!PT LDS RZ, [RZ] ;  /* 0x00000000fffff984 */ /* 0x000fe20000000800 */
[----:B------:R-:W-:Y:S01]  /*19bb0*/  @!PT LDS RZ, [RZ] ;  /* 0x00000000fffff984 */ /* 0x000fe20000000800 */
[----:B------:R0:W-:Y:S01]  /*19bc0*/  @!P1 LDGSTS.E.BYPASS.LTC128B.128 [R10+0xf400], desc[UR56][R6.64], !P0 ;  /* 0x0f400000060a9fae */ /* 0x0001e2000c101d78 */
[----:B------:R-:W-:Y:S01]  /*19bd0*/  ISETP.GE.AND P1, PT, R0, R3, PT ;  /* 0x000000030000720c */ /* 0x000fe20003f26270 */
[----:B------:R-:W-:-:S05]  /*19be0*/  VIADD R0, R17, 0x80 ;  /* 0x0000008011007836 */ /* 0x000fca0000000000 */
[----:B------:R-:W-:Y:S02]  /*19bf0*/  ISETP.GE.AND P2, PT, R0, R3, PT ;  /* 0x000000030000720c */ /* 0x000fe40003f46270 */
[----:B------:R-:W-:Y:S01]  /*19c00*/  MOV R13, R2 ;  /* 0x00000002000d7202 */ /* 0x000fe20000000f00 */
[----:B------:R-:W-:Y:S02]  /*19c10*/  IMAD.MOV.U32 R12, RZ, RZ, RZ ;  /* 0x000000ffff0c7224 */ /* 0x000fe400078e00ff */
[----:B0-----:R-:W-:-:S08]  /*19c20*/  IMAD.MOV.U32 R6, RZ, RZ, R14 ;  /* 0x000000ffff067224 */ /* 0x001fd000078e000e */
[----:B------:R-:W-:Y:S05]  /*19c30*/  WARPSYNC.COLLECTIVE R15, `(.L_x_721) ;  /* 0x000000000f087348 */ /* 0x000fea0003c00000 */
[----:B------:R0:W1:Y:S02]  /*19c40*/  SHFL.IDX P6, R14, R13, R12, R11 ;  /* 0x0000000c0d0e7389 */ /* 0x00006400000c000b */
[----:B01----:R-:W-:Y:S01]  /*19c50*/  ENDCOLLECTIVE ;  /* 0x000000000000791b */ /* 0x003fe20003800000 */
.L_x_721:
[----:B------:R-:W-:-:S04]  /*19c60*/  @!P1 LEA R6, P3, R20, R6, 0x1 ;  /* 0x0000000614069211 */ /* 0x000fc800078608ff */
[----:B------:R-:W-:-:S05]  /*19c70*/  @!P1 IADD3.X R4, RZ, R4, RZ, P3, !PT ;  /* 0x00000004ff049210 */ /* 0x000fca0001ffe4ff */
[----:B------:R-:W-:Y:S01]  /*19c80*/  @!P1 IMAD.MOV.U32 R7, RZ, RZ, R4 ;  /* 0x000000ffff079224 */ /* 0x000fe200078e0004 */
[----:B------:R-:W-:Y:S01]  /*19c90*/  MOV R13, R5 ;  /* 0x00000005000d7202 */ /* 0x000fe20000000f00 */
[----:B------:R-:W-:-:S03]  /*19ca0*/  VIADD R4, R17, 0xa0 ;  /* 0x000000a011047836 */ /* 0x000fc60000000000 */
        /* <DEDUP_REMOVED lines=8> */
.L_x_722:
[----:B------:R-:W-:Y:S01]  /*19d30*/  IMAD.MOV.U32 R13, RZ, RZ, R2 ;  /* 0x000000ffff0d7224 */ /* 0x000fe200078e0002 */
[----:B------:R-:W-:Y:S01]  /*19d40*/  MOV R12, 0x1 ;  /* 0x00000001000c7802 */ /* 0x000fe20000000f00 */
[----:B------:R-:W-:-:S07]  /*19d50*/  IMAD.MOV.U32 R8, RZ, RZ, R14 ;  /* 0x000000ffff087224 */ /* 0x000fce00078e000e */
[----:B------:R-:W-:Y:S05]  /*19d60*/  WARPSYNC.COLLECTIVE R15, `(.L_x_723) ;  /* 0x000000000f087348 */ /* 0x000fea0003c00000 */
[----:B------:R0:W1:Y:S02]  /*19d70*/  SHFL.IDX P6, R14, R13, R12, R11 ;  /* 0x0000000c0d0e7389 */ /* 0x00006400000c000b */
[----:B01----:R-:W-:Y:S01]  /*19d80*/  ENDCOLLECTIVE ;  /* 0x000000000000791b */ /* 0x003fe20003800000 */
.L_x_723:
[----:B------:R-:W-:-:S05]  /*19d90*/  @!P2 LEA R6, P1, R20, R8, 0x1 ;  /* 0x000000081406a211 */ /* 0x000fca00078208ff */
[----:B------:R-:W-:-:S05]  /*19da0*/  @!P2 IMAD.X R0, RZ, RZ, R0, P1 ;  /* 0x000000ffff00a224 */ /* 0x000fca00008e0600 */
        /* <DEDUP_REMOVED lines=12> */
.L_x_724:
[----:B------:R-:W-:Y:S01]  /*19e70*/  MOV R13, R2 ;  /* 0x00000002000d7202 */ /* 0x000fe20000000f00 */
[----:B------:R-:W-:Y:S01]  /*19e80*/  IMAD.MOV.U32 R12, RZ, RZ, 0x2 ;  /* 0x00000002ff0c7424 */ /* 0x000fe200078e00ff */
[----:B------:R-:W-:-:S07]  /*19e90*/  MOV R6, R14 ;  /* 0x0000000e00067202 */ /* 0x000fce0000000f00 */
[----:B------:R-:W-:Y:S05]  /*19ea0*/  WARPSYNC.COLLECTIVE R15, `(.L_x_725) ;  /* 0x000000000f087348 */ /* 0x000fea0003c00000 */
[----:B------:R0:W1:Y:S02]  /*19eb0*/  SHFL.IDX P6, R14, R13, R12, R11 ;  /* 0x0000000c0d0e7389 */ /* 0x00006400000c000b */
[----:B01----:R-:W-:Y:S01]  /*19ec0*/  ENDCOLLECTIVE ;  /* 0x000000000000791b */ /* 0x003fe20003800000 */
.L_x_725:
[----:B------:R-:W-:-:S05]  /*19ed0*/  @!P1 LEA R6, P2, R20, R6, 0x1 ;  /* 0x0000000614069211 */ /* 0x000fca00078408ff */
[----:B------:R-:W-:-:S04]  /*19ee0*/  @!P1 IMAD.X R0, RZ, RZ, R0, P2 ;  /* 0x000000ffff009224 */ /* 0x000fc800010e0600 */
[----:B------:R-:W-:Y:S01]  /*19ef0*/  @!P1 IMAD.MOV.U32 R7, RZ, RZ, R0 ;  /* 0x000000ffff079224 */ /* 0x000fe200078e0000 */
[----:B------:R-:W-:-:S04]  /*19f00*/  MOV R13, R5 ;  /* 0x00000005000d7202 */ /* 0x000fc80000000f00 */
        /* <DEDUP_REMOVED lines=9> */
.L_x_726:
[----:B------:R-:W-:Y:S01]  /*19fa0*/  IMAD.MOV.U32 R13, RZ, RZ, R2 ;  /* 0x000000ffff0d7224 */ /* 0x000fe200078e0002 */
[----:B------:R-:W-:Y:S01]  /*19fb0*/  MOV R12, 0x3 ;  /* 0x00000003000c7802 */ /* 0x000fe20000000f00 */
[----:B------:R-:W-:-:S07]  /*19fc0*/  IMAD.MOV.U32 R6, RZ, RZ, R14 ;  /* 0x000000ffff067224 */ /* 0x000fce00078e000e */
[----:B------:R-:W-:Y:S05]  /*19fd0*/  WARPSYNC.COLLECTIVE R15, `(.L_x_727) ;  /* 0x000000000f087348 */ /* 0x000fea0003c00000 */
[----:B------:R0:W1:Y:S02]  /*19fe0*/  SHFL.IDX P6, R14, R13, R12, R11 ;  /* 0x0000000c0d0e7389 */ /* 0x00006400000c000b */
[----:B01----:R-:W-:Y:S01]  /*19ff0*/  ENDCOLLECTIVE ;  /* 0x000000000000791b */ /* 0x003fe20003800000 */
.L_x_727:
[----:B------:R-:W-:-:S04]  /*1a000*/  @!P1 LEA R6, P2, R20, R6, 0x1 ;  /* 0x0000000614069211 */ /* 0x000fc800078408ff */
[----:B------:R-:W-:-:S05]  /*1a010*/  @!P1 IADD3.X R0, RZ, R0, RZ, P2, !PT ;  /* 0x00000000ff009210 */ /* 0x000fca00017fe4ff */
[----:B------:R-:W-:Y:S02]  /*1a020*/  @!P1 IMAD.MOV.U32 R7, RZ, RZ, R0 ;  /* 0x000000ffff079224 */ /* 0x000fe400078e0000 */
        /* <DEDUP_REMOVED lines=9> */
.L_x_728:
[----:B------:R-:W-:Y:S01]  /*1a0c0*/  MOV R2, R14 ;  /* 0x0000000e00027202 */ /* 0x000fe20000000f00 */
[----:B------:R-:W-:Y:S06]  /*1a0d0*/  BRA `(.L_x_729) ;  /* 0xffffffb400607947 */ /* 0x000fec000383ffff */
.L_x_580:
[----:B0-----:R0:W1:Y:S02]  /*1a0e0*/  SYNCS.PHASECHK.TRANS64.TRYWAIT P0, [R22+URZ+0x30820], R3 ;  /* 0x03082003160075a7 */ /* 0x001064000800017f */
[----:B-1----:R-:W-:Y:S05]  /*1a0f0*/  @!P0 NANOSLEEP.SYNCS 0x989680 ;  /* 0x009896800000895d */ /* 0x002fea0003900000 */
[----:B------:R-:W1:Y:S02]  /*1a100*/  @!P0 SYNCS.PHASECHK.TRANS64 P0, [R22+URZ+0x30820], R3 ;  /* 0x03082003160085a7 */ /* 0x000e64000800007f */
[----:B-1----:R-:W-:Y:S05]  /*1a110*/  @!P0 BRA `(.L_x_580) ;  /* 0xfffffffc00f08947 */ /* 0x002fea000383ffff */
[----:B------:R-:W-:Y:S05]  /*1a120*/  BRA `(.L_x_730) ;  /* 0xffffffb400c87947 */ /* 0x000fea000383ffff */
.L_x_589:
[----:B0-----:R0:W2:Y:S02]  /*1a130*/  SYNCS.PHASECHK.TRANS64.TRYWAIT P0, [R2+URZ+0x30840], R3 ;  /* 0x03084003020075a7 */ /* 0x0010a4000800017f */
[----:B--2---:R-:W-:Y:S05]  /*1a140*/  @!P0 NANOSLEEP.SYNCS 0x989680 ;  /* 0x009896800000895d */ /* 0x004fea0003900000 */
[----:B------:R-:W2:Y:S02]  /*1a150*/  @!P0 SYNCS.PHASECHK.TRANS64 P0, [R2+URZ+0x30840], R3 ;  /* 0x03084003020085a7 */ /* 0x000ea4000800007f */
[----:B--2---:R-:W-:Y:S05]  /*1a160*/  @!P0 BRA `(.L_x_589) ;  /* 0xfffffffc00f08947 */ /* 0x004fea000383ffff */
[----:B------:R-:W-:Y:S05]  /*1a170*/  BRA `(.L_x_731) ;  /* 0xffffffb8007c7947 */ /* 0x000fea000383ffff */
.L_x_594:
[----:B0-----:R0:W1:Y:S02]  /*1a180*/  SYNCS.PHASECHK.TRANS64.TRYWAIT P0, [R3+URZ+0x60], R2 ;  /* 0x00006002030075a7 */ /* 0x001064000800017f */
[----:B-1----:R-:W-:Y:S05]  /*1a190*/  @!P0 NANOSLEEP.SYNCS 0x989680 ;  /* 0x009896800000895d */ /* 0x002fea0003900000 */
[----:B------:R-:W1:Y:S02]  /*1a1a0*/  @!P0 SYNCS.PHASECHK.TRANS64 P0, [R3+URZ+0x60], R2 ;  /* 0x00006002030085a7 */ /* 0x000e64000800007f */
[----:B-1----:R-:W-:Y:S05]  /*1a1b0*/  @!P0 BRA `(.L_x_594) ;  /* 0xfffffffc00f08947 */ /* 0x002fea000383ffff */
[----:B------:R-:W-:Y:S05]  /*1a1c0*/  BRA `(.L_x_732) ;  /* 0xffffffbc00087947 */ /* 0x000fea000383ffff */
.L_x_602:
[----:B0-----:R0:W2:Y:S02]  /*1a1d0*/  SYNCS.PHASECHK.TRANS64.TRYWAIT P0, [R2+URZ+0x30840], R3 ;  /* 0x03084003020075a7 */ /* 0x0010a4000800017f */
[----:B--2---:R-:W-:Y:S05]  /*1a1e0*/  @!P0 NANOSLEEP.SYNCS 0x989680 ;  /* 0x009896800000895d */ /* 0x004fea0003900000 */
[----:B------:R-:W2:Y:S02]  /*1a1f0*/  @!P0 SYNCS.PHASECHK.TRANS64 P0, [R2+URZ+0x30840], R3 ;  /* 0x03084003020085a7 */ /* 0x000ea4000800007f */
[----:B--2---:R-:W-:Y:S05]  /*1a200*/  @!P0 BRA `(.L_x_602) ;  /* 0xfffffffc00f08947 */ /* 0x004fea000383ffff */
[----:B------:R-:W-:Y:S05]  /*1a210*/  BRA `(.L_x_733) ;  /* 0xffffffc0004c7947 */ /* 0x000fea000383ffff */
.L_x_607:
[----:B0-----:R0:W1:Y:S02]  /*1a220*/  SYNCS.PHASECHK.TRANS64.TRYWAIT P0, [R10+URZ+0x60], R26 ;  /* 0x0000601a0a0075a7 */ /* 0x001064000800017f */
[----:B-1----:R-:W-:Y:S05]  /*1a230*/  @!P0 NANOSLEEP.SYNCS 0x989680 ;  /* 0x009896800000895d */ /* 0x002fea0003900000 */
[----:B------:R-:W1:Y:S02]  /*1a240*/  @!P0 SYNCS.PHASECHK.TRANS64 P0, [R10+URZ+0x60], R26 ;  /* 0x0000601a0a0085a7 */ /* 0x000e64000800007f */
[----:B-1----:R-:W-:Y:S05]  /*1a250*/  @!P0 BRA `(.L_x_607) ;  /* 0xfffffffc00f08947 */ /* 0x002fea000383ffff */
[----:B------:R-:W-:Y:S05]  /*1a260*/  BRA `(.L_x_734) ;  /* 0xffffffc000d87947 */ /* 0x000fea000383ffff */
.L_x_615:
[----:B0-----:R0:W2:Y:S02]  /*1a270*/  SYNCS.PHASECHK.TRANS64.TRYWAIT P0, [R2+URZ+0x30840], R3 ;  /* 0x03084003020075a7 */ /* 0x0010a4000800017f */
[----:B--2---:R-:W-:Y:S05]  /*1a280*/  @!P0 NANOSLEEP.SYNCS 0x989680 ;  /* 0x009896800000895d */ /* 0x004fea0003900000 */
[----:B------:R-:W2:Y:S02]  /*1a290*/  @!P0 SYNCS.PHASECHK.TRANS64 P0, [R2+URZ+0x30840], R3 ;  /* 0x03084003020085a7 */ /* 0x000ea4000800007f */
[----:B--2---:R-:W-:Y:S05]  /*1a2a0*/  @!P0 BRA `(.L_x_615) ;  /* 0xfffffffc00f08947 */ /* 0x004fea000383ffff */
[----:B------:R-:W-:Y:S05]  /*1a2b0*/  BRA `(.L_x_735) ;  /* 0xffffffc400e87947 */ /* 0x000fea000383ffff */
.L_x_620:
[----:B0-----:R0:W1:Y:S02]  /*1a2c0*/  SYNCS.PHASECHK.TRANS64.TRYWAIT P0, [R7+URZ+0x60], R2 ;  /* 0x00006002070075a7 */ /* 0x001064000800017f */
[----:B-1----:R-:W-:Y:S05]  /*1a2d0*/  @!P0 NANOSLEEP.SYNCS 0x989680 ;  /* 0x009896800000895d */ /* 0x002fea0003900000 */
[----:B------:R-:W1:Y:S02]  /*1a2e0*/  @!P0 SYNCS.PHASECHK.TRANS64 P0, [R7+URZ+0x60], R2 ;  /* 0x00006002070085a7 */ /* 0x000e64000800007f */
[----:B-1----:R-:W-:Y:S05]  /*1a2f0*/  @!P0 BRA `(.L_x_620) ;  /* 0xfffffffc00f08947 */ /* 0x002fea000383ffff */
[----:B------:R-:W-:Y:S05]  /*1a300*/  BRA `(.L_x_736) ;  /* 0xffffffc800787947 */ /* 0x000fea000383ffff */
.L_x_630:
[----:B0-----:R0:W1:Y:S02]  /*1a310*/  SYNCS.PHASECHK.TRANS64.TRYWAIT P0, [R3+URZ+0x30860], R0 ;  /* 0x03086000030075a7 */ /* 0x001064000800017f */
[----:B-1----:R-:W-:Y:S05]  /*1a320*/  @!P0 NANOSLEEP.SYNCS 0x989680 ;  /* 0x009896800000895d */ /* 0x002fea0003900000 */
[----:B------:R-:W1:Y:S02]  /*1a330*/  @!P0 SYNCS.PHASECHK.TRANS64 P0, [R3+URZ+0x30860], R0 ;  /* 0x03086000030085a7 */ /* 0x000e64000800007f */
[----:B-1----:R-:W-:Y:S05]  /*1a340*/  @!P0 BRA `(.L_x_630) ;  /* 0xfffffffc00f08947 */ /* 0x002fea000383ffff */
[----:B------:R-:W-:Y:S05]  /*1a350*/  BRA `(.L_x_737) ;  /* 0xffffffcc00747947 */ /* 0x000fea000383ffff */
.L_x_636:
[----:B------:R-:W-:Y:S01]  /*1a360*/  BSSY B0, `(.L_x_738) ;  /* 0x0000008000007945 */ /* 0x000fe20003800000 */
[----:B------:R-:W-:Y:S01]  /*1a370*/  IMAD.MOV.U32 R13, RZ, RZ, R16 ;  /* 0x000000ffff0d7224 */ /* 0x000fe200078e0010 */
[----:B------:R-:W-:Y:S01]  /*1a380*/  MOV R11, 0x1f ;  /* 0x0000001f000b7802 */ /* 0x000fe20000000f00 */
[----:B------:R-:W-:Y:S02]  /*1a390*/  IMAD.MOV.U32 R12, RZ, RZ, RZ ;  /* 0x000000ffff0c7224 */ /* 0x000fe400078e00ff */
[----:B------:R-:W-:-:S07]  /*1a3a0*/  IMAD.MOV.U32 R15, RZ, RZ, -0x1 ;  /* 0xffffffffff0f7424 */ /* 0x000fce00078e00ff */
[----:B-1----:R-:W-:Y:S05]  /*1a3b0*/  WARPSYNC.COLLECTIVE R15, `(.L_x_739) ;  /* 0x000000000f087348 */ /* 0x002fea0003c00000 */
[----:B------:R0:W2:Y:S02]  /*1a3c0*/  SHFL.IDX P6, R14, R13, R12, R11 ;  /* 0x0000000c0d0e7389 */ /* 0x0000a400000c000b */
[----:B012---:R-:W-:Y:S01]  /*1a3d0*/  ENDCOLLECTIVE ;  /* 0x000000000000791b */ /* 0x007fe20003800000 */
.L_x_739:
[----:B------:R-:W-:Y:S05]  /*1a3e0*/  BSYNC B0 ;  /* 0x0000000000007941 */ /* 0x000fea0003800000 */
.L_x_738:
[----:B------:R-:W-:Y:S01]  /*1a3f0*/  MOV R13, R16 ;  /* 0x00000010000d7202 */ /* 0x000fe20000000f00 */
[----:B------:R-:W-:Y:S01]  /*1a400*/  IMAD.MOV.U32 R12, RZ, RZ, 0x1 ;  /* 0x00000001ff0c7424 */ /* 0x000fe200078e00ff */
[----:B------:R-:W-:Y:S01]  /*1a410*/  MOV R15, 0xffffffff ;  /* 0xffffffff000f7802 */ /* 0x000fe20000000f00 */
[----:B------:R-:W-:Y:S02]  /*1a420*/  IMAD.MOV.U32 R11, RZ, RZ, 0x1f ;  /* 0x0000001fff0b7424 */ /* 0x000fe400078e00ff */
[----:B------:R-:W-:Y:S02]  /*1a430*/  IMAD.IADD R5, R19, 0x1, R8 ;  /* 0x0000000113057824 */ /* 0x000fe400078e0208 */
[----:B------:R-:W-:-:S07]  /*1a440*/  IMAD.MOV.U32 R0, RZ, RZ, R14 ;  /* 0x000000ffff007224 */ /* 0x000fce00078e000e */
[----:B------:R-:W-:Y:S05]  /*1a450*/  WARPSYNC.COLLECTIVE R15, `(.L_x_740) ;  /* 0x000000000f087348 */ /* 0x000fea0003c00000 */
[----:B------:R0:W1:Y:S02]  /*1a460*/  SHFL.IDX P6, R14, R13, R12, R11 ;  /* 0x0000000c0d0e7389 */ /* 0x00006400000c000b */
[----:B01----:R-:W-:Y:S01]  /*1a470*/  ENDCOLLECTIVE ;  /* 0x000000000000791b */ /* 0x003fe20003800000 */
.L_x_740:
[----:B------:R-:W-:Y:S02]  /*1a480*/  ULDC UR4, c[0x0][0xc3c] ;  /* 0x00030f0000047ab9 */ /* 0x000fe40000000800 */
[----:B------:R-:W-:-:S13]  /*1a490*/  ISETP.GE.OR P1, PT, R5, UR4, !P0 ;  /* 0x0000000405007c0c */ /* 0x000fda000c726670 */
[----:B------:R-:W0:Y:S01]  /*1a4a0*/  @!P1 LDC.64 R2, c[0x0][0xc80] ;  /* 0x00032000ff029b82 */ /* 0x000e220000000a00 */
[----:B------:R-:W-:Y:S01]  /*1a4b0*/  MOV R11, RZ ;  /* 0x000000ff000b7202 */ /* 0x000fe20000000f00 */
[----:B------:R-:W-:Y:S02]  /*1a4c0*/  IMAD.MOV.U32 R4, RZ, RZ, R14 ;  /* 0x000000ffff047224 */ /* 0x000fe400078e000e */
[----:B0-----:R-:W-:-:S06]  /*1a4d0*/  @!P1 IMAD.WIDE R2, R5, 0x4, R2 ;  /* 0x0000000405029825 */ /* 0x001fcc00078e0202 */
[----:B------:R0:W2:Y:S01]  /*1a4e0*/  @!P1 LDG.E R3, desc[UR56][R2.64] ;  /* 0x0000003802039981 */ /* 0x0000a2000c1e1900 */
[C---:B------:R-:W-:Y:S02]  /*1a4f0*/  ISETP.GE.U32.AND P2, PT, R8.reuse, 0x2, PT ;  /* 0x000000020800780c */ /* 0x040fe40003f46070 */
[C---:B------:R-:W-:Y:S02]  /*1a500*/  ISETP.GE.U32.AND P3, PT, R8.reuse, 0x4, PT ;  /* 0x000000040800780c */ /* 0x040fe40003f66070 */
[C---:B------:R-:W-:Y:S02]  /*1a510*/  ISETP.GE.U32.AND P4, PT, R8.reuse, 0x8, PT ;  /* 0x000000080800780c */ /* 0x040fe40003f86070 */
[C---:B------:R-:W-:Y:S02]  /*1a520*/  ISETP.GE.U32.AND P5, PT, R8.reuse, 0x10, PT ;  /* 0x000000100800780c */ /* 0x040fe40003fa6070 */
[----:B0-----:R-:W-:Y:S01]  /*1a530*/  MOV R2, RZ ;  /* 0x000000ff00027202 */ /* 0x001fe20000000f00 */
[----:B--2---:R-:W-:Y:S01]  /*1a540*/  @!P1 IMAD.MOV.U32 R2, RZ, RZ, R3 ;  /* 0x000000ffff029224 */ /* 0x004fe200078e0003 */
[----:B------:R-:W-:-:S03]  /*1a550*/  ISETP.NE.AND P1, PT, R8, RZ, PT ;  /* 0x000000ff0800720c */ /* 0x000fc60003f25270 */
[----:B------:R-:W-:-:S10]  /*1a560*/  IMAD.MOV.U32 R13, RZ, RZ, R2 ;  /* 0x000000ffff0d7224 */ /* 0x000fd400078e0002 */
[----:B------:R-:W-:Y:S05]  /*1a570*/  WARPSYNC.COLLECTIVE R15, `(.L_x_741) ;  /* 0x000000000f087348 */ /* 0x000fea0003c00000 */
[----:B------:R0:W1:Y:S02]  /*1a580*/  SHFL.UP P6, R14, R13, R12, R11 ;  /* 0x0400000c0d0e7389 */ /* 0x00006400000c000b */
[----:B01----:R-:W-:Y:S01]  /*1a590*/  ENDCOLLECTIVE ;  /* 0x000000000000791b */ /* 0x003fe20003800000 */
.L_x_741:
[----:B------:R-:W-:Y:S02]  /*1a5a0*/  MOV R12, 0x2 ;  /* 0x00000002000c7802 */ /* 0x000fe40000000f00 */
[----:B------:R-:W-:-:S05]  /*1a5b0*/  SEL R5, R14, RZ, P1 ;  /* 0x000000ff0e057207 */ /* 0x000fca0000800000 */
[----:B------:R-:W-:-:S04]  /*1a5c0*/  IMAD.IADD R5, R2, 0x1, R5 ;  /* 0x0000000102057824 */ /* 0x000fc800078e0205 */
[----:B------:R-:W-:-:S07]  /*1a5d0*/  IMAD.MOV.U32 R13, RZ, RZ, R5 ;  /* 0x000000ffff0d7224 */ /* 0x000fce00078e0005 */
[----:B------:R-:W-:Y:S05]  /*1a5e0*/  WARPSYNC.COLLECTIVE R15, `(.L_x_742) ;  /* 0x000000000f087348 */ /* 0x000fea0003c00000 */
[----:B------:R0:W1:Y:S02]  /*1a5f0*/  SHFL.UP P6, R14, R13, R12, R11 ;  /* 0x0400000c0d0e7389 */ /* 0x00006400000c000b */
[----:B01----:R-:W-:Y:S01]  /*1a600*/  ENDCOLLECTIVE ;  /* 0x000000000000791b */ /* 0x003fe20003800000 */
.L_x_742:
[----:B------:R-:W-:Y:S02]  /*1a610*/  MOV R12, 0x4 ;  /* 0x00000004000c7802 */ /* 0x000fe40000000f00 */
[----:B------:R-:W-:-:S05]  /*1a620*/  SEL R6, R14, RZ, P2 ;  /* 0x000000ff0e067207 */ /* 0x000fca0001000000 */
[----:B------:R-:W-:-:S04]  /*1a630*/  IMAD.IADD R6, R5, 0x1, R6 ;  /* 0x0000000105067824 */ /* 0x000fc800078e0206 */
[----:B------:R-:W-:-:S07]  /*1a640*/  IMAD.MOV.U32 R13, RZ, RZ, R6 ;  /* 0x000000ffff0d7224 */ /* 0x000fce00078e0006 */
[----:B------:R-:W-:Y:S05]  /*1a650*/  WARPSYNC.COLLECTIVE R15, `(.L_x_743) ;  /* 0x000000000f087348 */ /* 0x000fea0003c00000 */
[----:B------:R0:W1:Y:S02]  /*1a660*/  SHFL.UP P6, R14, R13, R12, R11 ;  /* 0x0400000c0d0e7389 */ /* 0x00006400000c000b */
[----:B01----:R-:W-:Y:S01]  /*1a670*/  ENDCOLLECTIVE ;  /* 0x000000000000791b */ /* 0x003fe20003800000 */
.L_x_743:
[----:B------:R-:W-:Y:S02]  /*1a680*/  MOV R12, 0x8 ;  /* 0x00000008000c7802 */ /* 0x000fe40000000f00 */
[----:B------:R-:W-:-:S05]  /*1a690*/  SEL R7, R14, RZ, P3 ;  /* 0x000000ff0e077207 */ /* 0x000fca0001800000 */
[----:B------:R-:W-:-:S04]  /*1a6a0*/  IMAD.IADD R7, R6, 0x1, R7 ;  /* 0x0000000106077824 */ /* 0x000fc800078e0207 */
[----:B------:R-:W-:-:S07]  /*1a6b0*/  IMAD.MOV.U32 R13, RZ, RZ, R7 ;  /* 0x000000ffff0d7224 */ /* 0x000fce00078e0007 */
[----:B------:R-:W-:Y:S05]  /*1a6c0*/  WARPSYNC.COLLECTIVE R15, `(.L_x_744) ;  /* 0x000000000f087348 */ /* 0x000fea0003c00000 */
[----:B------:R0:W1:Y:S02]  /*1a6d0*/  SHFL.UP P6, R14, R13, R12, R11 ;  /* 0x0400000c0d0e7389 */ /* 0x00006400000c000b */
[----:B01----:R-:W-:Y:S01]  /*1a6e0*/  ENDCOLLECTIVE ;  /* 0x000000000000791b */ /* 0x003fe20003800000 */
.L_x_744:
[----:B------:R-:W-:Y:S02]  /*1a6f0*/  MOV R12, 0x10 ;  /* 0x00000010000c7802 */ /* 0x000fe40000000f00 */
[----:B------:R-:W-:-:S05]  /*1a700*/  SEL R14, R14, RZ, P4 ;  /* 0x000000ff0e0e7207 */ /* 0x000fca0002000000 */
[----:B------:R-:W-:-:S04]  /*1a710*/  IMAD.IADD R5, R7, 0x1, R14 ;  /* 0x0000000107057824 */ /* 0x000fc800078e020e */
[----:B------:R-:W-:-:S07]  /*1a720*/  IMAD.MOV.U32 R13, RZ, RZ, R5 ;  /* 0x000000ffff0d7224 */ /* 0x000fce00078e0005 */
[----:B------:R-:W-:Y:S05]  /*1a730*/  WARPSYNC.COLLECTIVE R15, `(.L_x_745) ;  /* 0x000000000f087348 */ /* 0x000fea0003c00000 */
[----:B------:R0:W1:Y:S02]  /*1a740*/  SHFL.UP P6, R14, R13, R12, R11 ;  /* 0x0400000c0d0e7389 */ /* 0x00006400000c000b */
[----:B01----:R-:W-:Y:S01]  /*1a750*/  ENDCOLLECTIVE ;  /* 0x000000000000791b */ /* 0x003fe20003800000 */
.L_x_745:
[----:B------:R-:W-:Y:S01]  /*1a760*/  MOV R12, 0x1f ;  /* 0x0000001f000c7802 */ /* 0x000fe20000000f00 */
[----:B------:R-:W-:Y:S01]  /*1a770*/  IMAD.MOV.U32 R11, RZ, RZ, 0x1f ;  /* 0x0000001fff0b7424 */ /* 0x000fe200078e00ff */
[----:B------:R-:W-:-:S05]  /*1a780*/  SEL R14, R14, RZ, P5 ;  /* 0x000000ff0e0e7207 */ /* 0x000fca0002800000 */
[----:B------:R-:W-:-:S04]  /*1a790*/  IMAD.IADD R3, R5, 0x1, R14 ;  /* 0x0000000105037824 */ /* 0x000fc800078e020e */
[----:B------:R-:W-:-:S07]  /*1a7a0*/  IMAD.MOV.U32 R13, RZ, RZ, R3 ;  /* 0x000000ffff0d7224 */ /* 0x000fce00078e0003 */
[----:B------:R-:W-:Y:S05]  /*1a7b0*/  WARPSYNC.COLLECTIVE R15, `(.L_x_746) ;  /* 0x000000000f087348 */ /* 0x000fea0003c00000 */
[----:B------:R0:W1:Y:S02]  /*1a7c0*/  SHFL.IDX P6, R14, R13, R12, R11 ;  /* 0x0000000c0d0e7389 */ /* 0x00006400000c000b */
[----:B01----:R-:W-:Y:S01]  /*1a7d0*/  ENDCOLLECTIVE ;  /* 0x000000000000791b */ /* 0x003fe20003800000 */
.L_x_746:
[----:B------:R-:W-:Y:S05]  /*1a7e0*/  BRA `(.L_x_747) ;  /* 0xffffffcc00a87947 */ /* 0x000fea000383ffff */
.L_x_641:
[----:B------:R-:W-:Y:S01]  /*1a7f0*/  BSSY B0, `(.L_x_748) ;  /* 0x0000008000007945 */ /* 0x000fe20003800000 */
[----:B-----5:R-:W-:Y:S01]  /*1a800*/  IMAD.MOV.U32 R13, RZ, RZ, R2 ;  /* 0x000000ffff0d7224 */ /* 0x020fe200078e0002 */
[----:B------:R-:W-:Y:S01]  /*1a810*/  MOV R12, 0x1 ;  /* 0x00000001000c7802 */ /* 0x000fe20000000f00 */
[----:B------:R-:W-:Y:S02]  /*1a820*/  IMAD.MOV.U32 R11, RZ, RZ, RZ ;  /* 0x000000ffff0b7224 */ /* 0x000fe400078e00ff */
[----:B------:R-:W-:-:S07]  /*1a830*/  IMAD.MOV.U32 R15, RZ, RZ, -0x1 ;  /* 0xffffffffff0f7424 */ /* 0x000fce00078e00ff */
[----:B01----:R-:W-:Y:S05]  /*1a840*/  WARPSYNC.COLLECTIVE R15, `(.L_x_749) ;  /* 0x000000000f087348 */ /* 0x003fea0003c00000 */
[----:B------:R2:W3:Y:S02]  /*1a850*/  SHFL.UP P6, R14, R13, R12, R11 ;  /* 0x0400000c0d0e7389 */ /* 0x0004e400000c000b */
[----:B0123--:R-:W-:Y:S01]  /*1a860*/  ENDCOLLECTIVE ;  /* 0x000000000000791b */ /* 0x00ffe20003800000 */
.L_x_749:
[----:B------:R-:W-:Y:S05]  /*1a870*/  BSYNC B0 ;  /* 0x0000000000007941 */ /* 0x000fea0003800000 */
.L_x_748:
[----:B------:R-:W-:Y:S01]  /*1a880*/  SEL R13, R14, RZ, P1 ;  /* 0x000000ff0e0d7207 */ /* 0x000fe20000800000 */
[----:B------:R-:W-:Y:S01]  /*1a890*/  IMAD.MOV.U32 R12, RZ, RZ, 0x2 ;  /* 0x00000002ff0c7424 */ /* 0x000fe200078e00ff */
[----:B------:R-:W-:Y:S01]  /*1a8a0*/  MOV R15, 0xffffffff ;  /* 0xffffffff000f7802 */ /* 0x000fe20000000f00 */
[----:B------:R-:W-:Y:S01]  /*1a8b0*/  IMAD.MOV.U32 R11, RZ, RZ, RZ ;  /* 0x000000ffff0b7224 */ /* 0x000fe200078e00ff */
[----:B------:R-:W-:-:S07]  /*1a8c0*/  IADD3 R13, R2, R13, RZ ;  /* 0x0000000d020d7210 */ /* 0x000fce0007ffe0ff */
[----:B------:R-:W-:Y:S05]  /*1a8d0*/  WARPSYNC.COLLECTIVE R15, `(.L_x_750) ;  /* 0x000000000f087348 */ /* 0x000fea0003c00000 */
[----:B------:R0:W1:Y:S02]  /*1a8e0*/  SHFL.UP P6, R14, R13, R12, R11 ;  /* 0x0400000c0d0e7389 */ /* 0x00006400000c000b */
[----:B01----:R-:W-:Y:S01]  /*1a8f0*/  ENDCOLLECTIVE ;  /* 0x000000000000791b */ /* 0x003fe20003800000 */
.L_x_750:
[----:B------:R-:W-:Y:S02]  /*1a900*/  MOV R12, 0x4 ;  /* 0x00000004000c7802 */ /* 0x000fe40000000f00 */
[----:B------:R-:W-:-:S05]  /*1a910*/  SEL R14, R14, RZ, P2 ;  /* 0x000000ff0e0e7207 */ /* 0x000fca0001000000 */
[----:B------:R-:W-:-:S04]  /*1a920*/  IMAD.IADD R3, R13, 0x1, R14 ;  /* 0x000000010d037824 */ /* 0x000fc800078e020e */
[----:B------:R-:W-:-:S07]  /*1a930*/  IMAD.MOV.U32 R13, RZ, RZ, R3 ;  /* 0x000000ffff0d7224 */ /* 0x000fce00078e0003 */
[----:B------:R-:W-:Y:S05]  /*1a940*/  WARPSYNC.COLLECTIVE R15, `(.L_x_751) ;  /* 0x000000000f087348 */ /* 0x000fea0003c00000 */
[----:B------:R0:W1:Y:S02]  /*1a950*/  SHFL.UP P6, R14, R13, R12, R11 ;  /* 0x0400000c0d0e7389 */ /* 0x00006400000c000b */
[----:B01----:R-:W-:Y:S01]  /*1a960*/  ENDCOLLECTIVE ;  /* 0x000000000000791b */ /* 0x003fe20003800000 */
.L_x_751:
[----:B------:R-:W-:Y:S02]  /*1a970*/  MOV R12, 0x8 ;  /* 0x00000008000c7802 */ /* 0x000fe40000000f00 */
[----:B------:R-:W-:-:S05]  /*1a980*/  SEL R14, R14, RZ, P3 ;  /* 0x000000ff0e0e7207 */ /* 0x000fca0001800000 */
[----:B------:R-:W-:-:S04]  /*1a990*/  IMAD.IADD R5, R3, 0x1, R14 ;  /* 0x0000000103057824 */ /* 0x000fc800078e020e */
[----:B------:R-:W-:-:S07]  /*1a9a0*/  IMAD.MOV.U32 R13, RZ, RZ, R5 ;  /* 0x000000ffff0d7224 */ /* 0x000fce00078e0005 */
[----:B------:R-:W-:Y:S05]  /*1a9b0*/  WARPSYNC.COLLECTIVE R15, `(.L_x_752) ;  /* 0x000000000f087348 */ /* 0x000fea0003c00000 */
[----:B------:R0:W1:Y:S02]  /*1a9c0*/  SHFL.UP P6, R14, R13, R12, R11 ;  /* 0x0400000c0d0e7389 */ /* 0x00006400000c000b */
[----:B01----:R-:W-:Y:S01]  /*1a9d0*/  ENDCOLLECTIVE ;  /* 0x000000000000791b */ /* 0x003fe20003800000 */
.L_x_752:
[----:B------:R-:W-:Y:S02]  /*1a9e0*/  MOV R12, 0x10 ;  /* 0x00000010000c7802 */ /* 0x000fe40000000f00 */
[----:B------:R-:W-:-:S05]  /*1a9f0*/  SEL R6, R14, RZ, P4 ;  /* 0x000000ff0e067207 */ /* 0x000fca0002000000 */
[----:B------:R-:W-:-:S04]  /*1aa00*/  IMAD.IADD R6, R5, 0x1, R6 ;  /* 0x0000000105067824 */ /* 0x000fc800078e0206 */
[----:B------:R-:W-:-:S07]  /*1aa10*/  IMAD.MOV.U32 R13, RZ, RZ, R6 ;  /* 0x000000ffff0d7224 */ /* 0x000fce00078e0006 */
[----:B------:R-:W-:Y:S05]  /*1aa20*/  WARPSYNC.COLLECTIVE R15, `(.L_x_753) ;  /* 0x000000000f087348 */ /* 0x000fea0003c00000 */
[----:B------:R0:W1:Y:S02]  /*1aa30*/  SHFL.UP P6, R14, R13, R12, R11 ;  /* 0x0400000c0d0e7389 */ /* 0x00006400000c000b */
[----:B01----:R-:W-:Y:S01]  /*1aa40*/  ENDCOLLECTIVE ;  /* 0x000000000000791b */ /* 0x003fe20003800000 */
.L_x_753:
        /* <DEDUP_REMOVED lines=8> */
.L_x_754:
[----:B------:R-:W-:Y:S05]  /*1aad0*/  BRA `(.L_x_755) ;  /* 0xffffffcc00887947 */ /* 0x000fea000383ffff */
.L_x_643:
[----:B------:R-:W-:Y:S01]  /*1aae0*/  BSSY B0, `(.L_x_756) ;  /* 0x0000006000007945 */ /* 0x000fe20003800000 */
[----:B------:R-:W-:Y:S01]  /*1aaf0*/  PLOP3.LUT P6, PT, P6, PT, PT, 0x8, 0x0 ;  /* 0x000000000000781c */ /* 0x000fe200037ce170 */
[----:B------:R-:W-:-:S12]  /*1ab00*/  IMAD.MOV.U32 R15, RZ, RZ, -0x1 ;  /* 0xffffffffff0f7424 */ /* 0x000fd800078e00ff */
[----:B0-----:R-:W-:Y:S05]  /*1ab10*/  WARPSYNC.COLLECTIVE R15, `(.L_x_757) ;  /* 0x000000000f087348 */ /* 0x001fea0003c00000 */
[----:B------:R-:W-:Y:S01]  /*1ab20*/  VOTE.ANY R14, PT, P6 ;  /* 0x00000000000e7806 */ /* 0x000fe200030e0100 */
[----:B0-----:R-:W-:Y:S06]  /*1ab30*/  ENDCOLLECTIVE ;  /* 0x000000000000791b */ /* 0x001fec0003800000 */
.L_x_757:
[----:B------:R-:W-:Y:S05]  /*1ab40*/  BSYNC B0 ;  /* 0x0000000000007941 */ /* 0x000fea0003800000 */
.L_x_756:
[----:B------:R-:W-:Y:S01]  /*1ab50*/  MOV R6, R14 ;  /* 0x0000000e00067202 */ /* 0x000fe20000000f00 */
[----:B------:R-:W-:Y:S01]  /*1ab60*/  IMAD.MOV.U32 R13, RZ, RZ, R2 ;  /* 0x000000ffff0d7224 */ /* 0x000fe200078e0002 */
[----:B------:R-:W-:Y:S01]  /*1ab70*/  MOV R11, 0x1f ;  /* 0x0000001f000b7802 */ /* 0x000fe20000000f00 */
[----:B------:R-:W-:Y:S01]  /*1ab80*/  IMAD.MOV.U32 R15, RZ, RZ, -0x1 ;  /* 0xffffffffff0f7424 */ /* 0x000fe200078e00ff */
[----:B------:R-:W0:Y:S02]  /*1ab90*/  POPC R4, R6 ;  /* 0x0000000600047309 */ /* 0x000e240000000000 */
[----:B0-----:R-:W-:-:S07]  /*1aba0*/  IMAD.MOV.U32 R12, RZ, RZ, R4 ;  /* 0x000000ffff0c7224 */ /* 0x001fce00078e0004 */
[----:B------:R-:W-:Y:S05]  /*1abb0*/  WARPSYNC.COLLECTIVE R15, `(.L_x_758) ;  /* 0x000000000f087348 */ /* 0x000fea0003c00000 */
[----:B------:R0:W1:Y:S02]  /*1abc0*/  SHFL.IDX P6, R14, R13, R12, R11 ;  /* 0x0000000c0d0e7389 */ /* 0x00006400000c000b */
[----:B01----:R-:W-:Y:S01]  /*1abd0*/  ENDCOLLECTIVE ;  /* 0x000000000000791b */ /* 0x003fe20003800000 */
.L_x_758:
[----:B------:R-:W-:Y:S01]  /*1abe0*/  IMAD.MOV.U32 R17, RZ, RZ, R14 ;  /* 0x000000ffff117224 */ /* 0x000fe200078e000e */
[----:B------:R-:W-:Y:S06]  /*1abf0*/  BRA `(.L_x_759) ;  /* 0xffffffcc00787947 */ /* 0x000fec000383ffff */
.L_x_645:
[----:B------:R-:W-:Y:S01]  /*1ac00*/  BSSY B0, `(.L_x_760) ;  /* 0x0000007000007945 */ /* 0x000fe20003800000 */
[----:B------:R-:W-:Y:S01]  /*1ac10*/  MOV R13, R3 ;  /* 0x00000003000d7202 */ /* 0x000fe20000000f00 */
[----:B------:R-:W-:Y:S02]  /*1ac20*/  IMAD.MOV.U32 R11, RZ, RZ, 0x1f ;  /* 0x0000001fff0b7424 */ /* 0x000fe400078e00ff */
[----:B------:R-:W-:-:S07]  /*1ac30*/  IMAD.MOV.U32 R15, RZ, RZ, -0x1 ;  /* 0xffffffffff0f7424 */ /* 0x000fce00078e00ff */
[----:B012---:R-:W-:Y:S05]  /*1ac40*/  WARPSYNC.COLLECTIVE R15, `(.L_x_761) ;  /* 0x000000000f087348 */ /* 0x007fea0003c00000 */
[----:B------:R3:W4:Y:S02]  /*1ac50*/  SHFL.IDX P6, R14, R13, R12, R11 ;  /* 0x0000000c0d0e7389 */ /* 0x00072400000c000b */
[----:B01234-:R-:W-:Y:S01]  /*1ac60*/  ENDCOLLECTIVE ;  /* 0x000000000000791b */ /* 0x01ffe20003800000 */
.L_x_761:
[----:B------:R-:W-:Y:S05]  /*1ac70*/  BSYNC B0 ;  /* 0x0000000000007941 */ /* 0x000fea0003800000 */
.L_x_760:
[----:B------:R-:W-:Y:S05]  /*1ac80*/  BRA `(.L_x_644) ;  /* 0xffffffcc00707947 */ /* 0x000fea000383ffff */
.L_x_649:
[----:B0-----:R0:W2:Y:S02]  /*1ac90*/  SYNCS.PHASECHK.TRANS64.TRYWAIT P0, [R9+URZ+0x30820], R0 ;  /* 0x03082000090075a7 */ /* 0x0010a4000800017f */
[----:B--2---:R-:W-:Y:S05]  /*1aca0*/  @!P0 NANOSLEEP.SYNCS 0x989680 ;  /* 0x009896800000895d */ /* 0x004fea0003900000 */
[----:B------:R-:W2:Y:S02]  /*1acb0*/  @!P0 SYNCS.PHASECHK.TRANS64 P0, [R9+URZ+0x30820], R0 ;  /* 0x03082000090085a7 */ /* 0x000ea4000800007f */
[----:B--2---:R-:W-:Y:S05]  /*1acc0*/  @!P0 BRA `(.L_x_649) ;  /* 0xfffffffc00f08947 */ /* 0x004fea000383ffff */
[----:B------:R-:W-:Y:S05]  /*1acd0*/  BRA `(.L_x_762) ;  /* 0xffffffd0005c7947 */ /* 0x000fea000383ffff */
.L_x_650:
[----:B------:R-:W2:Y:S01]  /*1ace0*/  S2R R2, SR_TID.X ;  /* 0x0000000000027919 */ /* 0x000ea20000002100 */
[----:B------:R-:W-:Y:S01]  /*1acf0*/  BSSY B0, `(.L_x_763) ;  /* 0x000000a000007945 */ /* 0x000fe20003800000 */
[----:B------:R-:W-:Y:S01]  /*1ad00*/  IMAD.MOV.U32 R12, RZ, RZ, RZ ;  /* 0x000000ffff0c7224 */ /* 0x000fe200078e00ff */
[----:B------:R-:W-:Y:S01]  /*1ad10*/  MOV R15, 0xffffffff ;  /* 0xffffffff000f7802 */ /* 0x000fe20000000f00 */
[----:B------:R-:W-:Y:S01]  /*1ad20*/  IMAD.MOV.U32 R11, RZ, RZ, 0x1f ;  /* 0x0000001fff0b7424 */ /* 0x000fe200078e00ff */
[----:B--2---:R-:W-:-:S04]  /*1ad30*/  SHF.R.U32.HI R2, RZ, 0x5, R2 ;  /* 0x00000005ff027819 */ /* 0x004fc80000011602 */
[----:B------:R-:W-:-:S04]  /*1ad40*/  LOP3.LUT R2, R2, 0x3, RZ, 0xc0, !PT ;  /* 0x0000000302027812 */ /* 0x000fc800078ec0ff */
[----:B------:R-:W-:-:S07]  /*1ad50*/  MOV R13, R2 ;  /* 0x00000002000d7202 */ /* 0x000fce0000000f00 */
[----:B01--4-:R-:W-:Y:S05]  /*1ad60*/  WARPSYNC.COLLECTIVE R15, `(.L_x_764) ;  /* 0x000000000f087348 */ /* 0x013fea0003c00000 */
[----:B------:R2:W3:Y:S02]  /*1ad70*/  SHFL.IDX P6, R14, R13, R12, R11 ;  /* 0x0000000c0d0e7389 */ /* 0x0004e400000c000b */
[----:B01234-:R-:W-:Y:S01]  /*1ad80*/  ENDCOLLECTIVE ;  /* 0x000000000000791b */ /* 0x01ffe20003800000 */
.L_x_764:
[----:B------:R-:W-:Y:S05]  /*1ad90*/  BSYNC B0 ;  /* 0x0000000000007941 */ /* 0x000fea0003800000 */
.L_x_763:
[----:B------:R-:W-:Y:S05]  /*1ada0*/  BRA `(.L_x_765) ;  /* 0xffffffd000447947 */ /* 0x000fea000383ffff */
.L_x_651:
[----:B------:R-:W-:Y:S01]  /*1adb0*/  BSSY B0, `(.L_x_766) ;  /* 0x0000006000007945 */ /* 0x000fe20003800000 */
[----:B------:R-:W-:-:S07]  /*1adc0*/  IMAD.MOV.U32 R15, RZ, RZ, -0x1 ;  /* 0xffffffffff0f7424 */ /* 0x000fce00078e00ff */
[----:B01--4-:R-:W-:Y:S05]  /*1add0*/  WARPSYNC.COLLECTIVE R15, `(.L_x_767) ;  /* 0x000000000f0c7348 */ /* 0x013fea0003c00000 */
[----:B------:R-:W-:Y:S02]  /*1ade0*/  ELECT P6, UR62, PT ;  /* 0x00000000003e782f */ /* 0x000fe400038c0000 */
[----:B------:R-:W-:Y:S01]  /*1adf0*/  MOV R14, UR62 ;  /* 0x0000003e000e7c02 */ /* 0x000fe20008000f00 */
[----:B01--4-:R-:W-:Y:S10]  /*1ae00*/  ENDCOLLECTIVE ;  /* 0x000000000000791b */ /* 0x013ff40003800000 */
.L_x_767:
[----:B------:R-:W-:Y:S05]  /*1ae10*/  BSYNC B0 ;  /* 0x0000000000007941 */ /* 0x000fea0003800000 */
.L_x_766:
[----:B------:R-:W-:Y:S05]  /*1ae20*/  BRA `(.L_x_768) ;  /* 0xffffffd000387947 */ /* 0x000fea000383ffff */
.L_x_653:
[----:B0-----:R0:W2:Y:S02]  /*1ae30*/  SYNCS.PHASECHK.TRANS64.TRYWAIT P0, [R5+URZ], R4 ;  /* 0x00000004050075a7 */ /* 0x0010a4000800017f */
[----:B--2---:R-:W-:Y:S05]  /*1ae40*/  @!P0 NANOSLEEP.SYNCS 0x989680 ;  /* 0x009896800000895d */ /* 0x004fea0003900000 */
[----:B------:R-:W2:Y:S02]  /*1ae50*/  @!P0 SYNCS.PHASECHK.TRANS64 P0, [R5+URZ], R4 ;  /* 0x00000004050085a7 */ /* 0x000ea4000800007f */
[----:B--2---:R-:W-:Y:S05]  /*1ae60*/  @!P0 BRA `(.L_x_653) ;  /* 0xfffffffc00f08947 */ /* 0x004fea000383ffff */
[----:B------:R-:W-:Y:S05]  /*1ae70*/  BRA `(.L_x_769) ;  /* 0xffffffd0006c7947 */ /* 0x000fea000383ffff */
.L_x_654:
[----:B--2---:R2:W3:Y:S02]  /*1ae80*/  SYNCS.PHASECHK.TRANS64.TRYWAIT P0, [R3+URZ], R2 ;  /* 0x00000002030075a7 */ /* 0x0044e4000800017f */
[----:B---3--:R-:W-:Y:S05]  /*1ae90*/  @!P0 NANOSLEEP.SYNCS 0x989680 ;  /* 0x009896800000895d */ /* 0x008fea0003900000 */
[----:B------:R-:W3:Y:S02]  /*1aea0*/  @!P0 SYNCS.PHASECHK.TRANS64 P0, [R3+URZ], R2 ;  /* 0x00000002030085a7 */ /* 0x000ee4000800007f */
[----:B---3--:R-:W-:Y:S05]  /*1aeb0*/  @!P0 BRA `(.L_x_654) ;  /* 0xfffffffc00f08947 */ /* 0x008fea000383ffff */
[----:B------:R-:W-:Y:S05]  /*1aec0*/  BRA `(.L_x_770) ;  /* 0xffffffd000607947 */ /* 0x000fea000383ffff */
.L_x_656:
[----:B---3--:R3:W0:Y:S02]  /*1aed0*/  SYNCS.PHASECHK.TRANS64.TRYWAIT P0, [R23+URZ], R4 ;  /* 0x00000004170075a7 */ /* 0x008624000800017f */
[----:B0-----:R-:W-:Y:S05]  /*1aee0*/  @!P0 NANOSLEEP.SYNCS 0x989680 ;  /* 0x009896800000895d */ /* 0x001fea0003900000 */
[----:B------:R-:W0:Y:S02]  /*1aef0*/  @!P0 SYNCS.PHASECHK.TRANS64 P0, [R23+URZ], R4 ;  /* 0x00000004170085a7 */ /* 0x000e24000800007f */
[----:B0-----:R-:W-:Y:S05]  /*1af00*/  @!P0 BRA `(.L_x_656) ;  /* 0xfffffffc00f08947 */ /* 0x001fea000383ffff */
[----:B------:R-:W-:Y:S05]  /*1af10*/  BRA `(.L_x_771) ;  /* 0xffffffd000647947 */ /* 0x000fea000383ffff */
.L_x_772:
        /* <DEDUP_REMOVED lines=14> */
.L_x_2642:


//--------------------- .text._ZN7cutlass13device_kernelIN5flash11enable_sm90INS1_16FlashAttnFwdSm90INS1_25CollectiveMainloopFwdSm90ILi2EN4cute5tupleIJNS5_1CILi1EEES8_S8_EEENS6_IJNS7_ILi192EEENS7_ILi128EEENS7_ILi64EEEEEELi64ENS_6half_tEfNS_4arch4Sm90ELb0ELb1ELb1ELb0ELb0ELb0ELb0ELb1ELb1ELb1ELb0ELb0EEENS1_21CollectiveEpilogueFwdINS6_IJSA_SC_SB_EEES9_SE_SG_Li384ELb0ELb1ELb0ELb0EEENS1_30DynamicPersistentTileSchedulerILi384ELi128ELb0ELb1ELb1EEEEEEEEEvNT_6ParamsE --------------------------
	.section	.text._ZN7cutlass13device_kernelIN5flash11enable_sm90INS1_16FlashAttnFwdSm90INS1_25CollectiveMainloopFwdSm90ILi2EN4cute5tupleIJNS5_1CILi1EEES8_S8_EEENS6_IJNS7_ILi192EEENS7_ILi128EEENS7_ILi64EEEEEELi64ENS_6half_tEfNS_4arch4Sm90ELb0ELb1ELb1ELb0ELb0ELb0ELb0ELb1ELb1ELb1ELb0ELb0EEENS1_21CollectiveEpilogueFwdINS6_IJSA_SC_SB_EEES9_SE_SG_Li384ELb0ELb1ELb0ELb0EEENS1_30DynamicPersistentTileSchedulerILi384ELi128ELb0ELb1ELb1EEEEEEEEEvNT_6ParamsE,"ax",@progbits
	.align	128
.text._ZN7cutlass13device_kernelIN5flash11enable_sm90INS1_16FlashAttnFwdSm90INS1_25CollectiveMainloopFwdSm90ILi2EN4cute5tupleIJNS5_1CILi1EEES8_S8_EEENS6_IJNS7_ILi192EEENS7_ILi128EEENS7_ILi64EEEEEELi64ENS_6half_tEfNS_4arch4Sm90ELb0ELb1ELb1ELb0ELb0ELb0ELb0ELb1ELb1ELb1ELb0ELb0EEENS1_21CollectiveEpilogueFwdINS6_IJSA_SC_SB_EEES9_SE_SG_Li384ELb0ELb1ELb0ELb0EEENS1_30DynamicPersistentTileSchedulerILi384ELi128ELb0ELb1ELb1EEEEEEEEEvNT_6ParamsE:
        .type           _ZN7cutlass13device_kernelIN5flash11enable_sm90INS1_16FlashAttnFwdSm90INS1_25CollectiveMainloopFwdSm90ILi2EN4cute5tupleIJNS5_1CILi1EEES8_S8_EEENS6_IJNS7_ILi192EEENS7_ILi128EEENS7_ILi64EEEEEELi64ENS_6half_tEfNS_4arch4Sm90ELb0ELb1ELb1ELb0ELb0ELb0ELb0ELb1ELb1ELb1ELb0ELb0EEENS1_21CollectiveEpilogueFwdINS6_IJSA_SC_SB_EEES9_SE_SG_Li384ELb0ELb1ELb0ELb0EEENS1_30DynamicPersistentTileSchedulerILi384ELi128ELb0ELb1ELb1EEEEEEEEEvNT_6ParamsE,@function
        .size           _ZN7cutlass13device_kernelIN5flash11enable_sm90INS1_16FlashAttnFwdSm90INS1_25CollectiveMainloopFwdSm90ILi2EN4cute5tupleIJNS5_1CILi1EEES8_S8_EEENS6_IJNS7_ILi192EEENS7_ILi128EEENS7_ILi64EEEEEELi64ENS_6half_tEfNS_4arch4Sm90ELb0ELb1ELb1ELb0ELb0ELb0ELb0ELb1ELb1ELb1ELb0ELb0EEENS1_21CollectiveEpilogueFwdINS6_IJSA_SC_SB_EEES9_SE_SG_Li384ELb0ELb1ELb0ELb0EEENS1_30DynamicPersistentTileSchedulerILi384ELi128ELb0ELb1ELb1EEEEEEEEEvNT_6ParamsE,(.L_x_2643 - _ZN7cutlass13device_kernelIN5flash11enable_sm90INS1_16FlashAttnFwdSm90INS1_25CollectiveMainloopFwdSm90ILi2EN4cute5tupleIJNS5_1CILi1EEES8_S8_EEENS6_IJNS7_ILi192EEENS7_ILi128EEENS7_ILi64EEEEEELi64ENS_6half_tEfNS_4arch4Sm90ELb0ELb1ELb1ELb0ELb0ELb0ELb0ELb1ELb1ELb1ELb0ELb0EEENS1_21CollectiveEpilogueFwdINS6_IJSA_SC_SB_EEES9_SE_SG_Li384ELb0ELb1ELb0ELb0EEENS1_30DynamicPersistentTileSchedulerILi384ELi128ELb0ELb1ELb1EEEEEEEEEvNT_6ParamsE)
        .other          _ZN7cutlass13device_kernelIN5flash11enable_sm90INS1_16FlashAttnFwdSm90INS1_25CollectiveMainloopFwdSm90ILi2EN4cute5tupleIJNS5_1CILi1EEES8_S8_EEENS6_IJNS7_ILi192EEENS7_ILi128EEENS7_ILi64EEEEEELi64ENS_6half_tEfNS_4arch4Sm90ELb0ELb1ELb1ELb0ELb0ELb0ELb0ELb1ELb1ELb1ELb0ELb0EEENS1_21CollectiveEpilogueFwdINS6_IJSA_SC_SB_EEES9_SE_SG_Li384ELb0ELb1ELb0ELb0EEENS1_30DynamicPersistentTileSchedulerILi384ELi128ELb0ELb1ELb1EEEEEEEEEvNT_6ParamsE,@"STO_CUDA_ENTRY STV_DEFAULT"
_ZN7cutlass13device_kernelIN5flash11enable_sm90INS1_16FlashAttnFwdSm90INS1_25CollectiveMainloopFwdSm90ILi2EN4cute5tupleIJNS5_1CILi1EEES8_S8_EEENS6_IJNS7_ILi192EEENS7_ILi128EEENS7_ILi64EEEEEELi64ENS_6half_tEfNS_4arch4Sm90ELb0ELb1ELb1ELb0ELb0ELb0ELb0ELb1ELb1ELb1ELb0ELb0EEENS1_21CollectiveEpilogueFwdINS6_IJSA_SC_SB_EEES9_SE_SG_Li384ELb0ELb1ELb0ELb0EEENS1_30DynamicPersistentTileSchedulerILi384ELi128ELb0ELb1ELb1EEEEEEEEEvNT_6ParamsE:
[----:B------:R-:W0:Y:S01]  /*0000*/  LDC R1, c[0x0][0x28] ;  /* 0x00000a00ff017b82 */ /* 0x000e220000000800 */
[----:B------:R-:W1:Y:S01]  /*0010*/  S2R R3, SR_TID.X ;  /* 0x0000000000037919 */ /* 0x000e620000002100 */
[----:B------:R-:W-:Y:S01]  /*0020*/  ELECT P0, URZ, PT ;  /* 0x00000000003f782f */ /* 0x000fe20003800000 */
[----:B------:R-:W-:Y:S01]  /*0030*/  BSSY B0, `(.L_x_773) ;  /* 0x000000e000007945 */ /* 0x000fe20003800000 */
[--C-:B-1----:R-:W-:Y:S02]  /*0040*/  SHF.R.U32.HI R0, RZ, 0x5, R3.reuse ;  /* 0x00000005ff007819 */ /* 0x102fe40000011603 */
[----:B------:R-:W-:-:S03]  /*0050*/  SHF.R.U32.HI R23, RZ, 0x7, R3 ;  /* 0x00000007ff177819 */ /* 0x000fc60000011603 */
[----:B------:R-:W1:Y:S02]  /*0060*/  SHFL.IDX PT, R2, R0, RZ, 0x1f ;  /* 0x00001fff00027589 */ /* 0x000e6400000e0000 */
[----:B-1----:R-:W-:-:S13]  /*0070*/  ISETP.EQ.AND P0, PT, R2, RZ, P0 ;  /* 0x000000ff0200720c */ /* 0x002fda0000702270 */
[----:B0-----:R-:W-:Y:S05]  /*0080*/  @!P0 BRA `(.L_x_774) ;  /* 0x0000000000208947 */ /* 0x001fea0003800000 */
        /* <DEDUP_REMOVED lines=8> */
.L_x_774:
[----:B------:R-:W-:Y:S05]  /*0110*/  BSYNC B0 ;  /* 0x0000000000007941 */ /* 0x000fea0003800000 */
.L_x_773:
        /* <DEDUP_REMOVED lines=41> */
.L_x_775:
        /* <DEDUP_REMOVED lines=22> */
.L_x_776:
        /* <DEDUP_REMOVED lines=18> */
.L_x_777:
        /* <DEDUP_REMOVED lines=22> */
.L_x_778:
        /* <DEDUP_REMOVED lines=22> */
.L_x_779:
[----:B------:R-:W-:Y:S01]  /*08f0*/  PLOP3.LUT P0, PT, PT, PT, UP0, 0x80, 0x0 ;  /* 0x000000000000781c */ /* 0x000fe20003f0f008 */
[----:B------:R-:W-:Y:S01]  /*0900*/  UMOV UR38, 0x1 ;  /* 0x0000000100267882 */ /* 0x000fe20000000000 */
[----:B------:R-:W-:Y:S01]  /*0910*/  NOP ;  /* 0x0000000000007918 */ /* 0x000fe20000000000 */
[----:B------:R-:W-:Y:S01]  /*0920*/  USEL UR38, UR38, 0x2, !UP0 ;  /* 0x0000000226267887 */ /* 0x000fe2000c000000 */
[----:B------:R-:W-:Y:S01]  /*0930*/  ULDC.64 UR48, c[0x0][0x208] ;  /* 0x0000820000307ab9 */ /* 0x000fe20000000a00 */
[----:B012-4-:R-:W-:Y:S08]  /*0940*/  BAR.SYNC.DEFER_BLOCKING 0x0 ;  /* 0x0000000000007b1d */ /* 0x017ff00000010000 */
[----:B------:R-:W-:Y:S05]  /*0950*/  @!P0 BRA `(.L_x_780) ;  /* 0x000000f8002c8947 */ /* 0x000fea0003800000 */
.L_x_781:
[----:B------:R-:W-:-:S08]  /*0960*/  NOP ;  /* 0x0000000000007918 */ /* 0x000fd00000000000 */
[----:B------:R-:W0:Y:S02]  /*0970*/  USETMAXREG.TRY_ALLOC.CTAPOOL UP0, 0xa0 ;  /* 0x000000a0000079c8 */ /* 0x000e240008000600 */
[----:B0-----:R-:W-:-:S13]  /*0980*/  PLOP3.LUT P0, PT, PT, PT, UP0, 0x80, 0x0 ;  /* 0x000000000000781c */ /* 0x001fda0003f0f008 */
[----:B------:R-:W-:Y:S05]  /*0990*/  @!P0 BRA `(.L_x_781) ;  /* 0xfffffffc00f08947 */ /* 0x000fea000383ffff */
[----:B------:R-:W0:Y:S01]  /*09a0*/  S2R R2, SR_TID.X ;  /* 0x0000000000027919 */ /* 0x000e220000002100 */
[----:B------:R-:W1:Y:S08]  /*09b0*/  S2UR UR4, SR_CTAID.X ;  /* 0x00000000000479c3 */ /* 0x000e700000002500 */
[----:B------:R-:W-:Y:S08]  /*09c0*/  BAR.ARV 0x4, 0x200 ;  /* 0x0108000000007b1d */ /* 0x000ff00000002000 */
        /* <DEDUP_REMOVED lines=8> */
[----:B------:R-:W-:Y:S01]  /*0a50*/  ULOP3.LUT UR47, UR38, 0x1, URZ, 0xfc, !UPT ;  /* 0x00000001262f7892 */ /* 0x000fe2000f8efc3f */
[----:B------:R-:W-:Y:S01]  /*0a60*/  UMOV UR46, URZ ;  /* 0x0000003f002e7c82 */ /* 0x000fe20008000000 */
[----:B------:R-:W-:Y:S02]  /*0a70*/  UMOV UR36, URZ ;  /* 0x0000003f00247c82 */ /* 0x000fe40008000000 */
[----:B------:R-:W-:Y:S01]  /*0a80*/  SHF.R.S32.HI R0, RZ, 0x1f, R10 ;  /* 0x0000001fff007819 */ /* 0x000fe2000001140a */
[----:B------:R-:W-:-:S03]  /*0a90*/  UMOV UR37, URZ ;  /* 0x0000003f00257c82 */ /* 0x000fc60008000000 */
[CC--:B------:R-:W-:Y:S02]  /*0aa0*/  LEA.HI R154, R0.reuse, R10.reuse, RZ, 0x7 ;  /* 0x0000000a009a7211 */ /* 0x0c0fe400078f38ff */
[CC--:B------:R-:W-:Y:S02]  /*0ab0*/  LEA.HI R3, R0.reuse, R10.reuse, RZ, 0x5 ;  /* 0x0000000a00037211 */ /* 0x0c0fe400078f28ff */
[----:B------:R-:W-:Y:S02]  /*0ac0*/  LEA.HI R2, R0, R10, RZ, 0x4 ;  /* 0x0000000a00027211 */ /* 0x000fe400078f20ff */
[----:B------:R-:W-:Y:S01]  /*0ad0*/  LOP3.LUT R153, R154, 0xffffff80, RZ, 0xc0, !PT ;  /* 0xffffff809a997812 */ /* 0x000fe200078ec0ff */
[----:B------:R-:W-:Y:S01]  /*0ae0*/  IMAD.SHL.U32 R4, R3, 0x20, RZ ;  /* 0x0000002003047824 */ /* 0x000fe200078e00ff */
[----:B------:R-:W-:Y:S02]  /*0af0*/  SHF.R.S32.HI R5, RZ, 0x4, R2 ;  /* 0x00000004ff057819 */ /* 0x000fe40000011402 */
[----:B------:R-:W-:Y:S01]  /*0b00*/  LOP3.LUT R3, R2, 0x3fffff0, RZ, 0xc0, !PT ;  /* 0x03fffff002037812 */ /* 0x000fe200078ec0ff */
[----:B------:R-:W-:Y:S01]  /*0b10*/  IMAD.IADD R153, R10, 0x1, -R153 ;  /* 0x000000010a997824 */ /* 0x000fe200078e0a99 */
[----:B------:R-:W-:-:S02]  /*0b20*/  LEA.HI R2, R2, R5, RZ, 0x1 ;  /* 0x0000000502027211 */ /* 0x000fc400078f08ff */
[----:B------:R-:W-:Y:S01]  /*0b30*/  LOP3.LUT R4, R4, 0xfffffc00, RZ, 0xc0, !PT ;  /* 0xfffffc0004047812 */ /* 0x000fe200078ec0ff */
[----:B------:R-:W-:Y:S01]  /*0b40*/  IMAD.IADD R3, R10, 0x1, -R3 ;  /* 0x000000010a037824 */ /* 0x000fe200078e0a03 */
[----:B------:R-:W-:Y:S02]  /*0b50*/  SHF.R.S32.HI R6, RZ, 0x1f, R153 ;  /* 0x0000001fff067819 */ /* 0x000fe40000011499 */
[----:B------:R-:W-:Y:S01]  /*0b60*/  LOP3.LUT R2, R2, 0x1ffffffe, RZ, 0xc0, !PT ;  /* 0x1ffffffe02027812 */ /* 0x000fe200078ec0ff */
[----:B------:R-:W-:Y:S01]  /*0b70*/  IMAD R3, R3, 0x40, R4 ;  /* 0x0000004003037824 */ /* 0x000fe200078e0204 */
[----:B------:R-:W-:Y:S02]  /*0b80*/  LEA.HI R4, R6, R153, RZ, 0x2 ;  /* 0x0000009906047211 */ /* 0x000fe400078f10ff */
[----:B------:R-:W-:Y:S01]  /*0b90*/  LEA.HI R7, R0, R10, RZ, 0x2 ;  /* 0x0000000a00077211 */ /* 0x000fe200078f10ff */
[----:B------:R-:W-:Y:S01]  /*0ba0*/  IMAD.IADD R2, R5, 0x1, -R2 ;  /* 0x0000000105027824 */ /* 0x000fe200078e0a02 */
[----:B------:R-:W-:-:S02]  /*0bb0*/  SHF.R.S32.HI R5, RZ, 0x2, R4 ;  /* 0x00000002ff057819 */ /* 0x000fc40000011404 */
[----:B------:R-:W-:Y:S01]  /*0bc0*/  SHF.R.S32.HI R8, RZ, 0x1f, R4 ;  /* 0x0000001fff087819 */ /* 0x000fe20000011404 */
[----:B------:R-:W-:Y:S01]  /*0bd0*/  IMAD R156, R2, 0x8, R3 ;  /* 0x00000008029c7824 */ /* 0x000fe200078e0203 */
[----:B------:R-:W-:Y:S02]  /*0be0*/  SHF.R.S32.HI R154, RZ, 0x7, R154 ;  /* 0x00000007ff9a7819 */ /* 0x000fe4000001149a */
[----:B------:R-:W-:Y:S02]  /*0bf0*/  LOP3.LUT R7, R7, 0xfffffffc, RZ, 0xc0, !PT ;  /* 0xfffffffc07077812 */ /* 0x000fe400078ec0ff */
[----:B------:R-:W-:Y:S01]  /*0c00*/  LEA.HI R8, R8, R5, RZ, 0x3 ;  /* 0x0000000508087211 */ /* 0x000fe200078f18ff */
[----:B------:R-:W-:Y:S01]  /*0c10*/  IMAD.HI R2, R154, 0x55555556, RZ ;  /* 0x555555569a027827 */ /* 0x000fe200078e02ff */
[----:B------:R-:W-:Y:S02]  /*0c20*/  LEA.HI R0, R0, R10, RZ, 0x3 ;  /* 0x0000000a00007211 */ /* 0x000fe400078f18ff */
[----:B------:R-:W-:Y:S01]  /*0c30*/  LOP3.LUT R8, R8, 0xfffffff8, RZ, 0xc0, !PT ;  /* 0xfffffff808087812 */ /* 0x000fe200078ec0ff */
[----:B------:R-:W-:Y:S01]  /*0c40*/  IMAD.IADD R7, R10, 0x1, -R7 ;  /* 0x000000010a077824 */ /* 0x000fe200078e0a07 */
[----:B------:R-:W-:-:S02]  /*0c50*/  LEA.HI R6, R6, R153, RZ, 0x5 ;  /* 0x0000009906067211 */ /* 0x000fc400078f28ff */
[----:B------:R-:W-:Y:S01]  /*0c60*/  LOP3.LUT R18, R0, 0xfffffff8, RZ, 0xc0, !PT ;  /* 0xfffffff800127812 */ /* 0x000fe200078ec0ff */
[----:B------:R-:W-:Y:S01]  /*0c70*/  IMAD.IADD R5, R5, 0x1, -R8 ;  /* 0x0000000105057824 */ /* 0x000fe200078e0a08 */
[----:B------:R-:W-:Y:S02]  /*0c80*/  LEA.HI R9, R7, R7, RZ, 0x1 ;  /* 0x0000000707097211 */ /* 0x000fe400078f08ff */
[----:B------:R-:W-:Y:S01]  /*0c90*/  LEA.HI R3, R2, R2, RZ, 0x1 ;  /* 0x0000000202037211 */ /* 0x000fe200078f08ff */
[----:B------:R-:W-:Y:S01]  /*0ca0*/  IMAD.IADD R18, R10, 0x1, -R18 ;  /* 0x000000010a127824 */ /* 0x000fe200078e0a12 */
[----:B------:R-:W-:Y:S02]  /*0cb0*/  SHF.R.S32.HI R6, RZ, 0x5, R6 ;  /* 0x00000005ff067819 */ /* 0x000fe40000011406 */
[----:B------:R-:W-:Y:S01]  /*0cc0*/  LOP3.LUT R2, R9, 0x1ffffffe, RZ, 0xc0, !PT ;  /* 0x1ffffffe09027812 */ /* 0x000fe200078ec0ff */
[----:B------:R-:W-:Y:S01]  /*0cd0*/  IMAD R3, R3, -0x3, R154 ;  /* 0xfffffffd03037824 */ /* 0x000fe200078e029a */
[----:B------:R-:W-:Y:S01]  /*0ce0*/  LOP3.LUT R16, R4, 0x7ffffffc, RZ, 0xc0, !PT ;  /* 0x7ffffffc04107812 */ /* 0x000fe200078ec0ff */
[----:B------:R-:W-:Y:S01]  /*0cf0*/  IMAD R6, R6, 0x10, R5 ;  /* 0x0000001006067824 */ /* 0x000fe200078e0205 */
[----:B------:R-:W-:Y:S01]  /*0d00*/  SHF.R.S32.HI R152, RZ, 0x3, R0 ;  /* 0x00000003ff987819 */ /* 0x000fe20000011400 */
[----:B------:R-:W-:-:S02]  /*0d10*/  IMAD.SHL.U32 R19, R18, 0x8, RZ ;  /* 0x0000000812137824 */ /* 0x000fc400078e00ff */
[----:B------:R-:W-:Y:S02]  /*0d20*/  IMAD.IADD R2, R7, 0x1, -R2 ;  /* 0x0000000107027824 */ /* 0x000fe400078e0a02 */
[----:B------:R-:W-:Y:S01]  /*0d30*/  IMAD R155, R3, 0x40, R6 ;  /* 0x00000040039b7824 */ /* 0x000fe200078e0206 */
[----:B------:R-:W-:Y:S01]  /*0d40*/  SHF.R.S32.HI R157, RZ, 0x1f, R19 ;  /* 0x0000001fff9d7819 */ /* 0x000fe20000011413 */
[----:B------:R-:W-:Y:S02]  /*0d50*/  IMAD.IADD R16, R153, 0x1, -R16 ;  /* 0x0000000199107824 */ /* 0x000fe400078e0a10 */
[----:B------:R-:W-:-:S07]  /*0d60*/  IMAD R17, R2, 0x8, R155 ;  /* 0x0000000802117824 */ /* 0x000fce00078e029b */
.L_x_866:
[----:B------:R-:W-:Y:S01]  /*0d70*/  ULDC UR5, c[0x0][0xc60] ;  /* 0x0003180000057ab9 */ /* 0x000fe20000000800 */
[----:B------:R-:W-:Y:S01]  /*0d80*/  UMOV UR8, UR4 ;  /* 0x0000000400087c82 */ /* 0x000fe20008000000 */
[----:B------:R-:W-:-:S11]  /*0d90*/  UISETP.NE.AND UP0, UPT, UR5, 0x1, UPT ;  /* 0x000000010500788c */ /* 0x000fd6000bf05270 */
[----:B------:R-:W-:Y:S01]  /*0da0*/  @UP0 ULDC UR6, c[0x0][0xc64] ;  /* 0x0003190000060ab9 */ /* 0x000fe20000000800 */
[----:B------:R-:W-:Y:S01]  /*0db0*/  @UP0 ULDC UR9, c[0x0][0xc68] ;  /* 0x00031a0000090ab9 */ /* 0x000fe20000000800 */
[----:B------:R-:W-:-:S04]  /*0dc0*/  UIMAD.WIDE.U32 UR6, UR4, UR6, URZ ;  /* 0x00000006040672a5 */ /* 0x000fc8000f8e003f */
[----:B------:R-:W-:-:S03]  /*0dd0*/  @UP0 USHF.R.U32.HI UR8, URZ, UR9, UR7 ;  /* 0x000000093f080299 */ /* 0x000fc60008011607 */
[----:B------:R-:W-:Y:S02]  /*0de0*/  ULDC UR6, c[0x0][0xc78] ;  /* 0x00031e0000067ab9 */ /* 0x000fe40000000800 */
[----:B------:R-:W-:Y:S02]  /*0df0*/  UISETP.GE.AND UP0, UPT, UR8, UR6, UPT ;  /* 0x000000060800728c */ /* 0x000fe4000bf06270 */
[----:B------:R-:W-:-:S04]  /*0e00*/  UIADD3 UR6, -UR8, URZ, URZ ;  /* 0x0000003f08067290 */ /* 0x000fc8000fffe13f */
[----:B------:R-:W-:Y:S01]  /*0e10*/  PLOP3.LUT P0, PT, PT, PT, UP0, 0x80, 0x0 ;  /* 0x000000000000781c */ /* 0x000fe20003f0f008 */
[----:B------:R-:W-:-:S12]  /*0e20*/  UIMAD UR9, UR5, UR6, UR4 ;  /* 0x00000006050972a4 */ /* 0x000fd8000f8e0204 */
[----:B012--5:R-:W-:Y:S05]  /*0e30*/  @!P0 BRA `(.L_x_782) ;  /* 0x0000000000208947 */ /* 0x027fea0003800000 */
[----:B------:R-:W-:Y:S01]  /*0e40*/  ULDC UR7, c[0x0][0xc6c] ;  /* 0x00031b0000077ab9 */ /* 0x000fe20000000800 */
[----:B------:R-:W-:Y:S01]  /*0e50*/  UMOV UR6, UR9 ;  /* 0x0000000900067c82 */ /* 0x000fe20008000000 */
[----:B------:R-:W-:-:S11]  /*0e60*/  UISETP.NE.AND UP0, UPT, UR7, 0x1, UPT ;  /* 0x000000010700788c */ /* 0x000fd6000bf05270 */
[----:B------:R-:W-:Y:S02]  /*0e70*/  @UP0 ULDC.64 UR10, c[0x0][0xc70] ;  /* 0x00031c00000a0ab9 */ /* 0x000fe40000000a00 */
[----:B------:R-:W-:-:S04]  /*0e80*/  UIMAD.WIDE.U32 UR4, UR9, UR10, URZ ;  /* 0x0000000a090472a5 */ /* 0x000fc8000f8e003f */
[----:B------:R-:W-:-:S04]  /*0e90*/  @UP0 USHF.R.U32.HI UR6, URZ, UR11, UR5 ;  /* 0x0000000b3f060299 */ /* 0x000fc80008011605 */
[----:B------:R-:W-:Y:S01]  /*0ea0*/  UIMAD UR4, UR6, UR7, URZ ;  /* 0x00000007060472a4 */ /* 0x000fe2000f8e023f */
[----:B------:R-:W-:Y:S11]  /*0eb0*/  BRA `(.L_x_783) ;  /* 0x00000000001c7947 */ /* 0x000ff60003800000 */
.L_x_782:
[----:B------:R-:W-:Y:S01]  /*0ec0*/  ULDC UR7, c[0x0][0xc54] ;  /* 0x0003150000077ab9 */ /* 0x000fe20000000800 */
[----:B------:R-:W-:Y:S01]  /*0ed0*/  UMOV UR6, UR9 ;  /* 0x0000000900067c82 */ /* 0x000fe20008000000 */
[----:B------:R-:W-:-:S11]  /*0ee0*/  UISETP.NE.AND UP0, UPT, UR7, 0x1, UPT ;  /* 0x000000010700788c */ /* 0x000fd6000bf05270 */
[----:B------:R-:W-:Y:S02]  /*0ef0*/  @UP0 ULDC.64 UR10, c[0x0][0xc58] ;  /* 0x00031600000a0ab9 */ /* 0x000fe40000000a00 */
[----:B------:R-:W-:-:S04]  /*0f00*/  UIMAD.WIDE.U32 UR4, UR9, UR10, URZ ;  /* 0x0000000a090472a5 */ /* 0x000fc8000f8e003f */
[----:B------:R-:W-:-:S04]  /*0f10*/  @UP0 USHF.R.U32.HI UR6, URZ, UR11, UR5 ;  /* 0x0000000b3f060299 */ /* 0x000fc80008011605 */
[----:B------:R-:W-:-:S12]  /*0f20*/  UIMAD UR4, UR6, UR7, URZ ;  /* 0x00000007060472a4 */ /* 0x000fd8000f8e023f */
.L_x_783:
[----:B------:R-:W-:Y:S01]  /*0f30*/  ULOP3.LUT UR6, URZ, UR6, URZ, 0x33, !UPT ;  /* 0x000000063f067292 */ /* 0x000fe2000f8e333f */
[----:B------:R-:W-:Y:S01]  /*0f40*/  ULDC UR7, c[0x0][0x448] ;  /* 0x0001120000077ab9 */ /* 0x000fe20000000800 */
[----:B------:R-:W-:Y:S01]  /*0f50*/  ULDC UR5, c[0x0][0xc3c] ;  /* 0x00030f0000057ab9 */ /* 0x000fe20000000800 */
[----:B------:R-:W-:Y:S02]  /*0f60*/  UISETP.NE.AND UP1, UPT, UR7, 0x1, UPT ;  /* 0x000000010700788c */ /* 0x000fe4000bf25270 */
[----:B------:R-:W-:Y:S01]  /*0f70*/  UIADD3 UR6, UR6, UR5, URZ ;  /* 0x0000000506067290 */ /* 0x000fe2000fffe03f */
[----:B------:R-:W-:Y:S01]  /*0f80*/  ULDC.64 UR10, c[0x0][0x418] ;  /* 0x00010600000a7ab9 */ /* 0x000fe20000000a00 */
[----:B------:R-:W-:Y:S01]  /*0f90*/  UIADD3 UR4, UR9, -UR4, URZ ;  /* 0x8000000409047290 */ /* 0x000fe2000fffe03f */
[----:B------:R-:W-:Y:S01]  /*0fa0*/  ULDC UR42, c[0x0][0xc48] ;  /* 0x00031200002a7ab9 */ /* 0x000fe20000000800 */
[----:B------:R-:W-:Y:S02]  /*0fb0*/  UISETP.NE.U32.AND UP0, UPT, UR10, URZ, UPT ;  /* 0x0000003f0a00728c */ /* 0x000fe4000bf05070 */
[----:B------:R-:W-:-:S02]  /*0fc0*/  UIMAD UR39, UR6, 0xc0, URZ ;  /* 0x000000c0062778a4 */ /* 0x000fc4000f8e023f */
[----:B------:R-:W-:Y:S01]  /*0fd0*/  UISETP.NE.AND UP2, UPT, UR42, 0x1, UPT ;  /* 0x000000012a00788c */ /* 0x000fe2000bf45270 */
[----:B------:R-:W-:Y:S01]  /*0fe0*/  ULDC UR13, c[0x0][0xc54] ;  /* 0x00031500000d7ab9 */ /* 0x000fe20000000800 */
[----:B------:R-:W-:Y:S02]  /*0ff0*/  UISETP.NE.AND.EX UP0, UPT, UR11, URZ, UPT, UP0 ;  /* 0x0000003f0b00728c */ /* 0x000fe4000bf05300 */
[----:B------:R-:W-:Y:S02]  /*1000*/  UIADD3 UR10, UR39, 0xbf, URZ ;  /* 0x000000bf270a7890 */ /* 0x000fe4000fffe03f */
[----:B------:R-:W-:Y:S01]  /*1010*/  UIMAD UR13, UR8, UR13, UR4 ;  /* 0x0000000d080d72a4 */ /* 0x000fe2000f8e0204 */
[----:B------:R-:W-:Y:S01]  /*1020*/  ULDC UR41, c[0x0][0x424] ;  /* 0x0001090000297ab9 */ /* 0x000fe20000000800 */
[----:B------:R-:W-:Y:S01]  /*1030*/  ULDC UR50, c[0x0][0x288] ;  /* 0x0000a20000327ab9 */ /* 0x000fe20000000800 */
[----:B------:R-:W-:Y:S01]  /*1040*/  ULDC.64 UR4, c[0x0][0x9e0] ;  /* 0x0002780000047ab9 */ /* 0x000fe20000000a00 */
[----:B------:R-:W-:Y:S01]  /*1050*/  @UP1 ULDC UR8, c[0x0][0x44c] ;  /* 0x0001130000081ab9 */ /* 0x000fe20000000800 */
[----:B------:R-:W-:-:S02]  /*1060*/  UIADD3 UR11, -UR50, 0x1, URZ ;  /* 0x00000001320b7890 */ /* 0x000fc4000fffe13f */
[----:B------:R-:W-:Y:S02]  /*1070*/  UISETP.GE.AND UP3, UPT, UR5, 0x1, UPT ;  /* 0x000000010500788c */ /* 0x000fe4000bf66270 */
[----:B------:R-:W-:Y:S02]  /*1080*/  USEL UR41, UR41, 0x1, UP0 ;  /* 0x0000000129297887 */ /* 0x000fe40008000000 */
[----:B------:R-:W-:Y:S01]  /*1090*/  UIMAD.WIDE.U32 UR8, UR10, UR8, URZ ;  /* 0x000000080a0872a5 */ /* 0x000fe2000f8e003f */
[----:B------:R-:W-:Y:S01]  /*10a0*/  ULDC UR12, c[0x0][0x2f0] ;  /* 0x0000bc00000c7ab9 */ /* 0x000fe20000000800 */
[----:B------:R-:W-:Y:S01]  /*10b0*/  @UP1 ULDC UR15, c[0x0][0x450] ;  /* 0x00011400000f1ab9 */ /* 0x000fe20000000800 */
[----:B------:R-:W-:Y:S01]  /*10c0*/  @UP2 ULDC UR6, c[0x0][0xc4c] ;  /* 0x0003130000062ab9 */ /* 0x000fe20000000800 */
[----:B------:R-:W-:Y:S01]  /*10d0*/  UIMAD UR11, UR41, UR12, UR11 ;  /* 0x0000000c290b72a4 */ /* 0x000fe2000f8e020b */
[----:B------:R-:W-:Y:S01]  /*10e0*/  PLOP3.LUT P1, PT, PT, PT, UP3, 0x80, 0x0 ;  /* 0x000000000000781c */ /* 0x000fe20003f2f038 */
[----:B------:R-:W-:-:S02]  /*10f0*/  @UP1 USHF.R.U32.HI UR10, URZ, UR15, UR9 ;  /* 0x0000000f3f0a1299 */ /* 0x000fc40008011609 */
[----:B------:R-:W-:Y:S01]  /*1100*/  UIMAD.WIDE.U32 UR6, UR13, UR6, URZ ;  /* 0x000000060d0672a5 */ /* 0x000fe2000f8e003f */
[----:B------:R-:W-:Y:S01]  /*1110*/  @UP2 ULDC UR14, c[0x0][0xc50] ;  /* 0x00031400000e2ab9 */ /* 0x000fe20000000800 */
[----:B------:R-:W-:Y:S01]  /*1120*/  UIADD3 UR10, UR11, UR10, URZ ;  /* 0x0000000a0b0a7290 */ /* 0x000fe2000fffe03f */
[----:B------:R-:W-:Y:S01]  /*1130*/  UMOV UR40, UR13 ;  /* 0x0000000d00287c82 */ /* 0x000fe20008000000 */
[----:B------:R-:W-:Y:S02]  /*1140*/  @UP2 USHF.R.U32.HI UR40, URZ, UR14, UR7 ;  /* 0x0000000e3f282299 */ /* 0x000fe40008011607 */
[----:B------:R-:W-:Y:S02]  /*1150*/  UIADD3 UR4, UR10, UR4, URZ ;  /* 0x000000040a047290 */ /* 0x000fe4000fffe03f */
[----:B------:R-:W-:-:S04]  /*1160*/  UIADD3 UR6, -UR40, URZ, URZ ;  /* 0x0000003f28067290 */ /* 0x000fc8000fffe13f */
[----:B------:R-:W-:Y:S01]  /*1170*/  UIMAD UR42, UR42, UR6, UR13 ;  /* 0x000000062a2a72a4 */ /* 0x000fe2000f8e020d */
[----:B------:R-:W-:Y:S01]  /*1180*/  IMAD.U32 R0, RZ, RZ, UR4 ;  /* 0x00000004ff007e24 */ /* 0x000fe2000f8e00ff */
[----:B------:R-:W-:Y:S10]  /*1190*/  @!P1 BRA `(.L_x_784) ;  /* 0x0000000000409947 */ /* 0x000ff40003800000 */
[----:B------:R-:W-:Y:S01]  /*11a0*/  ISETP.LT.AND P0, PT, RZ, UR10, PT ;  /* 0x0000000aff007c0c */ /* 0x000fe2000bf01270 */
[----:B------:R-:W-:-:S12]  /*11b0*/  UIADD3 UR4, UR10, -0x1, URZ ;  /* 0xffffffff0a047890 */ /* 0x000fd8000fffe03f */
[----:B------:R-:W-:Y:S05]  /*11c0*/  @P0 BRA `(.L_x_785) ;  /* 0x00000000001c0947 */ /* 0x000fea0003800000 */
[----:B------:R-:W-:Y:S02]  /*11d0*/  UISETP.NE.AND UP0, UPT, UR5, 0x1, UPT ;  /* 0x000000010500788c */ /* 0x000fe4000bf05270 */
[----:B------:R-:W-:-:S09]  /*11e0*/  UIADD3 UR4, -UR10, URZ, URZ ;  /* 0x0000003f0a047290 */ /* 0x000fd2000fffe13f */
[----:B------:R-:W-:Y:S02]  /*11f0*/  @UP0 ULDC.64 UR8, c[0x0][0x9e8] ;  /* 0x00027a0000080ab9 */ /* 0x000fe40000000a00 */
[----:B------:R-:W-:-:S04]  /*1200*/  UIMAD.WIDE.U32 UR6, UR4, UR8, URZ ;  /* 0x00000008040672a5 */ /* 0x000fc8000f8e003f */
[----:B------:R-:W-:-:S04]  /*1210*/  @UP0 USHF.R.U32.HI UR4, URZ, UR9, UR7 ;  /* 0x000000093f040299 */ /* 0x000fc80008011607 */
[----:B------:R-:W-:Y:S01]  /*1220*/  ULOP3.LUT UR4, URZ, UR4, URZ, 0x33, !UPT ;  /* 0x000000043f047292 */ /* 0x000fe2000f8e333f */
[----:B------:R-:W-:Y:S11]  /*1230*/  BRA `(.L_x_786) ;  /* 0x0000000000107947 */ /* 0x000ff60003800000 */
.L_x_785:
[----:B------:R-:W-:-:S11]  /*1240*/  UISETP.NE.AND UP0, UPT, UR5, 0x1, UPT ;  /* 0x000000010500788c */ /* 0x000fd6000bf05270 */
[----:B------:R-:W-:Y:S02]  /*1250*/  @UP0 ULDC.64 UR8, c[0x0][0x9e8] ;  /* 0x00027a0000080ab9 */ /* 0x000fe40000000a00 */
[----:B------:R-:W-:-:S04]  /*1260*/  UIMAD.WIDE.U32 UR6, UR4, UR8, URZ ;  /* 0x00000008040672a5 */ /* 0x000fc8000f8e003f */
[----:B------:R-:W-:-:S12]  /*1270*/  @UP0 USHF.R.U32.HI UR4, URZ, UR9, UR7 ;  /* 0x000000093f040299 */ /* 0x000fd80008011607 */
.L_x_786:
[----:B------:R-:W-:-:S06]  /*1280*/  UIMAD UR4, UR4, UR5, UR5 ;  /* 0x00000005040472a4 */ /* 0x000fcc000f8e0205 */
[----:B------:R-:W-:-:S07]  /*1290*/  VIMNMX R0, R0, UR4, PT ;  /* 0x0000000400007c48 */ /* 0x000fce000bfe0100 */
.L_x_784:
[----:B------:R-:W-:Y:S01]  /*12a0*/  UIMAD UR4, UR41, UR12, 0x7f ;  /* 0x0000007f290474a4 */ /* 0x000fe2000f8e020c */
[----:B------:R-:W-:Y:S01]  /*12b0*/  VIADD R0, R0, 0x7f ;  /* 0x0000007f00007836 */ /* 0x000fe20000000000 */
[----:B------:R-:W-:Y:S01]  /*12c0*/  @UP1 ULDC UR6, c[0x0][0x44c] ;  /* 0x0001130000061ab9 */ /* 0x000fe20000000800 */
[----:B------:R-:W-:Y:S01]  /*12d0*/  @UP1 ULDC UR10, c[0x0][0x450] ;  /* 0x00011400000a1ab9 */ /* 0x000fe20000000800 */
[----:B------:R-:W-:Y:S02]  /*12e0*/  USHF.R.S32.HI UR8, URZ, 0x1f, UR4 ;  /* 0x0000001f3f087899 */ /* 0x000fe40008011404 */
[----:B------:R-:W-:Y:S01]  /*12f0*/  UIMAD.WIDE.U32 UR6, UR39, UR6, URZ ;  /* 0x00000006270672a5 */ /* 0x000fe2000f8e003f */
[----:B------:R-:W-:Y:S01]  /*1300*/  SHF.R.S32.HI R3, RZ, 0x1f, R0 ;  /* 0x0000001fff037819 */ /* 0x000fe20000011400 */
[----:B------:R-:W-:Y:S01]  /*1310*/  UMOV UR9, UR39 ;  /* 0x0000002700097c82 */ /* 0x000fe20008000000 */
[----:B------:R-:W-:Y:S02]  /*1320*/  ULEA.HI UR8, UR8, UR4, URZ, 0x7 ;  /* 0x0000000408087291 */ /* 0x000fe4000f8f383f */
[----:B------:R-:W-:Y:S01]  /*1330*/  @UP1 USHF.R.U32.HI UR9, URZ, UR10, UR7 ;  /* 0x0000000a3f091299 */ /* 0x000fe20008011607 */
[----:B------:R-:W-:Y:S01]  /*1340*/  LEA.HI R3, R3, R0, RZ, 0x7 ;  /* 0x0000000003037211 */ /* 0x000fe200078f38ff */
[----:B------:R-:W-:-:S02]  /*1350*/  UIMAD UR50, UR41, UR12, -UR50 ;  /* 0x0000000c293272a4 */ /* 0x000fc4000f8e0a32 */
[----:B------:R-:W-:Y:S01]  /*1360*/  USHF.R.S32.HI UR8, URZ, 0x7, UR8 ;  /* 0x000000073f087899 */ /* 0x000fe20008011408 */
[----:B------:R-:W-:Y:S01]  /*1370*/  SHF.R.S32.HI R3, RZ, 0x7, R3 ;  /* 0x00000007ff037819 */ /* 0x000fe20000011403 */
[----:B------:R-:W-:-:S03]  /*1380*/  UIADD3 UR4, UR50, UR9, URZ ;  /* 0x0000000932047290 */ /* 0x000fc6000fffe03f */
[----:B------:R-:W-:Y:S01]  /*1390*/  ULDC UR9, c[0x0][0x9dc] ;  /* 0x0002770000097ab9 */ /* 0x000fe20000000800 */
[----:B------:R-:W-:Y:S01]  /*13a0*/  VIMNMX R88, R3, UR8, PT ;  /* 0x0000000803587c48 */ /* 0x000fe2000bfe0100 */
[----:B------:R-:W-:Y:S01]  /*13b0*/  UIADD3 UR9, UR4, -UR9, URZ ;  /* 0x8000000904097290 */ /* 0x000fe2000fffe03f */
[----:B------:R-:W-:Y:S11]  /*13c0*/  @!P1 BRA `(.L_x_787) ;  /* 0x0000000000449947 */ /* 0x000ff60003800000 */
[----:B------:R-:W-:-:S06]  /*13d0*/  UISETP.GT.AND UP0, UPT, UR4, -0x1, UPT ;  /* 0xffffffff0400788c */ /* 0x000fcc000bf04270 */
[----:B------:R-:W-:-:S13]  /*13e0*/  PLOP3.LUT P0, PT, PT, PT, UP0, 0x80, 0x0 ;  /* 0x000000000000781c */ /* 0x000fda0003f0f008 */
[----:B------:R-:W-:Y:S05]  /*13f0*/  @P0 BRA `(.L_x_788) ;  /* 0x00000000001c0947 */ /* 0x000fea0003800000 */
[----:B------:R-:W-:Y:S02]  /*1400*/  UISETP.NE.AND UP0, UPT, UR5, 0x1, UPT ;  /* 0x000000010500788c */ /* 0x000fe4000bf05270 */
[----:B------:R-:W-:-:S09]  /*1410*/  ULOP3.LUT UR4, URZ, UR4, URZ, 0x33, !UPT ;  /* 0x000000043f047292 */ /* 0x000fd2000f8e333f */
[----:B------:R-:W-:Y:S02]  /*1420*/  @UP0 ULDC.64 UR10, c[0x0][0x9e8] ;  /* 0x00027a00000a0ab9 */ /* 0x000fe40000000a00 */
[----:B------:R-:W-:-:S04]  /*1430*/  UIMAD.WIDE.U32 UR6, UR4, UR10, URZ ;  /* 0x0000000a040672a5 */ /* 0x000fc8000f8e003f */
[----:B------:R-:W-:-:S04]  /*1440*/  @UP0 USHF.R.U32.HI UR4, URZ, UR11, UR7 ;  /* 0x0000000b3f040299 */ /* 0x000fc80008011607 */
[----:B------:R-:W-:Y:S01]  /*1450*/  ULOP3.LUT UR4, URZ, UR4, URZ, 0x33, !UPT ;  /* 0x000000043f047292 */ /* 0x000fe2000f8e333f */
[----:B------:R-:W-:Y:S11]  /*1460*/  BRA `(.L_x_789) ;  /* 0x0000000000107947 */ /* 0x000ff60003800000 */
.L_x_788:
[----:B------:R-:W-:-:S11]  /*1470*/  UISETP.NE.AND UP0, UPT, UR5, 0x1, UPT ;  /* 0x000000010500788c */ /* 0x000fd6000bf05270 */
[----:B------:R-:W-:Y:S02]  /*1480*/  @UP0 ULDC.64 UR10, c[0x0][0x9e8] ;  /* 0x00027a00000a0ab9 */ /* 0x000fe40000000a00 */
[----:B------:R-:W-:-:S04]  /*1490*/  UIMAD.WIDE.U32 UR6, UR4, UR10, URZ ;  /* 0x0000000a040672a5 */ /* 0x000fc8000f8e003f */
[----:B------:R-:W-:-:S12]  /*14a0*/  @UP0 USHF.R.U32.HI UR4, URZ, UR11, UR7 ;  /* 0x0000000b3f040299 */ /* 0x000fd80008011607 */
.L_x_789:
[----:B------:R-:W-:-:S04]  /*14b0*/  UIMAD UR4, UR4, UR5, URZ ;  /* 0x00000005040472a4 */ /* 0x000fc8000f8e023f */
[----:B------:R-:W-:-:S04]  /*14c0*/  UISETP.LT.AND UP0, UPT, UR9, UR4, UPT ;  /* 0x000000040900728c */ /* 0x000fc8000bf01270 */
[----:B------:R-:W-:-:S12]  /*14d0*/  USEL UR9, UR9, UR4, !UP0 ;  /* 0x0000000409097287 */ /* 0x000fd8000c000000 */
.L_x_787:
[----:B------:R-:W-:Y:S01]  /*14e0*/  USHF.R.S32.HI UR4, URZ, 0x1f, UR9 ;  /* 0x0000001f3f047899 */ /* 0x000fe20008011409 */
[----:B------:R-:W-:Y:S01]  /*14f0*/  PLOP3.LUT P0, PT, PT, PT, PT, 0x80, 0x0 ;  /* 0x000000000000781c */ /* 0x000fe20003f0f070 */
[----:B------:R-:W-:Y:S01]  /*1500*/  IMAD.MOV.U32 R0, RZ, RZ, RZ ;  /* 0x000000ffff007224 */ /* 0x000fe200078e00ff */
[----:B------:R-:W-:Y:S01]  /*1510*/  CS2R R26, SRZ ;  /* 0x00000000001a7805 */ /* 0x000fe2000001ff00 */
[----:B------:R-:W-:Y:S01]  /*1520*/  ULEA.HI UR4, UR4, UR9, URZ, 0x7 ;  /* 0x0000000904047291 */ /* 0x000fe2000f8f383f */
[----:B------:R-:W-:Y:S01]  /*1530*/  IMAD.MOV.U32 R30, RZ, RZ, RZ ;  /* 0x000000ffff1e7224 */ /* 0x000fe200078e00ff */
[----:B------:R-:W-:Y:S01]  /*1540*/  CS2R R24, SRZ ;  /* 0x0000000000187805 */ /* 0x000fe2000001ff00 */
[----:B------:R-:W-:Y:S01]  /*1550*/  IMAD.MOV.U32 R118, RZ, RZ, RZ ;  /* 0x000000ffff767224 */ /* 0x000fe200078e00ff */
[----:B------:R-:W-:Y:S01]  /*1560*/  USHF.R.S32.HI UR4, URZ, 0x7, UR4 ;  /* 0x000000073f047899 */ /* 0x000fe20008011404 */
[----:B------:R-:W-:Y:S01]  /*1570*/  IMAD.MOV.U32 R21, RZ, RZ, RZ ;  /* 0x000000ffff157224 */ /* 0x000fe200078e00ff */
[----:B------:R-:W-:Y:S01]  /*1580*/  CS2R R14, SRZ ;  /* 0x00000000000e7805 */ /* 0x000fe2000001ff00 */
[----:B------:R-:W-:Y:S01]  /*1590*/  IMAD.MOV.U32 R114, RZ, RZ, RZ ;  /* 0x000000ffff727224 */ /* 0x000fe200078e00ff */
[----:B------:R-:W-:Y:S01]  /*15a0*/  UISETP.LT.AND UP0, UPT, URZ, UR4, UPT ;  /* 0x000000043f00728c */ /* 0x000fe2000bf01270 */
[----:B------:R-:W-:Y:S01]  /*15b0*/  IMAD.MOV.U32 R29, RZ, RZ, RZ ;  /* 0x000000ffff1d7224 */ /* 0x000fe200078e00ff */
[----:B------:R-:W-:Y:S01]  /*15c0*/  CS2R R34, SRZ ;  /* 0x0000000000227805 */ /* 0x000fe2000001ff00 */
[----:B------:R-:W-:Y:S01]  /*15d0*/  IMAD.MOV.U32 R110, RZ, RZ, RZ ;  /* 0x000000ffff6e7224 */ /* 0x000fe200078e00ff */
[----:B------:R-:W-:Y:S01]  /*15e0*/  USEL UR43, URZ, UR4, !UP0 ;  /* 0x000000043f2b7287 */ /* 0x000fe2000c000000 */
[----:B------:R-:W-:Y:S01]  /*15f0*/  CS2R R12, SRZ ;  /* 0x00000000000c7805 */ /* 0x000fe2000001ff00 */
[----:B------:R-:W-:Y:S01]  /*1600*/  IMAD.MOV.U32 R106, RZ, RZ, RZ ;  /* 0x000000ffff6a7224 */ /* 0x000fe200078e00ff */
[----:B------:R-:W-:Y:S01]  /*1610*/  CS2R R102, SRZ ;  /* 0x0000000000667805 */ /* 0x000fe2000001ff00 */
[----:B------:R-:W-:Y:S01]  /*1620*/  IMAD.MOV.U32 R41, RZ, RZ, RZ ;  /* 0x000000ffff297224 */ /* 0x000fe200078e00ff */
[----:B------:R-:W-:-:S02]  /*1630*/  CS2R R100, SRZ ;  /* 0x0000000000647805 */ /* 0x000fc4000001ff00 */
[----:B------:R-:W-:Y:S02]  /*1640*/  ISETP.GT.AND P1, PT, R88, UR43, PT ;  /* 0x0000002b58007c0c */ /* 0x000fe4000bf24270 */
[----:B------:R-:W-:Y:S02]  /*1650*/  CS2R R98, SRZ ;  /* 0x0000000000627805 */ /* 0x000fe4000001ff00 */
[----:B------:R-:W-:Y:S02]  /*1660*/  CS2R R96, SRZ ;  /* 0x0000000000607805 */ /* 0x000fe4000001ff00 */
[----:B------:R-:W-:Y:S02]  /*1670*/  CS2R R94, SRZ ;  /* 0x00000000005e7805 */ /* 0x000fe4000001ff00 */
[----:B------:R-:W-:Y:S02]  /*1680*/  CS2R R92, SRZ ;  /* 0x00000000005c7805 */ /* 0x000fe4000001ff00 */
[----:B------:R-:W-:Y:S01]  /*1690*/  CS2R R90, SRZ ;  /* 0x00000000005a7805 */ /* 0x000fe2000001ff00 */
[----:B------:R-:W-:-:S02]  /*16a0*/  IMAD.MOV.U32 R89, RZ, RZ, RZ ;  /* 0x000000ffff597224 */ /* 0x000fc400078e00ff */
[----:B------:R-:W-:Y:S05]  /*16b0*/  @!P1 BRA `(.L_x_790) ;  /* 0x000000d400a49947 */ /* 0x000fea0003800000 */
[----:B------:R-:W0:Y:S01]  /*16c0*/  SHFL.IDX PT, R0, R154, RZ, 0x1f ;  /* 0x00001fff9a007589 */ /* 0x000e2200000e0000 */
[----:B------:R-:W1:Y:S01]  /*16d0*/  S2UR UR6, SR_CgaCtaId ;  /* 0x00000000000679c3 */ /* 0x000e620000008800 */
[----:B------:R-:W-:Y:S01]  /*16e0*/  UMOV UR45, 0x400 ;  /* 0x00000400002d7882 */ /* 0x000fe20000000000 */
[----:B0-----:R-:W-:Y:S01]  /*16f0*/  R2UR UR44, R0 ;  /* 0x00000000002c72ca */ /* 0x001fe200000e0000 */
[----:B-1----:R-:W-:-:S12]  /*1700*/  ULEA UR45, UR6, UR45, 0x18 ;  /* 0x0000002d062d7291 */ /* 0x002fd8000f8ec03f */
[----:B------:R-:W-:Y:S02]  /*1710*/  UIMAD.WIDE UR4, UR44, 0x55555556, URZ ;  /* 0x555555562c0478a5 */ /* 0x000fe4000f8e023f */
[----:B------:R-:W-:Y:S02]  /*1720*/  UIADD3 UR4, UR45, 0x8400, URZ ;  /* 0x000084002d047890 */ /* 0x000fe4000fffe03f */
[----:B------:R-:W-:Y:S02]  /*1730*/  ULEA.HI UR5, UR5, UR5, URZ, 0x1 ;  /* 0x0000000505057291 */ /* 0x000fe4000f8f083f */
[----:B------:R-:W-:Y:S02]  /*1740*/  ULOP3.LUT UP0, URZ, UR4, 0x3ff, URZ, 0xc0, !UPT ;  /* 0x000003ff043f7892 */ /* 0x000fe4000f80c03f */
[----:B------:R-:W-:-:S04]  /*1750*/  UIMAD UR5, UR5, -0x3, UR44 ;  /* 0xfffffffd050578a4 */ /* 0x000fc8000f8e022c */
[----:B------:R-:W-:Y:S01]  /*1760*/  PLOP3.LUT P0, PT, PT, PT, UP0, 0x80, 0x0 ;  /* 0x000000000000781c */ /* 0x000fe20003f0f008 */
[----:B------:R-:W-:-:S04]  /*1770*/  ULEA UR5, UR5, UR4, 0xd ;  /* 0x0000000405057291 */ /* 0x000fc8000f8e683f */
[----:B------:R-:W-:-:S04]  /*1780*/  USHF.R.U32.HI UR5, URZ, 0x4, UR5 ;  /* 0x000000043f057899 */ /* 0x000fc80008011605 */
[----:B------:R-:W-:-:S04]  /*1790*/  ULOP3.LUT UR51, UR5, 0x3fff, URZ, 0xc0, !UPT ;  /* 0x00003fff05337892 */ /* 0x000fc8000f8ec03f */
[----:B------:R-:W-:Y:S08]  /*17a0*/  @!P0 BRA `(.L_x_791) ;  /* 0x0000000000408947 */ /* 0x000ff00003800000 */
[----:B------:R-:W-:Y:S01]  /*17b0*/  MOV R0, 0x0 ;  /* 0x0000000000007802 */ /* 0x000fe20000000f00 */
[----:B------:R-:W-:Y:S01]  /*17c0*/  ULDC.64 UR4, c[0x4][0xa8] ;  /* 0x01002a0000047ab9 */ /* 0x000fe20000000a00 */
[----:B------:R-:W-:Y:S01]  /*17d0*/  ULDC.64 UR6, c[0x4][0x28] ;  /* 0x01000a0000067ab9 */ /* 0x000fe20000000a00 */
[----:B------:R-:W-:Y:S01]  /*17e0*/  IMAD.U32 R4, RZ, RZ, UR4 ;  /* 0x00000004ff047e24 */ /* 0x000fe2000f8e00ff */
[----:B------:R0:W1:Y:S01]  /*17f0*/  LDC.64 R2, c[0x4][R0] ;  /* 0x0100000000027b82 */ /* 0x0000620000000a00 */
[----:B------:R-:W-:Y:S01]  /*1800*/  IMAD.U32 R5, RZ, RZ, UR5 ;  /* 0x00000005ff057e24 */ /* 0x000fe2000f8e00ff */
[----:B------:R-:W-:Y:S01]  /*1810*/  ULDC.64 UR4, c[0x4][0xb0] ;  /* 0x01002c0000047ab9 */ /* 0x000fe20000000a00 */
[----:B------:R-:W-:Y:S02]  /*1820*/  IMAD.U32 R10, RZ, RZ, UR6 ;  /* 0x00000006ff0a7e24 */ /* 0x000fe4000f8e00ff */
[----:B------:R-:W-:Y:S02]  /*1830*/  IMAD.U32 R6, RZ, RZ, UR4 ;  /* 0x00000004ff067e24 */ /* 0x000fe4000f8e00ff */
[----:B------:R-:W-:-:S02]  /*1840*/  IMAD.U32 R7, RZ, RZ, UR5 ;  /* 0x00000005ff077e24 */ /* 0x000fc4000f8e00ff */
[----:B------:R-:W-:Y:S02]  /*1850*/  IMAD.U32 R11, RZ, RZ, UR7 ;  /* 0x00000007ff0b7e24 */ /* 0x000fe4000f8e00ff */
[----:B------:R-:W-:Y:S02]  /*1860*/  IMAD.MOV.U32 R8, RZ, RZ, 0x70 ;  /* 0x00000070ff087424 */ /* 0x000fe400078e00ff */
[----:B------:R-:W-:Y:S02]  /*1870*/  IMAD.MOV.U32 R12, RZ, RZ, 0x1 ;  /* 0x00000001ff0c7424 */ /* 0x000fe400078e00ff */
[----:B0-----:R-:W-:-:S07]  /*1880*/  IMAD.MOV.U32 R13, RZ, RZ, RZ ;  /* 0x000000ffff0d7224 */ /* 0x001fce00078e00ff */
[----:B------:R-:W-:-:S07]  /*1890*/  LEPC R20, `(.L_x_791) ;  /* 0x000000001014794e */ /* 0x000fce0000000000 */
[----:B-1----:R-:W-:Y:S05]  /*18a0*/  CALL.ABS.NOINC R2 ;  /* 0x0000000002007343 */ /* 0x002fea0003c00000 */
.L_x_791:
        /* <DEDUP_REMOVED lines=9> */
.L_x_964:
[----:B------:R-:W-:Y:S05]  /*1940*/  @!P0 BRA `(.L_x_793) ;  /* 0x0000000000048947 */ /* 0x000fea0003800000 */
[----:B------:R-:W-:Y:S01]  /*1950*/  BPT.TRAP 0x1 ;  /* 0x000000040000795c */ /* 0x000fe20000300000 */
.L_x_793:
[----:B------:R-:W-:Y:S02]  /*1960*/  IMAD.U32 R15, RZ, RZ, UR37 ;  /* 0x00000025ff0f7e24 */ /* 0x000fe4000f8e00ff */
[----:B0-----:R-:W-:-:S03]  /*1970*/  IMAD.U32 R0, RZ, RZ, UR36 ;  /* 0x00000024ff007e24 */ /* 0x001fc6000f8e00ff */
[----:B------:R-:W-:Y:S02]  /*1980*/  LEA R15, R15, UR45, 0x3 ;  /* 0x0000002d0f0f7c11 */ /* 0x000fe4000f8e18ff */
[----:B------:R-:W-:-:S04]  /*1990*/  SHF.L.U32 R0, R0, 0x1f, RZ ;  /* 0x0000001f00007819 */ /* 0x000fc800000006ff */
[----:B------:R0:W1:Y:S01]  /*19a0*/  SYNCS.PHASECHK.TRANS64.TRYWAIT P2, [R15+URZ+0x16830], R0 ;  /* 0x016830000f0075a7 */ /* 0x000062000804017f */
[----:B------:R-:W-:Y:S05]  /*19b0*/  @!P0 BRA `(.L_x_794) ;  /* 0x0000000000048947 */ /* 0x000fea0003800000 */
[----:B------:R-:W-:Y:S01]  /*19c0*/  BPT.TRAP 0x1 ;  /* 0x000000040000795c */ /* 0x000fe20000300000 */
.L_x_794:
[----:B------:R-:W2:Y:S02]  /*19d0*/  S2R R2, SR_TID.X ;  /* 0x0000000000027919 */ /* 0x000ea40000002100 */
[----:B--2---:R-:W-:Y:S01]  /*19e0*/  LOP3.LUT P1, RZ, R2, 0x7f, RZ, 0xc0, !PT ;  /* 0x0000007f02ff7812 */ /* 0x004fe2000782c0ff */
[----:B-1----:R-:W-:-:S12]  /*19f0*/  @P2 BRA `(.L_x_795) ;  /* 0x0000000000082947 */ /* 0x002fd80003800000 */
[----:B------:R-:W1:Y:S02]  /*1a00*/  SYNCS.PHASECHK.TRANS64.TRYWAIT P2, [R15+URZ+0x16830], R0 ;  /* 0x016830000f0075a7 */ /* 0x000e64000804017f */
[----:B-1----:R-:W-:Y:S05]  /*1a10*/  @!P2 BRA `(.L_x_796) ;  /* 0x00000128003ca947 */ /* 0x002fea0003800000 */
.L_x_795:
[----:B------:R-:W-:Y:S05]  /*1a20*/  WARPSYNC.ALL ;  /* 0x0000000000007948 */ /* 0x000fea0003800000 */
[----:B------:R-:W-:Y:S01]  /*1a30*/  UIADD3 UR4, UR45, 0xe400, URZ ;  /* 0x0000e4002d047890 */ /* 0x000fe2000fffe03f */
[----:B------:R-:W-:Y:S01]  /*1a40*/  WARPGROUP.ARRIVE ;  /* 0x00000000000079c5 */ /* 0x000fe20000000000 */
[----:B------:R-:W-:Y:S01]  /*1a50*/  ULOP3.LUT UR16, UR51, 0x10000, URZ, 0xfc, !UPT ;  /* 0x0001000033107892 */ /* 0x000fe2000f8efc3f */
[----:B01----:R-:W-:Y:S01]  /*1a60*/  @!P1 VIADD R15, R15, 0x16840 ;  /* 0x000168400f0f9836 */ /* 0x003fe20000000000 */
[----:B------:R-:W-:Y:S01]  /*1a70*/  USHF.R.U32.HI UR4, URZ, 0x4, UR4 ;  /* 0x000000043f047899 */ /* 0x000fe20008011604 */
[----:B------:R-:W-:Y:S01]  /*1a80*/  UMOV UR17, 0x40000040 ;  /* 0x4000004000117882 */ /* 0x000fe20000000000 */
[----:B------:R-:W-:-:S02]  /*1a90*/  UMOV UR19, 0x40000040 ;  /* 0x4000004000137882 */ /* 0x000fc40000000000 */
[----:B------:R-:W-:Y:S01]  /*1aa0*/  ULOP3.LUT UR4, UR4, 0x3fff, URZ, 0xc0, !UPT ;  /* 0x00003fff04047892 */ /* 0x000fe2000f8ec03f */
[----:B------:R-:W-:Y:S01]  /*1ab0*/  @!P1 PRMT R15, RZ, 0x654, R15 ;  /* 0x00000654ff0f9816 */ /* 0x000fe2000000000f */
[----:B------:R-:W-:Y:S01]  /*1ac0*/  UMOV UR5, 0x40000040 ;  /* 0x4000004000057882 */ /* 0x000fe20000000000 */
[----:B------:R-:W-:Y:S01]  /*1ad0*/  UMOV UR7, 0x40000040 ;  /* 0x4000004000077882 */ /* 0x000fe20000000000 */
[----:B------:R-:W-:Y:S02]  /*1ae0*/  ULOP3.LUT UR20, UR4, 0x10000, URZ, 0xfc, !UPT ;  /* 0x0001000004147892 */ /* 0x000fe4000f8efc3f */
[----:B------:R-:W-:Y:S02]  /*1af0*/  UIADD3 UR4, UR16, 0x2, URZ ;  /* 0x0000000210047890 */ /* 0x000fe4000fffe03f */
[----:B------:R-:W-:Y:S02]  /*1b00*/  ULEA UR18, UR37, UR20, 0xa ;  /* 0x0000001425127291 */ /* 0x000fe4000f8e503f */
[----:B------:R-:W-:-:S02]  /*1b10*/  UIADD3 UR8, UR16, 0x4, URZ ;  /* 0x0000000410087890 */ /* 0x000fc4000fffe03f */
[----:B------:R-:W-:Y:S02]  /*1b20*/  UIADD3 UR6, UR18, 0x2, URZ ;  /* 0x0000000212067890 */ /* 0x000fe4000fffe03f */
[----:B------:R-:W-:Y:S01]  /*1b30*/  UIADD3 UR10, UR18, 0x4, URZ ;  /* 0x00000004120a7890 */ /* 0x000fe2000fffe03f */
[----:B------:R-:W-:Y:S02]  /*1b40*/  UMOV UR9, 0x40000040 ;  /* 0x4000004000097882 */ /* 0x000fe40000000000 */
[----:B------:R-:W-:Y:S01]  /*1b50*/  HGMMA.64x128x16.F32 R24, gdesc[UR16], RZ, !UPT, gsb0 ;  /* 0x01e00000101879f0 */ /* 0x000fe2000c0008ff */
[----:B------:R-:W-:Y:S01]  /*1b60*/  UMOV UR11, 0x40000040 ;  /* 0x40000040000b7882 */ /* 0x000fe20000000000 */
[----:B------:R-:W-:Y:S02]  /*1b70*/  UIADD3 UR12, UR16, 0x6, URZ ;  /* 0x00000006100c7890 */ /* 0x000fe4000fffe03f */
[----:B------:R-:W-:Y:S01]  /*1b80*/  UIADD3 UR14, UR18, 0x6, URZ ;  /* 0x00000006120e7890 */ /* 0x000fe2000fffe03f */
[----:B------:R-:W-:Y:S01]  /*1b90*/  UMOV UR13, 0x40000040 ;  /* 0x40000040000d7882 */ /* 0x000fe20000000000 */
[----:B------:R-:W-:Y:S01]  /*1ba0*/  UMOV UR15, 0x40000040 ;  /* 0x40000040000f7882 */ /* 0x000fe20000000000 */
[----:B------:R-:W-:-:S02]  /*1bb0*/  ULDC UR21, c[0x0][0x9dc] ;  /* 0x0002770000157ab9 */ /* 0x000fc40000000800 */
[----:B------:R-:W-:Y:S01]  /*1bc0*/  ULOP3.LUT UR21, URZ, UR21, URZ, 0x33, !UPT ;  /* 0x000000153f157292 */ /* 0x000fe2000f8e333f */
[----:B------:R-:W-:Y:S02]  /*1bd0*/  WARPGROUP.DEPBAR.LE gsb0, 0x0 ;  /* 0x00008000000079c5 */ /* 0x000fe40000010000 */
[----:B------:R-:W-:-:S06]  /*1be0*/  WARPGROUP.ARRIVE ;  /* 0x00000000000079c5 */ /* 0x000fcc0000000000 */
[----:B------:R-:W-:Y:S01]  /*1bf0*/  HGMMA.64x128x16.F32 R24, gdesc[UR4], R24, gsb0 ;  /* 0x01e00000041879f0 */ /* 0x000fe20008000818 */
[----:B------:R-:W-:Y:S02]  /*1c00*/  ULDC UR6, c[0x0][0x448] ;  /* 0x0001120000067ab9 */ /* 0x000fe40000000800 */
[----:B------:R-:W-:-:S06]  /*1c10*/  UISETP.NE.AND UP0, UPT, UR6, 0x1, UPT ;  /* 0x000000010600788c */ /* 0x000fcc000bf05270 */
[----:B------:R-:W-:Y:S02]  /*1c20*/  PLOP3.LUT P2, PT, PT, PT, UP0, 0x80, 0x0 ;  /* 0x000000000000781c */ /* 0x000fe40003f4f008 */
[----:B------:R-:W-:-:S03]  /*1c30*/  PLOP3.LUT P3, PT, PT, PT, UP0, 0x80, 0x0 ;  /* 0x000000000000781c */ /* 0x000fc60003f6f008 */
[----:B------:R-:W-:Y:S01]  /*1c40*/  @UP0 ULDC UR6, c[0x0][0x44c] ;  /* 0x0001130000060ab9 */ /* 0x000fe20000000800 */
[----:B------:R-:W-:Y:S02]  /*1c50*/  WARPGROUP.DEPBAR.LE gsb0, 0x0 ;  /* 0x00008000000079c5 */ /* 0x000fe40000010000 */
[----:B------:R-:W-:-:S06]  /*1c60*/  WARPGROUP.ARRIVE ;  /* 0x00000000000079c5 */ /* 0x000fcc0000000000 */
[----:B------:R-:W-:Y:S01]  /*1c70*/  HGMMA.64x128x16.F32 R24, gdesc[UR8], R24, gsb0 ;  /* 0x01e00000081879f0 */ /* 0x000fe20008000818 */
[----:B------:R-:W-:Y:S02]  /*1c80*/  ULDC UR10, c[0x0][0x9d8] ;  /* 0x00027600000a7ab9 */ /* 0x000fe40000000800 */
[----:B------:R-:W-:Y:S02]  /*1c90*/  WARPGROUP.DEPBAR.LE gsb0, 0x0 ;  /* 0x00008000000079c5 */ /* 0x000fe40000010000 */
[----:B------:R-:W-:-:S07]  /*1ca0*/  WARPGROUP.ARRIVE ;  /* 0x00000000000079c5 */ /* 0x000fce0000000000 */
[----:B------:R-:W-:Y:S03]  /*1cb0*/  HGMMA.64x128x16.F32 R24, gdesc[UR12], R24, gsb0 ;  /* 0x01e000000c1879f0 */ /* 0x000fe60008000818 */
[----:B------:R-:W-:Y:S02]  /*1cc0*/  WARPGROUP.DEPBAR.LE gsb0, 0x0 ;  /* 0x00008000000079c5 */ /* 0x000fe40000010000 */
[----:B------:R-:W-:Y:S01]  /*1cd0*/  FMUL.FTZ R2, R24, UR10 ;  /* 0x0000000a18027c20 */ /* 0x000fe20008410000 */
[----:B------:R-:W-:Y:S01]  /*1ce0*/  FMUL.FTZ R90, R28, UR10 ;  /* 0x0000000a1c5a7c20 */ /* 0x000fe20008410000 */
[----:B------:R-:W-:Y:S01]  /*1cf0*/  FMUL.FTZ R20, R47, UR10 ;  /* 0x0000000a2f147c20 */ /* 0x000fe20008410000 */
[----:B------:R-:W-:Y:S01]  /*1d00*/  FMUL.FTZ R28, R55, UR10 ;  /* 0x0000000a371c7c20 */ /* 0x000fe20008410000 */
[----:B------:R-:W-:Y:S02]  /*1d10*/  VIADD R24, R17, UR39 ;  /* 0x0000002711187c36 */ /* 0x000fe40008000000 */
[----:B------:R-:W-:Y:S01]  /*1d20*/  FMUL.FTZ R55, R56, UR10 ;  /* 0x0000000a38377c20 */ /* 0x000fe20008410000 */
[----:B------:R-:W0:Y:S01]  /*1d30*/  LDC R47, c[0x0][0x2f0] ;  /* 0x0000bc00ff2f7b82 */ /* 0x000e220000000800 */
[----:B------:R-:W-:Y:S01]  /*1d40*/  FMUL.FTZ R56, R57, UR10 ;  /* 0x0000000a39387c20 */ /* 0x000fe20008410000 */
[----:B------:R-:W-:Y:S01]  /*1d50*/  FMUL.FTZ R0, R26, UR10 ;  /* 0x0000000a1a007c20 */ /* 0x000fe20008410000 */
[----:B------:R-:W-:Y:S01]  /*1d60*/  FMUL.FTZ R21, R46, UR10 ;  /* 0x0000000a2e157c20 */ /* 0x000fe20008410000 */
[----:B------:R-:W-:Y:S01]  /*1d70*/  FMUL.FTZ R57, R60, UR10 ;  /* 0x0000000a3c397c20 */ /* 0x000fe20008410000 */
[----:B------:R-:W-:Y:S01]  /*1d80*/  FMUL.FTZ R46, R49, UR10 ;  /* 0x0000000a312e7c20 */ /* 0x000fe20008410000 */
[----:B------:R-:W-:Y:S01]  /*1d90*/  FMUL.FTZ R26, R50, UR10 ;  /* 0x0000000a321a7c20 */ /* 0x000fe20008410000 */
[----:B------:R-:W-:-:S04]  /*1da0*/  @P2 IMAD.HI.U32 R60, R24, UR6, RZ ;  /* 0x00000006183c2c27 */ /* 0x000fc8000f8e00ff */
[----:B------:R-:W-:Y:S01]  /*1db0*/  FMUL.FTZ R4, R31, UR10 ;  /* 0x0000000a1f047c20 */ /* 0x000fe20008410000 */
[----:B------:R-:W-:Y:S01]  /*1dc0*/  FMUL.FTZ R49, R52, UR10 ;  /* 0x0000000a34317c20 */ /* 0x000fe20008410000 */
[----:B------:R-:W1:Y:S01]  /*1dd0*/  LDC R50, c[0x0][0x288] ;  /* 0x0000a200ff327b82 */ /* 0x000e620000000800 */
[----:B------:R-:W-:Y:S01]  /*1de0*/  FMUL.FTZ R31, R33, UR10 ;  /* 0x0000000a211f7c20 */ /* 0x000fe20008410000 */
[----:B------:R-:W-:Y:S01]  /*1df0*/  FMUL.FTZ R52, R53, UR10 ;  /* 0x0000000a35347c20 */ /* 0x000fe20008410000 */
[----:B------:R-:W-:Y:S01]  /*1e00*/  FMUL.FTZ R33, R58, UR10 ;  /* 0x0000000a3a217c20 */ /* 0x000fe20008410000 */
[----:B------:R-:W-:Y:S01]  /*1e10*/  FMUL.FTZ R53, R75, UR10 ;  /* 0x0000000a4b357c20 */ /* 0x000fe20008410000 */
[----:B------:R-:W-:Y:S01]  /*1e20*/  @UP0 ULDC UR6, c[0x0][0x450] ;  /* 0x0001140000060ab9 */ /* 0x000fe20000000800 */
[----:B------:R-:W-:Y:S01]  /*1e30*/  FMUL.FTZ R58, R61, UR10 ;  /* 0x0000000a3d3a7c20 */ /* 0x000fe20008410000 */
[----:B------:R-:W-:Y:S01]  /*1e40*/  IMAD.MOV.U32 R75, RZ, RZ, R24 ;  /* 0x000000ffff4b7224 */ /* 0x000fe200078e0018 */
[----:B------:R-:W-:Y:S01]  /*1e50*/  @P3 SHF.R.U32.HI R75, RZ, UR6, R60 ;  /* 0x00000006ff4b3c19 */ /* 0x000fe2000801163c */
[----:B------:R-:W-:-:S02]  /*1e60*/  IMAD.MOV.U32 R61, RZ, RZ, -0x80 ;  /* 0xffffff80ff3d7424 */ /* 0x000fc400078e00ff */
[----:B------:R-:W-:Y:S01]  /*1e70*/  FMUL.FTZ R7, R34, UR10 ;  /* 0x0000000a22077c20 */ /* 0x000fe20008410000 */
[----:B------:R-:W-:Y:S01]  /*1e80*/  FMUL.FTZ R34, R37, UR10 ;  /* 0x0000000a25227c20 */ /* 0x000fe20008410000 */
[----:B------:R-:W-:Y:S01]  /*1e90*/  FMUL.FTZ R14, R82, UR10 ;  /* 0x0000000a520e7c20 */ /* 0x000fe20008410000 */
[----:B------:R-:W-:Y:S01]  /*1ea0*/  FMUL.FTZ R37, R62, UR10 ;  /* 0x0000000a3e257c20 */ /* 0x000fe20008410000 */
[----:B------:R-:W-:Y:S02]  /*1eb0*/  IMAD R82, R88, R61, 0x80 ;  /* 0x0000008058527424 */ /* 0x000fe400078e023d */
[----:B------:R-:W-:Y:S01]  /*1ec0*/  FMUL.FTZ R5, R30, UR10 ;  /* 0x0000000a1e057c20 */ /* 0x000fe20008410000 */
[----:B------:R-:W2:Y:S01]  /*1ed0*/  SHFL.IDX PT, R62, R75, RZ, 0x1c1f ;  /* 0x001c1fff4b3e7589 */ /* 0x000ea200000e0000 */
[----:B------:R-:W-:Y:S01]  /*1ee0*/  FMUL.FTZ R30, R32, UR10 ;  /* 0x0000000a201e7c20 */ /* 0x000fe20008410000 */
[----:B------:R-:W-:Y:S01]  /*1ef0*/  ULDC.64 UR6, c[0x0][0x9e0] ;  /* 0x0002780000067ab9 */ /* 0x000fe20000000a00 */
[----:B------:R-:W-:Y:S01]  /*1f00*/  FMUL.FTZ R32, R36, UR10 ;  /* 0x0000000a24207c20 */ /* 0x000fe20008410000 */
[----:B------:R-:W-:Y:S01]  /*1f10*/  FMUL.FTZ R36, R40, UR10 ;  /* 0x0000000a28247c20 */ /* 0x000fe20008410000 */
[----:B------:R-:W-:Y:S01]  /*1f20*/  FMUL.FTZ R12, R42, UR10 ;  /* 0x0000000a2a0c7c20 */ /* 0x000fe20008410000 */
[----:B------:R-:W-:Y:S01]  /*1f30*/  VIADD R61, R82, 0x1 ;  /* 0x00000001523d7836 */ /* 0x000fe20000000000 */
[----:B------:R-:W-:Y:S01]  /*1f40*/  UISETP.GE.AND UP1, UPT, UR7, 0x1, UPT ;  /* 0x000000010700788c */ /* 0x000fe2000bf26270 */
[----:B------:R-:W-:Y:S01]  /*1f50*/  FMUL.FTZ R89, R25, UR10 ;  /* 0x0000000a19597c20 */ /* 0x000fe20008410000 */
        /* <DEDUP_REMOVED lines=13> */
[----:B------:R3:W-:Y:S01]  /*2030*/  @!P1 SYNCS.ARRIVE.TRANS64.RED.A1T0 RZ, [R15+URZ], RZ ;  /* 0x000000ff0fff99a7 */ /* 0x0007e2000810043f */
        /* <DEDUP_REMOVED lines=21> */
[----:B---3--:R-:W-:Y:S01]  /*2190*/  FMUL.FTZ R15, R87, UR10 ;  /* 0x0000000a570f7c20 */ /* 0x008fe20008410000 */
[----:B------:R-:W-:Y:S01]  /*21a0*/  IMAD R60, R16, -0x2, R61 ;  /* 0xfffffffe103c7824 */ /* 0x000fe200078e023d */
[----:B------:R-:W-:Y:S01]  /*21b0*/  PLOP3.LUT P2, PT, PT, PT, UP1, 0x40, 0x0 ;  /* 0x000000000000781c */ /* 0x000fe20003f4e818 */
[----:B------:R-:W3:Y:S01]  /*21c0*/  MUFU.TANH R2, R2 ;  /* 0x0000000200027308 */ /* 0x000ee20000002400 */
[----:B0-----:R-:W-:-:S02]  /*21d0*/  IMAD R61, R47, UR41, R82 ;  /* 0x000000292f3d7c24 */ /* 0x001fc4000f8e0252 */
[----:B------:R-:W-:Y:S01]  /*21e0*/  FMUL.FTZ R77, R77, UR10 ;  /* 0x0000000a4d4d7c20 */ /* 0x000fe20008410000 */
[----:B------:R-:W-:Y:S01]  /*21f0*/  IMAD R63, R47, UR41, R60 ;  /* 0x000000292f3f7c24 */ /* 0x000fe2000f8e023c */
[----:B------:R-:W-:Y:S01]  /*2200*/  LEA R78, R88, 0xffffff80, 0x7 ;  /* 0xffffff80584e7811 */ /* 0x000fe200078e38ff */
[----:B------:R-:W-:Y:S02]  /*2210*/  IMAD R79, R16, -0x2, R61 ;  /* 0xfffffffe104f7824 */ /* 0x000fe400078e023d */
[----:B-1----:R-:W-:Y:S01]  /*2220*/  IMAD.IADD R63, R63, 0x1, -R50 ;  /* 0x000000013f3f7824 */ /* 0x002fe200078e0a32 */
[----:B------:R-:W0:Y:S03]  /*2230*/  MUFU.TANH R89, R89 ;  /* 0x0000005900597308 */ /* 0x000e260000002400 */
[C---:B------:R-:W-:Y:S02]  /*2240*/  VIADD R86, R63.reuse, UR6 ;  /* 0x000000063f567c36 */ /* 0x040fe40008000000 */
[----:B------:R-:W-:-:S03]  /*2250*/  VIADD R83, R63, UR21 ;  /* 0x000000153f537c36 */ /* 0x000fc60008000000 */
[----:B------:R-:W1:Y:S01]  /*2260*/  MUFU.TANH R0, R0 ;  /* 0x0000000000007308 */ /* 0x000e620000002400 */
[----:B--2---:R-:W-:-:S07]  /*2270*/  VIADDMNMX R74, R62, R86, R79, PT ;  /* 0x000000563e4a7246 */ /* 0x004fce000380014f */
[----:B------:R-:W2:Y:S08]  /*2280*/  MUFU.TANH R3, R3 ;  /* 0x0000000300037308 */ /* 0x000eb00000002400 */
[----:B------:R-:W4:Y:S08]  /*2290*/  MUFU.TANH R90, R90 ;  /* 0x0000005a005a7308 */ /* 0x000f300000002400 */
[----:B------:R-:W0:Y:S08]  /*22a0*/  MUFU.TANH R29, R29 ;  /* 0x0000001d001d7308 */ /* 0x000e300000002400 */
        /* <DEDUP_REMOVED lines=57> */
[----:B------:R5:W0:Y:S02]  /*2640*/  MUFU.TANH R94, R77 ;  /* 0x0000004d005e7308 */ /* 0x000a240000002400 */
[----:B-----5:R-:W-:Y:S01]  /*2650*/  IMAD.IADD R77, R83, 0x1, R62 ;  /* 0x00000001534d7824 */ /* 0x020fe200078e023e */
[----:B-1234-:R-:W-:Y:S06]  /*2660*/  @P2 BRA `(.L_x_797) ;  /* 0x00000000005c2947 */ /* 0x01efec0003800000 */
[----:B------:R-:W-:Y:S01]  /*2670*/  IMAD R61, R47, UR41, R62 ;  /* 0x000000292f3d7c24 */ /* 0x000fe2000f8e023e */
[----:B------:R-:W-:Y:S03]  /*2680*/  BSSY B0, `(.L_x_798) ;  /* 0x0000011000007945 */ /* 0x000fe60003800000 */
[----:B------:R-:W-:-:S05]  /*2690*/  IMAD.IADD R61, R61, 0x1, -R50 ;  /* 0x000000013d3d7824 */ /* 0x000fca00078e0a32 */
[----:B------:R-:W-:-:S13]  /*26a0*/  ISETP.GT.AND P2, PT, R61, -0x1, PT ;  /* 0xffffffff3d00780c */ /* 0x000fda0003f44270 */
[----:B------:R-:W-:Y:S05]  /*26b0*/  @P2 BRA `(.L_x_799) ;  /* 0x0000000000202947 */ /* 0x000fea0003800000 */
[----:B------:R-:W-:Y:S01]  /*26c0*/  UISETP.NE.AND UP2, UPT, UR7, 0x1, UPT ;  /* 0x000000010700788c */ /* 0x000fe2000bf45270 */
[----:B------:R-:W-:-:S05]  /*26d0*/  LOP3.LUT R61, RZ, R61, RZ, 0x33, !PT ;  /* 0x0000003dff3d7212 */ /* 0x000fca00078e33ff */
[----:B------:R-:W-:-:S05]  /*26e0*/  PLOP3.LUT P2, PT, PT, PT, UP2, 0x80, 0x0 ;  /* 0x000000000000781c */ /* 0x000fca0003f4f028 */
[----:B------:R-:W-:-:S08]  /*26f0*/  @UP2 ULDC.64 UR10, c[0x0][0x9e8] ;  /* 0x00027a00000a2ab9 */ /* 0x000fd00000000a00 */
[----:B------:R-:W-:-:S05]  /*2700*/  @P2 IMAD.HI.U32 R60, R61, UR10, RZ ;  /* 0x0000000a3d3c2c27 */ /* 0x000fca000f8e00ff */
[----:B------:R-:W-:-:S04]  /*2710*/  @P2 SHF.R.U32.HI R61, RZ, UR11, R60 ;  /* 0x0000000bff3d2c19 */ /* 0x000fc8000801163c */
[----:B------:R-:W-:Y:S01]  /*2720*/  LOP3.LUT R61, RZ, R61, RZ, 0x33, !PT ;  /* 0x0000003dff3d7212 */ /* 0x000fe200078e33ff */
[----:B------:R-:W-:Y:S06]  /*2730*/  BRA `(.L_x_800) ;  /* 0x0000000000147947 */ /* 0x000fec0003800000 */
.L_x_799:
[----:B------:R-:W-:-:S06]  /*2740*/  UISETP.NE.AND UP2, UPT, UR7, 0x1, UPT ;  /* 0x000000010700788c */ /* 0x000fcc000bf45270 */
[----:B------:R-:W-:-:S05]  /*2750*/  PLOP3.LUT P2, PT, PT, PT, UP2, 0x80, 0x0 ;  /* 0x000000000000781c */ /* 0x000fca0003f4f028 */
[----:B------:R-:W-:-:S08]  /*2760*/  @UP2 ULDC.64 UR10, c[0x0][0x9e8] ;  /* 0x00027a00000a2ab9 */ /* 0x000fd00000000a00 */
[----:B------:R-:W-:-:S05]  /*2770*/  @P2 IMAD.HI.U32 R60, R61, UR10, RZ ;  /* 0x0000000a3d3c2c27 */ /* 0x000fca000f8e00ff */
[----:B------:R-:W-:-:S07]  /*2780*/  @P2 SHF.R.U32.HI R61, RZ, UR11, R60 ;  /* 0x0000000bff3d2c19 */ /* 0x000fce000801163c */
.L_x_800:
[----:B------:R-:W-:Y:S05]  /*2790*/  BSYNC B0 ;  /* 0x0000000000007941 */ /* 0x000fea0003800000 */
.L_x_798:
[----:B------:R-:W-:-:S04]  /*27a0*/  IMAD R61, R61, UR7, -R78 ;  /* 0x000000073d3d7c24 */ /* 0x000fc8000f8e0a4e */
[----:B------:R-:W-:-:S05]  /*27b0*/  IMAD R61, R16, -0x2, R61 ;  /* 0xfffffffe103d7824 */ /* 0x000fca00078e023d */
[----:B------:R-:W-:Y:S02]  /*27c0*/  VIMNMX R77, R77, R61, !PT ;  /* 0x0000003d4d4d7248 */ /* 0x000fe40007fe0100 */
[----:B------:R-:W-:-:S07]  /*27d0*/  VIADDMNMX R74, R61, UR7, R74, PT ;  /* 0x000000073d4a7c46 */ /* 0x000fce000b80014a */
.L_x_797:
[C---:B------:R-:W-:Y:S02]  /*27e0*/  ISETP.GE.AND P4, PT, R82.reuse, 0x9, PT ;  /* 0x000000095200780c */ /* 0x040fe40003f86270 */
[C---:B------:R-:W-:Y:S02]  /*27f0*/  ISETP.GE.AND P2, PT, R82.reuse, 0x2, PT ;  /* 0x000000025200780c */ /* 0x040fe40003f46270 */
[----:B------:R-:W-:Y:S02]  /*2800*/  ISETP.GE.AND P5, PT, R82, 0xa, PT ;  /* 0x0000000a5200780c */ /* 0x000fe40003fa6270 */
[----:B------:R-:W-:Y:S02]  /*2810*/  LOP3.LUT R22, R22, 0xfffffffd, RZ, 0xc0, !PT ;  /* 0xfffffffd16167812 */ /* 0x000fe400078ec0ff */
[----:B------:R-:W-:-:S04]  /*2820*/  ISETP.GT.AND P3, PT, R77, 0x1, !P2 ;  /* 0x000000014d00780c */ /* 0x000fc80005764270 */
[----:B------:R-:W-:Y:S02]  /*2830*/  ISETP.LT.OR P3, PT, R74, 0x2, P3 ;  /* 0x000000024a00780c */ /* 0x000fe40001f61670 */
[----:B------:R-:W-:Y:S02]  /*2840*/  @P4 LOP3.LUT R22, R22, 0x2, RZ, 0xfc, !PT ;  /* 0x0000000216164812 */ /* 0x000fe400078efcff */
[----:B0-----:R-:W-:Y:S02]  /*2850*/  FSEL R89, R89, -INF , !P3 ;  /* 0xff80000059597808 */ /* 0x001fe40005800000 */
[----:B------:R-:W-:Y:S02]  /*2860*/  LOP3.LUT R22, R22, 0xfffffffb, RZ, 0xc0, !PT ;  /* 0xfffffffb16167812 */ /* 0x000fe400078ec0ff */
[----:B------:R-:W-:Y:S02]  /*2870*/  ISETP.GT.AND P4, PT, R77, 0x8, !P4 ;  /* 0x000000084d00780c */ /* 0x000fe40006784270 */
[----:B------:R-:W-:-:S02]  /*2880*/  @P5 LOP3.LUT R22, R22, 0x4, RZ, 0xfc, !PT ;  /* 0x0000000416165812 */ /* 0x000fc400078efcff */
[----:B------:R-:W-:Y:S02]  /*2890*/  ISETP.GT.AND P3, PT, R77, 0x9, !P5 ;  /* 0x000000094d00780c */ /* 0x000fe40006f64270 */
[----:B------:R-:W-:Y:S02]  /*28a0*/  ISETP.GE.AND P5, PT, R82, 0x11, PT ;  /* 0x000000115200780c */ /* 0x000fe40003fa6270 */
[C---:B------:R-:W-:Y:S02]  /*28b0*/  ISETP.LT.OR P4, PT, R74.reuse, 0x9, P4 ;  /* 0x000000094a00780c */ /* 0x040fe40002781670 */
[----:B------:R-:W-:Y:S02]  /*28c0*/  ISETP.LT.OR P3, PT, R74, 0xa, P3 ;  /* 0x0000000a4a00780c */ /* 0x000fe40001f61670 */
[----:B------:R-:W-:Y:S02]  /*28d0*/  FSEL R90, R90, -INF , !P4 ;  /* 0xff8000005a5a7808 */ /* 0x000fe40006000000 */
[----:B------:R-:W-:-:S02]  /*28e0*/  ISETP.GE.AND P4, PT, R82, 0x12, PT ;  /* 0x000000125200780c */ /* 0x000fc40003f86270 */
[----:B------:R-:W-:Y:S02]  /*28f0*/  LOP3.LUT R22, R22, 0xfffffff7, RZ, 0xc0, !PT ;  /* 0xfffffff716167812 */ /* 0x000fe400078ec0ff */
[----:B------:R-:W-:Y:S02]  /*2900*/  FSEL R72, R29, -INF , !P3 ;  /* 0xff8000001d487808 */ /* 0x000fe40005800000 */
[----:B------:R-:W-:Y:S02]  /*2910*/  ISETP.GT.AND P3, PT, R77, 0x10, !P5 ;  /* 0x000000104d00780c */ /* 0x000fe40006f64270 */
[----:B------:R-:W-:Y:S02]  /*2920*/  @P5 LOP3.LUT R22, R22, 0x8, RZ, 0xfc, !PT ;  /* 0x0000000816165812 */ /* 0x000fe400078efcff */
[----:B------:R-:W-:Y:S02]  /*2930*/  ISETP.LT.OR P3, PT, R74, 0x11, P3 ;  /* 0x000000114a00780c */ /* 0x000fe40001f61670 */
[----:B------:R-:W-:-:S02]  /*2940*/  LOP3.LUT R22, R22, 0xfdffffff, RZ, 0xc0, !PT ;  /* 0xfdffffff16167812 */ /* 0x000fc400078ec0ff */
[----:B------:R-:W-:Y:S02]  /*2950*/  FSEL R71, R30, -INF , !P3 ;  /* 0xff8000001e477808 */ /* 0x000fe40005800000 */
[----:B------:R-:W-:Y:S02]  /*2960*/  @P4 LOP3.LUT R22, R22, 0x2000000, RZ, 0xfc, !PT ;  /* 0x0200000016164812 */ /* 0x000fe400078efcff */
[----:B------:R-:W-:Y:S02]  /*2970*/  ISETP.GT.AND P3, PT, R77, 0x11, !P4 ;  /* 0x000000114d00780c */ /* 0x000fe40006764270 */
[----:B------:R-:W-:Y:S02]  /*2980*/  ISETP.GE.AND P4, PT, R82, 0x19, PT ;  /* 0x000000195200780c */ /* 0x000fe40003f86270 */
[----:B------:R-:W-:Y:S02]  /*2990*/  ISETP.LT.OR P3, PT, R74, 0x12, P3 ;  /* 0x000000124a00780c */ /* 0x000fe40001f61670 */
[----:B------:R-:W-:-:S02]  /*29a0*/  LOP3.LUT R22, R22, 0xfeffffff, RZ, 0xc0, !PT ;  /* 0xfeffffff16167812 */ /* 0x000fc400078ec0ff */
[----:B------:R-:W-:Y:S02]  /*29b0*/  FSEL R69, R31, -INF , !P3 ;  /* 0xff8000001f457808 */ /* 0x000fe40005800000 */
[----:B------:R-:W-:-:S04]  /*29c0*/  ISETP.GT.AND P3, PT, R77, 0x18, !P4 ;  /* 0x000000184d00780c */ /* 0x000fc80006764270 */
[----:B------:R-:W-:Y:S02]  /*29d0*/  ISETP.LT.OR P3, PT, R74, 0x19, P3 ;  /* 0x000000194a00780c */ /* 0x000fe40001f61670 */
[----:B------:R-:W-:Y:S02]  /*29e0*/  @P4 LOP3.LUT R22, R22, 0x1000000, RZ, 0xfc, !PT ;  /* 0x0100000016164812 */ /* 0x000fe400078efcff */
[----:B------:R-:W-:Y:S02]  /*29f0*/  ISETP.GE.AND P4, PT, R82, 0x1a, PT ;  /* 0x0000001a5200780c */ /* 0x000fe40003f86270 */
[----:B------:R-:W-:Y:S02]  /*2a00*/  LOP3.LUT R22, R22, 0xff7fffff, RZ, 0xc0, !PT ;  /* 0xff7fffff16167812 */ /* 0x000fe400078ec0ff */
[----:B------:R-:W-:Y:S02]  /*2a10*/  FSEL R68, R32, -INF , !P3 ;  /* 0xff80000020447808 */ /* 0x000fe40005800000 */
[----:B------:R-:W-:-:S04]  /*2a20*/  ISETP.GT.AND P3, PT, R77, 0x19, !P4 ;  /* 0x000000194d00780c */ /* 0x000fc80006764270 */
[----:B------:R-:W-:-:S03]  /*2a30*/  ISETP.LT.OR P3, PT, R74, 0x1a, P3 ;  /* 0x0000001a4a00780c */ /* 0x000fc60001f61670 */
        /* <DEDUP_REMOVED lines=22> */
[----:B------:R-:W-:Y:S01]  /*2ba0*/  ISETP.GT.AND P3, PT, R77, 0x29, !P4 ;  /* 0x000000294d00780c */ /* 0x000fe20006764270 */
[----:B------:R-:W0:Y:S03]  /*2bb0*/  SHFL.IDX PT, R40, R75, 0x1, 0x1c1f ;  /* 0x003c1f004b287f89 */ /* 0x000e2600000e0000 */
        /* <DEDUP_REMOVED lines=83> */
[----:B------:R-:W-:Y:S02]  /*30f0*/  ISETP.GT.AND P3, PT, R77, 0x61, !P4 ;  /* 0x000000614d00780c */ /* 0x000fe40006764270 */
[----:B0-----:R-:W-:-:S02]  /*3100*/  VIADDMNMX R70, R40, R86, R79, PT ;  /* 0x0000005628467246 */ /* 0x001fc4000380014f */
[----:B------:R-:W-:-:S03]  /*3110*/  ISETP.LT.OR P3, PT, R74, 0x62, P3 ;  /* 0x000000624a00780c */ /* 0x000fc60001f61670 */
[----:B------:R-:W-:Y:S02]  /*3120*/  @P4 LOP3.LUT R22, R22, 0x20, RZ, 0xfc, !PT ;  /* 0x0000002016164812 */ /* 0x000fe400078efcff */
[----:B------:R-:W-:Y:S02]  /*3130*/  ISETP.GE.AND P4, PT, R82, 0x69, PT ;  /* 0x000000695200780c */ /* 0x000fe40003f86270 */
[----:B------:R-:W-:Y:S02]  /*3140*/  FSEL R44, R73, -INF , !P3 ;  /* 0xff800000492c7808 */ /* 0x000fe40005800000 */
[----:B------:R-:W-:Y:S02]  /*3150*/  LOP3.LUT R22, R22, 0xffffffef, RZ, 0xc0, !PT ;  /* 0xffffffef16167812 */ /* 0x000fe400078ec0ff */
[----:B------:R-:W-:-:S04]  /*3160*/  ISETP.GT.AND P3, PT, R77, 0x68, !P4 ;  /* 0x000000684d00780c */ /* 0x000fc80006764270 */
[----:B------:R-:W-:-:S03]  /*3170*/  ISETP.LT.OR P3, PT, R74, 0x69, P3 ;  /* 0x000000694a00780c */ /* 0x000fc60001f61670 */
[----:B------:R-:W-:Y:S02]  /*3180*/  @P4 LOP3.LUT R22, R22, 0x10, RZ, 0xfc, !PT ;  /* 0x0000001016164812 */ /* 0x000fe400078efcff */
[----:B------:R-:W-:Y:S02]  /*3190*/  ISETP.GE.AND P4, PT, R82, 0x6a, PT ;  /* 0x0000006a5200780c */ /* 0x000fe40003f86270 */
[----:B------:R-:W-:Y:S02]  /*31a0*/  FSEL R34, R76, -INF , !P3 ;  /* 0xff8000004c227808 */ /* 0x000fe40005800000 */
[----:B------:R-:W-:Y:S02]  /*31b0*/  ISETP.GT.AND P3, PT, R77, 0x69, !P4 ;  /* 0x000000694d00780c */ /* 0x000fe40006764270 */
[----:B------:R-:W-:Y:S02]  /*31c0*/  LOP3.LUT R22, R22, 0xfbffffff, RZ, 0xc0, !PT ;  /* 0xfbffffff16167812 */ /* 0x000fe400078ec0ff */
[----:B------:R-:W-:-:S04]  /*31d0*/  ISETP.LT.OR P3, PT, R74, 0x6a, P3 ;  /* 0x0000006a4a00780c */ /* 0x000fc80001f61670 */
[----:B------:R-:W-:Y:S02]  /*31e0*/  FSEL R32, R94, -INF , !P3 ;  /* 0xff8000005e207808 */ /* 0x000fe40005800000 */
[----:B------:R-:W-:Y:S02]  /*31f0*/  ISETP.GE.AND P3, PT, R82, 0x71, PT ;  /* 0x000000715200780c */ /* 0x000fe40003f66270 */
[----:B------:R-:W-:Y:S02]  /*3200*/  @P4 LOP3.LUT R22, R22, 0x4000000, RZ, 0xfc, !PT ;  /* 0x0400000016164812 */ /* 0x000fe400078efcff */
[----:B------:R-:W-:Y:S02]  /*3210*/  ISETP.GT.AND P4, PT, R77, 0x70, !P3 ;  /* 0x000000704d00780c */ /* 0x000fe40005f84270 */
[----:B------:R-:W-:Y:S02]  /*3220*/  LOP3.LUT R22, R22, 0xfffffffe, RZ, 0xc0, !PT ;  /* 0xfffffffe16167812 */ /* 0x000fe400078ec0ff */
[----:B------:R-:W-:-:S04]  /*3230*/  ISETP.LT.OR P4, PT, R74, 0x71, P4 ;  /* 0x000000714a00780c */ /* 0x000fc80002781670 */
[----:B------:R-:W-:Y:S02]  /*3240*/  FSEL R31, R80, -INF , !P4 ;  /* 0xff800000501f7808 */ /* 0x000fe40006000000 */
[----:B------:R-:W-:-:S04]  /*3250*/  ISETP.GE.AND P4, PT, R82, 0x72, PT ;  /* 0x000000725200780c */ /* 0x000fc80003f86270 */
[----:B------:R-:W-:-:S04]  /*3260*/  ISETP.GT.AND P5, PT, R77, 0x71, !P4 ;  /* 0x000000714d00780c */ /* 0x000fc800067a4270 */
[----:B------:R-:W-:-:S04]  /*3270*/  ISETP.LT.OR P5, PT, R74, 0x72, P5 ;  /* 0x000000724a00780c */ /* 0x000fc80002fa1670 */
[----:B------:R-:W-:Y:S02]  /*3280*/  FSEL R30, R81, -INF , !P5 ;  /* 0xff800000511e7808 */ /* 0x000fe40006800000 */
[----:B------:R-:W-:-:S04]  /*3290*/  ISETP.GE.AND P5, PT, R82, 0x79, PT ;  /* 0x000000795200780c */ /* 0x000fc80003fa6270 */
[----:B------:R-:W-:-:S04]  /*32a0*/  ISETP.GT.AND P6, PT, R77, 0x78, !P5 ;  /* 0x000000784d00780c */ /* 0x000fc80006fc4270 */
[----:B------:R-:W-:-:S04]  /*32b0*/  ISETP.LT.OR P6, PT, R74, 0x79, P6 ;  /* 0x000000794a00780c */ /* 0x000fc800037c1670 */
[----:B------:R-:W-:Y:S02]  /*32c0*/  FSEL R29, R84, -INF , !P6 ;  /* 0xff800000541d7808 */ /* 0x000fe40007000000 */
[----:B------:R-:W-:-:S13]  /*32d0*/  ISETP.GE.AND P6, PT, R82, 0x1, PT ;  /* 0x000000015200780c */ /* 0x000fda0003fc6270 */
[----:B------:R-:W-:Y:S02]  /*32e0*/  @P6 LOP3.LUT R22, R22, 0x1, RZ, 0xfc, !PT ;  /* 0x0000000116166812 */ /* 0x000fe400078efcff */
[----:B------:R-:W-:Y:S02]  /*32f0*/  ISETP.GT.AND P6, PT, R77, RZ, !P6 ;  /* 0x000000ff4d00720c */ /* 0x000fe400077c4270 */
[----:B------:R-:W-:Y:S02]  /*3300*/  LOP3.LUT R22, R22, 0xf7ffffff, RZ, 0xc0, !PT ;  /* 0xf7ffffff16167812 */ /* 0x000fe400078ec0ff */
[----:B------:R-:W-:-:S04]  /*3310*/  ISETP.LT.OR P6, PT, R74, 0x1, P6 ;  /* 0x000000014a00780c */ /* 0x000fc800037c1670 */
[----:B------:R-:W-:Y:S02]  /*3320*/  FSEL R76, R2, -INF , !P6 ;  /* 0xff800000024c7808 */ /* 0x000fe40007000000 */
[----:B------:R-:W-:-:S13]  /*3330*/  ISETP.GE.AND P6, PT, R82, 0x7a, PT ;  /* 0x0000007a5200780c */ /* 0x000fda0003fc6270 */
[----:B------:R-:W-:Y:S02]  /*3340*/  @P6 LOP3.LUT R22, R22, 0x8000000, RZ, 0xfc, !PT ;  /* 0x0800000016166812 */ /* 0x000fe400078efcff */
[----:B------:R-:W-:-:S04]  /*3350*/  ISETP.GT.AND P6, PT, R77, 0x79, !P6 ;  /* 0x000000794d00780c */ /* 0x000fc800077c4270 */
[----:B------:R-:W-:Y:S01]  /*3360*/  ISETP.LT.OR P6, PT, R74, 0x7a, P6 ;  /* 0x0000007a4a00780c */ /* 0x000fe200037c1670 */
[----:B------:R-:W-:-:S03]  /*3370*/  IMAD.IADD R74, R83, 0x1, R40 ;  /* 0x00000001534a7824 */ /* 0x000fc600078e0228 */
[----:B------:R-:W-:Y:S02]  /*3380*/  FSEL R2, R85, -INF , !P6 ;  /* 0xff80000055027808 */ /* 0x000fe40007000000 */
[----:B------:R-:W-:-:S13]  /*3390*/  PLOP3.LUT P6, PT, PT, PT, UP1, 0x40, 0x0 ;  /* 0x000000000000781c */ /* 0x000fda0003fce818 */
[----:B------:R-:W-:Y:S05]  /*33a0*/  @P6 BRA `(.L_x_801) ;  /* 0x0000000000646947 */ /* 0x000fea0003800000 */
        /* <DEDUP_REMOVED lines=9> */
[----:B------:R-:W-:Y:S01]  /*3440*/  @P6 IMAD.HI.U32 R40, R73, UR10, RZ ;  /* 0x0000000a49286c27 */ /* 0x000fe2000f8e00ff */
[----:B------:R-:W-:-:S13]  /*3450*/  PLOP3.LUT P6, PT, PT, PT, UP2, 0x80, 0x0 ;  /* 0x000000000000781c */ /* 0x000fda0003fcf028 */
[----:B------:R-:W-:-:S04]  /*3460*/  @P6 SHF.R.U32.HI R73, RZ, UR11, R40 ;  /* 0x0000000bff496c19 */ /* 0x000fc80008011628 */
[----:B------:R-:W-:Y:S01]  /*3470*/  LOP3.LUT R73, RZ, R73, RZ, 0x33, !PT ;  /* 0x00000049ff497212 */ /* 0x000fe200078e33ff */
[----:B------:R-:W-:Y:S06]  /*3480*/  BRA `(.L_x_804) ;  /* 0x0000000000187947 */ /* 0x000fec0003800000 */
.L_x_803:
[----:B------:R-:W-:-:S06]  /*3490*/  UISETP.NE.AND UP2, UPT, UR7, 0x1, UPT ;  /* 0x000000010700788c */ /* 0x000fcc000bf45270 */
[----:B------:R-:W-:-:S05]  /*34a0*/  PLOP3.LUT P6, PT, PT, PT, UP2, 0x80, 0x0 ;  /* 0x000000000000781c */ /* 0x000fca0003fcf028 */
[----:B------:R-:W-:-:S08]  /*34b0*/  @UP2 ULDC.64 UR10, c[0x0][0x9e8] ;  /* 0x00027a00000a2ab9 */ /* 0x000fd00000000a00 */
[----:B------:R-:W-:Y:S01]  /*34c0*/  @P6 IMAD.HI.U32 R40, R73, UR10, RZ ;  /* 0x0000000a49286c27 */ /* 0x000fe2000f8e00ff */
[----:B------:R-:W-:-:S13]  /*34d0*/  PLOP3.LUT P6, PT, PT, PT, UP2, 0x80, 0x0 ;  /* 0x000000000000781c */ /* 0x000fda0003fcf028 */
[----:B------:R-:W-:-:S07]  /*34e0*/  @P6 SHF.R.U32.HI R73, RZ, UR11, R40 ;  /* 0x0000000bff496c19 */ /* 0x000fce0008011628 */
.L_x_804:
[----:B------:R-:W-:Y:S05]  /*34f0*/  BSYNC B0 ;  /* 0x0000000000007941 */ /* 0x000fea0003800000 */
.L_x_802:
[----:B------:R-:W-:-:S04]  /*3500*/  IMAD R73, R73, UR7, -R78 ;  /* 0x0000000749497c24 */ /* 0x000fc8000f8e0a4e */
[----:B------:R-:W-:-:S05]  /*3510*/  IMAD R73, R16, -0x2, R73 ;  /* 0xfffffffe10497824 */ /* 0x000fca00078e0249 */
[----:B------:R-:W-:Y:S02]  /*3520*/  VIMNMX R74, R74, R73, !PT ;  /* 0x000000494a4a7248 */ /* 0x000fe40007fe0100 */
[----:B------:R-:W-:-:S07]  /*3530*/  VIADDMNMX R70, R73, UR7, R70, PT ;  /* 0x0000000749467c46 */ /* 0x000fce000b800146 */
.L_x_801:
[----:B------:R-:W-:Y:S01]  /*3540*/  ISETP.GT.AND P2, PT, R74, 0x1, !P2 ;  /* 0x000000014a00780c */ /* 0x000fe20005744270 */
[----:B------:R-:W-:Y:S01]  /*3550*/  ULDC UR22, c[0x0][0x988] ;  /* 0x0002620000167ab9 */ /* 0x000fe20000000800 */
[----:B------:R-:W-:Y:S01]  /*3560*/  LOP3.LUT P6, RZ, R22, 0x8, RZ, 0xc0, !PT ;  /* 0x0000000816ff7812 */ /* 0x000fe200078cc0ff */
[----:B------:R-:W-:Y:S01]  /*3570*/  @UP0 ULDC UR10, c[0x0][0x44c] ;  /* 0x00011300000a0ab9 */ /* 0x000fe20000000800 */
[----:B------:R-:W-:Y:S01]  /*3580*/  ISETP.LT.OR P2, PT, R70, 0x2, P2 ;  /* 0x000000024600780c */ /* 0x000fe20001741670 */
[----:B------:R-:W-:Y:S01]  /*3590*/  UIMAD.WIDE.U32 UR10, UR39, UR10, URZ ;  /* 0x0000000a270a72a5 */ /* 0x000fe2000f8e003f */
[----:B------:R-:W-:Y:S01]  /*35a0*/  FMNMX.FTZ R73, R76, R89, !PT ;  /* 0x000000594c497209 */ /* 0x000fe20007810000 */
[----:B------:R-:W-:Y:S01]  /*35b0*/  @UP0 ULDC UR15, c[0x0][0x450] ;  /* 0x00011400000f0ab9 */ /* 0x000fe20000000800 */
[----:B------:R-:W-:Y:S01]  /*35c0*/  FSEL R42, R3, -INF , !P2 ;  /* 0xff800000032a7808 */ /* 0x000fe20005000000 */
[----:B------:R-:W-:Y:S01]  /*35d0*/  UMOV UR14, UR39 ;  /* 0x00000027000e7c82 */ /* 0x000fe20008000000 */
[----:B------:R-:W-:Y:S01]  /*35e0*/  LOP3.LUT P2, RZ, R22, 0x2, RZ, 0xc0, !PT ;  /* 0x0000000216ff7812 */ /* 0x000fe2000784c0ff */
[----:B------:R-:W-:Y:S01]  /*35f0*/  @UP0 USHF.R.U32.HI UR14, URZ, UR15, UR11 ;  /* 0x0000000f3f0e0299 */ /* 0x000fe2000801160b */
[----:B------:R-:W-:-:S02]  /*3600*/  FMNMX.FTZ R73, R90, R73, !PT ;  /* 0x000000495a497209 */ /* 0x000fc40007810000 */
[C---:B------:R-:W-:Y:S01]  /*3610*/  ISETP.GT.AND P2, PT, R74.reuse, 0x8, !P2 ;  /* 0x000000084a00780c */ /* 0x040fe20005744270 */
[----:B------:R-:W-:Y:S01]  /*3620*/  UIADD3 UR50, UR50, UR14, URZ ;  /* 0x0000000e32327290 */ /* 0x000fe2000fffe03f */
[----:B------:R-:W-:Y:S02]  /*3630*/  ISETP.GT.AND P3, PT, R74, 0x70, !P3 ;  /* 0x000000704a00780c */ /* 0x000fe40005f64270 */
[----:B------:R-:W-:Y:S01]  /*3640*/  ISETP.LT.OR P2, PT, R70, 0x9, P2 ;  /* 0x000000094600780c */ /* 0x000fe20001741670 */
[----:B------:R-:W-:Y:S01]  /*3650*/  UIADD3 UR6, UR50, UR6, URZ ;  /* 0x0000000632067290 */ /* 0x000fe2000fffe03f */
[----:B------:R-:W-:Y:S02]  /*3660*/  ISETP.GT.AND P4, PT, R74, 0x71, !P4 ;  /* 0x000000714a00780c */ /* 0x000fe40006784270 */
[----:B------:R-:W-:Y:S02]  /*3670*/  FSEL R5, R5, -INF , !P2 ;  /* 0xff80000005057808 */ /* 0x000fe40005000000 */
[----:B------:R-:W-:-:S02]  /*3680*/  LOP3.LUT P2, RZ, R22, 0x4, RZ, 0xc0, !PT ;  /* 0x0000000416ff7812 */ /* 0x000fc4000784c0ff */
[----:B------:R-:W-:Y:S02]  /*3690*/  ISETP.LT.OR P3, PT, R70, 0x71, P3 ;  /* 0x000000714600780c */ /* 0x000fe40001f61670 */
[C---:B------:R-:W-:Y:S02]  /*36a0*/  ISETP.GT.AND P2, PT, R74.reuse, 0x9, !P2 ;  /* 0x000000094a00780c */ /* 0x040fe40005744270 */
[----:B------:R-:W-:Y:S02]  /*36b0*/  ISETP.GT.AND P5, PT, R74, 0x78, !P5 ;  /* 0x000000784a00780c */ /* 0x000fe40006fa4270 */
[C---:B------:R-:W-:Y:S02]  /*36c0*/  ISETP.LT.OR P2, PT, R70.reuse, 0xa, P2 ;  /* 0x0000000a4600780c */ /* 0x040fe40001741670 */
[----:B------:R-:W-:Y:S02]  /*36d0*/  ISETP.LT.OR P4, PT, R70, 0x72, P4 ;  /* 0x000000724600780c */ /* 0x000fe40002781670 */
[----:B------:R-:W-:-:S02]  /*36e0*/  FSEL R40, R4, -INF , !P2 ;  /* 0xff80000004287808 */ /* 0x000fc40005000000 */
[----:B------:R-:W-:Y:S02]  /*36f0*/  ISETP.GT.AND P2, PT, R74, 0x10, !P6 ;  /* 0x000000104a00780c */ /* 0x000fe40007744270 */
[----:B------:R-:W-:Y:S02]  /*3700*/  FMNMX.FTZ R4, R72, R73, !PT ;  /* 0x0000004948047209 */ /* 0x000fe40007810000 */
[----:B------:R-:W-:Y:S02]  /*3710*/  ISETP.LT.OR P2, PT, R70, 0x11, P2 ;  /* 0x000000114600780c */ /* 0x000fe40001741670 */
[----:B------:R-:W-:Y:S02]  /*3720*/  FMNMX.FTZ R4, R71, R4, !PT ;  /* 0x0000000447047209 */ /* 0x000fe40007810000 */
[----:B------:R-:W-:Y:S02]  /*3730*/  FSEL R7, R7, -INF , !P2 ;  /* 0xff80000007077808 */ /* 0x000fe40005000000 */
[----:B------:R-:W-:-:S02]  /*3740*/  LOP3.LUT P2, RZ, R22, 0x2000000, RZ, 0xc0, !PT ;  /* 0x0200000016ff7812 */ /* 0x000fc4000784c0ff */
[----:B------:R-:W-:Y:S02]  /*3750*/  FMNMX.FTZ R73, R69, R4, !PT ;  /* 0x0000000445497209 */ /* 0x000fe40007810000 */
[----:B------:R-:W-:Y:S02]  /*3760*/  ISETP.GT.AND P2, PT, R74, 0x11, !P2 ;  /* 0x000000114a00780c */ /* 0x000fe40005744270 */
[----:B------:R-:W-:Y:S02]  /*3770*/  FMNMX.FTZ R73, R68, R73, !PT ;  /* 0x0000004944497209 */ /* 0x000fe40007810000 */
[----:B------:R-:W-:Y:S02]  /*3780*/  ISETP.LT.OR P2, PT, R70, 0x12, P2 ;  /* 0x000000124600780c */ /* 0x000fe40001741670 */
[----:B------:R-:W-:Y:S02]  /*3790*/  FMNMX.FTZ R4, R60, R73, !PT ;  /* 0x000000493c047209 */ /* 0x000fe40007810000 */
[----:B------:R-:W-:-:S02]  /*37a0*/  FSEL R3, R6, -INF , !P2 ;  /* 0xff80000006037808 */ /* 0x000fc40005000000 */
[----:B------:R-:W-:Y:S02]  /*37b0*/  LOP3.LUT P2, RZ, R22, 0x1000000, RZ, 0xc0, !PT ;  /* 0x0100000016ff7812 */ /* 0x000fe4000784c0ff */
[----:B------:R-:W-:Y:S02]  /*37c0*/  FMNMX.FTZ R4, R67, R4, !PT ;  /* 0x0000000443047209 */ /* 0x000fe40007810000 */
[----:B------:R-:W-:Y:S02]  /*37d0*/  ISETP.GT.AND P2, PT, R74, 0x18, !P2 ;  /* 0x000000184a00780c */ /* 0x000fe40005744270 */
[----:B------:R-:W-:Y:S02]  /*37e0*/  LOP3.LUT P6, RZ, R22, 0x8000, RZ, 0xc0, !PT ;  /* 0x0000800016ff7812 */ /* 0x000fe400078cc0ff */
[----:B------:R-:W-:Y:S02]  /*37f0*/  ISETP.LT.OR P2, PT, R70, 0x19, P2 ;  /* 0x000000194600780c */ /* 0x000fe40001741670 */
[----:B------:R-:W-:-:S02]  /*3800*/  FMNMX.FTZ R73, R63, R4, !PT ;  /* 0x000000043f497209 */ /* 0x000fc40007810000 */
[----:B------:R-:W-:Y:S02]  /*3810*/  FSEL R9, R9, -INF , !P2 ;  /* 0xff80000009097808 */ /* 0x000fe40005000000 */
[----:B------:R-:W-:Y:S02]  /*3820*/  LOP3.LUT P2, RZ, R22, 0x800000, RZ, 0xc0, !PT ;  /* 0x0080000016ff7812 */ /* 0x000fe4000784c0ff */
[----:B------:R-:W-:Y:S02]  /*3830*/  FMNMX.FTZ R4, R66, R73, !PT ;  /* 0x0000004942047209 */ /* 0x000fe40007810000 */
[----:B------:R-:W-:Y:S02]  /*3840*/  ISETP.GT.AND P2, PT, R74, 0x19, !P2 ;  /* 0x000000194a00780c */ /* 0x000fe40005744270 */
[----:B------:R-:W-:Y:S02]  /*3850*/  FMNMX.FTZ R4, R61, R4, !PT ;  /* 0x000000043d047209 */ /* 0x000fe40007810000 */
[----:B------:R-:W-:-:S02]  /*3860*/  ISETP.LT.OR P2, PT, R70, 0x1a, P2 ;  /* 0x0000001a4600780c */ /* 0x000fc40001741670 */
[----:B------:R-:W-:Y:S02]  /*3870*/  FMNMX.FTZ R73, R65, R4, !PT ;  /* 0x0000000441497209 */ /* 0x000fe40007810000 */
[----:B------:R-:W-:Y:S02]  /*3880*/  FSEL R8, R8, -INF , !P2 ;  /* 0xff80000008087808 */ /* 0x000fe40005000000 */
[----:B------:R-:W-:Y:S02]  /*3890*/  LOP3.LUT P2, RZ, R22, 0x400000, RZ, 0xc0, !PT ;  /* 0x0040000016ff7812 */ /* 0x000fe4000784c0ff */
[----:B------:R-:W-:Y:S02]  /*38a0*/  FMNMX.FTZ R73, R62, R73, !PT ;  /* 0x000000493e497209 */ /* 0x000fe40007810000 */
[----:B------:R-:W-:Y:S02]  /*38b0*/  ISETP.GT.AND P2, PT, R74, 0x20, !P2 ;  /* 0x000000204a00780c */ /* 0x000fe40005744270 */
[----:B------:R-:W-:-:S02]  /*38c0*/  FMNMX.FTZ R73, R64, R73, !PT ;  /* 0x0000004940497209 */ /* 0x000fc40007810000 */
[----:B------:R-:W-:Y:S02]  /*38d0*/  ISETP.LT.OR P2, PT, R70, 0x21, P2 ;  /* 0x000000214600780c */ /* 0x000fe40001741670 */
[----:B------:R-:W-:Y:S02]  /*38e0*/  FMNMX.FTZ R4, R52, R73, !PT ;  /* 0x0000004934047209 */ /* 0x000fe40007810000 */
[----:B------:R-:W-:Y:S02]  /*38f0*/  FSEL R12, R12, -INF , !P2 ;  /* 0xff8000000c0c7808 */ /* 0x000fe40005000000 */
[----:B------:R-:W-:Y:S02]  /*3900*/  LOP3.LUT P2, RZ, R22, 0x200000, RZ, 0xc0, !PT ;  /* 0x0020000016ff7812 */ /* 0x000fe4000784c0ff */
[----:B------:R-:W-:Y:S02]  /*3910*/  FMNMX.FTZ R73, R55, R4, !PT ;  /* 0x0000000437497209 */ /* 0x000fe40007810000 */
[----:B------:R-:W-:-:S02]  /*3920*/  ISETP.GT.AND P2, PT, R74, 0x21, !P2 ;  /* 0x000000214a00780c */ /* 0x000fc40005744270 */
[----:B------:R-:W-:Y:S02]  /*3930*/  FMNMX.FTZ R4, R56, R73, !PT ;  /* 0x0000004938047209 */ /* 0x000fe40007810000 */
[----:B------:R-:W-:Y:S02]  /*3940*/  ISETP.LT.OR P2, PT, R70, 0x22, P2 ;  /* 0x000000224600780c */ /* 0x000fe40001741670 */
[----:B------:R-:W-:Y:S02]  /*3950*/  FMNMX.FTZ R73, R57, R4, !PT ;  /* 0x0000000439497209 */ /* 0x000fe40007810000 */
[----:B------:R-:W-:Y:S02]  /*3960*/  FSEL R11, R11, -INF , !P2 ;  /* 0xff8000000b0b7808 */ /* 0x000fe40005000000 */
[----:B------:R-:W-:Y:S02]  /*3970*/  LOP3.LUT P2, RZ, R22, 0x100000, RZ, 0xc0, !PT ;  /* 0x0010000016ff7812 */ /* 0x000fe4000784c0ff */
[----:B------:R-:W-:-:S02]  /*3980*/  FMNMX.FTZ R4, R58, R73, !PT ;  /* 0x000000493a047209 */ /* 0x000fc40007810000 */
        /* <DEDUP_REMOVED lines=15> */
[----:B------:R-:W-:Y:S02]  /*3a80*/  FMNMX.FTZ R73, R34, R73, !PT ;  /* 0x0000004922497209 */ /* 0x000fe40007810000 */
        /* <DEDUP_REMOVED lines=13> */
[----:B------:R-:W-:Y:S01]  /*3b60*/  FSEL R14, R14, -INF , !P3 ;  /* 0xff8000000e0e7808 */ /* 0x000fe20005800000 */
[----:B------:R-:W0:Y:S01]  /*3b70*/  SHFL.BFLY PT, R4, R73, 0x2, 0x1f ;  /* 0x0c401f0049047f89 */ /* 0x000e2200000e0000 */
[----:B------:R-:W-:-:S02]  /*3b80*/  ISETP.LT.OR P2, PT, R70, 0x39, P2 ;  /* 0x000000394600780c */ /* 0x000fc40001741670 */
[----:B------:R-:W-:Y:S02]  /*3b90*/  ISETP.LT.OR P5, PT, R70, 0x79, P5 ;  /* 0x000000794600780c */ /* 0x000fe40002fa1670 */
[----:B------:R-:W-:Y:S02]  /*3ba0*/  FSEL R27, R27, -INF , !P2 ;  /* 0xff8000001b1b7808 */ /* 0x000fe40005000000 */
[----:B------:R-:W-:Y:S02]  /*3bb0*/  ISETP.GT.AND P2, PT, R74, 0x39, !P6 ;  /* 0x000000394a00780c */ /* 0x000fe40007744270 */
[----:B------:R-:W-:Y:S02]  /*3bc0*/  LOP3.LUT P6, RZ, R22, 0x10, RZ, 0xc0, !PT ;  /* 0x0000001016ff7812 */ /* 0x000fe400078cc0ff */
[----:B------:R-:W-:Y:S02]  /*3bd0*/  ISETP.LT.OR P2, PT, R70, 0x3a, P2 ;  /* 0x0000003a4600780c */ /* 0x000fe40001741670 */
[----:B------:R-:W-:-:S02]  /*3be0*/  FSEL R24, R24, -INF , !P5 ;  /* 0xff80000018187808 */ /* 0x000fc40006800000 */
[----:B------:R-:W-:Y:S02]  /*3bf0*/  FSEL R28, R28, -INF , !P2 ;  /* 0xff8000001c1c7808 */ /* 0x000fe40005000000 */
[----:B------:R-:W-:-:S04]  /*3c00*/  LOP3.LUT P2, RZ, R22, 0x4000, RZ, 0xc0, !PT ;  /* 0x0000400016ff7812 */ /* 0x000fc8000784c0ff */
[----:B------:R-:W-:Y:S02]  /*3c10*/  ISETP.GT.AND P2, PT, R74, 0x40, !P2 ;  /* 0x000000404a00780c */ /* 0x000fe40005744270 */
[----:B0-----:R-:W-:Y:S02]  /*3c20*/  FMNMX.FTZ R6, R73, R4, !PT ;  /* 0x0000000449067209 */ /* 0x001fe40007810000 */
[----:B------:R-:W-:-:S03]  /*3c30*/  ISETP.LT.OR P2, PT, R70, 0x41, P2 ;  /* 0x000000414600780c */ /* 0x000fc60001741670 */
[----:B------:R-:W0:Y:S01]  /*3c40*/  SHFL.BFLY PT, R75, R6, 0x1, 0x1f ;  /* 0x0c201f00064b7f89 */ /* 0x000e2200000e0000 */
[----:B------:R-:W-:Y:S02]  /*3c50*/  FSEL R33, R33, -INF , !P2 ;  /* 0xff80000021217808 */ /* 0x000fe40005000000 */
[----:B------:R-:W-:-:S04]  /*3c60*/  LOP3.LUT P2, RZ, R22, 0x2000, RZ, 0xc0, !PT ;  /* 0x0000200016ff7812 */ /* 0x000fc8000784c0ff */
[----:B------:R-:W-:-:S04]  /*3c70*/  ISETP.GT.AND P2, PT, R74, 0x41, !P2 ;  /* 0x000000414a00780c */ /* 0x000fc80005744270 */
[----:B------:R-:W-:-:S04]  /*3c80*/  ISETP.LT.OR P2, PT, R70, 0x42, P2 ;  /* 0x000000424600780c */ /* 0x000fc80001741670 */
[----:B------:R-:W-:Y:S02]  /*3c90*/  FSEL R35, R35, -INF , !P2 ;  /* 0xff80000023237808 */ /* 0x000fe40005000000 */
[----:B------:R-:W-:-:S04]  /*3ca0*/  LOP3.LUT P2, RZ, R22, 0x1000, RZ, 0xc0, !PT ;  /* 0x0000100016ff7812 */ /* 0x000fc8000784c0ff */
[----:B------:R-:W-:Y:S02]  /*3cb0*/  ISETP.GT.AND P2, PT, R74, 0x48, !P2 ;  /* 0x000000484a00780c */ /* 0x000fe40005744270 */
[----:B0-----:R-:W-:Y:S02]  /*3cc0*/  FMNMX.FTZ R4, R6, R75, !PT ;  /* 0x0000004b06047209 */ /* 0x001fe40007810000 */
[----:B------:R-:W-:-:S03]  /*3cd0*/  ISETP.LT.OR P2, PT, R70, 0x49, P2 ;  /* 0x000000494600780c */ /* 0x000fc60001741670 */
[----:B------:R-:W-:Y:S01]  /*3ce0*/  FMUL.FTZ R79, R4, UR22 ;  /* 0x00000016044f7c20 */ /* 0x000fe20008410000 */
[----:B------:R-:W-:Y:S02]  /*3cf0*/  FSEL R37, R37, -INF , !P2 ;  /* 0xff80000025257808 */ /* 0x000fe40005000000 */
[----:B------:R-:W-:-:S04]  /*3d00*/  LOP3.LUT P2, RZ, R22, 0x800, RZ, 0xc0, !PT ;  /* 0x0000080016ff7812 */ /* 0x000fc8000784c0ff */
[----:B------:R-:W-:-:S04]  /*3d10*/  ISETP.GT.AND P2, PT, R74, 0x49, !P2 ;  /* 0x000000494a00780c */ /* 0x000fc80005744270 */
[----:B------:R-:W-:-:S04]  /*3d20*/  ISETP.LT.OR P2, PT, R70, 0x4a, P2 ;  /* 0x0000004a4600780c */ /* 0x000fc80001741670 */
        /* <DEDUP_REMOVED lines=25> */
[----:B------:R-:W-:Y:S02]  /*3ec0*/  ISETP.GT.AND P2, PT, R74, 0x68, !P6 ;  /* 0x000000684a00780c */ /* 0x000fe40007744270 */
[----:B------:R-:W-:Y:S02]  /*3ed0*/  LOP3.LUT P6, RZ, R22, 0x1, RZ, 0xc0, !PT ;  /* 0x0000000116ff7812 */ /* 0x000fe400078cc0ff */
[----:B------:R-:W-:-:S04]  /*3ee0*/  ISETP.LT.OR P2, PT, R70, 0x69, P2 ;  /* 0x000000694600780c */ /* 0x000fc80001741670 */
[----:B------:R-:W-:Y:S02]  /*3ef0*/  FSEL R54, R54, -INF , !P2 ;  /* 0xff80000036367808 */ /* 0x000fe40005000000 */
[----:B------:R-:W-:-:S04]  /*3f00*/  FSETP.NEU.FTZ.AND P2, PT, R4, -INF , PT ;  /* 0xff8000000400780b */ /* 0x000fc80003f5d000 */
[----:B------:R-:W-:Y:S02]  /*3f10*/  FSEL R79, R79, RZ, P2 ;  /* 0x000000ff4f4f7208 */ /* 0x000fe40001000000 */
[----:B------:R-:W-:Y:S02]  /*3f20*/  ISETP.GT.AND P2, PT, R74, RZ, !P6 ;  /* 0x000000ff4a00720c */ /* 0x000fe40007744270 */
[----:B------:R-:W-:Y:S01]  /*3f30*/  LOP3.LUT P6, RZ, R22, 0x8000000, RZ, 0xc0, !PT ;  /* 0x0800000016ff7812 */ /* 0x000fe200078cc0ff */
[--C-:B------:R-:W-:Y:S01]  /*3f40*/  FFMA.FTZ R144, R71, UR22, -R79.reuse ;  /* 0x0000001647907c23 */ /* 0x100fe2000801084f */
[----:B------:R-:W-:Y:S01]  /*3f50*/  ISETP.LT.OR P2, PT, R70, 0x1, P2 ;  /* 0x000000014600780c */ /* 0x000fe20001741670 */
[--C-:B------:R-:W-:Y:S01]  /*3f60*/  FFMA.FTZ R140, R67, UR22, -R79.reuse ;  /* 0x00000016438c7c23 */ /* 0x100fe2000801084f */
[----:B------:R-:W-:Y:S01]  /*3f70*/  ISETP.GT.AND P6, PT, R74, 0x79, !P6 ;  /* 0x000000794a00780c */ /* 0x000fe200077c4270 */
[--C-:B------:R-:W-:Y:S01]  /*3f80*/  FFMA.FTZ R124, R36, UR22, -R79.reuse ;  /* 0x00000016247c7c23 */ /* 0x100fe2000801084f */
[----:B------:R-:W-:Y:S01]  /*3f90*/  FSEL R77, R0, -INF , !P2 ;  /* 0xff800000004d7808 */ /* 0x000fe20005000000 */
[--C-:B------:R-:W-:Y:S01]  /*3fa0*/  FFMA.FTZ R148, R76, UR22, -R79.reuse ;  /* 0x000000164c947c23 */ /* 0x100fe2000801084f */
[----:B------:R-:W-:Y:S01]  /*3fb0*/  LOP3.LUT P2, RZ, R22, 0x4000000, RZ, 0xc0, !PT ;  /* 0x0400000016ff7812 */ /* 0x000fe2000784c0ff */
[--C-:B------:R-:W-:Y:S01]  /*3fc0*/  FFMA.FTZ R73, R89, UR22, -R79.reuse ;  /* 0x0000001659497c23 */ /* 0x100fe2000801084f */
[----:B------:R-:W-:Y:S01]  /*3fd0*/  FMNMX.FTZ R0, R77, R42, !PT ;  /* 0x0000002a4d007209 */ /* 0x000fe20007810000 */
[--C-:B------:R-:W-:Y:S01]  /*3fe0*/  FFMA.FTZ R150, R90, UR22, -R79.reuse ;  /* 0x000000165a967c23 */ /* 0x100fe2000801084f */
[----:B------:R-:W-:Y:S01]  /*3ff0*/  ISETP.GT.AND P2, PT, R74, 0x69, !P2 ;  /* 0x000000694a00780c */ /* 0x000fe20005744270 */
[----:B------:R-:W-:Y:S01]  /*4000*/  MUFU.EX2 R148, R148 ;  /* 0x0000009400947308 */ /* 0x000fe20000000800 */
[----:B------:R-:W-:Y:S01]  /*4010*/  FMNMX.FTZ R71, R5, R0, !PT ;  /* 0x0000000005477209 */ /* 0x000fe20007810000 */
[--C-:B------:R-:W-:Y:S01]  /*4020*/  FFMA.FTZ R75, R72, UR22, -R79.reuse ;  /* 0x00000016484b7c23 */ /* 0x100fe2000801084f */
[----:B------:R-:W-:Y:S01]  /*4030*/  ISETP.LT.OR P2, PT, R70, 0x6a, P2 ;  /* 0x0000006a4600780c */ /* 0x000fe20001741670 */
[--C-:B------:R-:W-:Y:S01]  /*4040*/  FFMA.FTZ R126, R34, UR22, -R79.reuse ;  /* 0x00000016227e7c23 */ /* 0x100fe2000801084f */
[----:B------:R-:W-:Y:S01]  /*4050*/  FMNMX.FTZ R0, R40, R71, !PT ;  /* 0x0000004728007209 */ /* 0x000fe20007810000 */
[--C-:B------:R-:W-:Y:S01]  /*4060*/  FFMA.FTZ R69, R69, UR22, -R79.reuse ;  /* 0x0000001645457c23 */ /* 0x100fe2000801084f */
[----:B------:R-:W-:Y:S01]  /*4070*/  FSEL R10, R10, -INF , !P2 ;  /* 0xff8000000a0a7808 */ /* 0x000fe20005000000 */
[----:B------:R-:W0:Y:S01]  /*4080*/  MUFU.EX2 R73, R73 ;  /* 0x0000004900497308 */ /* 0x000e220000000800 */
[----:B------:R-:W-:Y:S01]  /*4090*/  FMNMX.FTZ R0, R7, R0, !PT ;  /* 0x0000000007007209 */ /* 0x000fe20007810000 */
[--C-:B------:R-:W-:Y:S01]  /*40a0*/  FFMA.FTZ R146, R68, UR22, -R79.reuse ;  /* 0x0000001644927c23 */ /* 0x100fe2000801084f */
[----:B------:R-:W-:Y:S01]  /*40b0*/  ISETP.LT.OR P6, PT, R70, 0x7a, P6 ;  /* 0x0000007a4600780c */ /* 0x000fe200037c1670 */
        /* <DEDUP_REMOVED lines=14> */
[--C-:B------:R-:W-:Y:S01]  /*41a0*/  FFMA.FTZ R61, R61, UR22, -R79.reuse ;  /* 0x000000163d3d7c23 */ /* 0x100fe2000801084f */
[--C-:B------:R-:W-:Y:S01]  /*41b0*/  FFMA.FTZ R31, R30, UR22, -R79.reuse ;  /* 0x000000161e1f7c23 */ /* 0x100fe2000801084f */
[--C-:B------:R-:W-:Y:S01]  /*41c0*/  FFMA.FTZ R136, R65, UR22, -R79.reuse ;  /* 0x0000001641887c23 */ /* 0x100fe2000801084f */
[----:B------:R-:W-:Y:S01]  /*41d0*/  FMNMX.FTZ R0, R11, R0, !PT ;  /* 0x000000000b007209 */ /* 0x000fe20007810000 */
[--C-:B------:R-:W-:Y:S01]  /*41e0*/  FFMA.FTZ R65, R62, UR22, -R79.reuse ;  /* 0x000000163e417c23 */ /* 0x100fe2000801084f */
[--C-:B------:R-:W-:Y:S01]  /*41f0*/  FFMA.FTZ R130, R38, UR22, -R79.reuse ;  /* 0x0000001626827c23 */ /* 0x100fe2000801084f */
[----:B------:R-:W3:Y:S01]  /*4200*/  MUFU.EX2 R144, R144 ;  /* 0x0000009000907308 */ /* 0x000ee20000000800 */
[----:B------:R-:W-:Y:S01]  /*4210*/  FMNMX.FTZ R67, R21, R0, !PT ;  /* 0x0000000015437209 */ /* 0x000fe20007810000 */
[--C-:B------:R-:W-:Y:S01]  /*4220*/  FFMA.FTZ R138, R64, UR22, -R79.reuse ;  /* 0x00000016408a7c23 */ /* 0x100fe2000801084f */
[--C-:B------:R-:W-:Y:S01]  /*4230*/  FFMA.FTZ R132, R55, UR22, -R79.reuse ;  /* 0x0000001637847c23 */ /* 0x100fe2000801084f */
[--C-:B------:R-:W-:Y:S01]  /*4240*/  FFMA.FTZ R134, R57, UR22, -R79.reuse ;  /* 0x0000001639867c23 */ /* 0x100fe2000801084f */
[----:B------:R-:W-:Y:S01]  /*4250*/  FMNMX.FTZ R67, R20, R67, !PT ;  /* 0x0000004314437209 */ /* 0x000fe20007810000 */
[--C-:B------:R-:W-:Y:S01]  /*4260*/  FFMA.FTZ R57, R44, UR22, -R79.reuse ;  /* 0x000000162c397c23 */ /* 0x100fe2000801084f */
[--C-:B------:R-:W-:Y:S01]  /*4270*/  FFMA.FTZ R49, R49, UR22, -R79.reuse ;  /* 0x0000001631317c23 */ /* 0x100fe2000801084f */
[----:B------:R-:W4:Y:S01]  /*4280*/  MUFU.EX2 R69, R69 ;  /* 0x0000004500457308 */ /* 0x000f220000000800 */
[----:B------:R-:W-:Y:S01]  /*4290*/  FMNMX.FTZ R0, R26, R67, !PT ;  /* 0x000000431a007209 */ /* 0x000fe20007810000 */
[----:B------:R-:W-:-:S03]  /*42a0*/  FFMA.FTZ R55, R46, UR22, -R79 ;  /* 0x000000162e377c23 */ /* 0x000fc6000801084f */
[----:B------:R-:W-:-:S03]  /*42b0*/  FMNMX.FTZ R0, R25, R0, !PT ;  /* 0x0000000019007209 */ /* 0x000fc60007810000 */
[----:B------:R-:W5:Y:S01]  /*42c0*/  MUFU.EX2 R146, R146 ;  /* 0x0000009200927308 */ /* 0x000f620000000800 */
[----:B------:R-:W-:-:S04]  /*42d0*/  FMNMX.FTZ R67, R27, R0, !PT ;  /* 0x000000001b437209 */ /* 0x000fc80007810000 */
        /* <DEDUP_REMOVED lines=10> */
[----:B------:R-:W-:Y:S01]  /*4380*/  MUFU.EX2 R142, R142 ;  /* 0x0000008e008e7308 */ /* 0x000fe20000000800 */
[----:B------:R-:W-:-:S04]  /*4390*/  FMNMX.FTZ R67, R45, R0, !PT ;  /* 0x000000002d437209 */ /* 0x000fc80007810000 */
[----:B------:R-:W-:Y:S01]  /*43a0*/  FMNMX.FTZ R0, R48, R67, !PT ;  /* 0x0000004330007209 */ /* 0x000fe20007810000 */
[--C-:B------:R-:W-:Y:S01]  /*43b0*/  FFMA.FTZ R67, R52, UR22, -R79.reuse ;  /* 0x0000001634437c23 */ /* 0x100fe2000801084f */
[----:B------:R-:W-:Y:S01]  /*43c0*/  FSEL R52, R15, -INF , !P6 ;  /* 0xff8000000f347808 */ /* 0x000fe20007000000 */
[----:B------:R-:W-:Y:S01]  /*43d0*/  MUFU.EX2 R61, R61 ;  /* 0x0000003d003d7308 */ /* 0x000fe20000000800 */
[----:B------:R-:W-:Y:S01]  /*43e0*/  FMNMX.FTZ R0, R51, R0, !PT ;  /* 0x0000000033007209 */ /* 0x000fe20007810000 */
[----:B------:R-:W-:-:S03]  /*43f0*/  FFMA.FTZ R15, R58, UR22, -R79 ;  /* 0x000000163a0f7c23 */ /* 0x000fc6000801084f */
[----:B------:R-:W-:Y:S02]  /*4400*/  FMNMX.FTZ R81, R53, R0, !PT ;  /* 0x0000000035517209 */ /* 0x000fe40007810000 */
[----:B------:R-:W-:Y:S01]  /*4410*/  FSEL R0, R13, -INF , !P4 ;  /* 0xff8000000d007808 */ /* 0x000fe20006000000 */
[----:B------:R-:W-:Y:S01]  /*4420*/  MUFU.EX2 R136, R136 ;  /* 0x0000008800887308 */ /* 0x000fe20000000800 */
[----:B------:R-:W-:Y:S01]  /*4430*/  FMNMX.FTZ R81, R54, R81, !PT ;  /* 0x0000005136517209 */ /* 0x000fe20007810000 */
[----:B------:R-:W-:-:S03]  /*4440*/  FFMA.FTZ R13, R56, UR22, -R79 ;  /* 0x00000016380d7c23 */ /* 0x000fc6000801084f */
[----:B------:R-:W-:-:S03]  /*4450*/  FMNMX.FTZ R81, R10, R81, !PT ;  /* 0x000000510a517209 */ /* 0x000fc60007810000 */
[----:B------:R-:W-:Y:S01]  /*4460*/  MUFU.EX2 R65, R65 ;  /* 0x0000004100417308 */ /* 0x000fe20000000800 */
[----:B------:R-:W-:-:S04]  /*4470*/  FMNMX.FTZ R81, R14, R81, !PT ;  /* 0x000000510e517209 */ /* 0x000fc80007810000 */
[----:B------:R-:W-:-:S03]  /*4480*/  FMNMX.FTZ R81, R0, R81, !PT ;  /* 0x0000005100517209 */ /* 0x000fc60007810000 */
[----:B------:R-:W-:Y:S01]  /*4490*/  MUFU.EX2 R138, R138 ;  /* 0x0000008a008a7308 */ /* 0x000fe20000000800 */
[----:B------:R-:W-:-:S04]  /*44a0*/  FMNMX.FTZ R81, R24, R81, !PT ;  /* 0x0000005118517209 */ /* 0x000fc80007810000 */
[----:B------:R-:W-:-:S03]  /*44b0*/  FMNMX.FTZ R81, R52, R81, !PT ;  /* 0x0000005134517209 */ /* 0x000fc60007810000 */
[----:B------:R-:W-:Y:S02]  /*44c0*/  MUFU.EX2 R67, R67 ;  /* 0x0000004300437308 */ /* 0x000fe40000000800 */
[----:B------:R-:W0:Y:S06]  /*44d0*/  SHFL.BFLY PT, R6, R81, 0x2, 0x1f ;  /* 0x0c401f0051067f89 */ /* 0x000e2c00000e0000 */
[----:B------:R-:W-:Y:S08]  /*44e0*/  MUFU.EX2 R132, R132 ;  /* 0x0000008400847308 */ /* 0x000ff00000000800 */
[----:B------:R-:W-:Y:S08]  /*44f0*/  MUFU.EX2 R13, R13 ;  /* 0x0000000d000d7308 */ /* 0x000ff00000000800 */
[----:B------:R-:W-:Y:S01]  /*4500*/  MUFU.EX2 R134, R134 ;  /* 0x0000008600867308 */ /* 0x000fe20000000800 */
[----:B0-----:R-:W-:-:S05]  /*4510*/  FMNMX.FTZ R36, R81, R6, !PT ;  /* 0x0000000651247209 */ /* 0x001fca0007810000 */
        /* <DEDUP_REMOVED lines=12> */
[----:B------:R-:W-:Y:S01]  /*45e0*/  FADD.FTZ R3, R148, R73 ;  /* 0x0000004994037221 */ /* 0x000fe20000010000 */
[--C-:B------:R-:W-:Y:S01]  /*45f0*/  FFMA.FTZ R149, R77, UR22, -R34.reuse ;  /* 0x000000164d957c23 */ /* 0x100fe20008010822 */
[--C-:B------:R-:W-:Y:S01]  /*4600*/  FFMA.FTZ R2, R42, UR22, -R34.reuse ;  /* 0x000000162a027c23 */ /* 0x100fe20008010822 */
[--C-:B------:R-:W-:Y:S01]  /*4610*/  FFMA.FTZ R151, R5, UR22, -R34.reuse ;  /* 0x0000001605977c23 */ /* 0x100fe20008010822 */
[----:B-1----:R-:W-:Y:S01]  /*4620*/  FADD.FTZ R36, R150, R3 ;  /* 0x0000000396247221 */ /* 0x002fe20000010000 */
[--C-:B------:R-:W-:Y:S01]  /*4630*/  FFMA.FTZ R30, R40, UR22, -R34.reuse ;  /* 0x00000016281e7c23 */ /* 0x100fe20008010822 */
[----:B------:R-:W-:Y:S01]  /*4640*/  FFMA.FTZ R145, R7, UR22, -R34 ;  /* 0x0000001607917c23 */ /* 0x000fe20008010822 */
[----:B------:R-:W-:Y:S01]  /*4650*/  MUFU.EX2 R149, R149 ;  /* 0x0000009500957308 */ /* 0x000fe20000000800 */
[----:B--2---:R-:W-:Y:S01]  /*4660*/  FADD.FTZ R3, R75, R36 ;  /* 0x000000244b037221 */ /* 0x004fe20000010000 */
[--C-:B------:R-:W-:Y:S01]  /*4670*/  FFMA.FTZ R147, R9, UR22, -R34.reuse ;  /* 0x0000001609937c23 */ /* 0x100fe20008010822 */
[--C-:B------:R-:W-:Y:S01]  /*4680*/  FFMA.FTZ R8, R8, UR22, -R34.reuse ;  /* 0x0000001608087c23 */ /* 0x100fe20008010822 */
[--C-:B------:R-:W-:Y:S01]  /*4690*/  FFMA.FTZ R141, R12, UR22, -R34.reuse ;  /* 0x000000160c8d7c23 */ /* 0x100fe20008010822 */
[----:B---3--:R-:W-:Y:S01]  /*46a0*/  FADD.FTZ R36, R144, R3 ;  /* 0x0000000390247221 */ /* 0x008fe20000010000 */
[--C-:B------:R-:W-:Y:S01]  /*46b0*/  FFMA.FTZ R12, R11, UR22, -R34.reuse ;  /* 0x000000160b0c7c23 */ /* 0x100fe20008010822 */
[----:B------:R-:W-:Y:S01]  /*46c0*/  FFMA.FTZ R143, R21, UR22, -R34 ;  /* 0x00000016158f7c23 */ /* 0x000fe20008010822 */
[----:B------:R-:W0:Y:S01]  /*46d0*/  MUFU.EX2 R2, R2 ;  /* 0x0000000200027308 */ /* 0x000e220000000800 */
[----:B----4-:R-:W-:Y:S01]  /*46e0*/  FADD.FTZ R3, R69, R36 ;  /* 0x0000002445037221 */ /* 0x010fe20000010000 */
[--C-:B------:R-:W-:Y:S01]  /*46f0*/  FFMA.FTZ R20, R20, UR22, -R34.reuse ;  /* 0x0000001614147c23 */ /* 0x100fe20008010822 */
[--C-:B------:R-:W-:Y:S01]  /*4700*/  FFMA.FTZ R137, R26, UR22, -R34.reuse ;  /* 0x000000161a897c23 */ /* 0x100fe20008010822 */
[--C-:B------:R-:W-:Y:S01]  /*4710*/  FFMA.FTZ R26, R25, UR22, -R34.reuse ;  /* 0x00000016191a7c23 */ /* 0x100fe20008010822 */
[----:B-----5:R-:W-:Y:S01]  /*4720*/  FADD.FTZ R36, R146, R3 ;  /* 0x0000000392247221 */ /* 0x020fe20000010000 */
[--C-:B------:R-:W-:Y:S01]  /*4730*/  FFMA.FTZ R139, R27, UR22, -R34.reuse ;  /* 0x000000161b8b7c23 */ /* 0x100fe20008010822 */
[----:B------:R-:W-:Y:S01]  /*4740*/  FFMA.FTZ R28, R28, UR22, -R34 ;  /* 0x000000161c1c7c23 */ /* 0x000fe20008010822 */
[----:B------:R-:W1:Y:S01]  /*4750*/  MUFU.EX2 R151, R151 ;  /* 0x0000009700977308 */ /* 0x000e620000000800 */
[----:B------:R-:W-:Y:S01]  /*4760*/  FADD.FTZ R3, R71, R36 ;  /* 0x0000002447037221 */ /* 0x000fe20000010000 */
[--C-:B------:R-:W-:Y:S01]  /*4770*/  FFMA.FTZ R133, R33, UR22, -R34.reuse ;  /* 0x0000001621857c23 */ /* 0x100fe20008010822 */
[--C-:B------:R-:W-:Y:S01]  /*4780*/  FFMA.FTZ R36, R35, UR22, -R34.reuse ;  /* 0x0000001623247c23 */ /* 0x100fe20008010822 */
[--C-:B------:R-:W-:Y:S01]  /*4790*/  FFMA.FTZ R135, R37, UR22, -R34.reuse ;  /* 0x0000001625877c23 */ /* 0x100fe20008010822 */
[----:B------:R-:W-:Y:S01]  /*47a0*/  FADD.FTZ R38, R140, R3 ;  /* 0x000000038c267221 */ /* 0x000fe20000010000 */
[--C-:B------:R-:W-:Y:S01]  /*47b0*/  FFMA.FTZ R129, R41, UR22, -R34.reuse ;  /* 0x0000001629817c23 */ /* 0x100fe20008010822 */
[----:B------:R-:W-:Y:S01]  /*47c0*/  FFMA.FTZ R131, R45, UR22, -R34 ;  /* 0x000000162d837c23 */ /* 0x000fe20008010822 */
[----:B------:R-:W2:Y:S01]  /*47d0*/  MUFU.EX2 R30, R30 ;  /* 0x0000001e001e7308 */ /* 0x000ea20000000800 */
[----:B------:R-:W-:Y:S01]  /*47e0*/  FADD.FTZ R3, R63, R38 ;  /* 0x000000263f037221 */ /* 0x000fe20000010000 */
[----:B0-----:R-:W-:Y:S01]  /*47f0*/  FADD.FTZ R40, R149, R2 ;  /* 0x0000000295287221 */ /* 0x001fe20000010000 */
[--C-:B------:R-:W-:Y:S01]  /*4800*/  FFMA.FTZ R48, R48, UR22, -R34.reuse ;  /* 0x0000001630307c23 */ /* 0x100fe20008010822 */
[--C-:B------:R-:W-:Y:S01]  /*4810*/  FFMA.FTZ R51, R51, UR22, -R34.reuse ;  /* 0x0000001633337c23 */ /* 0x100fe20008010822 */
[----:B------:R-:W-:Y:S01]  /*4820*/  FADD.FTZ R38, R142, R3 ;  /* 0x000000038e267221 */ /* 0x000fe20000010000 */
[--C-:B------:R-:W-:Y:S01]  /*4830*/  FFMA.FTZ R53, R53, UR22, -R34.reuse ;  /* 0x0000001635357c23 */ /* 0x100fe20008010822 */
[----:B------:R-:W-:Y:S01]  /*4840*/  FFMA.FTZ R54, R54, UR22, -R34 ;  /* 0x0000001636367c23 */ /* 0x000fe20008010822 */
[----:B------:R-:W0:Y:S01]  /*4850*/  MUFU.EX2 R145, R145 ;  /* 0x0000009100917308 */ /* 0x000e220000000800 */
[----:B-1----:R-:W-:Y:S01]  /*4860*/  FADD.FTZ R3, R151, R40 ;  /* 0x0000002897037221 */ /* 0x002fe20000010000 */
[----:B------:R-:W-:Y:S01]  /*4870*/  FADD.FTZ R5, R61, R38 ;  /* 0x000000263d057221 */ /* 0x000fe20000010000 */
[--C-:B------:R-:W-:Y:S01]  /*4880*/  FFMA.FTZ R38, R39, UR22, -R34.reuse ;  /* 0x0000001627267c23 */ /* 0x100fe20008010822 */
[--C-:B------:R-:W-:Y:S01]  /*4890*/  FFMA.FTZ R10, R10, UR22, -R34.reuse ;  /* 0x000000160a0a7c23 */ /* 0x100fe20008010822 */
[----:B------:R-:W-:Y:S01]  /*48a0*/  FFMA.FTZ R14, R14, UR22, -R34 ;  /* 0x000000160e0e7c23 */ /* 0x000fe20008010822 */
[----:B------:R-:W-:Y:S01]  /*48b0*/  FADD.FTZ R42, R136, R5 ;  /* 0x00000005882a7221 */ /* 0x000fe20000010000 */
[----:B------:R-:W-:Y:S01]  /*48c0*/  F2FP.F16.F32.PACK_AB R149, R2, R149 ;  /* 0x000000950295723e */ /* 0x000fe200000000ff */
[----:B------:R-:W1:Y:S01]  /*48d0*/  MUFU.EX2 R32, R32 ;  /* 0x0000002000207308 */ /* 0x000e620000000800 */
[----:B--2---:R-:W-:Y:S01]  /*48e0*/  FADD.FTZ R40, R30, R3 ;  /* 0x000000031e287221 */ /* 0x004fe20000010000 */
[----:B------:R-:W-:Y:S01]  /*48f0*/  FADD.FTZ R5, R65, R42 ;  /* 0x0000002a41057221 */ /* 0x000fe20000010000 */
[----:B------:R-:W-:Y:S01]  /*4900*/  FFMA.FTZ R24, R24, UR22, -R34 ;  /* 0x0000001618187c23 */ /* 0x000fe20008010822 */
[----:B------:R-:W-:-:S02]  /*4910*/  F2FP.F16.F32.PACK_AB R148, R73, R148 ;  /* 0x000000944994723e */ /* 0x000fc400000000ff */
[----:B------:R-:W-:Y:S01]  /*4920*/  FADD.FTZ R44, R138, R5 ;  /* 0x000000058a2c7221 */ /* 0x000fe20000010000 */
[----:B------:R-:W-:Y:S01]  /*4930*/  F2FP.F16.F32.PACK_AB R150, R75, R150 ;  /* 0x000000964b96723e */ /* 0x000fe200000000ff */
[----:B------:R-:W2:Y:S01]  /*4940*/  MUFU.EX2 R147, R147 ;  /* 0x0000009300937308 */ /* 0x000ea20000000800 */
[----:B0-----:R-:W-:Y:S01]  /*4950*/  FADD.FTZ R3, R145, R40 ;  /* 0x0000002891037221 */ /* 0x001fe20000010000 */
[----:B------:R-:W-:Y:S01]  /*4960*/  FADD.FTZ R5, R67, R44 ;  /* 0x0000002c43057221 */ /* 0x000fe20000010000 */
[----:B------:R-:W-:Y:S01]  /*4970*/  FFMA.FTZ R40, R43, UR22, -R34 ;  /* 0x000000162b287c23 */ /* 0x000fe20008010822 */
[----:B------:R-:W-:Y:S02]  /*4980*/  F2FP.F16.F32.PACK_AB R144, R69, R144 ;  /* 0x000000904590723e */ /* 0x000fe400000000ff */
[----:B------:R-:W-:Y:S01]  /*4990*/  FADD.FTZ R44, R132, R5 ;  /* 0x00000005842c7221 */ /* 0x000fe20000010000 */
[----:B------:R-:W-:Y:S01]  /*49a0*/  F2FP.F16.F32.PACK_AB R146, R71, R146 ;  /* 0x000000924792723e */ /* 0x000fe200000000ff */
[----:B------:R-:W0:Y:S01]  /*49b0*/  MUFU.EX2 R8, R8 ;  /* 0x0000000800087308 */ /* 0x000e220000000800 */
[----:B-1----:R-:W-:Y:S01]  /*49c0*/  FADD.FTZ R42, R32, R3 ;  /* 0x00000003202a7221 */ /* 0x002fe20000010000 */
[----:B------:R-:W-:Y:S01]  /*49d0*/  FADD.FTZ R5, R13, R44 ;  /* 0x0000002c0d057221 */ /* 0x000fe20000010000 */
[----:B------:R-:W-:-:S02]  /*49e0*/  F2FP.F16.F32.PACK_AB R140, R63, R140 ;  /* 0x0000008c3f8c723e */ /* 0x000fc400000000ff */
[----:B------:R-:W-:Y:S01]  /*49f0*/  F2FP.F16.F32.PACK_AB R142, R61, R142 ;  /* 0x0000008e3d8e723e */ /* 0x000fe200000000ff */
[----:B------:R-:W-:Y:S01]  /*4a00*/  FADD.FTZ R44, R134, R5 ;  /* 0x00000005862c7221 */ /* 0x000fe20000010000 */
[----:B------:R-:W-:Y:S01]  /*4a10*/  FFMA.FTZ R5, R0, UR22, -R34 ;  /* 0x0000001600057c23 */ /* 0x000fe20008010822 */
[----:B------:R-:W1:Y:S01]  /*4a20*/  MUFU.EX2 R141, R141 ;  /* 0x0000008d008d7308 */ /* 0x000e620000000800 */
[----:B--2---:R-:W-:Y:S01]  /*4a30*/  FADD.FTZ R3, R147, R42 ;  /* 0x0000002a93037221 */ /* 0x004fe20000010000 */
[----:B------:R-:W-:Y:S01]  /*4a40*/  FADD.FTZ R7, R15, R44 ;  /* 0x0000002c0f077221 */ /* 0x000fe20000010000 */
[----:B------:R-:W-:Y:S01]  /*4a50*/  FFMA.FTZ R34, R52, UR22, -R34 ;  /* 0x0000001634227c23 */ /* 0x000fe20008010822 */
[----:B------:R-:W-:Y:S02]  /*4a60*/  F2FP.F16.F32.PACK_AB R136, R65, R136 ;  /* 0x000000884188723e */ /* 0x000fe400000000ff */
[----:B------:R-:W-:Y:S02]  /*4a70*/  F2FP.F16.F32.PACK_AB R138, R67, R138 ;  /* 0x0000008a438a723e */ /* 0x000fe400000000ff */
[----:B------:R-:W2:Y:S01]  /*4a80*/  MUFU.EX2 R12, R12 ;  /* 0x0000000c000c7308 */ /* 0x000ea20000000800 */
[----:B0-----:R-:W-:Y:S01]  /*4a90*/  FADD.FTZ R42, R8, R3 ;  /* 0x00000003082a7221 */ /* 0x001fe20000010000 */
[----:B------:R-:W-:-:S02]  /*4aa0*/  F2FP.F16.F32.PACK_AB R132, R13, R132 ;  /* 0x000000840d84723e */ /* 0x000fc400000000ff */
[----:B------:R-:W-:Y:S02]  /*4ab0*/  F2FP.F16.F32.PACK_AB R134, R15, R134 ;  /* 0x000000860f86723e */ /* 0x000fe400000000ff */
[----:B------:R-:W-:Y:S02]  /*4ac0*/  F2FP.F16.F32.PACK_AB R151, R30, R151 ;  /* 0x000000971e97723e */ /* 0x000fe400000000ff */
[----:B------:R-:W0:Y:S01]  /*4ad0*/  MUFU.EX2 R143, R143 ;  /* 0x0000008f008f7308 */ /* 0x000e220000000800 */
[----:B-1----:R-:W-:Y:S01]  /*4ae0*/  FADD.FTZ R3, R141, R42 ;  /* 0x0000002a8d037221 */ /* 0x002fe20000010000 */
[----:B------:R-:W-:Y:S02]  /*4af0*/  F2FP.F16.F32.PACK_AB R145, R32, R145 ;  /* 0x000000912091723e */ /* 0x000fe400000000ff */
[----:B------:R-:W-:-:S04]  /*4b00*/  F2FP.F16.F32.PACK_AB R147, R8, R147 ;  /* 0x000000930893723e */ /* 0x000fc800000000ff */
[----:B------:R-:W1:Y:S01]  /*4b10*/  MUFU.EX2 R20, R20 ;  /* 0x0000001400147308 */ /* 0x000e620000000800 */
[C---:B--2---:R-:W-:Y:S01]  /*4b20*/  FADD.FTZ R42, R12.reuse, R3 ;  /* 0x000000030c2a7221 */ /* 0x044fe20000010000 */
[----:B------:R-:W-:-:S06]  /*4b30*/  F2FP.F16.F32.PACK_AB R141, R12, R141 ;  /* 0x0000008d0c8d723e */ /* 0x000fcc00000000ff */
[----:B------:R-:W2:Y:S01]  /*4b40*/  MUFU.EX2 R137, R137 ;  /* 0x0000008900897308 */ /* 0x000ea20000000800 */
[----:B0-----:R-:W-:Y:S01]  /*4b50*/  FADD.FTZ R3, R143, R42 ;  /* 0x0000002a8f037221 */ /* 0x001fe20000010000 */
[----:B------:R-:W-:Y:S01]  /*4b60*/  FADD.FTZ R42, R128, R7 ;  /* 0x00000007802a7221 */ /* 0x000fe20000010000 */
[----:B------:R-:W-:-:S03]  /*4b70*/  F2FP.F16.F32.PACK_AB R128, R49, R128 ;  /* 0x000000803180723e */ /* 0x000fc600000000ff */
[----:B------:R-:W-:Y:S02]  /*4b80*/  FADD.FTZ R7, R49, R42 ;  /* 0x0000002a31077221 */ /* 0x000fe40000010000 */
[----:B------:R-:W0:Y:S01]  /*4b90*/  MUFU.EX2 R26, R26 ;  /* 0x0000001a001a7308 */ /* 0x000e220000000800 */
[----:B-1----:R-:W-:Y:S01]  /*4ba0*/  FADD.FTZ R0, R20, R3 ;  /* 0x0000000314007221 */ /* 0x002fe20000010000 */
[----:B------:R-:W-:Y:S01]  /*4bb0*/  FADD.FTZ R42, R130, R7 ;  /* 0x00000007822a7221 */ /* 0x000fe20000010000 */
[C---:B------:R-:W-:Y:S02]  /*4bc0*/  F2FP.F16.F32.PACK_AB R130, R55.reuse, R130 ;  /* 0x000000823782723e */ /* 0x040fe400000000ff */
[----:B------:R-:W-:Y:S01]  /*4bd0*/  F2FP.F16.F32.PACK_AB R143, R20, R143 ;  /* 0x0000008f148f723e */ /* 0x000fe200000000ff */
[----:B------:R-:W-:Y:S02]  /*4be0*/  FADD.FTZ R7, R55, R42 ;  /* 0x0000002a37077221 */ /* 0x000fe40000010000 */
[----:B------:R-:W1:Y:S01]  /*4bf0*/  MUFU.EX2 R139, R139 ;  /* 0x0000008b008b7308 */ /* 0x000e620000000800 */
[----:B--2---:R-:W-:-:S07]  /*4c00*/  FADD.FTZ R3, R137, R0 ;  /* 0x0000000089037221 */ /* 0x004fce0000010000 */
[----:B------:R-:W2:Y:S01]  /*4c10*/  MUFU.EX2 R28, R28 ;  /* 0x0000001c001c7308 */ /* 0x000ea20000000800 */
[C---:B0-----:R-:W-:Y:S01]  /*4c20*/  FADD.FTZ R0, R26.reuse, R3 ;  /* 0x000000031a007221 */ /* 0x041fe20000010000 */
[----:B------:R-:W-:-:S06]  /*4c30*/  F2FP.F16.F32.PACK_AB R137, R26, R137 ;  /* 0x000000891a89723e */ /* 0x000fcc00000000ff */
        /* <DEDUP_REMOVED lines=13> */
[C---:B0-----:R-:W-:Y:S01]  /*4d10*/  FADD.FTZ R42, R36.reuse, R3 ;  /* 0x00000003242a7221 */ /* 0x041fe20000010000 */
[----:B------:R-:W-:-:S06]  /*4d20*/  F2FP.F16.F32.PACK_AB R133, R36, R133 ;  /* 0x000000852485723e */ /* 0x000fcc00000000ff */
[----:B------:R-:W0:Y:S01]  /*4d30*/  MUFU.EX2 R59, R59 ;  /* 0x0000003b003b7308 */ /* 0x000e220000000800 */
[----:B-1----:R-:W-:-:S07]  /*4d40*/  FADD.FTZ R44, R126, R7 ;  /* 0x000000077e2c7221 */ /* 0x002fce0000010000 */
[----:B------:R-:W1:Y:S01]  /*4d50*/  MUFU.EX2 R38, R38 ;  /* 0x0000002600267308 */ /* 0x000e620000000800 */
[----:B--2---:R-:W-:-:S07]  /*4d60*/  FADD.FTZ R3, R135, R42 ;  /* 0x0000002a87037221 */ /* 0x004fce0000010000 */
[----:B------:R-:W2:Y:S01]  /*4d70*/  MUFU.EX2 R120, R120 ;  /* 0x0000007800787308 */ /* 0x000ea20000000800 */
[C---:B0-----:R-:W-:Y:S01]  /*4d80*/  FADD.FTZ R7, R59.reuse, R44 ;  /* 0x0000002c3b077221 */ /* 0x041fe20000010000 */
[----:B------:R-:W-:-:S06]  /*4d90*/  F2FP.F16.F32.PACK_AB R126, R59, R126 ;  /* 0x0000007e3b7e723e */ /* 0x000fcc00000000ff */
[----:B------:R-:W0:Y:S01]  /*4da0*/  MUFU.EX2 R129, R129 ;  /* 0x0000008100817308 */ /* 0x000e220000000800 */
[C---:B-1----:R-:W-:Y:S01]  /*4db0*/  FADD.FTZ R42, R38.reuse, R3 ;  /* 0x00000003262a7221 */ /* 0x042fe20000010000 */
[----:B------:R-:W-:-:S06]  /*4dc0*/  F2FP.F16.F32.PACK_AB R135, R38, R135 ;  /* 0x000000872687723e */ /* 0x000fcc00000000ff */
[----:B------:R-:W1:Y:S01]  /*4dd0*/  MUFU.EX2 R31, R31 ;  /* 0x0000001f001f7308 */ /* 0x000e620000000800 */
[----:B--2---:R-:W-:-:S07]  /*4de0*/  FADD.FTZ R44, R120, R7 ;  /* 0x00000007782c7221 */ /* 0x004fce0000010000 */
        /* <DEDUP_REMOVED lines=18> */
[C---:B-1----:R-:W-:Y:S01]  /*4f10*/  FADD.FTZ R7, R0.reuse, R7 ;  /* 0x0000000700077221 */ /* 0x042fe20000010000 */
[----:B------:R-:W-:Y:S01]  /*4f20*/  F2FP.F16.F32.PACK_AB R125, R0, R51 ;  /* 0x00000033007d723e */ /* 0x000fe200000000ff */
[----:B------:R-:W-:-:S05]  /*4f30*/  VIADD R0, R88, 0xfffffffe ;  /* 0xfffffffe58007836 */ /* 0x000fca0000000000 */
        /* <DEDUP_REMOVED lines=11> */
[----:B0-----:R-:W-:-:S04]  /*4ff0*/  FADD.FTZ R2, R24, R7 ;  /* 0x0000000718027221 */ /* 0x001fc80000010000 */
[C---:B-1----:R-:W-:Y:S01]  /*5000*/  FADD.FTZ R2, R123.reuse, R2 ;  /* 0x000000027b027221 */ /* 0x042fe20000010000 */
[----:B------:R-:W-:Y:S01]  /*5010*/  F2FP.F16.F32.PACK_AB R123, R123, R24 ;  /* 0x000000187b7b723e */ /* 0x000fe200000000ff */
[C---:B--2---:R-:W-:Y:S01]  /*5020*/  FADD.FTZ R3, R29.reuse, R44 ;  /* 0x0000002c1d037221 */ /* 0x044fe20000010000 */
[----:B------:R-:W-:Y:S01]  /*5030*/  F2FP.F16.F32.PACK_AB R122, R29, R122 ;  /* 0x0000007a1d7a723e */ /* 0x000fe200000000ff */
[----:B------:R-:W-:Y:S06]  /*5040*/  @P2 BRA `(.L_x_805) ;  /* 0x0000000000442947 */ /* 0x000fec0003800000 */
        /* <DEDUP_REMOVED lines=10> */
.L_x_806:
[----:B------:R-:W-:-:S11]  /*50f0*/  UISETP.NE.AND UP2, UPT, UR7, 0x1, UPT ;  /* 0x000000010700788c */ /* 0x000fd6000bf45270 */
[----:B------:R-:W-:Y:S02]  /*5100*/  @UP2 ULDC.64 UR18, c[0x0][0x9e8] ;  /* 0x00027a0000122ab9 */ /* 0x000fe40000000a00 */
[----:B------:R-:W-:-:S04]  /*5110*/  UIMAD.WIDE.U32 UR10, UR14, UR18, URZ ;  /* 0x000000120e0a72a5 */ /* 0x000fc8000f8e003f */
[----:B------:R-:W-:-:S12]  /*5120*/  @UP2 USHF.R.U32.HI UR14, URZ, UR19, UR11 ;  /* 0x000000133f0e2299 */ /* 0x000fd8000801160b */
.L_x_807:
[----:B------:R-:W-:-:S04]  /*5130*/  UIMAD UR7, UR14, UR7, UR7 ;  /* 0x000000070e0772a4 */ /* 0x000fc8000f8e0207 */
[----:B------:R-:W-:-:S04]  /*5140*/  UISETP.LT.AND UP2, UPT, UR6, UR7, UPT ;  /* 0x000000070600728c */ /* 0x000fc8000bf41270 */
[----:B------:R-:W-:-:S12]  /*5150*/  USEL UR6, UR6, UR7, UP2 ;  /* 0x0000000706067287 */ /* 0x000fd80009000000 */
.L_x_805:
[----:B------:R-:W-:Y:S01]  /*5160*/  USHF.R.S32.HI UR7, URZ, 0x1f, UR6 ;  /* 0x0000001f3f077899 */ /* 0x000fe20008011406 */
[----:B------:R-:W-:Y:S02]  /*5170*/  CS2R R118, SRZ ;  /* 0x0000000000767805 */ /* 0x000fe4000001ff00 */
[----:B------:R-:W-:Y:S02]  /*5180*/  CS2R R116, SRZ ;  /* 0x0000000000747805 */ /* 0x000fe4000001ff00 */
[----:B------:R-:W-:Y:S01]  /*5190*/  CS2R R114, SRZ ;  /* 0x0000000000727805 */ /* 0x000fe2000001ff00 */
[----:B------:R-:W-:Y:S01]  /*51a0*/  ULEA.HI UR7, UR7, UR6, URZ, 0x7 ;  /* 0x0000000607077291 */ /* 0x000fe2000f8f383f */
[----:B------:R-:W-:Y:S02]  /*51b0*/  CS2R R112, SRZ ;  /* 0x0000000000707805 */ /* 0x000fe4000001ff00 */
[----:B------:R-:W-:Y:S02]  /*51c0*/  CS2R R110, SRZ ;  /* 0x00000000006e7805 */ /* 0x000fe4000001ff00 */
[----:B------:R-:W-:Y:S01]  /*51d0*/  CS2R R108, SRZ ;  /* 0x00000000006c7805 */ /* 0x000fe2000001ff00 */
[----:B------:R-:W-:Y:S01]  /*51e0*/  USHF.R.S32.HI UR7, URZ, 0x7, UR7 ;  /* 0x000000073f077899 */ /* 0x000fe20008011407 */
[----:B------:R-:W-:-:S02]  /*51f0*/  CS2R R106, SRZ ;  /* 0x00000000006a7805 */ /* 0x000fc4000001ff00 */
[----:B------:R-:W-:Y:S02]  /*5200*/  CS2R R104, SRZ ;  /* 0x0000000000687805 */ /* 0x000fe4000001ff00 */
[----:B------:R-:W-:Y:S01]  /*5210*/  CS2R R102, SRZ ;  /* 0x0000000000667805 */ /* 0x000fe2000001ff00 */
[----:B------:R-:W-:Y:S01]  /*5220*/  UISETP.LT.AND UP2, UPT, UR43, UR7, UPT ;  /* 0x000000072b00728c */ /* 0x000fe2000bf41270 */
[----:B------:R-:W-:Y:S02]  /*5230*/  CS2R R100, SRZ ;  /* 0x0000000000647805 */ /* 0x000fe4000001ff00 */
[----:B------:R-:W-:Y:S02]  /*5240*/  CS2R R98, SRZ ;  /* 0x0000000000627805 */ /* 0x000fe4000001ff00 */
[----:B------:R-:W-:Y:S01]  /*5250*/  CS2R R96, SRZ ;  /* 0x0000000000607805 */ /* 0x000fe2000001ff00 */
[----:B------:R-:W-:Y:S01]  /*5260*/  USEL UR28, UR43, UR7, !UP2 ;  /* 0x000000072b1c7287 */ /* 0x000fe2000d000000 */
[----:B------:R-:W-:-:S02]  /*5270*/  CS2R R94, SRZ ;  /* 0x00000000005e7805 */ /* 0x000fc4000001ff00 */
[----:B------:R-:W-:Y:S02]  /*5280*/  CS2R R92, SRZ ;  /* 0x00000000005c7805 */ /* 0x000fe4000001ff00 */
[----:B------:R-:W-:Y:S02]  /*5290*/  CS2R R90, SRZ ;  /* 0x00000000005a7805 */ /* 0x000fe4000001ff00 */
[----:B------:R-:W-:Y:S02]  /*52a0*/  CS2R R88, SRZ ;  /* 0x0000000000587805 */ /* 0x000fe4000001ff00 */
[----:B------:R-:W-:-:S13]  /*52b0*/  ISETP.GE.AND P2, PT, R0, UR28, PT ;  /* 0x0000001c00007c0c */ /* 0x000fda000bf46270 */
[----:B------:R-:W-:Y:S05]  /*52c0*/  @!P2 BRA `(.L_x_808) ;  /* 0x000000340078a947 */ /* 0x000fea0003800000 */
[----:B------:R-:W-:Y:S01]  /*52d0*/  IMAD.MOV.U32 R119, RZ, RZ, RZ ;  /* 0x000000ffff777224 */ /* 0x000fe200078e00ff */
[----:B------:R-:W-:Y:S01]  /*52e0*/  ULDC UR23, c[0x0][0x9e4] ;  /* 0x0002790000177ab9 */ /* 0x000fe20000000800 */
[----:B------:R-:W-:Y:S01]  /*52f0*/  ULDC UR25, c[0x0][0x9d8] ;  /* 0x0002760000197ab9 */ /* 0x000fe20000000800 */
[----:B------:R-:W-:Y:S01]  /*5300*/  ULDC UR22, c[0x0][0x988] ;  /* 0x0002620000167ab9 */ /* 0x000fe20000000800 */
[----:B------:R-:W-:-:S05]  /*5310*/  ULDC UR24, c[0x0][0x9e0] ;  /* 0x0002780000187ab9 */ /* 0x000fca0000000800 */
.L_x_825:
        /* <DEDUP_REMOVED lines=9> */
.L_x_810:
[----:B------:R-:W-:Y:S01]  /*53b0*/  ULEA UR6, UR27, UR45, 0x3 ;  /* 0x0000002d1b067291 */ /* 0x000fe2000f8e183f */
[----:B------:R-:W-:-:S05]  /*53c0*/  IMAD.U32 R5, RZ, RZ, UR26 ;  /* 0x0000001aff057e24 */ /* 0x000fca000f8e00ff */
[----:B------:R-:W-:-:S04]  /*53d0*/  SHF.L.U32 R5, R5, 0x1f, RZ ;  /* 0x0000001f05057819 */ /* 0x000fc800000006ff */
[----:B------:R0:W1:Y:S01]  /*53e0*/  SYNCS.PHASECHK.TRANS64.TRYWAIT P2, [UR6+0x16830], R5 ;  /* 0x01683005ff0075a7 */ /* 0x0000620008040146 */
[----:B------:R-:W-:Y:S05]  /*53f0*/  @!P0 BRA `(.L_x_811) ;  /* 0x0000000000048947 */ /* 0x000fea0003800000 */
[----:B------:R-:W-:Y:S01]  /*5400*/  BPT.TRAP 0x1 ;  /* 0x000000040000795c */ /* 0x000fe20000300000 */
.L_x_811:
[----:B-1----:R-:W-:Y:S05]  /*5410*/  @P2 BRA `(.L_x_809) ;  /* 0x0000000000082947 */ /* 0x002fea0003800000 */
[----:B------:R-:W1:Y:S02]  /*5420*/  SYNCS.PHASECHK.TRANS64.TRYWAIT P2, [UR6+0x16830], R5 ;  /* 0x01683005ff0075a7 */ /* 0x000e640008040146 */
[----:B-1----:R-:W-:Y:S05]  /*5430*/  @!P2 BRA `(.L_x_812) ;  /* 0x000000ec00c8a947 */ /* 0x002fea0003800000 */
.L_x_809:
[----:B01----:R-:W-:Y:S01]  /*5440*/  VIADD R5, R23, 0x8 ;  /* 0x0000000817057836 */ /* 0x003fe20000000000 */
[----:B------:R-:W-:Y:S01]  /*5450*/  ULEA UR18, UR27, UR20, 0xa ;  /* 0x000000141b127291 */ /* 0x000fe2000f8e503f */
[----:B------:R-:W-:Y:S01]  /*5460*/  UMOV UR19, 0x40000040 ;  /* 0x4000004000137882 */ /* 0x000fe20000000000 */
[----:B------:R-:W-:Y:S02]  /*5470*/  UMOV UR7, 0x40000040 ;  /* 0x4000004000077882 */ /* 0x000fe40000000000 */
[----:B------:R0:W-:Y:S01]  /*5480*/  BAR.SYNC.DEFER_BLOCKING R5, 0x100 ;  /* 0x000400050000751d */ /* 0x0001e20000010000 */
[----:B------:R-:W-:Y:S02]  /*5490*/  UIADD3 UR6, UR18, 0x2, URZ ;  /* 0x0000000212067890 */ /* 0x000fe4000fffe03f */
[----:B------:R-:W-:Y:S02]  /*54a0*/  UIADD3 UR10, UR18, 0x4, URZ ;  /* 0x00000004120a7890 */ /* 0x000fe4000fffe03f */
[----:B------:R-:W-:Y:S01]  /*54b0*/  UIADD3 UR14, UR18, 0x6, URZ ;  /* 0x00000006120e7890 */ /* 0x000fe2000fffe03f */
[----:B------:R-:W-:Y:S01]  /*54c0*/  UMOV UR11, 0x40000040 ;  /* 0x40000040000b7882 */ /* 0x000fe20000000000 */
[----:B------:R-:W-:Y:S01]  /*54d0*/  UMOV UR15, 0x40000040 ;  /* 0x40000040000f7882 */ /* 0x000fe20000000000 */
[----:B------:R-:W-:-:S06]  /*54e0*/  WARPGROUP.ARRIVE ;  /* 0x00000000000079c5 */ /* 0x000fcc0000000000 */
[----:B------:R-:W-:Y:S03]  /*54f0*/  HGMMA.64x128x16.F32 R24, gdesc[UR16], RZ, !UPT, gsb0 ;  /* 0x01e00000101879f0 */ /* 0x000fe6000c0008ff */
[----:B------:R-:W-:Y:S02]  /*5500*/  WARPGROUP.DEPBAR.LE gsb0, 0x0 ;  /* 0x00008000000079c5 */ /* 0x000fe40000010000 */
[----:B------:R-:W-:-:S07]  /*5510*/  WARPGROUP.ARRIVE ;  /* 0x00000000000079c5 */ /* 0x000fce0000000000 */
[----:B------:R-:W-:Y:S03]  /*5520*/  HGMMA.64x128x16.F32 R24, gdesc[UR4], R24, gsb0 ;  /* 0x01e00000041879f0 */ /* 0x000fe60008000818 */
[----:B------:R-:W-:Y:S02]  /*5530*/  WARPGROUP.DEPBAR.LE gsb0, 0x0 ;  /* 0x00008000000079c5 */ /* 0x000fe40000010000 */
[----:B------:R-:W-:-:S07]  /*5540*/  WARPGROUP.ARRIVE ;  /* 0x00000000000079c5 */ /* 0x000fce0000000000 */
[----:B------:R-:W-:Y:S03]  /*5550*/  HGMMA.64x128x16.F32 R24, gdesc[UR8], R24, gsb0 ;  /* 0x01e00000081879f0 */ /* 0x000fe60008000818 */
[----:B------:R-:W-:Y:S02]  /*5560*/  WARPGROUP.DEPBAR.LE gsb0, 0x0 ;  /* 0x00008000000079c5 */ /* 0x000fe40000010000 */
[----:B------:R-:W-:-:S07]  /*5570*/  WARPGROUP.ARRIVE ;  /* 0x00000000000079c5 */ /* 0x000fce0000000000 */
[----:B------:R-:W-:Y:S03]  /*5580*/  HGMMA.64x128x16.F32 R24, gdesc[UR12], R24, gsb0 ;  /* 0x01e000000c1879f0 */ /* 0x000fe60008000818 */
[----:B------:R-:W-:Y:S02]  /*5590*/  WARPGROUP.DEPBAR.LE gsb0, 0x0 ;  /* 0x00008000000079c5 */ /* 0x000fe40000010000 */
[----:B0-----:R-:W-:Y:S05]  /*55a0*/  @P3 BRA `(.L_x_813) ;  /* 0x00000000002c3947 */ /* 0x001fea0003800000 */
[----:B------:R-:W-:Y:S05]  /*55b0*/  @!P0 BRA `(.L_x_814) ;  /* 0x0000000000048947 */ /* 0x000fea0003800000 */
[----:B------:R-:W-:Y:S01]  /*55c0*/  BPT.TRAP 0x1 ;  /* 0x000000040000795c */ /* 0x000fe20000300000 */
.L_x_814:
[----:B------:R-:W-:Y:S01]  /*55d0*/  ULEA UR6, UR37, UR45, 0x3 ;  /* 0x0000002d25067291 */ /* 0x000fe2000f8e183f */
[----:B------:R-:W-:-:S05]  /*55e0*/  IMAD.U32 R5, RZ, RZ, UR36 ;  /* 0x00000024ff057e24 */ /* 0x000fca000f8e00ff */
[----:B------:R-:W-:-:S04]  /*55f0*/  SHF.L.U32 R5, R5, 0x1f, RZ ;  /* 0x0000001f05057819 */ /* 0x000fc800000006ff */
[----:B------:R0:W1:Y:S01]  /*5600*/  SYNCS.PHASECHK.TRANS64.TRYWAIT P2, [UR6+0x16850], R5 ;  /* 0x01685005ff0075a7 */ /* 0x0000620008040146 */
[----:B------:R-:W-:Y:S05]  /*5610*/  @!P0 BRA `(.L_x_815) ;  /* 0x0000000000048947 */ /* 0x000fea0003800000 */
[----:B------:R-:W-:Y:S01]  /*5620*/  BPT.TRAP 0x1 ;  /* 0x000000040000795c */ /* 0x000fe20000300000 */
.L_x_815:
[----:B-1----:R-:W-:Y:S05]  /*5630*/  @P2 BRA `(.L_x_813) ;  /* 0x0000000000082947 */ /* 0x002fea0003800000 */
[----:B------:R-:W1:Y:S02]  /*5640*/  SYNCS.PHASECHK.TRANS64.TRYWAIT P2, [UR6+0x16850], R5 ;  /* 0x01685005ff0075a7 */ /* 0x000e640008040146 */
[----:B-1----:R-:W-:Y:S05]  /*5650*/  @!P2 BRA `(.L_x_816) ;  /* 0x000000ec0058a947 */ /* 0x002fea0003800000 */
.L_x_813:
[----:B------:R-:W-:Y:S01]  /*5660*/  UIADD3 UR6, UR45, 0x400, URZ ;  /* 0x000004002d067890 */ /* 0x000fe2000fffe03f */
[----:B------:R-:W-:Y:S01]  /*5670*/  WARPGROUP.ARRIVE ;  /* 0x00000000000079c5 */ /* 0x000fe20000000000 */
[----:B------:R-:W-:Y:S01]  /*5680*/  UMOV UR7, 0x40000040 ;  /* 0x4000004000077882 */ /* 0x000fe20000000000 */
[----:B------:R-:W-:Y:S01]  /*5690*/  PLOP3.LUT P2, PT, PT, PT, UP0, 0x80, 0x0 ;  /* 0x000000000000781c */ /* 0x000fe20003f4f008 */
[----:B------:R-:W-:Y:S01]  /*56a0*/  USHF.R.U32.HI UR6, URZ, 0x4, UR6 ;  /* 0x000000043f067899 */ /* 0x000fe20008011606 */
[----:B------:R-:W-:Y:S01]  /*56b0*/  PLOP3.LUT P3, PT, PT, PT, UP0, 0x80, 0x0 ;  /* 0x000000000000781c */ /* 0x000fe20003f6f008 */
[----:B01----:R-:W-:Y:S01]  /*56c0*/  FMUL.FTZ R5, R24, UR25 ;  /* 0x0000001918057c20 */ /* 0x003fe20008410000 */
[----:B------:R-:W-:Y:S01]  /*56d0*/  FMUL.FTZ R24, R36, UR25 ;  /* 0x0000001924187c20 */ /* 0x000fe20008410000 */
[----:B------:R-:W-:Y:S01]  /*56e0*/  ULOP3.LUT UR6, UR6, 0x3fff, URZ, 0xc0, !UPT ;  /* 0x00003fff06067892 */ /* 0x000fe2000f8ec03f */
[----:B------:R-:W-:Y:S01]  /*56f0*/  FMUL.FTZ R36, R47, UR25 ;  /* 0x000000192f247c20 */ /* 0x000fe20008410000 */
[----:B------:R-:W-:Y:S01]  /*5700*/  FMUL.FTZ R8, R26, UR25 ;  /* 0x000000191a087c20 */ /* 0x000fe20008410000 */
[----:B------:R-:W0:Y:S01]  /*5710*/  LDC R47, c[0x0][0x2f0] ;  /* 0x0000bc00ff2f7b82 */ /* 0x000e220000000800 */
[----:B------:R-:W-:Y:S01]  /*5720*/  ULEA UR10, UR37, UR6, 0xa ;  /* 0x00000006250a7291 */ /* 0x000fe2000f8e503f */
[----:B------:R-:W-:Y:S01]  /*5730*/  FMUL.FTZ R9, R27, UR25 ;  /* 0x000000191b097c20 */ /* 0x000fe20008410000 */
[----:B------:R-:W-:Y:S01]  /*5740*/  FMUL.FTZ R14, R32, UR25 ;  /* 0x00000019200e7c20 */ /* 0x000fe20008410000 */
[----:B------:R-:W-:Y:S01]  /*5750*/  FMUL.FTZ R26, R38, UR25 ;  /* 0x00000019261a7c20 */ /* 0x000fe20008410000 */
[----:B------:R-:W-:Y:S01]  /*5760*/  FMUL.FTZ R27, R39, UR25 ;  /* 0x00000019271b7c20 */ /* 0x000fe20008410000 */
[----:B------:R-:W-:Y:S01]  /*5770*/  FMUL.FTZ R15, R33, UR25 ;  /* 0x00000019210f7c20 */ /* 0x000fe20008410000 */
[----:B------:R-:W-:Y:S01]  /*5780*/  FMUL.FTZ R38, R50, UR25 ;  /* 0x0000001932267c20 */ /* 0x000fe20008410000 */
[----:B------:R-:W-:Y:S01]  /*5790*/  UMOV UR6, UR10 ;  /* 0x0000000a00067c82 */ /* 0x000fe20008000000 */
[----:B------:R-:W-:Y:S01]  /*57a0*/  FMUL.FTZ R39, R51, UR25 ;  /* 0x0000001933277c20 */ /* 0x000fe20008410000 */
[----:B------:R-:W-:Y:S01]  /*57b0*/  HGMMA.64x64x16.F32 R88, R148, gdesc[UR4].tnspB, R88, gsb0 ;  /* 0x40e0000494587df0 */ /* 0x000fe20008000858 */
[----:B------:R-:W-:Y:S01]  /*57c0*/  UIADD3 UR6, UR10, 0x80, URZ ;  /* 0x000000800a067890 */ /* 0x000fe2000fffe03f */
[----:B------:R-:W-:Y:S01]  /*57d0*/  FMUL.FTZ R51, R57, UR25 ;  /* 0x0000001939337c20 */ /* 0x000fe20008410000 */
[----:B------:R-:W-:Y:S01]  /*57e0*/  UMOV UR7, 0x40000040 ;  /* 0x4000004000077882 */ /* 0x000fe20000000000 */
[----:B------:R-:W-:Y:S01]  /*57f0*/  IMAD.U32 R33, RZ, RZ, UR27 ;  /* 0x0000001bff217e24 */ /* 0x000fe2000f8e00ff */
[----:B------:R-:W1:Y:S01]  /*5800*/  LDC R50, c[0x0][0x288] ;  /* 0x0000a200ff327b82 */ /* 0x000e620000000800 */
        /* <DEDUP_REMOVED lines=8> */
[----:B------:R-:W-:-:S02]  /*5890*/  IMAD.SHL.U32 R78, R0, 0x80, RZ ;  /* 0x00000080004e7824 */ /* 0x000fc400078e00ff */
[----:B------:R-:W-:Y:S01]  /*58a0*/  FMUL.FTZ R45, R53, UR25 ;  /* 0x00000019352d7c20 */ /* 0x000fe20008410000 */
[----:B------:R-:W-:Y:S01]  /*58b0*/  FMUL.FTZ R56, R61, UR25 ;  /* 0x000000193d387c20 */ /* 0x000fe20008410000 */
[----:B------:R-:W-:Y:S01]  /*58c0*/  FMUL.FTZ R53, R63, UR25 ;  /* 0x000000193f357c20 */ /* 0x000fe20008410000 */
[----:B------:R-:W-:Y:S01]  /*58d0*/  FMUL.FTZ R61, R70, UR25 ;  /* 0x00000019463d7c20 */ /* 0x000fe20008410000 */
[----:B------:R-:W-:Y:S01]  /*58e0*/  @!P1 LEA R33, R33, UR45, 0x3 ;  /* 0x0000002d21219c11 */ /* 0x000fe2000f8e18ff */
        /* <DEDUP_REMOVED lines=11> */
[----:B------:R-:W-:Y:S01]  /*59a0*/  IADD3 R77, -R78, 0x1, RZ ;  /* 0x000000014e4d7810 */ /* 0x000fe20007ffe1ff */
        /* <DEDUP_REMOVED lines=10> */
[----:B------:R-:W-:-:S02]  /*5a50*/  @!P1 VIADD R33, R33, 0x16840 ;  /* 0x0001684021219836 */ /* 0x000fc40000000000 */
        /* <DEDUP_REMOVED lines=14> */
[----:B------:R-:W-:-:S02]  /*5b40*/  IMAD R82, R16, -0x2, R77 ;  /* 0xfffffffe10527824 */ /* 0x000fc400078e024d */
[----:B------:R-:W-:Y:S01]  /*5b50*/  FMUL.FTZ R69, R79, UR25 ;  /* 0x000000194f457c20 */ /* 0x000fe20008410000 */
[----:B------:R-:W-:Y:S01]  /*5b60*/  FMUL.FTZ R74, R81, UR25 ;  /* 0x00000019514a7c20 */ /* 0x000fe20008410000 */
[----:B------:R-:W-:Y:S01]  /*5b70*/  FMUL.FTZ R83, R84, UR25 ;  /* 0x0000001954537c20 */ /* 0x000fe20008410000 */
[----:B------:R-:W-:Y:S01]  /*5b80*/  FMUL.FTZ R80, R85, UR25 ;  /* 0x0000001955507c20 */ /* 0x000fe20008410000 */
[----:B------:R-:W-:Y:S01]  /*5b90*/  FMUL.FTZ R77, R87, UR25 ;  /* 0x00000019574d7c20 */ /* 0x000fe20008410000 */
[----:B------:R-:W-:Y:S01]  /*5ba0*/  @!P1 PRMT R33, RZ, 0x654, R33 ;  /* 0x00000654ff219816 */ /* 0x000fe20000000021 */
[----:B------:R-:W2:Y:S08]  /*5bb0*/  MUFU.TANH R5, R5 ;  /* 0x0000000500057308 */ /* 0x000eb00000002400 */
[----:B------:R-:W3:Y:S01]  /*5bc0*/  MUFU.TANH R7, R7 ;  /* 0x0000000700077308 */ /* 0x000ee20000002400 */
[----:B------:R-:W-:-:S02]  /*5bd0*/  WARPGROUP.DEPBAR.LE gsb0, 0x0 ;  /* 0x00008000000079c5 */ /* 0x000fc40000010000 */
[----:B------:R-:W-:-:S06]  /*5be0*/  WARPGROUP.ARRIVE ;  /* 0x00000000000079c5 */ /* 0x000fcc0000000000 */
[----:B------:R-:W4:Y:S01]  /*5bf0*/  S2R R151, SR_TID.X ;  /* 0x0000000000977919 */ /* 0x000f220000002100 */
[----:B------:R-:W0:Y:S01]  /*5c00*/  MUFU.TANH R8, R8 ;  /* 0x0000000800087308 */ /* 0x000e220000002400 */
[----:B------:R-:W-:Y:S01]  /*5c10*/  HGMMA.64x64x16.F32 R88, R144, gdesc[UR4].tnspB, R88, gsb0 ;  /* 0x40e0000490587df0 */ /* 0x000fe20008000858 */
[----:B------:R-:W-:Y:S01]  /*5c20*/  UIADD3 UR6, UR10, 0x100, URZ ;  /* 0x000001000a067890 */ /* 0x000fe2000fffe03f */
[----:B------:R-:W-:-:S05]  /*5c30*/  UMOV UR7, 0x40000040 ;  /* 0x4000004000077882 */ /* 0x000fca0000000000 */
        /* <DEDUP_REMOVED lines=9> */
[----:B------:R-:W0:Y:S01]  /*5cd0*/  MUFU.TANH R24, R24 ;  /* 0x0000001800187308 */ /* 0x000e220000002400 */
[----:B------:R-:W-:-:S02]  /*5ce0*/  WARPGROUP.DEPBAR.LE gsb0, 0x0 ;  /* 0x00008000000079c5 */ /* 0x000fc40000010000 */
[----:B------:R-:W-:-:S05]  /*5cf0*/  WARPGROUP.ARRIVE ;  /* 0x00000000000079c5 */ /* 0x000fca0000000000 */
        /* <DEDUP_REMOVED lines=75> */
[----:B------:R-:W-:-:S06]  /*61b0*/  WARPGROUP.ARRIVE ;  /* 0x00000000000079c5 */ /* 0x000fcc0000000000 */
[----:B------:R-:W-:Y:S01]  /*61c0*/  HGMMA.64x64x16.F32 R88, R120, gdesc[UR4].tnspB, R88, gsb0 ;  /* 0x40e0000478587df0 */ /* 0x000fe20008000858 */
[----:B------:R-:W-:Y:S02]  /*61d0*/  @UP0 ULDC UR6, c[0x0][0x44c] ;  /* 0x0001130000060ab9 */ /* 0x000fe40000000800 */
[----:B------:R-:W-:Y:S02]  /*61e0*/  WARPGROUP.DEPBAR.LE gsb0, 0x0 ;  /* 0x00008000000079c5 */ /* 0x000fe40000010000 */
[----:B------:R-:W-:-:S04]  /*61f0*/  VIADD R120, R17, UR39 ;  /* 0x0000002711787c36 */ /* 0x000fc80008000000 */
[----:B------:R-:W-:Y:S01]  /*6200*/  @P2 IMAD.HI.U32 R32, R120, UR6, RZ ;  /* 0x0000000678202c27 */ /* 0x000fe2000f8e00ff */
[----:B------:R-:W-:Y:S01]  /*6210*/  @UP0 ULDC UR6, c[0x0][0x450] ;  /* 0x0001140000060ab9 */ /* 0x000fe20000000800 */
[----:B----4-:R-:W-:-:S03]  /*6220*/  ISETP.GE.U32.AND P2, PT, R151, 0x180, PT ;  /* 0x000001809700780c */ /* 0x010fc60003f46070 */
[----:B------:R-:W-:Y:S01]  /*6230*/  @P3 SHF.R.U32.HI R120, RZ, UR6, R32 ;  /* 0x00000006ff783c19 */ /* 0x000fe20008011620 */
[----:B------:R-:W-:-:S04]  /*6240*/  VIADD R32, R23, 0x9 ;  /* 0x0000000917207836 */ /* 0x000fc80000000000 */
[----:B------:R-:W4:Y:S01]  /*6250*/  SHFL.IDX PT, R86, R120, RZ, 0x1c1f ;  /* 0x001c1fff78567589 */ /* 0x000f2200000e0000 */
[----:B------:R-:W-:-:S05]  /*6260*/  SEL R32, R32, 0x9, !P2 ;  /* 0x0000000920207807 */ /* 0x000fca0005000000 */
[----:B------:R0:W-:Y:S06]  /*6270*/  BAR.ARV R32, 0x100 ;  /* 0x000400200000751d */ /* 0x0001ec0000002000 */
[----:B------:R-:W-:Y:S01]  /*6280*/  PLOP3.LUT P2, PT, PT, PT, UP1, 0x40, 0x0 ;  /* 0x000000000000781c */ /* 0x000fe20003f4e818 */
[----:B------:R0:W-:Y:S02]  /*6290*/  @!P1 SYNCS.ARRIVE.TRANS64.RED.A1T0 RZ, [R33+URZ], RZ ;  /* 0x000000ff21ff99a7 */ /* 0x0001e4000810043f */
[----:B0-----:R-:W-:-:S04]  /*62a0*/  IMAD R33, R47, UR41, R82 ;  /* 0x000000292f217c24 */ /* 0x001fc8000f8e0252 */
[----:B-1----:R-:W-:-:S04]  /*62b0*/  IMAD.IADD R33, R33, 0x1, -R50 ;  /* 0x0000000121217824 */ /* 0x002fc800078e0a32 */
[C---:B------:R-:W-:Y:S02]  /*62c0*/  VIADD R79, R33.reuse, UR24 ;  /* 0x00000018214f7c36 */ /* 0x040fe40008000000 */
[----:B------:R-:W-:Y:S02]  /*62d0*/  VIADD R81, R33, UR21 ;  /* 0x0000001521517c36 */ /* 0x000fe40008000000 */
[--C-:B----4-:R-:W-:Y:S02]  /*62e0*/  IMAD.IADD R84, R79, 0x1, R86.reuse ;  /* 0x000000014f547824 */ /* 0x110fe400078e0256 */
[----:B------:R-:W-:Y:S01]  /*62f0*/  IMAD.IADD R85, R81, 0x1, R86 ;  /* 0x0000000151557824 */ /* 0x000fe200078e0256 */
[----:B--23--:R-:W-:Y:S06]  /*6300*/  @P2 BRA `(.L_x_817) ;  /* 0x00000000005c2947 */ /* 0x00cfec0003800000 */
[----:B------:R-:W-:Y:S01]  /*6310*/  IMAD R33, R47, UR41, R86 ;  /* 0x000000292f217c24 */ /* 0x000fe2000f8e0256 */
[----:B------:R-:W-:Y:S03]  /*6320*/  BSSY B0, `(.L_x_818) ;  /* 0x0000011000007945 */ /* 0x000fe60003800000 */
[----:B------:R-:W-:-:S05]  /*6330*/  IMAD.IADD R87, R33, 0x1, -R50 ;  /* 0x0000000121577824 */ /* 0x000fca00078e0a32 */
[----:B------:R-:W-:-:S13]  /*6340*/  ISETP.GT.AND P2, PT, R87, -0x1, PT ;  /* 0xffffffff5700780c */ /* 0x000fda0003f44270 */
[----:B------:R-:W-:Y:S05]  /*6350*/  @P2 BRA `(.L_x_819) ;  /* 0x0000000000202947 */ /* 0x000fea0003800000 */
[----:B------:R-:W-:Y:S01]  /*6360*/  IMAD.U32 R82, RZ, RZ, UR23 ;  /* 0x00000017ff527e24 */ /* 0x000fe2000f8e00ff */
[----:B------:R-:W-:-:S04]  /*6370*/  LOP3.LUT R87, RZ, R87, RZ, 0x33, !PT ;  /* 0x00000057ff577212 */ /* 0x000fc800078e33ff */
[----:B------:R-:W-:-:S13]  /*6380*/  ISETP.NE.AND P2, PT, R82, 0x1, PT ;  /* 0x000000015200780c */ /* 0x000fda0003f45270 */
[----:B------:R-:W0:Y:S02]  /*6390*/  @P2 LDC.64 R32, c[0x0][0x9e8] ;  /* 0x00027a00ff202b82 */ /* 0x000e240000000a00 */
[----:B0-----:R-:W-:-:S05]  /*63a0*/  @P2 IMAD.HI.U32 R32, R87, R32, RZ ;  /* 0x0000002057202227 */ /* 0x001fca00078e00ff */
[----:B------:R-:W-:-:S04]  /*63b0*/  @P2 SHF.R.U32.HI R87, RZ, R33, R32 ;  /* 0x00000021ff572219 */ /* 0x000fc80000011620 */
[----:B------:R-:W-:Y:S01]  /*63c0*/  LOP3.LUT R87, RZ, R87, RZ, 0x33, !PT ;  /* 0x00000057ff577212 */ /* 0x000fe200078e33ff */
[----:B------:R-:W-:Y:S06]  /*63d0*/  BRA `(.L_x_820) ;  /* 0x0000000000147947 */ /* 0x000fec0003800000 */
.L_x_819:
[----:B------:R-:W-:-:S05]  /*63e0*/  IMAD.U32 R82, RZ, RZ, UR23 ;  /* 0x00000017ff527e24 */ /* 0x000fca000f8e00ff */
[----:B------:R-:W-:-:S13]  /*63f0*/  ISETP.NE.AND P2, PT, R82, 0x1, PT ;  /* 0x000000015200780c */ /* 0x000fda0003f45270 */
[----:B------:R-:W0:Y:S02]  /*6400*/  @P2 LDC.64 R32, c[0x0][0x9e8] ;  /* 0x00027a00ff202b82 */ /* 0x000e240000000a00 */
[----:B0-----:R-:W-:-:S05]  /*6410*/  @P2 IMAD.HI.U32 R32, R87, R32, RZ ;  /* 0x0000002057202227 */ /* 0x001fca00078e00ff */
[----:B------:R-:W-:-:S07]  /*6420*/  @P2 SHF.R.U32.HI R87, RZ, R33, R32 ;  /* 0x00000021ff572219 */ /* 0x000fce0000011620 */
.L_x_820:
[----:B------:R-:W-:Y:S05]  /*6430*/  BSYNC B0 ;  /* 0x0000000000007941 */ /* 0x000fea0003800000 */
.L_x_818:
[----:B------:R-:W-:-:S04]  /*6440*/  IMAD R87, R87, R82, -R78 ;  /* 0x0000005257577224 */ /* 0x000fc800078e0a4e */
[----:B------:R-:W-:-:S05]  /*6450*/  IMAD R87, R16, -0x2, R87 ;  /* 0xfffffffe10577824 */ /* 0x000fca00078e0257 */
[----:B------:R-:W-:Y:S02]  /*6460*/  VIADDMNMX R84, R87, R82, R84, PT ;  /* 0x0000005257547246 */ /* 0x000fe40003800154 */
[----:B------:R-:W-:-:S07]  /*6470*/  VIMNMX R85, R85, R87, !PT ;  /* 0x0000005755557248 */ /* 0x000fce0007fe0100 */
.L_x_817:
[----:B------:R-:W-:Y:S01]  /*6480*/  ISETP.GT.AND P2, PT, R0, -0x1, PT ;  /* 0xffffffff0000780c */ /* 0x000fe20003f44270 */
[----:B------:R-:W0:Y:S03]  /*6490*/  SHFL.IDX PT, R120, R120, 0x1, 0x1c1f ;  /* 0x003c1f0078787f89 */ /* 0x000e2600000e0000 */
[C---:B------:R-:W-:Y:S02]  /*64a0*/  ISETP.GT.AND P5, PT, R85.reuse, RZ, P2 ;  /* 0x000000ff5500720c */ /* 0x040fe400017a4270 */
[C---:B------:R-:W-:Y:S02]  /*64b0*/  ISETP.GT.AND P4, PT, R85.reuse, 0x1, P2 ;  /* 0x000000015500780c */ /* 0x040fe40001784270 */
[----:B------:R-:W-:Y:S02]  /*64c0*/  ISETP.LT.OR P5, PT, R84, 0x1, P5 ;  /* 0x000000015400780c */ /* 0x000fe40002fa1670 */
[----:B------:R-:W-:-:S02]  /*64d0*/  ISETP.GT.AND P6, PT, R85, 0x8, P2 ;  /* 0x000000085500780c */ /* 0x000fc400017c4270 */
[----:B------:R-:W-:Y:S02]  /*64e0*/  FSEL R82, R5, -INF , !P5 ;  /* 0xff80000005527808 */ /* 0x000fe40006800000 */
[C---:B------:R-:W-:Y:S02]  /*64f0*/  ISETP.GT.AND P5, PT, R85.reuse, 0x10, P2 ;  /* 0x000000105500780c */ /* 0x040fe400017a4270 */
[----:B------:R-:W-:Y:S02]  /*6500*/  ISETP.GT.AND P3, PT, R85, 0x9, P2 ;  /* 0x000000095500780c */ /* 0x000fe40001764270 */
[C---:B------:R-:W-:Y:S02]  /*6510*/  ISETP.LT.OR P5, PT, R84.reuse, 0x11, P5 ;  /* 0x000000115400780c */ /* 0x040fe40002fa1670 */
[----:B------:R-:W-:Y:S02]  /*6520*/  ISETP.LT.OR P4, PT, R84, 0x2, P4 ;  /* 0x000000025400780c */ /* 0x000fe40002781670 */
[----:B------:R-:W-:-:S02]  /*6530*/  FSEL R14, R14, -INF , !P5 ;  /* 0xff8000000e0e7808 */ /* 0x000fc40006800000 */
[----:B------:R-:W-:Y:S01]  /*6540*/  ISETP.GT.AND P5, PT, R85, 0x20, P2 ;  /* 0x000000205500780c */ /* 0x000fe200017a4270 */
[--C-:B0-----:R-:W-:Y:S01]  /*6550*/  IMAD.IADD R33, R81, 0x1, R120.reuse ;  /* 0x0000000151217824 */ /* 0x101fe200078e0278 */
[C---:B------:R-:W-:Y:S01]  /*6560*/  ISETP.LT.OR P6, PT, R84.reuse, 0x9, P6 ;  /* 0x000000095400780c */ /* 0x040fe200037c1670 */
[----:B------:R-:W-:Y:S01]  /*6570*/  IMAD.IADD R79, R79, 0x1, R120 ;  /* 0x000000014f4f7824 */ /* 0x000fe200078e0278 */
[C---:B------:R-:W-:Y:S02]  /*6580*/  ISETP.LT.OR P3, PT, R84.reuse, 0xa, P3 ;  /* 0x0000000a5400780c */ /* 0x040fe40001f61670 */
[----:B------:R-:W-:Y:S02]  /*6590*/  ISETP.LT.OR P5, PT, R84, 0x21, P5 ;  /* 0x000000215400780c */ /* 0x000fe40002fa1670 */
[----:B------:R-:W-:Y:S02]  /*65a0*/  FSEL R7, R7, -INF , !P4 ;  /* 0xff80000007077808 */ /* 0x000fe40006000000 */
[----:B------:R-:W-:-:S02]  /*65b0*/  ISETP.GT.AND P4, PT, R85, 0x11, P2 ;  /* 0x000000115500780c */ /* 0x000fc40001784270 */
[----:B------:R-:W-:Y:S02]  /*65c0*/  FSEL R5, R10, -INF , !P6 ;  /* 0xff8000000a057808 */ /* 0x000fe40007000000 */
[----:B------:R-:W-:Y:S02]  /*65d0*/  FSEL R32, R11, -INF , !P3 ;  /* 0xff8000000b207808 */ /* 0x000fe40005800000 */
[C---:B------:R-:W-:Y:S02]  /*65e0*/  ISETP.GT.AND P6, PT, R85.reuse, 0x18, P2 ;  /* 0x000000185500780c */ /* 0x040fe400017c4270 */
[C---:B------:R-:W-:Y:S02]  /*65f0*/  ISETP.GT.AND P3, PT, R85.reuse, 0x19, P2 ;  /* 0x000000195500780c */ /* 0x040fe40001764270 */
[----:B------:R-:W-:Y:S02]  /*6600*/  FSEL R28, R28, -INF , !P5 ;  /* 0xff8000001c1c7808 */ /* 0x000fe40006800000 */
[----:B------:R-:W-:-:S02]  /*6610*/  ISETP.GT.AND P5, PT, R85, 0x30, P2 ;  /* 0x000000305500780c */ /* 0x000fc400017a4270 */
[C---:B------:R-:W-:Y:S02]  /*6620*/  ISETP.LT.OR P4, PT, R84.reuse, 0x12, P4 ;  /* 0x000000125400780c */ /* 0x040fe40002781670 */
[C---:B------:R-:W-:Y:S02]  /*6630*/  ISETP.LT.OR P6, PT, R84.reuse, 0x19, P6 ;  /* 0x000000195400780c */ /* 0x040fe400037c1670 */
        /* <DEDUP_REMOVED lines=55> */
[----:B------:R-:W-:Y:S02]  /*69b0*/  ISETP.GT.AND P3, PT, R85, 0x69, P2 ;  /* 0x000000695500780c */ /* 0x000fe40001764270 */
[----:B------:R-:W-:Y:S02]  /*69c0*/  FSEL R72, R72, -INF , !P5 ;  /* 0xff80000048487808 */ /* 0x000fe40006800000 */
[----:B------:R-:W-:-:S02]  /*69d0*/  PLOP3.LUT P5, PT, PT, PT, UP1, 0x40, 0x0 ;  /* 0x000000000000781c */ /* 0x000fc40003fae818 */
[C---:B------:R-:W-:Y:S02]  /*69e0*/  ISETP.LT.OR P4, PT, R84.reuse, 0x62, P4 ;  /* 0x000000625400780c */ /* 0x040fe40002781670 */
[C---:B------:R-:W-:Y:S02]  /*69f0*/  ISETP.LT.OR P6, PT, R84.reuse, 0x69, P6 ;  /* 0x000000695400780c */ /* 0x040fe400037c1670 */
[----:B------:R-:W-:Y:S02]  /*6a00*/  ISETP.LT.OR P3, PT, R84, 0x6a, P3 ;  /* 0x0000006a5400780c */ /* 0x000fe40001f61670 */
[----:B------:R-:W-:Y:S02]  /*6a10*/  FSEL R68, R68, -INF , !P4 ;  /* 0xff80000044447808 */ /* 0x000fe40006000000 */
[----:B------:R-:W-:Y:S02]  /*6a20*/  ISETP.GT.AND P4, PT, R85, 0x71, P2 ;  /* 0x000000715500780c */ /* 0x000fe40001784270 */
[----:B------:R-:W-:-:S02]  /*6a30*/  FSEL R70, R70, -INF , !P6 ;  /* 0xff80000046467808 */ /* 0x000fc40007000000 */
[----:B------:R-:W-:Y:S02]  /*6a40*/  FSEL R71, R71, -INF , !P3 ;  /* 0xff80000047477808 */ /* 0x000fe40005800000 */
[C---:B------:R-:W-:Y:S02]  /*6a50*/  ISETP.GT.AND P6, PT, R85.reuse, 0x78, P2 ;  /* 0x000000785500780c */ /* 0x040fe400017c4270 */
[----:B------:R-:W-:Y:S02]  /*6a60*/  ISETP.GT.AND P3, PT, R85, 0x79, P2 ;  /* 0x000000795500780c */ /* 0x000fe40001764270 */
[C---:B------:R-:W-:Y:S02]  /*6a70*/  ISETP.LT.OR P4, PT, R84.reuse, 0x72, P4 ;  /* 0x000000725400780c */ /* 0x040fe40002781670 */
[C---:B------:R-:W-:Y:S02]  /*6a80*/  ISETP.LT.OR P6, PT, R84.reuse, 0x79, P6 ;  /* 0x000000795400780c */ /* 0x040fe400037c1670 */
[----:B------:R-:W-:-:S02]  /*6a90*/  ISETP.LT.OR P3, PT, R84, 0x7a, P3 ;  /* 0x0000007a5400780c */ /* 0x000fc40001f61670 */
[----:B------:R-:W-:Y:S02]  /*6aa0*/  FSEL R81, R74, -INF , !P4 ;  /* 0xff8000004a517808 */ /* 0x000fe40006000000 */
[----:B------:R-:W-:Y:S02]  /*6ab0*/  FSEL R74, R83, -INF , !P6 ;  /* 0xff800000534a7808 */ /* 0x000fe40007000000 */
[----:B------:R-:W-:Y:S01]  /*6ac0*/  FSEL R80, R80, -INF , !P3 ;  /* 0xff80000050507808 */ /* 0x000fe20005800000 */
[----:B------:R-:W-:Y:S06]  /*6ad0*/  @P5 BRA `(.L_x_821) ;  /* 0x00000000005c5947 */ /* 0x000fec0003800000 */
        /* <DEDUP_REMOVED lines=13> */
.L_x_823:
[----:B------:R-:W-:-:S05]  /*6bb0*/  IMAD.U32 R84, RZ, RZ, UR23 ;  /* 0x00000017ff547e24 */ /* 0x000fca000f8e00ff */
[----:B------:R-:W-:-:S13]  /*6bc0*/  ISETP.NE.AND P3, PT, R84, 0x1, PT ;  /* 0x000000015400780c */ /* 0x000fda0003f65270 */
[----:B------:R-:W0:Y:S02]  /*6bd0*/  @P3 LDC.64 R10, c[0x0][0x9e8] ;  /* 0x00027a00ff0a3b82 */ /* 0x000e240000000a00 */
[----:B0-----:R-:W-:-:S05]  /*6be0*/  @P3 IMAD.HI.U32 R10, R83, R10, RZ ;  /* 0x0000000a530a3227 */ /* 0x001fca00078e00ff */
[----:B------:R-:W-:-:S07]  /*6bf0*/  @P3 SHF.R.U32.HI R83, RZ, R11, R10 ;  /* 0x0000000bff533219 */ /* 0x000fce000001160a */
.L_x_824:
[----:B------:R-:W-:Y:S05]  /*6c00*/  BSYNC B0 ;  /* 0x0000000000007941 */ /* 0x000fea0003800000 */
.L_x_822:
[----:B------:R-:W-:-:S04]  /*6c10*/  IMAD R83, R83, R84, -R78 ;  /* 0x0000005453537224 */ /* 0x000fc800078e0a4e */
[----:B------:R-:W-:-:S05]  /*6c20*/  IMAD R10, R16, -0x2, R83 ;  /* 0xfffffffe100a7824 */ /* 0x000fca00078e0253 */
[----:B------:R-:W-:Y:S02]  /*6c30*/  VIADDMNMX R79, R10, R84, R79, PT ;  /* 0x000000540a4f7246 */ /* 0x000fe4000380014f */
[----:B------:R-:W-:-:S07]  /*6c40*/  VIMNMX R33, R33, R10, !PT ;  /* 0x0000000a21217248 */ /* 0x000fce0007fe0100 */
.L_x_821:
[----:B------:R-:W-:Y:S01]  /*6c50*/  FMNMX.FTZ R10, R82, R4, !PT ;  /* 0x00000004520a7209 */ /* 0x000fe20007810000 */
[----:B------:R-:W-:Y:S01]  /*6c60*/  UMOV UR36, UR26 ;  /* 0x0000001a00247c82 */ /* 0x000fe20008000000 */
[----:B------:R-:W-:Y:S02]  /*6c70*/  ISETP.GT.AND P5, PT, R33, 0x8, P2 ;  /* 0x000000082100780c */ /* 0x000fe400017a4270 */
[----:B------:R-:W-:Y:S02]  /*6c80*/  FMNMX.FTZ R10, R7, R10, !PT ;  /* 0x0000000a070a7209 */ /* 0x000fe40007810000 */
[----:B------:R-:W-:Y:S02]  /*6c90*/  ISETP.LT.OR P5, PT, R79, 0x9, P5 ;  /* 0x000000094f00780c */ /* 0x000fe40002fa1670 */
[----:B------:R-:W-:Y:S02]  /*6ca0*/  FMNMX.FTZ R11, R5, R10, !PT ;  /* 0x0000000a050b7209 */ /* 0x000fe40007810000 */
[----:B------:R-:W-:-:S02]  /*6cb0*/  FSEL R12, R12, -INF , !P5 ;  /* 0xff8000000c0c7808 */ /* 0x000fc40006800000 */
[----:B------:R-:W-:Y:S02]  /*6cc0*/  FMNMX.FTZ R11, R32, R11, !PT ;  /* 0x0000000b200b7209 */ /* 0x000fe40007810000 */
        /* <DEDUP_REMOVED lines=12> */
[C---:B------:R-:W-:Y:S02]  /*6d90*/  ISETP.GT.AND P5, PT, R33.reuse, RZ, P2 ;  /* 0x000000ff2100720c */ /* 0x040fe400017a4270 */
[----:B------:R-:W-:Y:S02]  /*6da0*/  FMNMX.FTZ R10, R34, R11, !PT ;  /* 0x0000000b220a7209 */ /* 0x000fe40007810000 */
[----:B------:R-:W-:Y:S02]  /*6db0*/  ISETP.GT.AND P4, PT, R33, 0x1, P2 ;  /* 0x000000012100780c */ /* 0x000fe40001784270 */
[----:B------:R-:W-:Y:S02]  /*6dc0*/  FMNMX.FTZ R11, R37, R10, !PT ;  /* 0x0000000a250b7209 */ /* 0x000fe40007810000 */
[----:B------:R-:W-:-:S02]  /*6dd0*/  ISETP.LT.OR P5, PT, R79, 0x1, P5 ;  /* 0x000000014f00780c */ /* 0x000fc40002fa1670 */
[----:B------:R-:W-:Y:S02]  /*6de0*/  FMNMX.FTZ R10, R40, R11, !PT ;  /* 0x0000000b280a7209 */ /* 0x000fe40007810000 */
[----:B------:R-:W-:Y:S02]  /*6df0*/  ISETP.LT.OR P4, PT, R79, 0x2, P4 ;  /* 0x000000024f00780c */ /* 0x000fe40002781670 */
[----:B------:R-:W-:Y:S02]  /*6e00*/  FMNMX.FTZ R11, R41, R10, !PT ;  /* 0x0000000a290b7209 */ /* 0x000fe40007810000 */
[----:B------:R-:W-:Y:S02]  /*6e10*/  ISETP.GT.AND P3, PT, R33, 0x9, P2 ;  /* 0x000000092100780c */ /* 0x000fe40001764270 */
[----:B------:R-:W-:Y:S02]  /*6e20*/  FMNMX.FTZ R10, R44, R11, !PT ;  /* 0x0000000b2c0a7209 */ /* 0x000fe40007810000 */
[----:B------:R-:W-:-:S02]  /*6e30*/  FSEL R9, R9, -INF , !P4 ;  /* 0xff80000009097808 */ /* 0x000fc40006000000 */
[----:B------:R-:W-:Y:S02]  /*6e40*/  FMNMX.FTZ R11, R45, R10, !PT ;  /* 0x0000000a2d0b7209 */ /* 0x000fe40007810000 */
[----:B------:R-:W-:Y:S02]  /*6e50*/  ISETP.GT.AND P4, PT, R33, 0x10, P2 ;  /* 0x000000102100780c */ /* 0x000fe40001784270 */
[----:B------:R-:W-:Y:S02]  /*6e60*/  FMNMX.FTZ R10, R46, R11, !PT ;  /* 0x0000000b2e0a7209 */ /* 0x000fe40007810000 */
[----:B------:R-:W-:Y:S02]  /*6e70*/  ISETP.LT.OR P3, PT, R79, 0xa, P3 ;  /* 0x0000000a4f00780c */ /* 0x000fe40001f61670 */
[----:B------:R-:W-:Y:S02]  /*6e80*/  FMNMX.FTZ R11, R51, R10, !PT ;  /* 0x0000000a330b7209 */ /* 0x000fe40007810000 */
[----:B------:R-:W-:-:S02]  /*6e90*/  ISETP.LT.OR P4, PT, R79, 0x11, P4 ;  /* 0x000000114f00780c */ /* 0x000fc40002781670 */
[----:B------:R-:W-:Y:S02]  /*6ea0*/  FMNMX.FTZ R11, R54, R11, !PT ;  /* 0x0000000b360b7209 */ /* 0x000fe40007810000 */
[----:B------:R-:W-:Y:S02]  /*6eb0*/  FSEL R13, R13, -INF , !P3 ;  /* 0xff8000000d0d7808 */ /* 0x000fe40005800000 */
[----:B------:R-:W-:Y:S02]  /*6ec0*/  FMNMX.FTZ R11, R56, R11, !PT ;  /* 0x0000000b380b7209 */ /* 0x000fe40007810000 */
[----:B------:R-:W-:Y:S02]  /*6ed0*/  ISETP.GT.AND P3, PT, R33, 0x18, P2 ;  /* 0x000000182100780c */ /* 0x000fe40001764270 */
[----:B------:R-:W-:Y:S02]  /*6ee0*/  FMNMX.FTZ R10, R58, R11, !PT ;  /* 0x0000000b3a0a7209 */ /* 0x000fe40007810000 */
[----:B------:R-:W-:-:S02]  /*6ef0*/  FSEL R20, R20, -INF , !P4 ;  /* 0xff80000014147808 */ /* 0x000fc40006000000 */
[----:B------:R-:W-:Y:S02]  /*6f00*/  FMNMX.FTZ R11, R59, R10, !PT ;  /* 0x0000000a3b0b7209 */ /* 0x000fe40007810000 */
[----:B------:R-:W-:Y:S02]  /*6f10*/  ISETP.GT.AND P4, PT, R33, 0x19, P2 ;  /* 0x000000192100780c */ /* 0x000fe40001784270 */
[----:B------:R-:W-:Y:S02]  /*6f20*/  FMNMX.FTZ R11, R60, R11, !PT ;  /* 0x0000000b3c0b7209 */ /* 0x000fe40007810000 */
[C---:B------:R-:W-:Y:S02]  /*6f30*/  ISETP.LT.OR P3, PT, R79.reuse, 0x19, P3 ;  /* 0x000000194f00780c */ /* 0x040fe40001f61670 */
        /* <DEDUP_REMOVED lines=18> */
[----:B------:R-:W-:Y:S01]  /*7060*/  FSEL R35, R35, -INF , !P4 ;  /* 0xff80000023237808 */ /* 0x000fe20006000000 */
[----:B------:R-:W0:Y:S01]  /*7070*/  SHFL.BFLY PT, R10, R11, 0x2, 0x1f ;  /* 0x0c401f000b0a7f89 */ /* 0x000e2200000e0000 */
[----:B------:R-:W-:-:S04]  /*7080*/  ISETP.GT.AND P4, PT, R33, 0x30, P2 ;  /* 0x000000302100780c */ /* 0x000fc80001784270 */
[----:B------:R-:W-:-:S04]  /*7090*/  ISETP.LT.OR P4, PT, R79, 0x31, P4 ;  /* 0x000000314f00780c */ /* 0x000fc80002781670 */
[----:B------:R-:W-:Y:S02]  /*70a0*/  FSEL R38, R38, -INF , !P4 ;  /* 0xff80000026267808 */ /* 0x000fe40006000000 */
[----:B------:R-:W-:-:S04]  /*70b0*/  ISETP.GT.AND P4, PT, R33, 0x39, P2 ;  /* 0x000000392100780c */ /* 0x000fc80001784270 */
[----:B------:R-:W-:-:S04]  /*70c0*/  ISETP.LT.OR P4, PT, R79, 0x3a, P4 ;  /* 0x0000003a4f00780c */ /* 0x000fc80002781670 */
[----:B------:R-:W-:Y:S02]  /*70d0*/  FSEL R43, R43, -INF , !P4 ;  /* 0xff8000002b2b7808 */ /* 0x000fe40006000000 */
[----:B------:R-:W-:Y:S02]  /*70e0*/  ISETP.GT.AND P4, PT, R33, 0x48, P2 ;  /* 0x000000482100780c */ /* 0x000fe40001784270 */
[----:B0-----:R-:W-:Y:S02]  /*70f0*/  FMNMX.FTZ R78, R11, R10, !PT ;  /* 0x0000000a0b4e7209 */ /* 0x001fe40007810000 */
[----:B------:R-:W-:-:S03]  /*7100*/  ISETP.LT.OR P4, PT, R79, 0x49, P4 ;  /* 0x000000494f00780c */ /* 0x000fc60002781670 */
[----:B------:R-:W0:Y:S01]  /*7110*/  SHFL.BFLY PT, R83, R78, 0x1, 0x1f ;  /* 0x0c201f004e537f89 */ /* 0x000e2200000e0000 */
[----:B------:R-:W-:Y:S02]  /*7120*/  FSEL R52, R52, -INF , !P4 ;  /* 0xff80000034347808 */ /* 0x000fe40006000000 */
        /* <DEDUP_REMOVED lines=8> */
[----:B------:R-:W-:Y:S02]  /*71b0*/  ISETP.LT.OR P4, PT, R79, 0x6a, P4 ;  /* 0x0000006a4f00780c */ /* 0x000fe40002781670 */
[C---:B------:R-:W-:Y:S01]  /*71c0*/  FSETP.NEU.FTZ.AND P6, PT, R10.reuse, -INF , PT ;  /* 0xff8000000a00780b */ /* 0x040fe20003fdd000 */
[----:B------:R-:W-:Y:S01]  /*71d0*/  FMUL.FTZ R83, R10, UR22 ;  /* 0x000000160a537c20 */ /* 0x000fe20008410000 */
[----:B------:R-:W-:-:S02]  /*71e0*/  FSEL R69, R69, -INF , !P4 ;  /* 0xff80000045457808 */ /* 0x000fc40006000000 */
[----:B------:R-:W-:Y:S02]  /*71f0*/  ISETP.GT.AND P4, PT, R33, 0x78, P2 ;  /* 0x000000782100780c */ /* 0x000fe40001784270 */
[----:B------:R-:W-:Y:S02]  /*7200*/  FSEL R11, R83, RZ, P6 ;  /* 0x000000ff530b7208 */ /* 0x000fe40003000000 */
[----:B------:R-:W-:Y:S02]  /*7210*/  FSEL R83, R8, -INF , !P5 ;  /* 0xff80000008537808 */ /* 0x000fe40006800000 */
[----:B------:R-:W-:Y:S01]  /*7220*/  ISETP.LT.OR P5, PT, R79, 0x2a, P3 ;  /* 0x0000002a4f00780c */ /* 0x000fe20001fa1670 */
[--C-:B------:R-:W-:Y:S01]  /*7230*/  FFMA.FTZ R140, R28, UR22, -R11.reuse ;  /* 0x000000161c8c7c23 */ /* 0x100fe2000801080b */
[----:B------:R-:W-:Y:S01]  /*7240*/  FMNMX.FTZ R8, R83, R6, !PT ;  /* 0x0000000653087209 */ /* 0x000fe20007810000 */
[--C-:B------:R-:W-:Y:S01]  /*7250*/  FFMA.FTZ R144, R14, UR22, -R11.reuse ;  /* 0x000000160e907c23 */ /* 0x100fe2000801080b */
[----:B------:R-:W-:Y:S01]  /*7260*/  ISETP.GT.AND P3, PT, R33, 0x31, P2 ;  /* 0x000000312100780c */ /* 0x000fe20001764270 */
[--C-:B------:R-:W-:Y:S01]  /*7270*/  FFMA.FTZ R28, R51, UR22, -R11.reuse ;  /* 0x00000016331c7c23 */ /* 0x100fe2000801080b */
[----:B------:R-:W-:Y:S01]  /*7280*/  FMNMX.FTZ R85, R9, R8, !PT ;  /* 0x0000000809557209 */ /* 0x000fe20007810000 */
[--C-:B------:R-:W-:Y:S01]  /*7290*/  FFMA.FTZ R146, R24, UR22, -R11.reuse ;  /* 0x0000001618927c23 */ /* 0x100fe2000801080b */
[----:B------:R-:W-:Y:S01]  /*72a0*/  FSEL R36, R36, -INF , !P5 ;  /* 0xff80000024247808 */ /* 0x000fe20006800000 */
[--C-:B------:R-:W-:Y:S01]  /*72b0*/  FFMA.FTZ R150, R5, UR22, -R11.reuse ;  /* 0x0000001605967c23 */ /* 0x100fe2000801080b */
[----:B------:R-:W-:Y:S01]  /*72c0*/  FMNMX.FTZ R8, R12, R85, !PT ;  /* 0x000000550c087209 */ /* 0x000fe20007810000 */
[--C-:B------:R-:W-:Y:S01]  /*72d0*/  FFMA.FTZ R5, R32, UR22, -R11.reuse ;  /* 0x0000001620057c23 */ /* 0x100fe2000801080b */
[----:B------:R-:W-:Y:S01]  /*72e0*/  ISETP.GT.AND P5, PT, R33, 0x38, P2 ;  /* 0x000000382100780c */ /* 0x000fe200017a4270 */
[--C-:B------:R-:W-:Y:S01]  /*72f0*/  FFMA.FTZ R148, R82, UR22, -R11.reuse ;  /* 0x0000001652947c23 */ /* 0x100fe2000801080b */
[----:B------:R-:W-:Y:S01]  /*7300*/  FMNMX.FTZ R85, R13, R8, !PT ;  /* 0x000000080d557209 */ /* 0x000fe20007810000 */
[--C-:B------:R-:W-:Y:S01]  /*7310*/  FFMA.FTZ R7, R7, UR22, -R11.reuse ;  /* 0x0000001607077c23 */ /* 0x100fe2000801080b */
[----:B------:R-:W-:Y:S01]  /*7320*/  ISETP.LT.OR P3, PT, R79, 0x32, P3 ;  /* 0x000000324f00780c */ /* 0x000fe20001f61670 */
[--C-:B------:R-:W-:Y:S01]  /*7330*/  FFMA.FTZ R15, R15, UR22, -R11.reuse ;  /* 0x000000160f0f7c23 */ /* 0x100fe2000801080b */
[----:B------:R-:W-:Y:S01]  /*7340*/  FMNMX.FTZ R8, R20, R85, !PT ;  /* 0x0000005514087209 */ /* 0x000fe20007810000 */
[--C-:B------:R-:W-:Y:S01]  /*7350*/  FFMA.FTZ R25, R25, UR22, -R11.reuse ;  /* 0x0000001619197c23 */ /* 0x100fe2000801080b */
[----:B------:R-:W-:Y:S01]  /*7360*/  FSEL R39, R39, -INF , !P3 ;  /* 0xff80000027277808 */ /* 0x000fe20005800000 */
[--C-:B------:R-:W-:Y:S01]  /*7370*/  FFMA.FTZ R29, R29, UR22, -R11.reuse ;  /* 0x000000161d1d7c23 */ /* 0x100fe2000801080b */
[----:B------:R-:W-:Y:S01]  /*7380*/  FMNMX.FTZ R85, R21, R8, !PT ;  /* 0x0000000815557209 */ /* 0x000fe20007810000 */
[--C-:B------:R-:W-:Y:S01]  /*7390*/  FFMA.FTZ R142, R34, UR22, -R11.reuse ;  /* 0x00000016228e7c23 */ /* 0x100fe2000801080b */
        /* <DEDUP_REMOVED lines=33> */
[----:B------:R-:W-:Y:S01]  /*75b0*/  FFMA.FTZ R80, R80, UR22, -R11 ;  /* 0x0000001650507c23 */ /* 0x000fe2000801080b */
[----:B------:R-:W-:Y:S01]  /*75c0*/  FMNMX.FTZ R8, R42, R85, !PT ;  /* 0x000000552a087209 */ /* 0x000fe20007810000 */
[----:B------:R-:W-:Y:S01]  /*75d0*/  MUFU.EX2 R148, R148 ;  /* 0x0000009400947308 */ /* 0x000fe20000000800 */
[----:B------:R-:W-:-:S02]  /*75e0*/  ISETP.GT.AND P5, PT, R33, 0x50, P2 ;  /* 0x000000502100780c */ /* 0x000fc400017a4270 */
[----:B------:R-:W-:Y:S02]  /*75f0*/  FMNMX.FTZ R85, R43, R8, !PT ;  /* 0x000000082b557209 */ /* 0x000fe40007810000 */
[----:B------:R-:W-:Y:S02]  /*7600*/  ISETP.LT.OR P3, PT, R79, 0x4a, P3 ;  /* 0x0000004a4f00780c */ /* 0x000fe40001f61670 */
[----:B------:R-:W-:Y:S01]  /*7610*/  FMNMX.FTZ R8, R48, R85, !PT ;  /* 0x0000005530087209 */ /* 0x000fe20007810000 */
[----:B------:R-:W-:Y:S01]  /*7620*/  MUFU.EX2 R7, R7 ;  /* 0x0000000700077308 */ /* 0x000fe20000000800 */
[----:B------:R-:W-:Y:S02]  /*7630*/  FSEL R53, R53, -INF , !P3 ;  /* 0xff80000035357808 */ /* 0x000fe40005800000 */
[----:B------:R-:W-:Y:S02]  /*7640*/  FMNMX.FTZ R85, R49, R8, !PT ;  /* 0x0000000831557209 */ /* 0x000fe40007810000 */
[----:B------:R-:W-:-:S02]  /*7650*/  ISETP.LT.OR P5, PT, R79, 0x51, P5 ;  /* 0x000000514f00780c */ /* 0x000fc40002fa1670 */
[----:B------:R-:W-:Y:S01]  /*7660*/  FMNMX.FTZ R8, R52, R85, !PT ;  /* 0x0000005534087209 */ /* 0x000fe20007810000 */
[----:B------:R-:W-:Y:S01]  /*7670*/  MUFU.EX2 R150, R150 ;  /* 0x0000009600967308 */ /* 0x000fe20000000800 */
[----:B------:R-:W-:Y:S02]  /*7680*/  ISETP.GT.AND P3, PT, R33, 0x58, P2 ;  /* 0x000000582100780c */ /* 0x000fe40001764270 */
[----:B------:R-:W-:Y:S02]  /*7690*/  FSEL R55, R55, -INF , !P5 ;  /* 0xff80000037377808 */ /* 0x000fe40006800000 */
[----:B------:R-:W-:Y:S02]  /*76a0*/  FMNMX.FTZ R8, R53, R8, !PT ;  /* 0x0000000835087209 */ /* 0x000fe40007810000 */
[----:B------:R-:W-:Y:S01]  /*76b0*/  ISETP.GT.AND P5, PT, R33, 0x59, P2 ;  /* 0x000000592100780c */ /* 0x000fe200017a4270 */
[----:B------:R-:W-:Y:S01]  /*76c0*/  MUFU.EX2 R5, R5 ;  /* 0x0000000500057308 */ /* 0x000fe20000000800 */
[----:B------:R-:W-:-:S02]  /*76d0*/  ISETP.LT.OR P3, PT, R79, 0x59, P3 ;  /* 0x000000594f00780c */ /* 0x000fc40001f61670 */
[----:B------:R-:W-:Y:S02]  /*76e0*/  FMNMX.FTZ R8, R55, R8, !PT ;  /* 0x0000000837087209 */ /* 0x000fe40007810000 */
[----:B------:R-:W-:Y:S02]  /*76f0*/  ISETP.LT.OR P5, PT, R79, 0x5a, P5 ;  /* 0x0000005a4f00780c */ /* 0x000fe40002fa1670 */
[----:B------:R-:W-:Y:S01]  /*7700*/  FSEL R61, R61, -INF , !P3 ;  /* 0xff8000003d3d7808 */ /* 0x000fe20005800000 */
[----:B------:R-:W-:Y:S01]  /*7710*/  MUFU.EX2 R144, R144 ;  /* 0x0000009000907308 */ /* 0x000fe20000000800 */
[----:B------:R-:W-:Y:S02]  /*7720*/  FMNMX.FTZ R8, R57, R8, !PT ;  /* 0x0000000839087209 */ /* 0x000fe40007810000 */
[----:B------:R-:W-:Y:S02]  /*7730*/  ISETP.GT.AND P3, PT, R33, 0x61, P2 ;  /* 0x000000612100780c */ /* 0x000fe40001764270 */
[----:B------:R-:W-:-:S02]  /*7740*/  FSEL R63, R63, -INF , !P5 ;  /* 0xff8000003f3f7808 */ /* 0x000fc40006800000 */
[----:B------:R-:W-:Y:S01]  /*7750*/  FMNMX.FTZ R8, R61, R8, !PT ;  /* 0x000000083d087209 */ /* 0x000fe20007810000 */
[----:B------:R-:W-:Y:S01]  /*7760*/  MUFU.EX2 R15, R15 ;  /* 0x0000000f000f7308 */ /* 0x000fe20000000800 */
[----:B------:R-:W-:Y:S02]  /*7770*/  ISETP.GT.AND P5, PT, R33, 0x68, P2 ;  /* 0x000000682100780c */ /* 0x000fe400017a4270 */
[----:B------:R-:W-:Y:S02]  /*7780*/  ISETP.LT.OR P3, PT, R79, 0x62, P3 ;  /* 0x000000624f00780c */ /* 0x000fe40001f61670 */
[----:B------:R-:W-:Y:S02]  /*7790*/  FMNMX.FTZ R85, R63, R8, !PT ;  /* 0x000000083f557209 */ /* 0x000fe40007810000 */
[----:B------:R-:W-:Y:S01]  /*77a0*/  FSEL R65, R65, -INF , !P3 ;  /* 0xff80000041417808 */ /* 0x000fe20005800000 */
[----:B------:R-:W-:Y:S01]  /*77b0*/  MUFU.EX2 R146, R146 ;  /* 0x0000009200927308 */ /* 0x000fe20000000800 */
[----:B------:R-:W-:-:S02]  /*77c0*/  ISETP.LT.OR P5, PT, R79, 0x69, P5 ;  /* 0x000000694f00780c */ /* 0x000fc40002fa1670 */
[----:B------:R-:W-:Y:S02]  /*77d0*/  FMNMX.FTZ R8, R64, R85, !PT ;  /* 0x0000005540087209 */ /* 0x000fe40007810000 */
[----:B------:R-:W-:Y:S02]  /*77e0*/  ISETP.GT.AND P3, PT, R33, 0x70, P2 ;  /* 0x000000702100780c */ /* 0x000fe40001764270 */
[----:B------:R-:W-:Y:S01]  /*77f0*/  FSEL R67, R67, -INF , !P5 ;  /* 0xff80000043437808 */ /* 0x000fe20006800000 */
[----:B------:R-:W-:Y:S01]  /*7800*/  MUFU.EX2 R25, R25 ;  /* 0x0000001900197308 */ /* 0x000fe20000000800 */
[----:B------:R-:W-:Y:S02]  /*7810*/  FMNMX.FTZ R8, R65, R8, !PT ;  /* 0x0000000841087209 */ /* 0x000fe40007810000 */
[----:B------:R-:W-:Y:S02]  /*7820*/  ISETP.GT.AND P5, PT, R33, 0x71, P2 ;  /* 0x000000712100780c */ /* 0x000fe400017a4270 */
[----:B------:R-:W-:-:S02]  /*7830*/  ISETP.LT.OR P3, PT, R79, 0x71, P3 ;  /* 0x000000714f00780c */ /* 0x000fc40001f61670 */
[----:B------:R-:W-:Y:S01]  /*7840*/  FMNMX.FTZ R8, R67, R8, !PT ;  /* 0x0000000843087209 */ /* 0x000fe20007810000 */
[----:B------:R-:W-:Y:S01]  /*7850*/  MUFU.EX2 R140, R140 ;  /* 0x0000008c008c7308 */ /* 0x000fe20000000800 */
[----:B------:R-:W-:Y:S02]  /*7860*/  ISETP.LT.OR P5, PT, R79, 0x72, P5 ;  /* 0x000000724f00780c */ /* 0x000fe40002fa1670 */
[----:B------:R-:W-:Y:S02]  /*7870*/  FSEL R14, R73, -INF , !P3 ;  /* 0xff800000490e7808 */ /* 0x000fe40005800000 */
[----:B------:R-:W-:Y:S02]  /*7880*/  FMNMX.FTZ R51, R69, R8, !PT ;  /* 0x0000000845337209 */ /* 0x000fe40007810000 */
[----:B------:R-:W-:Y:S01]  /*7890*/  ISETP.GT.AND P2, PT, R33, 0x79, P2 ;  /* 0x000000792100780c */ /* 0x000fe20001744270 */
[----:B------:R-:W-:Y:S01]  /*78a0*/  MUFU.EX2 R29, R29 ;  /* 0x0000001d001d7308 */ /* 0x000fe20000000800 */
[----:B------:R-:W-:-:S02]  /*78b0*/  ISETP.LT.OR P4, PT, R79, 0x79, P4 ;  /* 0x000000794f00780c */ /* 0x000fc40002781670 */
[----:B------:R-:W-:Y:S01]  /*78c0*/  FSEL R24, R75, -INF , !P5 ;  /* 0xff8000004b187808 */ /* 0x000fe20006800000 */
[----:B------:R-:W-:Y:S01]  /*78d0*/  FFMA.FTZ R75, R68, UR22, -R11 ;  /* 0x00000016444b7c23 */ /* 0x000fe2000801080b */
[----:B------:R-:W-:Y:S02]  /*78e0*/  FMNMX.FTZ R51, R14, R51, !PT ;  /* 0x000000330e337209 */ /* 0x000fe40007810000 */
[----:B------:R-:W-:Y:S01]  /*78f0*/  ISETP.LT.OR P2, PT, R79, 0x7a, P2 ;  /* 0x0000007a4f00780c */ /* 0x000fe20001741670 */
[----:B------:R0:W-:Y:S01]  /*7900*/  MUFU.EX2 R33, R28 ;  /* 0x0000001c00217308 */ /* 0x0001e20000000800 */
[----:B------:R-:W-:Y:S02]  /*7910*/  FSEL R76, R76, -INF , !P4 ;  /* 0xff8000004c4c7808 */ /* 0x000fe40006000000 */
[----:B------:R-:W-:-:S04]  /*7920*/  FMNMX.FTZ R73, R24, R51, !PT ;  /* 0x0000003318497209 */ /* 0x000fc80007810000 */
[----:B------:R-:W-:Y:S01]  /*7930*/  FMNMX.FTZ R73, R76, R73, !PT ;  /* 0x000000494c497209 */ /* 0x000fe20007810000 */
[----:B------:R-:W-:Y:S01]  /*7940*/  MUFU.EX2 R142, R142 ;  /* 0x0000008e008e7308 */ /* 0x000fe20000000800 */
[----:B0-----:R-:W-:-:S04]  /*7950*/  FSEL R28, R77, -INF , !P2 ;  /* 0xff8000004d1c7808 */ /* 0x001fc80005000000 */
[----:B------:R-:W-:Y:S01]  /*7960*/  FMNMX.FTZ R8, R28, R73, !PT ;  /* 0x000000491c087209 */ /* 0x000fe20007810000 */
[--C-:B------:R-:W-:Y:S02]  /*7970*/  FFMA.FTZ R73, R62, UR22, -R11.reuse ;  /* 0x000000163e497c23 */ /* 0x100fe4000801080b */
[----:B------:R-:W-:Y:S02]  /*7980*/  MUFU.EX2 R37, R37 ;  /* 0x0000002500257308 */ /* 0x000fe40000000800 */
[----:B------:R-:W0:Y:S06]  /*7990*/  SHFL.BFLY PT, R77, R8, 0x2, 0x1f ;  /* 0x0c401f00084d7f89 */ /* 0x000e2c00000e0000 */
[----:B------:R-:W-:Y:S08]  /*79a0*/  MUFU.EX2 R136, R136 ;  /* 0x0000008800887308 */ /* 0x000ff00000000800 */
[----:B------:R-:W-:Y:S08]  /*79b0*/  MUFU.EX2 R41, R41 ;  /* 0x0000002900297308 */ /* 0x000ff00000000800 */
[----:B------:R-:W-:Y:S01]  /*79c0*/  MUFU.EX2 R138, R138 ;  /* 0x0000008a008a7308 */ /* 0x000fe20000000800 */
[----:B0-----:R-:W-:Y:S01]  /*79d0*/  FMNMX.FTZ R32, R8, R77, !PT ;  /* 0x0000004d08207209 */ /* 0x001fe20007810000 */
[----:B------:R-:W-:Y:S01]  /*79e0*/  FFMA.FTZ R77, R81, UR22, -R11 ;  /* 0x00000016514d7c23 */ /* 0x000fe2000801080b */
[----:B------:R-:W-:-:S03]  /*79f0*/  FSEL R81, R10, RZ, P6 ;  /* 0x000000ff0a517208 */ /* 0x000fc60003000000 */
[----:B------:R-:W0:Y:S02]  /*7a00*/  SHFL.BFLY PT, R79, R32, 0x1, 0x1f ;  /* 0x0c201f00204f7f89 */ /* 0x000e2400000e0000 */
[----:B------:R-:W-:Y:S01]  /*7a10*/  MUFU.EX2 R45, R45 ;  /* 0x0000002d002d7308 */ /* 0x000fe20000000800 */
[----:B------:R-:W-:-:S04]  /*7a20*/  FADD.FTZ R81, -R81, R4 ;  /* 0x0000000451517221 */ /* 0x000fc80000010100 */
[----:B------:R-:W-:-:S03]  /*7a30*/  FMUL.FTZ R11, R81, UR22 ;  /* 0x00000016510b7c20 */ /* 0x000fc60008410000 */
[----:B------:R-:W-:Y:S08]  /*7a40*/  MUFU.EX2 R132, R132 ;  /* 0x0000008400847308 */ /* 0x000ff00000000800 */
[----:B------:R-:W1:Y:S01]  /*7a50*/  MUFU.EX2 R11, R11 ;  /* 0x0000000b000b7308 */ /* 0x000e620000000800 */
[----:B0-----:R-:W-:-:S07]  /*7a60*/  FMNMX.FTZ R8, R32, R79, !PT ;  /* 0x0000004f20087209 */ /* 0x001fce0007810000 */
[----:B------:R-:W-:Y:S01]  /*7a70*/  MUFU.EX2 R134, R134 ;  /* 0x0000008600867308 */ /* 0x000fe20000000800 */
[C---:B------:R-:W-:Y:S01]  /*7a80*/  FSETP.NEU.FTZ.AND P2, PT, R8.reuse, -INF , PT ;  /* 0xff8000000800780b */ /* 0x040fe20003f5d000 */
[----:B------:R-:W-:-:S06]  /*7a90*/  FMUL.FTZ R40, R8, UR22 ;  /* 0x0000001608287c20 */ /* 0x000fcc0008410000 */
[----:B------:R-:W-:Y:S01]  /*7aa0*/  MUFU.EX2 R51, R56 ;  /* 0x0000003800337308 */ /* 0x000fe20000000800 */
[----:B------:R-:W-:Y:S01]  /*7ab0*/  FSEL R40, R40, RZ, P2 ;  /* 0x000000ff28287208 */ /* 0x000fe20001000000 */
[-C--:B-1----:R-:W-:Y:S01]  /*7ac0*/  FMUL.FTZ R88, R88, R11.reuse ;  /* 0x0000000b58587220 */ /* 0x082fe20000410000 */
[-C--:B------:R-:W-:Y:S01]  /*7ad0*/  FMUL.FTZ R89, R89, R11.reuse ;  /* 0x0000000b59597220 */ /* 0x080fe20000410000 */
[-C--:B------:R-:W-:Y:S01]  /*7ae0*/  FMUL.FTZ R92, R92, R11.reuse ;  /* 0x0000000b5c5c7220 */ /* 0x080fe20000410000 */
[----:B------:R-:W-:Y:S01]  /*7af0*/  FMUL.FTZ R93, R93, R11 ;  /* 0x0000000b5d5d7220 */ /* 0x000fe20000410000 */
[----:B------:R-:W-:Y:S01]  /*7b00*/  FFMA.FTZ R32, R36, UR22, -R40 ;  /* 0x0000001624207c23 */ /* 0x000fe20008010828 */
[----:B------:R-:W-:Y:S01]  /*7b10*/  FFMA.FTZ R36, R11, R3, R148 ;  /* 0x000000030b247223 */ /* 0x000fe20000010094 */
[--C-:B------:R-:W-:Y:S01]  /*7b20*/  FFMA.FTZ R149, R9, UR22, -R40.reuse ;  /* 0x0000001609957c23 */ /* 0x100fe20008010828 */
[--C-:B------:R-:W-:Y:S01]  /*7b30*/  FFMA.FTZ R4, R83, UR22, -R40.reuse ;  /* 0x0000001653047c23 */ /* 0x100fe20008010828 */
[----:B------:R-:W-:Y:S01]  /*7b40*/  FFMA.FTZ R151, R12, UR22, -R40 ;  /* 0x000000160c977c23 */ /* 0x000fe20008010828 */
[----:B------:R-:W-:Y:S01]  /*7b50*/  FADD.FTZ R3, R7, R36 ;  /* 0x0000002407037221 */ /* 0x000fe20000010000 */
[--C-:B------:R-:W-:Y:S01]  /*7b60*/  FFMA.FTZ R12, R13, UR22, -R40.reuse ;  /* 0x000000160d0c7c23 */ /* 0x100fe20008010828 */
[--C-:B------:R-:W-:Y:S01]  /*7b70*/  FFMA.FTZ R145, R20, UR22, -R40.reuse ;  /* 0x0000001614917c23 */ /* 0x100fe20008010828 */
[----:B------:R-:W-:Y:S01]  /*7b80*/  MUFU.EX2 R149, R149 ;  /* 0x0000009500957308 */ /* 0x000fe20000000800 */
[----:B------:R-:W-:Y:S01]  /*7b90*/  FADD.FTZ R36, R150, R3 ;  /* 0x0000000396247221 */ /* 0x000fe20000010000 */
[----:B------:R-:W-:Y:S01]  /*7ba0*/  FSEL R3, R8, RZ, P2 ;  /* 0x000000ff08037208 */ /* 0x000fe20001000000 */
[--C-:B------:R-:W-:Y:S01]  /*7bb0*/  FFMA.FTZ R137, R38, UR22, -R40.reuse ;  /* 0x0000001626897c23 */ /* 0x100fe20008010828 */
[----:B------:R-:W-:Y:S01]  /*7bc0*/  FFMA.FTZ R20, R21, UR22, -R40 ;  /* 0x0000001615147c23 */ /* 0x000fe20008010828 */
[----:B------:R-:W-:Y:S01]  /*7bd0*/  FADD.FTZ R9, R5, R36 ;  /* 0x0000002405097221 */ /* 0x000fe20000010000 */
[----:B------:R-:W-:Y:S01]  /*7be0*/  FFMA.FTZ R147, R26, UR22, -R40 ;  /* 0x000000161a937c23 */ /* 0x000fe20008010828 */
[----:B------:R-:W-:Y:S01]  /*7bf0*/  FADD.FTZ R3, -R3, R6 ;  /* 0x0000000603037221 */ /* 0x000fe20000010100 */
[----:B------:R-:W-:Y:S01]  /*7c00*/  MUFU.EX2 R4, R4 ;  /* 0x0000000400047308 */ /* 0x000fe20000000800 */
[----:B------:R-:W-:Y:S01]  /*7c10*/  FADD.FTZ R36, R144, R9 ;  /* 0x0000000990247221 */ /* 0x000fe20000010000 */
[--C-:B------:R-:W-:Y:S01]  /*7c20*/  FFMA.FTZ R26, R27, UR22, -R40.reuse ;  /* 0x000000161b1a7c23 */ /* 0x100fe20008010828 */
[----:B------:R-:W-:Y:S01]  /*7c30*/  FMUL.FTZ R3, R3, UR22 ;  /* 0x0000001603037c20 */ /* 0x000fe20008410000 */
[----:B------:R-:W-:Y:S01]  /*7c40*/  FFMA.FTZ R139, R42, UR22, -R40 ;  /* 0x000000162a8b7c23 */ /* 0x000fe20008010828 */
[----:B------:R-:W-:Y:S01]  /*7c50*/  FADD.FTZ R9, R15, R36 ;  /* 0x000000240f097221 */ /* 0x000fe20000010000 */
[--C-:B------:R-:W-:Y:S01]  /*7c60*/  FFMA.FTZ R141, R30, UR22, -R40.reuse ;  /* 0x000000161e8d7c23 */ /* 0x100fe20008010828 */
[----:B------:R-:W-:Y:S01]  /*7c70*/  FFMA.FTZ R30, R31, UR22, -R40 ;  /* 0x000000161f1e7c23 */ /* 0x000fe20008010828 */
[----:B------:R-:W-:Y:S01]  /*7c80*/  MUFU.EX2 R151, R151 ;  /* 0x0000009700977308 */ /* 0x000fe20000000800 */
[----:B------:R-:W-:Y:S01]  /*7c90*/  FADD.FTZ R36, R146, R9 ;  /* 0x0000000992247221 */ /* 0x000fe20000010000 */
[----:B------:R-:W-:-:S02]  /*7ca0*/  IMAD.U32 R21, RZ, RZ, UR37 ;  /* 0x00000025ff157e24 */ /* 0x000fc4000f8e00ff */
[--C-:B------:R-:W-:Y:S01]  /*7cb0*/  FFMA.FTZ R143, R35, UR22, -R40.reuse ;  /* 0x00000016238f7c23 */ /* 0x100fe20008010828 */
[----:B------:R-:W-:Y:S01]  /*7cc0*/  FFMA.FTZ R34, R39, UR22, -R40 ;  /* 0x0000001627227c23 */ /* 0x000fe20008010828 */
[----:B------:R-:W-:Y:S01]  /*7cd0*/  FADD.FTZ R13, R25, R36 ;  /* 0x00000024190d7221 */ /* 0x000fe20000010000 */
[--C-:B------:R-:W-:Y:S01]  /*7ce0*/  FFMA.FTZ R43, R43, UR22, -R40.reuse ;  /* 0x000000162b2b7c23 */ /* 0x100fe20008010828 */
[----:B------:R-:W-:Y:S01]  /*7cf0*/  @!P1 LEA R21, R21, UR45, 0x3 ;  /* 0x0000002d15159c11 */ /* 0x000fe2000f8e18ff */
[----:B------:R0:W1:Y:S01]  /*7d00*/  MUFU.EX2 R9, R3 ;  /* 0x0000000300097308 */ /* 0x0000620000000800 */
[----:B------:R-:W-:Y:S01]  /*7d10*/  FADD.FTZ R36, R140, R13 ;  /* 0x0000000d8c247221 */ /* 0x000fe20000010000 */
[--C-:B------:R-:W-:Y:S01]  /*7d20*/  FFMA.FTZ R133, R48, UR22, -R40.reuse ;  /* 0x0000001630857c23 */ /* 0x100fe20008010828 */
[----:B------:R-:W-:Y:S01]  /*7d30*/  FFMA.FTZ R135, R52, UR22, -R40 ;  /* 0x0000001634877c23 */ /* 0x000fe20008010828 */
[----:B------:R-:W-:Y:S02]  /*7d40*/  @!P1 VIADD R21, R21, 0x16860 ;  /* 0x0001686015159836 */ /* 0x000fe40000000000 */
[----:B------:R-:W-:Y:S01]  /*7d50*/  FADD.FTZ R13, R29, R36 ;  /* 0x000000241d0d7221 */ /* 0x000fe20000010000 */
[--C-:B------:R-:W-:Y:S01]  /*7d60*/  FFMA.FTZ R36, R49, UR22, -R40.reuse ;  /* 0x0000001631247c23 */ /* 0x100fe20008010828 */
[--C-:B------:R-:W-:Y:S01]  /*7d70*/  FFMA.FTZ R129, R55, UR22, -R40.reuse ;  /* 0x0000001637817c23 */ /* 0x100fe20008010828 */
[----:B------:R-:W2:Y:S01]  /*7d80*/  MUFU.EX2 R12, R12 ;  /* 0x0000000c000c7308 */ /* 0x000ea20000000800 */
[----:B------:R-:W-:Y:S01]  /*7d90*/  FADD.FTZ R38, R142, R13 ;  /* 0x0000000d8e267221 */ /* 0x000fe20000010000 */
[----:B------:R-:W-:Y:S01]  /*7da0*/  @!P1 PRMT R21, RZ, 0x654, R21 ;  /* 0x00000654ff159816 */ /* 0x000fe20000000015 */
[--C-:B------:R-:W-:Y:S01]  /*7db0*/  FFMA.FTZ R57, R57, UR22, -R40.reuse ;  /* 0x0000001639397c23 */ /* 0x100fe20008010828 */
[----:B------:R-:W-:Y:S01]  /*7dc0*/  FFMA.FTZ R131, R61, UR22, -R40 ;  /* 0x000000163d837c23 */ /* 0x000fe20008010828 */
[----:B0-----:R-:W-:Y:S01]  /*7dd0*/  FADD.FTZ R3, R37, R38 ;  /* 0x0000002625037221 */ /* 0x001fe20000010000 */
[----:B------:R0:W-:Y:S01]  /*7de0*/  @!P1 SYNCS.ARRIVE.TRANS64.RED.A1T0 RZ, [R21+URZ], RZ ;  /* 0x000000ff15ff99a7 */ /* 0x0001e2000810043f */
[----:B------:R-:W-:Y:S01]  /*7df0*/  FFMA.FTZ R125, R64, UR22, -R40 ;  /* 0x00000016407d7c23 */ /* 0x000fe20008010828 */
[----:B------:R-:W3:Y:S01]  /*7e00*/  MUFU.EX2 R145, R145 ;  /* 0x0000009100917308 */ /* 0x000ee20000000800 */
[----:B-1----:R-:W-:Y:S01]  /*7e10*/  FFMA.FTZ R38, R9, R2, R4 ;  /* 0x0000000209267223 */ /* 0x002fe20000010004 */
[----:B------:R-:W-:Y:S01]  /*7e20*/  FADD.FTZ R42, R136, R3 ;  /* 0x00000003882a7221 */ /* 0x000fe20000010000 */
[--C-:B------:R-:W-:Y:S01]  /*7e30*/  FFMA.FTZ R2, R53, UR22, -R40.reuse ;  /* 0x0000001635027c23 */ /* 0x100fe20008010828 */
[----:B------:R-:W-:Y:S01]  /*7e40*/  FFMA.FTZ R65, R65, UR22, -R40 ;  /* 0x0000001641417c23 */ /* 0x000fe20008010828 */
[----:B------:R-:W-:Y:S01]  /*7e50*/  FADD.FTZ R38, R149, R38 ;  /* 0x0000002695267221 */ /* 0x000fe20000010000 */
[----:B------:R-:W-:Y:S01]  /*7e60*/  FADD.FTZ R13, R41, R42 ;  /* 0x0000002a290d7221 */ /* 0x000fe20000010000 */
[----:B------:R-:W-:Y:S01]  /*7e70*/  FFMA.FTZ R67, R67, UR22, -R40 ;  /* 0x0000001643437c23 */ /* 0x000fe20008010828 */
[----:B------:R-:W1:Y:S01]  /*7e80*/  MUFU.EX2 R20, R20 ;  /* 0x0000001400147308 */ /* 0x000e620000000800 */
[----:B------:R-:W-:Y:S01]  /*7e90*/  FADD.FTZ R3, R151, R38 ;  /* 0x0000002697037221 */ /* 0x000fe20000010000 */
[----:B------:R-:W-:Y:S01]  /*7ea0*/  FADD.FTZ R38, R138, R13 ;  /* 0x0000000d8a267221 */ /* 0x000fe20000010000 */
[--C-:B------:R-:W-:Y:S01]  /*7eb0*/  FFMA.FTZ R69, R69, UR22, -R40.reuse ;  /* 0x0000001645457c23 */ /* 0x100fe20008010828 */
[----:B------:R-:W-:Y:S01]  /*7ec0*/  FFMA.FTZ R24, R24, UR22, -R40 ;  /* 0x0000001618187c23 */ /* 0x000fe20008010828 */
[----:B--2---:R-:W-:Y:S01]  /*7ed0*/  FADD.FTZ R42, R12, R3 ;  /* 0x000000030c2a7221 */ /* 0x004fe20000010000 */
[----:B------:R-:W-:Y:S01]  /*7ee0*/  FADD.FTZ R13, R45, R38 ;  /* 0x000000262d0d7221 */ /* 0x000fe20000010000 */
[----:B------:R-:W-:Y:S01]  /*7ef0*/  FFMA.FTZ R38, R63, UR22, -R40 ;  /* 0x000000163f267c23 */ /* 0x000fe20008010828 */
[----:B------:R-:W2:Y:S01]  /*7f00*/  MUFU.EX2 R147, R147 ;  /* 0x0000009300937308 */ /* 0x000ea20000000800 */
[----:B---3--:R-:W-:Y:S01]  /*7f10*/  FADD.FTZ R3, R145, R42 ;  /* 0x0000002a91037221 */ /* 0x008fe20000010000 */
[----:B------:R-:W-:Y:S01]  /*7f20*/  FADD.FTZ R44, R132, R13 ;  /* 0x0000000d842c7221 */ /* 0x000fe20000010000 */
[--C-:B------:R-:W-:Y:S01]  /*7f30*/  FFMA.FTZ R76, R76, UR22, -R40.reuse ;  /* 0x000000164c4c7c23 */ /* 0x100fe20008010828 */
[----:B------:R-:W-:Y:S01]  /*7f40*/  FFMA.FTZ R28, R28, UR22, -R40 ;  /* 0x000000161c1c7c23 */ /* 0x000fe20008010828 */
[----:B------:R-:W-:Y:S01]  /*7f50*/  F2FP.F16.F32.PACK_AB R150, R5, R150 ;  /* 0x000000960596723e */ /* 0x000fe200000000ff */
[----:B------:R-:W-:Y:S01]  /*7f60*/  FADD.FTZ R13, R33, R44 ;  /* 0x0000002c210d7221 */ /* 0x000fe20000010000 */
[----:B------:R-:W-:Y:S01]  /*7f70*/  ISETP.GT.AND P2, PT, R0, UR28, PT ;  /* 0x0000001c00007c0c */ /* 0x000fe2000bf44270 */
[----:B------:R-:W3:Y:S01]  /*7f80*/  MUFU.EX2 R26, R26 ;  /* 0x0000001a001a7308 */ /* 0x000ee20000000800 */
[----:B-1----:R-:W-:Y:S01]  /*7f90*/  FADD.FTZ R42, R20, R3 ;  /* 0x00000003142a7221 */ /* 0x002fe20000010000 */
[----:B------:R-:W-:Y:S01]  /*7fa0*/  FADD.FTZ R44, R134, R13 ;  /* 0x0000000d862c7221 */ /* 0x000fe20000010000 */
[----:B------:R-:W-:Y:S01]  /*7fb0*/  FFMA.FTZ R13, R14, UR22, -R40 ;  /* 0x000000160e0d7c23 */ /* 0x000fe20008010828 */
[----:B------:R-:W-:Y:S01]  /*7fc0*/  UMOV UR37, UR27 ;  /* 0x0000001b00257c82 */ /* 0x000fe20008000000 */
[----:B------:R-:W-:Y:S01]  /*7fd0*/  F2FP.F16.F32.PACK_AB R149, R149, R4 ;  /* 0x000000049595723e */ /* 0x000fe200000000ff */
[----:B0-----:R-:W-:Y:S01]  /*7fe0*/  FADD.FTZ R21, R51, R44 ;  /* 0x0000002c33157221 */ /* 0x001fe20000010000 */
[----:B------:R-:W-:Y:S01]  /*7ff0*/  F2FP.F16.F32.PACK_AB R148, R7, R148 ;  /* 0x000000940794723e */ /* 0x000fe200000000ff */
[----:B------:R-:W0:Y:S01]  /*8000*/  MUFU.EX2 R141, R141 ;  /* 0x0000008d008d7308 */ /* 0x000e220000000800 */
[----:B--2---:R-:W-:Y:S01]  /*8010*/  FADD.FTZ R3, R147, R42 ;  /* 0x0000002a93037221 */ /* 0x004fe20000010000 */
[----:B------:R-:W-:Y:S01]  /*8020*/  F2FP.F16.F32.PACK_AB R144, R15, R144 ;  /* 0x000000900f90723e */ /* 0x000fe200000000ff */
[-C--:B------:R-:W-:Y:S01]  /*8030*/  FMUL.FTZ R96, R96, R11.reuse ;  /* 0x0000000b60607220 */ /* 0x080fe20000410000 */
[----:B------:R-:W-:Y:S01]  /*8040*/  F2FP.F16.F32.PACK_AB R146, R25, R146 ;  /* 0x000000921992723e */ /* 0x000fe200000000ff */
[-C--:B------:R-:W-:Y:S01]  /*8050*/  FMUL.FTZ R97, R97, R11.reuse ;  /* 0x0000000b61617220 */ /* 0x080fe20000410000 */
[----:B------:R-:W-:Y:S01]  /*8060*/  F2FP.F16.F32.PACK_AB R140, R29, R140 ;  /* 0x0000008c1d8c723e */ /* 0x000fe200000000ff */
[-C--:B------:R-:W-:Y:S01]  /*8070*/  FMUL.FTZ R100, R100, R11.reuse ;  /* 0x0000000b64647220 */ /* 0x080fe20000410000 */
[----:B------:R-:W1:Y:S01]  /*8080*/  MUFU.EX2 R30, R30 ;  /* 0x0000001e001e7308 */ /* 0x000e620000000800 */
[----:B---3--:R-:W-:Y:S01]  /*8090*/  FADD.FTZ R42, R26, R3 ;  /* 0x000000031a2a7221 */ /* 0x008fe20000010000 */
[----:B------:R-:W-:Y:S01]  /*80a0*/  F2FP.F16.F32.PACK_AB R142, R37, R142 ;  /* 0x0000008e258e723e */ /* 0x000fe200000000ff */
[-C--:B------:R-:W-:Y:S01]  /*80b0*/  FMUL.FTZ R101, R101, R11.reuse ;  /* 0x0000000b65657220 */ /* 0x080fe20000410000 */
[----:B------:R-:W-:Y:S01]  /*80c0*/  F2FP.F16.F32.PACK_AB R136, R41, R136 ;  /* 0x000000882988723e */ /* 0x000fe200000000ff */
[-C--:B------:R-:W-:Y:S01]  /*80d0*/  FMUL.FTZ R104, R104, R11.reuse ;  /* 0x0000000b68687220 */ /* 0x080fe20000410000 */
[----:B------:R-:W-:Y:S01]  /*80e0*/  F2FP.F16.F32.PACK_AB R138, R45, R138 ;  /* 0x0000008a2d8a723e */ /* 0x000fe200000000ff */
[-C--:B------:R-:W-:Y:S01]  /*80f0*/  FMUL.FTZ R105, R105, R11.reuse ;  /* 0x0000000b69697220 */ /* 0x080fe20000410000 */
[----:B------:R-:W2:Y:S01]  /*8100*/  MUFU.EX2 R128, R128 ;  /* 0x0000008000807308 */ /* 0x000ea20000000800 */
[----:B0-----:R-:W-:Y:S01]  /*8110*/  FADD.FTZ R3, R141, R42 ;  /* 0x0000002a8d037221 */ /* 0x001fe20000010000 */
[----:B------:R-:W-:Y:S01]  /*8120*/  F2FP.F16.F32.PACK_AB R132, R33, R132 ;  /* 0x000000842184723e */ /* 0x000fe200000000ff */
[-C--:B------:R-:W-:Y:S01]  /*8130*/  FMUL.FTZ R108, R108, R11.reuse ;  /* 0x0000000b6c6c7220 */ /* 0x080fe20000410000 */
[----:B------:R-:W-:Y:S01]  /*8140*/  F2FP.F16.F32.PACK_AB R134, R51, R134 ;  /* 0x000000863386723e */ /* 0x000fe200000000ff */
[-C--:B------:R-:W-:Y:S01]  /*8150*/  FMUL.FTZ R109, R109, R11.reuse ;  /* 0x0000000b6d6d7220 */ /* 0x080fe20000410000 */
[-C--:B------:R-:W-:Y:S01]  /*8160*/  FMUL.FTZ R112, R112, R11.reuse ;  /* 0x0000000b70707220 */ /* 0x080fe20000410000 */
[-C--:B------:R-:W-:Y:S01]  /*8170*/  FMUL.FTZ R113, R113, R11.reuse ;  /* 0x0000000b71717220 */ /* 0x080fe20000410000 */
[----:B------:R-:W0:Y:S01]  /*8180*/  MUFU.EX2 R143, R143 ;  /* 0x0000008f008f7308 */ /* 0x000e220000000800 */
[----:B-1----:R-:W-:Y:S01]  /*8190*/  FADD.FTZ R40, R30, R3 ;  /* 0x000000031e287221 */ /* 0x002fe20000010000 */
[-C--:B------:R-:W-:Y:S01]  /*81a0*/  FMUL.FTZ R116, R116, R11.reuse ;  /* 0x0000000b74747220 */ /* 0x080fe20000410000 */
[----:B------:R-:W-:Y:S01]  /*81b0*/  FMUL.FTZ R117, R117, R11 ;  /* 0x0000000b75757220 */ /* 0x000fe20000410000 */
[----:B------:R-:W-:Y:S01]  /*81c0*/  F2FP.F16.F32.PACK_AB R151, R12, R151 ;  /* 0x000000970c97723e */ /* 0x000fe200000000ff */
[----:B------:R-:W-:Y:S01]  /*81d0*/  VIADD R0, R0, 0xffffffff ;  /* 0xffffffff00007836 */ /* 0x000fe20000000000 */
[----:B------:R-:W-:Y:S01]  /*81e0*/  F2FP.F16.F32.PACK_AB R145, R20, R145 ;  /* 0x000000911491723e */ /* 0x000fe200000000ff */
[----:B------:R-:W-:Y:S01]  /*81f0*/  FMUL.FTZ R90, R90, R9 ;  /* 0x000000095a5a7220 */ /* 0x000fe20000410000 */
[----:B------:R-:W1:Y:S01]  /*8200*/  MUFU.EX2 R59, R59 ;  /* 0x0000003b003b7308 */ /* 0x000e620000000800 */
[----:B--2---:R-:W-:Y:S01]  /*8210*/  FADD.FTZ R42, R128, R21 ;  /* 0x00000015802a7221 */ /* 0x004fe20000010000 */
[----:B------:R-:W-:Y:S01]  /*8220*/  F2FP.F16.F32.PACK_AB R147, R26, R147 ;  /* 0x000000931a93723e */ /* 0x000fe200000000ff */
[----:B------:R-:W-:Y:S01]  /*8230*/  FMUL.FTZ R91, R91, R9 ;  /* 0x000000095b5b7220 */ /* 0x000fe20000410000 */
[----:B------:R-:W-:Y:S01]  /*8240*/  F2FP.F16.F32.PACK_AB R141, R30, R141 ;  /* 0x0000008d1e8d723e */ /* 0x000fe200000000ff */
[-C--:B------:R-:W-:Y:S01]  /*8250*/  FMUL.FTZ R94, R94, R9.reuse ;  /* 0x000000095e5e7220 */ /* 0x080fe20000410000 */
[-C--:B------:R-:W-:Y:S01]  /*8260*/  FMUL.FTZ R95, R95, R9.reuse ;  /* 0x000000095f5f7220 */ /* 0x080fe20000410000 */
[-C--:B------:R-:W-:Y:S01]  /*8270*/  FMUL.FTZ R98, R98, R9.reuse ;  /* 0x0000000962627220 */ /* 0x080fe20000410000 */
[----:B------:R-:W2:Y:S01]  /*8280*/  MUFU.EX2 R32, R32 ;  /* 0x0000002000207308 */ /* 0x000ea20000000800 */
[----:B0-----:R-:W-:Y:S01]  /*8290*/  FADD.FTZ R3, R143, R40 ;  /* 0x000000288f037221 */ /* 0x001fe20000010000 */
[-C--:B------:R-:W-:Y:S01]  /*82a0*/  FMUL.FTZ R99, R99, R9.reuse ;  /* 0x0000000963637220 */ /* 0x080fe20000410000 */
[-C--:B------:R-:W-:Y:S01]  /*82b0*/  FMUL.FTZ R102, R102, R9.reuse ;  /* 0x0000000966667220 */ /* 0x080fe20000410000 */
[-C--:B------:R-:W-:Y:S01]  /*82c0*/  FMUL.FTZ R103, R103, R9.reuse ;  /* 0x0000000967677220 */ /* 0x080fe20000410000 */
[-C--:B------:R-:W-:Y:S01]  /*82d0*/  FMUL.FTZ R106, R106, R9.reuse ;  /* 0x000000096a6a7220 */ /* 0x080fe20000410000 */
[-C--:B------:R-:W-:Y:S01]  /*82e0*/  FMUL.FTZ R107, R107, R9.reuse ;  /* 0x000000096b6b7220 */ /* 0x080fe20000410000 */
[-C--:B------:R-:W-:Y:S01]  /*82f0*/  FMUL.FTZ R110, R110, R9.reuse ;  /* 0x000000096e6e7220 */ /* 0x080fe20000410000 */
[----:B------:R-:W0:Y:S01]  /*8300*/  MUFU.EX2 R130, R130 ;  /* 0x0000008200827308 */ /* 0x000e220000000800 */
[C---:B-1----:R-:W-:Y:S01]  /*8310*/  FADD.FTZ R21, R59.reuse, R42 ;  /* 0x0000002a3b157221 */ /* 0x042fe20000010000 */
[----:B------:R-:W-:Y:S01]  /*8320*/  F2FP.F16.F32.PACK_AB R128, R59, R128 ;  /* 0x000000803b80723e */ /* 0x000fe200000000ff */
[-C--:B------:R-:W-:Y:S01]  /*8330*/  FMUL.FTZ R111, R111, R9.reuse ;  /* 0x000000096f6f7220 */ /* 0x080fe20000410000 */
[-C--:B------:R-:W-:Y:S01]  /*8340*/  FMUL.FTZ R114, R114, R9.reuse ;  /* 0x0000000972727220 */ /* 0x080fe20000410000 */
[-C--:B------:R-:W-:Y:S01]  /*8350*/  FMUL.FTZ R115, R115, R9.reuse ;  /* 0x0000000973737220 */ /* 0x080fe20000410000 */
[-C--:B------:R-:W-:Y:S01]  /*8360*/  FMUL.FTZ R118, R118, R9.reuse ;  /* 0x0000000976767220 */ /* 0x080fe20000410000 */
[----:B------:R-:W-:Y:S01]  /*8370*/  FMUL.FTZ R119, R119, R9 ;  /* 0x0000000977777220 */ /* 0x000fe20000410000 */
[----:B------:R-:W1:Y:S01]  /*8380*/  MUFU.EX2 R137, R137 ;  /* 0x0000008900897308 */ /* 0x000e620000000800 */
[C---:B--2---:R-:W-:Y:S01]  /*8390*/  FADD.FTZ R40, R32.reuse, R3 ;  /* 0x0000000320287221 */ /* 0x044fe20000010000 */
[----:B------:R-:W-:Y:S01]  /*83a0*/  F2FP.F16.F32.PACK_AB R143, R32, R143 ;  /* 0x0000008f208f723e */ /* 0x000fe200000000ff */
[----:B------:R-:W-:-:S05]  /*83b0*/  IMAD.MOV.U32 R4, RZ, RZ, R10 ;  /* 0x000000ffff047224 */ /* 0x000fca00078e000a */
        /* <DEDUP_REMOVED lines=19> */
[----:B------:R-:W-:Y:S01]  /*84f0*/  F2FP.F16.F32.PACK_AB R139, R6, R139 ;  /* 0x0000008b068b723e */ /* 0x000fe200000000ff */
[----:B------:R-:W-:-:S05]  /*8500*/  IMAD.MOV.U32 R6, RZ, RZ, R8 ;  /* 0x000000ffff067224 */ /* 0x000fca00078e0008 */
        /* <DEDUP_REMOVED lines=36> */
[----:B------:R-:W-:-:S06]  /*8750*/  F2FP.F16.F32.PACK_AB R125, R65, R125 ;  /* 0x0000007d417d723e */ /* 0x000fcc00000000ff */
        /* <DEDUP_REMOVED lines=11> */
[----:B0-----:R-:W-:Y:S01]  /*8810*/  FADD.FTZ R40, R123, R40 ;  /* 0x000000287b287221 */ /* 0x001fe20000010000 */
[C---:B-1----:R-:W-:Y:S01]  /*8820*/  FADD.FTZ R3, R79.reuse, R42 ;  /* 0x0000002a4f037221 */ /* 0x042fe20000010000 */
[----:B------:R-:W-:Y:S02]  /*8830*/  F2FP.F16.F32.PACK_AB R122, R79, R122 ;  /* 0x0000007a4f7a723e */ /* 0x000fe400000000ff */
[C---:B--2---:R-:W-:Y:S01]  /*8840*/  FADD.FTZ R2, R28.reuse, R40 ;  /* 0x000000281c027221 */ /* 0x044fe20000010000 */
[----:B------:R-:W-:Y:S01]  /*8850*/  F2FP.F16.F32.PACK_AB R123, R28, R123 ;  /* 0x0000007b1c7b723e */ /* 0x000fe200000000ff */
[----:B------:R-:W-:Y:S06]  /*8860*/  @P2 BRA `(.L_x_825) ;  /* 0xffffffc800ac2947 */ /* 0x000fec000383ffff */
[----:B------:R-:W-:Y:S01]  /*8870*/  IMAD.MOV.U32 R6, RZ, RZ, R8 ;  /* 0x000000ffff067224 */ /* 0x000fe200078e0008 */
[----:B------:R-:W-:Y:S01]  /*8880*/  UMOV UR37, UR27 ;  /* 0x0000001b00257c82 */ /* 0x000fe20008000000 */
[----:B------:R-:W-:Y:S01]  /*8890*/  IMAD.MOV.U32 R4, RZ, RZ, R10 ;  /* 0x000000ffff047224 */ /* 0x000fe200078e000a */
[----:B------:R-:W-:-:S06]  /*88a0*/  UMOV UR36, UR26 ;  /* 0x0000001a00247c82 */ /* 0x000fcc0008000000 */
.L_x_808:
[----:B------:R-:W0:Y:S01]  /*88b0*/  LDC R5, c[0x0][0x448] ;  /* 0x00011200ff057b82 */ /* 0x000e220000000800 */
[----:B------:R-:W-:Y:S01]  /*88c0*/  UIADD3 UR6, UR39, 0xbf, URZ ;  /* 0x000000bf27067890 */ /* 0x000fe2000fffe03f */
[----:B------:R-:W-:-:S05]  /*88d0*/  IADD3 R50, -R50, 0x1, RZ ;  /* 0x0000000132327810 */ /* 0x000fca0007ffe1ff */
[----:B------:R-:W-:Y:S01]  /*88e0*/  IMAD R50, R47, UR41, R50 ;  /* 0x000000292f327c24 */ /* 0x000fe2000f8e0232 */
[----:B------:R-:W1:Y:S01]  /*88f0*/  LDC R10, c[0x0][0x9e4] ;  /* 0x00027900ff0a7b82 */ /* 0x000e620000000800 */
[----:B0-----:R-:W-:Y:S02]  /*8900*/  ISETP.NE.AND P5, PT, R5, 0x1, PT ;  /* 0x000000010500780c */ /* 0x001fe40003fa5270 */
[----:B-1----:R-:W-:-:S11]  /*8910*/  ISETP.GE.AND P6, PT, R10, 0x1, PT ;  /* 0x000000010a00780c */ /* 0x002fd60003fc6270 */
[----:B------:R-:W0:Y:S08]  /*8920*/  @P5 LDC R5, c[0x0][0x44c] ;  /* 0x00011300ff055b82 */ /* 0x000e300000000800 */
[----:B------:R-:W1:Y:S01]  /*8930*/  @P5 LDC R8, c[0x0][0x450] ;  /* 0x00011400ff085b82 */ /* 0x000e620000000800 */
[----:B0-----:R-:W-:-:S04]  /*8940*/  @P5 IMAD.HI.U32 R7, R5, UR6, RZ ;  /* 0x0000000605075c27 */ /* 0x001fc8000f8e00ff */
[----:B------:R-:W-:Y:S01]  /*8950*/  IMAD.U32 R5, RZ, RZ, UR6 ;  /* 0x00000006ff057e24 */ /* 0x000fe2000f8e00ff */
[----:B------:R-:W-:Y:S01]  /*8960*/  ULDC UR6, c[0x0][0x9dc] ;  /* 0x0002770000067ab9 */ /* 0x000fe20000000800 */
[----:B-1----:R-:W-:-:S05]  /*8970*/  @P5 SHF.R.U32.HI R5, RZ, R8, R7 ;  /* 0x00000008ff055219 */ /* 0x002fca0000011607 */
[----:B------:R-:W-:-:S04]  /*8980*/  IMAD.IADD R5, R50, 0x1, R5 ;  /* 0x0000000132057824 */ /* 0x000fc800078e0205 */
[----:B------:R-:W-:Y:S01]  /*8990*/  VIADD R7, R5, -UR6 ;  /* 0x8000000605077c36 */ /* 0x000fe20008000000 */
[----:B------:R-:W-:Y:S06]  /*89a0*/  @!P6 BRA `(.L_x_826) ;  /* 0x00000000003ce947 */ /* 0x000fec0003800000 */
[----:B------:R-:W-:-:S13]  /*89b0*/  ISETP.GT.AND P2, PT, R5, -0x1, PT ;  /* 0xffffffff0500780c */ /* 0x000fda0003f44270 */
[----:B------:R-:W-:Y:S05]  /*89c0*/  @P2 BRA `(.L_x_827) ;  /* 0x00000000001c2947 */ /* 0x000fea0003800000 */
[----:B------:R-:W-:Y:S02]  /*89d0*/  ISETP.NE.AND P2, PT, R10, 0x1, PT ;  /* 0x000000010a00780c */ /* 0x000fe40003f45270 */
[----:B------:R-:W-:-:S11]  /*89e0*/  LOP3.LUT R5, RZ, R5, RZ, 0x33, !PT ;  /* 0x00000005ff057212 */ /* 0x000fd600078e33ff */
[----:B------:R-:W0:Y:S02]  /*89f0*/  @P2 LDC.64 R8, c[0x0][0x9e8] ;  /* 0x00027a00ff082b82 */ /* 0x000e240000000a00 */
[----:B0-----:R-:W-:-:S05]  /*8a00*/  @P2 IMAD.HI.U32 R8, R5, R8, RZ ;  /* 0x0000000805082227 */ /* 0x001fca00078e00ff */
[----:B------:R-:W-:-:S04]  /*8a10*/  @P2 SHF.R.U32.HI R5, RZ, R9, R8 ;  /* 0x00000009ff052219 */ /* 0x000fc80000011608 */
[----:B------:R-:W-:Y:S01]  /*8a20*/  LOP3.LUT R5, RZ, R5, RZ, 0x33, !PT ;  /* 0x00000005ff057212 */ /* 0x000fe200078e33ff */
[----:B------:R-:W-:Y:S06]  /*8a30*/  BRA `(.L_x_828) ;  /* 0x0000000000107947 */ /* 0x000fec0003800000 */
.L_x_827:
[----:B------:R-:W-:-:S13]  /*8a40*/  ISETP.NE.AND P2, PT, R10, 0x1, PT ;  /* 0x000000010a00780c */ /* 0x000fda0003f45270 */
[----:B------:R-:W0:Y:S02]  /*8a50*/  @P2 LDC.64 R8, c[0x0][0x9e8] ;  /* 0x00027a00ff082b82 */ /* 0x000e240000000a00 */
[----:B0-----:R-:W-:-:S05]  /*8a60*/  @P2 IMAD.HI.U32 R8, R5, R8, RZ ;  /* 0x0000000805082227 */ /* 0x001fca00078e00ff */
[----:B------:R-:W-:-:S07]  /*8a70*/  @P2 SHF.R.U32.HI R5, RZ, R9, R8 ;  /* 0x00000009ff052219 */ /* 0x000fce0000011608 */
.L_x_828:
[----:B------:R-:W-:-:S05]  /*8a80*/  IMAD R8, R5, R10, RZ ;  /* 0x0000000a05087224 */ /* 0x000fca00078e02ff */
[----:B------:R-:W-:-:S07]  /*8a90*/  VIMNMX R7, R7, R8, !PT ;  /* 0x0000000807077248 */ /* 0x000fce0007fe0100 */
.L_x_826:
[----:B------:R-:W-:-:S05]  /*8aa0*/  VIADD R7, R7, 0x7f ;  /* 0x0000007f07077836 */ /* 0x000fca0000000000 */
[----:B------:R-:W-:-:S04]  /*8ab0*/  SHF.R.S32.HI R8, RZ, 0x1f, R7 ;  /* 0x0000001fff087819 */ /* 0x000fc80000011407 */
[----:B------:R-:W-:-:S04]  /*8ac0*/  LEA.HI R8, R8, R7, RZ, 0x7 ;  /* 0x0000000708087211 */ /* 0x000fc800078f38ff */
[----:B------:R-:W-:-:S04]  /*8ad0*/  SHF.R.S32.HI R8, RZ, 0x7, R8 ;  /* 0x00000007ff087819 */ /* 0x000fc80000011408 */
[----:B------:R-:W-:-:S04]  /*8ae0*/  VIMNMX R9, R8, UR43, !PT ;  /* 0x0000002b08097c48 */ /* 0x000fc8000ffe0100 */
[----:B------:R-:W-:-:S13]  /*8af0*/  ISETP.GE.AND P2, PT, R0, R9, PT ;  /* 0x000000090000720c */ /* 0x000fda0003f46270 */
[----:B------:R-:W-:Y:S05]  /*8b00*/  @!P2 BRA `(.L_x_829) ;  /* 0x000000240030a947 */ /* 0x000fea0003800000 */
[----:B------:R-:W-:Y:S01]  /*8b10*/  IMAD.MOV.U32 R5, RZ, RZ, R6 ;  /* 0x000000ffff057224 */ /* 0x000fe200078e0006 */
[----:B------:R-:W-:Y:S01]  /*8b20*/  UMOV UR25, UR36 ;  /* 0x0000002400197c82 */ /* 0x000fe20008000000 */
[----:B------:R-:W-:Y:S01]  /*8b30*/  IMAD.MOV.U32 R7, RZ, RZ, R4 ;  /* 0x000000ffff077224 */ /* 0x000fe200078e0004 */
[----:B------:R-:W-:Y:S01]  /*8b40*/  UMOV UR24, UR37 ;  /* 0x0000002500187c82 */ /* 0x000fe20008000000 */
[----:B------:R-:W-:Y:S01]  /*8b50*/  ULDC UR23, c[0x0][0x9d8] ;  /* 0x0002760000177ab9 */ /* 0x000fe20000000800 */
[----:B------:R-:W-:-:S05]  /*8b60*/  ULDC UR22, c[0x0][0x988] ;  /* 0x0002620000167ab9 */ /* 0x000fca0000000800 */
.L_x_838:
        /* <DEDUP_REMOVED lines=9> */
.L_x_831:
[----:B------:R-:W-:Y:S01]  /*8c00*/  ULEA UR6, UR37, UR45, 0x3 ;  /* 0x0000002d25067291 */ /* 0x000fe2000f8e183f */
[----:B------:R-:W-:-:S05]  /*8c10*/  IMAD.U32 R4, RZ, RZ, UR36 ;  /* 0x00000024ff047e24 */ /* 0x000fca000f8e00ff */
[----:B------:R-:W-:-:S04]  /*8c20*/  SHF.L.U32 R4, R4, 0x1f, RZ ;  /* 0x0000001f04047819 */ /* 0x000fc800000006ff */
[----:B------:R0:W1:Y:S01]  /*8c30*/  SYNCS.PHASECHK.TRANS64.TRYWAIT P3, [UR6+0x16830], R4 ;  /* 0x01683004ff0075a7 */ /* 0x0000620008060146 */
[----:B------:R-:W-:Y:S05]  /*8c40*/  @!P0 BRA `(.L_x_832) ;  /* 0x0000000000048947 */ /* 0x000fea0003800000 */
[----:B------:R-:W-:Y:S01]  /*8c50*/  BPT.TRAP 0x1 ;  /* 0x000000040000795c */ /* 0x000fe20000300000 */
.L_x_832:
[----:B-1----:R-:W-:Y:S05]  /*8c60*/  @P3 BRA `(.L_x_830) ;  /* 0x0000000000083947 */ /* 0x002fea0003800000 */
[----:B------:R-:W1:Y:S02]  /*8c70*/  SYNCS.PHASECHK.TRANS64.TRYWAIT P3, [UR6+0x16830], R4 ;  /* 0x01683004ff0075a7 */ /* 0x000e640008060146 */
[----:B-1----:R-:W-:Y:S05]  /*8c80*/  @!P3 BRA `(.L_x_833) ;  /* 0x000000b400e4b947 */ /* 0x002fea0003800000 */
.L_x_830:
        /* <DEDUP_REMOVED lines=25> */
.L_x_835:
[----:B------:R-:W-:Y:S01]  /*8e20*/  ULEA UR6, UR24, UR45, 0x3 ;  /* 0x0000002d18067291 */ /* 0x000fe2000f8e183f */
[----:B------:R-:W-:-:S05]  /*8e30*/  IMAD.U32 R4, RZ, RZ, UR25 ;  /* 0x00000019ff047e24 */ /* 0x000fca000f8e00ff */
[----:B------:R-:W-:-:S04]  /*8e40*/  SHF.L.U32 R4, R4, 0x1f, RZ ;  /* 0x0000001f04047819 */ /* 0x000fc800000006ff */
[----:B------:R0:W1:Y:S01]  /*8e50*/  SYNCS.PHASECHK.TRANS64.TRYWAIT P2, [UR6+0x16850], R4 ;  /* 0x01685004ff0075a7 */ /* 0x0000620008040146 */
[----:B------:R-:W-:Y:S05]  /*8e60*/  @!P0 BRA `(.L_x_836) ;  /* 0x0000000000048947 */ /* 0x000fea0003800000 */
[----:B------:R-:W-:Y:S01]  /*8e70*/  BPT.TRAP 0x1 ;  /* 0x000000040000795c */ /* 0x000fe20000300000 */
.L_x_836:
[----:B-1----:R-:W-:Y:S05]  /*8e80*/  @P2 BRA `(.L_x_834) ;  /* 0x0000000000082947 */ /* 0x002fea0003800000 */
[----:B------:R-:W1:Y:S02]  /*8e90*/  SYNCS.PHASECHK.TRANS64.TRYWAIT P2, [UR6+0x16850], R4 ;  /* 0x01685004ff0075a7 */ /* 0x000e640008040146 */
[----:B-1----:R-:W-:Y:S05]  /*8ea0*/  @!P2 BRA `(.L_x_837) ;  /* 0x000000b40074a947 */ /* 0x002fea0003800000 */
.L_x_834:
[----:B------:R-:W-:Y:S01]  /*8eb0*/  UIADD3 UR6, UR45, 0x400, URZ ;  /* 0x000004002d067890 */ /* 0x000fe2000fffe03f */
[----:B------:R-:W-:Y:S01]  /*8ec0*/  WARPGROUP.ARRIVE ;  /* 0x00000000000079c5 */ /* 0x000fe20000000000 */
[----:B------:R-:W-:Y:S01]  /*8ed0*/  UMOV UR7, 0x40000040 ;  /* 0x4000004000077882 */ /* 0x000fe20000000000 */
[----:B------:R-:W-:Y:S01]  /*8ee0*/  FMUL.FTZ R6, R24, UR23 ;  /* 0x0000001718067c20 */ /* 0x000fe20008410000 */
[----:B------:R-:W-:Y:S01]  /*8ef0*/  USHF.R.U32.HI UR6, URZ, 0x4, UR6 ;  /* 0x000000043f067899 */ /* 0x000fe20008011606 */
[----:B------:R-:W-:Y:S01]  /*8f00*/  FMUL.FTZ R10, R25, UR23 ;  /* 0x00000017190a7c20 */ /* 0x000fe20008410000 */
[----:B------:R-:W-:Y:S01]  /*8f10*/  FMUL.FTZ R12, R28, UR23 ;  /* 0x000000171c0c7c20 */ /* 0x000fe20008410000 */
[----:B------:R-:W-:Y:S01]  /*8f20*/  FMUL.FTZ R14, R29, UR23 ;  /* 0x000000171d0e7c20 */ /* 0x000fe20008410000 */
[----:B------:R-:W-:Y:S01]  /*8f30*/  ULOP3.LUT UR6, UR6, 0x3fff, URZ, 0xc0, !UPT ;  /* 0x00003fff06067892 */ /* 0x000fe2000f8ec03f */
[----:B------:R-:W2:Y:S01]  /*8f40*/  MUFU.TANH R6, R6 ;  /* 0x0000000600067308 */ /* 0x000ea20000002400 */
[----:B------:R-:W-:Y:S01]  /*8f50*/  FMUL.FTZ R20, R32, UR23 ;  /* 0x0000001720147c20 */ /* 0x000fe20008410000 */
[----:B------:R-:W-:Y:S01]  /*8f60*/  FMUL.FTZ R21, R33, UR23 ;  /* 0x0000001721157c20 */ /* 0x000fe20008410000 */
[----:B------:R-:W-:Y:S01]  /*8f70*/  ULEA UR10, UR24, UR6, 0xa ;  /* 0x00000006180a7291 */ /* 0x000fe2000f8e503f */
[----:B------:R-:W-:Y:S01]  /*8f80*/  FMUL.FTZ R33, R43, UR23 ;  /* 0x000000172b217c20 */ /* 0x000fe20008410000 */
[----:B------:R-:W-:Y:S01]  /*8f90*/  FMUL.FTZ R43, R53, UR23 ;  /* 0x00000017352b7c20 */ /* 0x000fe20008410000 */
[----:B------:R-:W-:Y:S01]  /*8fa0*/  FMUL.FTZ R8, R26, UR23 ;  /* 0x000000171a087c20 */ /* 0x000fe20008410000 */
[----:B------:R-:W-:Y:S01]  /*8fb0*/  FMUL.FTZ R26, R36, UR23 ;  /* 0x00000017241a7c20 */ /* 0x000fe20008410000 */
[----:B------:R-:W3:Y:S01]  /*8fc0*/  MUFU.TANH R10, R10 ;  /* 0x0000000a000a7308 */ /* 0x000ee20000002400 */
[----:B------:R-:W-:Y:S01]  /*8fd0*/  FMUL.FTZ R28, R37, UR23 ;  /* 0x00000017251c7c20 */ /* 0x000fe20008410000 */
[----:B------:R-:W-:Y:S01]  /*8fe0*/  UMOV UR6, UR10 ;  /* 0x0000000a00067c82 */ /* 0x000fe20008000000 */
[----:B------:R-:W-:Y:S01]  /*8ff0*/  FMUL.FTZ R36, R45, UR23 ;  /* 0x000000172d247c20 */ /* 0x000fe20008410000 */
[----:B------:R-:W-:Y:S01]  /*9000*/  HGMMA.64x64x16.F32 R88, R148, gdesc[UR4].tnspB, R88, gsb0 ;  /* 0x40e0000494587df0 */ /* 0x000fe20008000858 */
[----:B------:R-:W-:Y:S01]  /*9010*/  UIADD3 UR6, UR10, 0x80, URZ ;  /* 0x000000800a067890 */ /* 0x000fe2000fffe03f */
[----:B------:R-:W-:Y:S01]  /*9020*/  FMUL.FTZ R45, R55, UR23 ;  /* 0x00000017372d7c20 */ /* 0x000fe20008410000 */
[----:B------:R-:W-:Y:S01]  /*9030*/  UMOV UR7, 0x40000040 ;  /* 0x4000004000077882 */ /* 0x000fe20000000000 */
[----:B------:R-:W4:Y:S01]  /*9040*/  MUFU.TANH R12, R12 ;  /* 0x0000000c000c7308 */ /* 0x000f220000002400 */
        /* <DEDUP_REMOVED lines=10> */
[----:B-1----:R-:W-:Y:S01]  /*90f0*/  FMUL.FTZ R11, R27, UR23 ;  /* 0x000000171b0b7c20 */ /* 0x002fe20008410000 */
[----:B------:R-:W-:Y:S01]  /*9100*/  FMUL.FTZ R47, R57, UR23 ;  /* 0x00000017392f7c20 */ /* 0x000fe20008410000 */
[----:B------:R-:W-:Y:S01]  /*9110*/  FMUL.FTZ R27, R38, UR23 ;  /* 0x00000017261b7c20 */ /* 0x000fe20008410000 */
[----:B------:R-:W-:Y:S01]  /*9120*/  FMUL.FTZ R38, R48, UR23 ;  /* 0x0000001730267c20 */ /* 0x000fe20008410000 */
[----:B------:R-:W-:Y:S01]  /*9130*/  FMUL.FTZ R40, R49, UR23 ;  /* 0x0000001731287c20 */ /* 0x000fe20008410000 */
[----:B------:R-:W0:Y:S01]  /*9140*/  MUFU.TANH R20, R20 ;  /* 0x0000001400147308 */ /* 0x000e220000002400 */
[----:B----4-:R-:W-:Y:S01]  /*9150*/  FMNMX.FTZ R55, R12, R53, !PT ;  /* 0x000000350c377209 */ /* 0x010fe20007810000 */
        /* <DEDUP_REMOVED lines=40> */
[----:B------:R-:W-:-:S06]  /*93e0*/  UMOV UR25, UR36 ;  /* 0x0000002400197c82 */ /* 0x000fcc0008000000 */
[----:B------:R-:W0:Y:S01]  /*93f0*/  MUFU.TANH R34, R34 ;  /* 0x0000002200227308 */ /* 0x000e220000002400 */
[----:B-1----:R-:W-:-:S07]  /*9400*/  FMNMX.FTZ R4, R30, R57, !PT ;  /* 0x000000391e047209 */ /* 0x002fce0007810000 */
[----:B------:R-:W1:Y:S01]  /*9410*/  MUFU.TANH R36, R36 ;  /* 0x0000002400247308 */ /* 0x000e620000002400 */
[----:B--2---:R-:W-:Y:S01]  /*9420*/  FMNMX.FTZ R57, R31, R4, !PT ;  /* 0x000000041f397209 */ /* 0x004fe20007810000 */
[----:B------:R-:W-:Y:S02]  /*9430*/  WARPGROUP.DEPBAR.LE gsb0, 0x0 ;  /* 0x00008000000079c5 */ /* 0x000fe40000010000 */
[----:B------:R-:W-:-:S04]  /*9440*/  WARPGROUP.ARRIVE ;  /* 0x00000000000079c5 */ /* 0x000fc80000000000 */
[----:B------:R-:W2:Y:S01]  /*9450*/  MUFU.TANH R38, R38 ;  /* 0x0000002600267308 */ /* 0x000ea20000002400 */
[----:B0-----:R-:W-:Y:S01]  /*9460*/  FMNMX.FTZ R59, R34, R57, !PT ;  /* 0x00000039223b7209 */ /* 0x001fe20007810000 */
[----:B------:R-:W-:Y:S01]  /*9470*/  HGMMA.64x64x16.F32 R88, R144, gdesc[UR4].tnspB, R88, gsb0 ;  /* 0x40e0000490587df0 */ /* 0x000fe20008000858 */
[----:B------:R-:W-:Y:S01]  /*9480*/  UIADD3 UR6, UR10, 0x100, URZ ;  /* 0x000001000a067890 */ /* 0x000fe2000fffe03f */
[----:B------:R-:W-:Y:S01]  /*9490*/  FMUL.FTZ R57, R72, UR23 ;  /* 0x0000001748397c20 */ /* 0x000fe20008410000 */
[----:B------:R-:W-:-:S03]  /*94a0*/  UMOV UR7, 0x40000040 ;  /* 0x4000004000077882 */ /* 0x000fc60000000000 */
        /* <DEDUP_REMOVED lines=9> */
[----:B------:R-:W-:-:S05]  /*9540*/  FMUL.FTZ R76, R83, UR23 ;  /* 0x00000017534c7c20 */ /* 0x000fca0008410000 */
        /* <DEDUP_REMOVED lines=8> */
[----:B------:R-:W-:Y:S02]  /*95d0*/  FMUL.FTZ R61, R80, UR23 ;  /* 0x00000017503d7c20 */ /* 0x000fe40008410000 */
[----:B------:R-:W2:Y:S04]  /*95e0*/  S2R R80, SR_TID.X ;  /* 0x0000000000507919 */ /* 0x000ea80000002100 */
[----:B------:R-:W3:Y:S01]  /*95f0*/  MUFU.TANH R54, R54 ;  /* 0x0000003600367308 */ /* 0x000ee20000002400 */
[----:B0-----:R-:W-:Y:S01]  /*9600*/  FMNMX.FTZ R4, R51, R4, !PT ;  /* 0x0000000433047209 */ /* 0x001fe20007810000 */
[----:B------:R-:W-:-:S02]  /*9610*/  WARPGROUP.DEPBAR.LE gsb0, 0x0 ;  /* 0x00008000000079c5 */ /* 0x000fc40000010000 */
[----:B------:R-:W-:-:S04]  /*9620*/  WARPGROUP.ARRIVE ;  /* 0x00000000000079c5 */ /* 0x000fc80000000000 */
[----:B------:R-:W0:Y:S01]  /*9630*/  MUFU.TANH R55, R55 ;  /* 0x0000003700377308 */ /* 0x000e220000002400 */
[----:B-1----:R-:W-:Y:S01]  /*9640*/  FMNMX.FTZ R65, R53, R4, !PT ;  /* 0x0000000435417209 */ /* 0x002fe20007810000 */
[----:B------:R-:W-:Y:S01]  /*9650*/  HGMMA.64x64x16.F32 R88, R140, gdesc[UR4].tnspB, R88, gsb0 ;  /* 0x40e000048c587df0 */ /* 0x000fe20008000858 */
[----:B------:R-:W-:Y:S02]  /*9660*/  UIADD3 UR6, UR10, 0x180, URZ ;  /* 0x000001800a067890 */ /* 0x000fe4000fffe03f */
[----:B---3--:R-:W-:Y:S01]  /*9670*/  FMNMX.FTZ R4, R54, R65, !PT ;  /* 0x0000004136047209 */ /* 0x008fe20007810000 */
[----:B------:R-:W-:Y:S02]  /*9680*/  UMOV UR7, 0x40000040 ;  /* 0x4000004000077882 */ /* 0x000fe40000000000 */
[----:B------:R-:W1:Y:S08]  /*9690*/  MUFU.TANH R56, R56 ;  /* 0x0000003800387308 */ /* 0x000e700000002400 */
[----:B------:R-:W3:Y:S01]  /*96a0*/  MUFU.TANH R57, R57 ;  /* 0x0000003900397308 */ /* 0x000ee20000002400 */
[----:B0-----:R-:W-:-:S02]  /*96b0*/  FMNMX.FTZ R65, R55, R4, !PT ;  /* 0x0000000437417209 */ /* 0x001fc40007810000 */
[----:B--2---:R-:W-:-:S05]  /*96c0*/  ISETP.GE.U32.AND P2, PT, R80, 0x180, PT ;  /* 0x000001805000780c */ /* 0x004fca0003f46070 */
[----:B------:R-:W0:Y:S01]  /*96d0*/  MUFU.TANH R58, R58 ;  /* 0x0000003a003a7308 */ /* 0x000e220000002400 */
[----:B-1----:R-:W-:Y:S01]  /*96e0*/  FMNMX.FTZ R4, R56, R65, !PT ;  /* 0x0000004138047209 */ /* 0x002fe20007810000 */
[----:B------:R-:W-:-:S06]  /*96f0*/  FMUL.FTZ R65, R85, UR23 ;  /* 0x0000001755417c20 */ /* 0x000fcc0008410000 */
        /* <DEDUP_REMOVED lines=14> */
[----:B------:R-:W-:Y:S02]  /*97e0*/  WARPGROUP.DEPBAR.LE gsb0, 0x0 ;  /* 0x00008000000079c5 */ /* 0x000fe40000010000 */
[----:B------:R-:W-:Y:S01]  /*97f0*/  WARPGROUP.ARRIVE ;  /* 0x00000000000079c5 */ /* 0x000fe20000000000 */
[----:B------:R-:W-:Y:S01]  /*9800*/  FMUL.FTZ R69, R71, UR23 ;  /* 0x0000001747457c20 */ /* 0x000fe20008410000 */
[----:B------:R-:W-:Y:S01]  /*9810*/  FMUL.FTZ R71, R75, UR23 ;  /* 0x000000174b477c20 */ /* 0x000fe20008410000 */
[----:B------:R-:W-:Y:S01]  /*9820*/  FMUL.FTZ R75, R82, UR23 ;  /* 0x00000017524b7c20 */ /* 0x000fe20008410000 */
[----:B------:R-:W2:Y:S01]  /*9830*/  MUFU.TANH R11, R11 ;  /* 0x0000000b000b7308 */ /* 0x000ea20000002400 */
[----:B0-----:R-:W-:Y:S01]  /*9840*/  FMNMX.FTZ R4, R65, R4, !PT ;  /* 0x0000000441047209 */ /* 0x001fe20007810000 */
[----:B------:R-:W-:Y:S01]  /*9850*/  HGMMA.64x64x16.F32 R88, R136, gdesc[UR4].tnspB, R88, gsb0 ;  /* 0x40e0000488587df0 */ /* 0x000fe20008000858 */
[----:B------:R-:W-:Y:S01]  /*9860*/  UIADD3 UR6, UR10, 0x200, URZ ;  /* 0x000002000a067890 */ /* 0x000fe2000fffe03f */
[----:B------:R-:W-:-:S02]  /*9870*/  UMOV UR7, 0x40000040 ;  /* 0x4000004000077882 */ /* 0x000fc40000000000 */
[----:B------:R-:W0:Y:S02]  /*9880*/  SHFL.BFLY PT, R77, R4, 0x2, 0x1f ;  /* 0x0c401f00044d7f89 */ /* 0x000e2400000e0000 */
[----:B------:R-:W3:Y:S08]  /*9890*/  MUFU.TANH R13, R13 ;  /* 0x0000000d000d7308 */ /* 0x000ef00000002400 */
[----:B------:R-:W4:Y:S08]  /*98a0*/  MUFU.TANH R15, R15 ;  /* 0x0000000f000f7308 */ /* 0x000f300000002400 */
[----:B------:R-:W5:Y:S01]  /*98b0*/  MUFU.TANH R24, R24 ;  /* 0x0000001800187308 */ /* 0x000f620000002400 */
[----:B0-----:R-:W-:Y:S01]  /*98c0*/  FMNMX.FTZ R72, R4, R77, !PT ;  /* 0x0000004d04487209 */ /* 0x001fe20007810000 */
[----:B------:R-:W-:-:S06]  /*98d0*/  FMUL.FTZ R77, R86, UR23 ;  /* 0x00000017564d7c20 */ /* 0x000fcc0008410000 */
[----:B------:R-:W0:Y:S01]  /*98e0*/  MUFU.TANH R25, R25 ;  /* 0x0000001900197308 */ /* 0x000e220000002400 */
[----:B------:R-:W1:Y:S07]  /*98f0*/  SHFL.BFLY PT, R79, R72, 0x1, 0x1f ;  /* 0x0c201f00484f7f89 */ /* 0x000e6e00000e0000 */
[----:B------:R-:W0:Y:S08]  /*9900*/  MUFU.TANH R27, R27 ;  /* 0x0000001b001b7308 */ /* 0x000e300000002400 */
[----:B------:R-:W0:Y:S08]  /*9910*/  MUFU.TANH R29, R29 ;  /* 0x0000001d001d7308 */ /* 0x000e300000002400 */
[----:B------:R-:W0:Y:S01]  /*9920*/  MUFU.TANH R32, R32 ;  /* 0x0000002000207308 */ /* 0x000e220000002400 */
[----:B-1----:R-:W-:-:S05]  /*9930*/  FMNMX.FTZ R4, R72, R79, !PT ;  /* 0x0000004f48047209 */ /* 0x002fca0007810000 */
[C---:B------:R-:W-:Y:S02]  /*9940*/  FADD.FTZ R7, -R4.reuse, R7 ;  /* 0x0000000704077221 */ /* 0x040fe40000010100 */
[----:B------:R-:W1:Y:S02]  /*9950*/  MUFU.TANH R33, R33 ;  /* 0x0000002100217308 */ /* 0x000e640000002400 */
[----:B------:R-:W-:Y:S01]  /*9960*/  FMUL.FTZ R72, R7, UR22 ;  /* 0x0000001607487c20 */ /* 0x000fe20008410000 */
[----:B------:R-:W-:-:S04]  /*9970*/  FMUL.FTZ R7, R4, UR22 ;  /* 0x0000001604077c20 */ /* 0x000fc80008410000 */
[--C-:B------:R-:W-:Y:S01]  /*9980*/  FFMA.FTZ R79, R6, UR22, -R7.reuse ;  /* 0x00000016064f7c23 */ /* 0x100fe20008010807 */
[----:B------:R-:W-:Y:S01]  /*9990*/  FMNMX.FTZ R6, R8, R5, !PT ;  /* 0x0000000508067209 */ /* 0x000fe20007810000 */
[----:B------:R-:W1:Y:S01]  /*99a0*/  MUFU.TANH R35, R35 ;  /* 0x0000002300237308 */ /* 0x000e620000002400 */
[--C-:B------:R-:W-:Y:S01]  /*99b0*/  FFMA.FTZ R142, R34, UR22, -R7.reuse ;  /* 0x00000016228e7c23 */ /* 0x100fe20008010807 */
[--C-:B------:R-:W-:Y:S01]  /*99c0*/  FFMA.FTZ R148, R10, UR22, -R7.reuse ;  /* 0x000000160a947c23 */ /* 0x100fe20008010807 */
[----:B--2---:R-:W-:Y:S01]  /*99d0*/  FMNMX.FTZ R6, R11, R6, !PT ;  /* 0x000000060b067209 */ /* 0x004fe20007810000 */
[--C-:B------:R-:W-:Y:S01]  /*99e0*/  FFMA.FTZ R150, R12, UR22, -R7.reuse ;  /* 0x000000160c967c23 */ /* 0x100fe20008010807 */
[----:B------:R-:W-:Y:S02]  /*99f0*/  WARPGROUP.DEPBAR.LE gsb0, 0x0 ;  /* 0x00008000000079c5 */ /* 0x000fe40000010000 */
[----:B------:R-:W-:Y:S01]  /*9a00*/  WARPGROUP.ARRIVE ;  /* 0x00000000000079c5 */ /* 0x000fe20000000000 */
[----:B---3--:R-:W-:Y:S01]  /*9a10*/  FMNMX.FTZ R6, R13, R6, !PT ;  /* 0x000000060d067209 */ /* 0x008fe20007810000 */
[----:B------:R-:W2:Y:S01]  /*9a20*/  MUFU.TANH R37, R37 ;  /* 0x0000002500257308 */ /* 0x000ea20000002400 */
[--C-:B------:R-:W-:Y:S01]  /*9a30*/  FFMA.FTZ R81, R14, UR22, -R7.reuse ;  /* 0x000000160e517c23 */ /* 0x100fe20008010807 */
[--C-:B------:R-:W-:Y:S01]  /*9a40*/  FFMA.FTZ R144, R20, UR22, -R7.reuse ;  /* 0x0000001614907c23 */ /* 0x100fe20008010807 */
[----:B----4-:R-:W-:Y:S01]  /*9a50*/  FMNMX.FTZ R83, R15, R6, !PT ;  /* 0x000000060f537209 */ /* 0x010fe20007810000 */
[----:B------:R-:W-:Y:S01]  /*9a60*/  HGMMA.64x64x16.F32 R88, R132, gdesc[UR4].tnspB, R88, gsb0 ;  /* 0x40e0000484587df0 */ /* 0x000fe20008000858 */
[----:B------:R-:W-:Y:S01]  /*9a70*/  UIADD3 UR6, UR10, 0x280, URZ ;  /* 0x000002800a067890 */ /* 0x000fe2000fffe03f */
[--C-:B------:R-:W-:Y:S01]  /*9a80*/  FFMA.FTZ R146, R26, UR22, -R7.reuse ;  /* 0x000000161a927c23 */ /* 0x100fe20008010807 */
[----:B------:R-:W-:Y:S01]  /*9a90*/  UMOV UR7, 0x40000040 ;  /* 0x4000004000077882 */ /* 0x000fe20000000000 */
[----:B-----5:R-:W-:Y:S01]  /*9aa0*/  FMNMX.FTZ R6, R24, R83, !PT ;  /* 0x0000005318067209 */ /* 0x020fe20007810000 */
[----:B------:R-:W3:Y:S01]  /*9ab0*/  MUFU.TANH R39, R39 ;  /* 0x0000002700277308 */ /* 0x000ee20000002400 */
[--C-:B------:R-:W-:Y:S01]  /*9ac0*/  FFMA.FTZ R83, R28, UR22, -R7.reuse ;  /* 0x000000161c537c23 */ /* 0x100fe20008010807 */
[--C-:B------:R-:W-:Y:S01]  /*9ad0*/  FFMA.FTZ R10, R53, UR22, -R7.reuse ;  /* 0x00000016350a7c23 */ /* 0x100fe20008010807 */
[----:B0-----:R-:W-:Y:S01]  /*9ae0*/  FMNMX.FTZ R6, R25, R6, !PT ;  /* 0x0000000619067209 */ /* 0x001fe20007810000 */
[--C-:B------:R-:W-:Y:S01]  /*9af0*/  FFMA.FTZ R12, R55, UR22, -R7.reuse ;  /* 0x00000016370c7c23 */ /* 0x100fe20008010807 */
[--C-:B------:R-:W-:Y:S01]  /*9b00*/  FFMA.FTZ R14, R57, UR22, -R7.reuse ;  /* 0x00000016390e7c23 */ /* 0x100fe20008010807 */
[--C-:B------:R-:W-:Y:S01]  /*9b10*/  FFMA.FTZ R20, R59, UR22, -R7.reuse ;  /* 0x000000163b147c23 */ /* 0x100fe20008010807 */
[----:B------:R-:W-:Y:S01]  /*9b20*/  FMNMX.FTZ R6, R27, R6, !PT ;  /* 0x000000061b067209 */ /* 0x000fe20007810000 */
[----:B------:R-:W0:Y:S01]  /*9b30*/  MUFU.TANH R41, R41 ;  /* 0x0000002900297308 */ /* 0x000e220000002400 */
[--C-:B------:R-:W-:Y:S01]  /*9b40*/  FFMA.FTZ R21, R21, UR22, -R7.reuse ;  /* 0x0000001615157c23 */ /* 0x100fe20008010807 */
[--C-:B------:R-:W-:Y:S01]  /*9b50*/  FFMA.FTZ R140, R30, UR22, -R7.reuse ;  /* 0x000000161e8c7c23 */ /* 0x100fe20008010807 */
[----:B------:R-:W-:Y:S01]  /*9b60*/  FMNMX.FTZ R85, R29, R6, !PT ;  /* 0x000000061d557209 */ /* 0x000fe20007810000 */
[--C-:B------:R-:W-:Y:S01]  /*9b70*/  FFMA.FTZ R36, R36, UR22, -R7.reuse ;  /* 0x0000001624247c23 */ /* 0x100fe20008010807 */
[--C-:B------:R-:W-:Y:S01]  /*9b80*/  FFMA.FTZ R136, R38, UR22, -R7.reuse ;  /* 0x0000001626887c23 */ /* 0x100fe20008010807 */
[--C-:B------:R-:W-:Y:S01]  /*9b90*/  FFMA.FTZ R40, R40, UR22, -R7.reuse ;  /* 0x0000001628287c23 */ /* 0x100fe20008010807 */
[----:B------:R-:W-:Y:S01]  /*9ba0*/  FMNMX.FTZ R6, R32, R85, !PT ;  /* 0x0000005520067209 */ /* 0x000fe20007810000 */
[----:B------:R-:W4:Y:S01]  /*9bb0*/  MUFU.TANH R44, R44 ;  /* 0x0000002c002c7308 */ /* 0x000f220000002400 */
[--C-:B------:R-:W-:Y:S01]  /*9bc0*/  FFMA.FTZ R85, R31, UR22, -R7.reuse ;  /* 0x000000161f557c23 */ /* 0x100fe20008010807 */
[--C-:B------:R-:W-:Y:S01]  /*9bd0*/  FFMA.FTZ R138, R42, UR22, -R7.reuse ;  /* 0x000000162a8a7c23 */ /* 0x100fe20008010807 */
[----:B-1----:R-:W-:Y:S01]  /*9be0*/  FMNMX.FTZ R6, R33, R6, !PT ;  /* 0x0000000621067209 */ /* 0x002fe20007810000 */
[--C-:B------:R-:W-:Y:S01]  /*9bf0*/  FFMA.FTZ R53, R56, UR22, -R7.reuse ;  /* 0x0000001638357c23 */ /* 0x100fe20008010807 */
[--C-:B------:R-:W-:Y:S01]  /*9c00*/  FFMA.FTZ R55, R58, UR22, -R7.reuse ;  /* 0x000000163a377c23 */ /* 0x100fe20008010807 */
[--C-:B------:R-:W-:Y:S01]  /*9c10*/  FFMA.FTZ R57, R60, UR22, -R7.reuse ;  /* 0x000000163c397c23 */ /* 0x100fe20008010807 */
[----:B------:R-:W-:Y:S01]  /*9c20*/  FMNMX.FTZ R6, R35, R6, !PT ;  /* 0x0000000623067209 */ /* 0x000fe20007810000 */
[----:B------:R-:W1:Y:S01]  /*9c30*/  MUFU.TANH R45, R45 ;  /* 0x0000002d002d7308 */ /* 0x000e620000002400 */
[--C-:B------:R-:W-:Y:S01]  /*9c40*/  FFMA.FTZ R26, R61, UR22, -R7.reuse ;  /* 0x000000163d1a7c23 */ /* 0x100fe20008010807 */
[--C-:B------:R-:W-:Y:S01]  /*9c50*/  FFMA.FTZ R59, R62, UR22, -R7.reuse ;  /* 0x000000163e3b7c23 */ /* 0x100fe20008010807 */
[----:B--2---:R-:W-:Y:S01]  /*9c60*/  FMNMX.FTZ R6, R37, R6, !PT ;  /* 0x0000000625067209 */ /* 0x004fe20007810000 */
[--C-:B------:R-:W-:Y:S01]  /*9c70*/  FFMA.FTZ R28, R64, UR22, -R7.reuse ;  /* 0x00000016401c7c23 */ /* 0x100fe20008010807 */
[----:B------:R-:W-:-:S02]  /*9c80*/  FFMA.FTZ R65, R65, UR22, -R7 ;  /* 0x0000001641417c23 */ /* 0x000fc40008010807 */
[----:B---3--:R-:W-:Y:S01]  /*9c90*/  FMNMX.FTZ R6, R39, R6, !PT ;  /* 0x0000000627067209 */ /* 0x008fe20007810000 */
[----:B------:R-:W2:Y:S03]  /*9ca0*/  MUFU.TANH R48, R48 ;  /* 0x0000003000307308 */ /* 0x000ea60000002400 */
[----:B0-----:R-:W-:-:S04]  /*9cb0*/  FMNMX.FTZ R31, R41, R6, !PT ;  /* 0x00000006291f7209 */ /* 0x001fc80007810000 */
[----:B----4-:R-:W-:Y:S01]  /*9cc0*/  FMNMX.FTZ R6, R44, R31, !PT ;  /* 0x0000001f2c067209 */ /* 0x010fe20007810000 */
[----:B------:R-:W0:Y:S03]  /*9cd0*/  MUFU.TANH R49, R49 ;  /* 0x0000003100317308 */ /* 0x000e260000002400 */
[----:B-1----:R-:W-:-:S05]  /*9ce0*/  FMNMX.FTZ R87, R45, R6, !PT ;  /* 0x000000062d577209 */ /* 0x002fca0007810000 */
[----:B------:R-:W1:Y:S01]  /*9cf0*/  MUFU.TANH R52, R52 ;  /* 0x0000003400347308 */ /* 0x000e620000002400 */
[----:B--2---:R-:W-:-:S07]  /*9d00*/  FMNMX.FTZ R6, R48, R87, !PT ;  /* 0x0000005730067209 */ /* 0x004fce0007810000 */
[----:B------:R-:W2:Y:S01]  /*9d10*/  MUFU.TANH R63, R63 ;  /* 0x0000003f003f7308 */ /* 0x000ea20000002400 */
[----:B0-----:R-:W-:-:S07]  /*9d20*/  FMNMX.FTZ R87, R49, R6, !PT ;  /* 0x0000000631577209 */ /* 0x001fce0007810000 */
[----:B------:R-:W0:Y:S01]  /*9d30*/  MUFU.TANH R66, R66 ;  /* 0x0000004200427308 */ /* 0x000e220000002400 */
[----:B-1----:R-:W-:-:S07]  /*9d40*/  FMNMX.FTZ R6, R52, R87, !PT ;  /* 0x0000005734067209 */ /* 0x002fce0007810000 */
[----:B------:R-:W1:Y:S01]  /*9d50*/  MUFU.TANH R67, R67 ;  /* 0x0000004300437308 */ /* 0x000e620000002400 */
[----:B------:R-:W-:Y:S02]  /*9d60*/  WARPGROUP.DEPBAR.LE gsb0, 0x0 ;  /* 0x00008000000079c5 */ /* 0x000fe40000010000 */
[----:B------:R-:W-:Y:S01]  /*9d70*/  WARPGROUP.ARRIVE ;  /* 0x00000000000079c5 */ /* 0x000fe20000000000 */
[----:B--2---:R-:W-:Y:S01]  /*9d80*/  FMNMX.FTZ R137, R63, R6, !PT ;  /* 0x000000063f897209 */ /* 0x004fe20007810000 */
[--C-:B------:R-:W-:Y:S01]  /*9d90*/  FFMA.FTZ R133, R43, UR22, -R7.reuse ;  /* 0x000000162b857c23 */ /* 0x100fe20008010807 */
[--C-:B------:R-:W-:Y:S01]  /*9da0*/  FFMA.FTZ R132, R46, UR22, -R7.reuse ;  /* 0x000000162e847c23 */ /* 0x100fe20008010807 */
[----:B------:R-:W-:Y:S01]  /*9db0*/  FFMA.FTZ R134, R50, UR22, -R7 ;  /* 0x0000001632867c23 */ /* 0x000fe20008010807 */
[----:B------:R-:W2:Y:S01]  /*9dc0*/  MUFU.TANH R68, R68 ;  /* 0x0000004400447308 */ /* 0x000ea20000002400 */
[----:B------:R-:W-:Y:S01]  /*9dd0*/  HGMMA.64x64x16.F32 R88, R128, gdesc[UR4].tnspB, R88, gsb0 ;  /* 0x40e0000480587df0 */ /* 0x000fe20008000858 */
[----:B------:R-:W-:Y:S01]  /*9de0*/  UIADD3 UR6, UR10, 0x300, URZ ;  /* 0x000003000a067890 */ /* 0x000fe2000fffe03f */
[----:B0-----:R-:W-:Y:S01]  /*9df0*/  FMNMX.FTZ R6, R66, R137, !PT ;  /* 0x0000008942067209 */ /* 0x001fe20007810000 */
[----:B------:R-:W-:-:S04]  /*9e00*/  UMOV UR7, 0x40000040 ;  /* 0x4000004000077882 */ /* 0x000fc80000000000 */
        /* <DEDUP_REMOVED lines=8> */
[----:B------:R-:W-:-:S06]  /*9e90*/  FFMA.FTZ R43, R47, UR22, -R7 ;  /* 0x000000162f2b7c23 */ /* 0x000fcc0008010807 */
        /* <DEDUP_REMOVED lines=10> */
[--C-:B------:R-:W-:Y:S01]  /*9f40*/  FFMA.FTZ R47, R51, UR22, -R7.reuse ;  /* 0x00000016332f7c23 */ /* 0x100fe20008010807 */
[----:B------:R-:W-:Y:S02]  /*9f50*/  WARPGROUP.DEPBAR.LE gsb0, 0x0 ;  /* 0x00008000000079c5 */ /* 0x000fe40000010000 */
[----:B------:R-:W-:Y:S01]  /*9f60*/  WARPGROUP.ARRIVE ;  /* 0x00000000000079c5 */ /* 0x000fe20000000000 */
[----:B-1----:R-:W-:Y:S02]  /*9f70*/  FMNMX.FTZ R51, R77, R6, !PT ;  /* 0x000000064d337209 */ /* 0x002fe40007810000 */
[----:B------:R-:W-:Y:S03]  /*9f80*/  MUFU.EX2 R72, R72 ;  /* 0x0000004800487308 */ /* 0x000fe60000000800 */
[----:B------:R-:W-:Y:S01]  /*9f90*/  HGMMA.64x64x16.F32 R88, R124, gdesc[UR4].tnspB, R88, gsb0 ;  /* 0x40e000047c587df0 */ /* 0x000fe20008000858 */
[----:B------:R-:W-:Y:S01]  /*9fa0*/  UIADD3 UR6, UR10, 0x380, URZ ;  /* 0x000003800a067890 */ /* 0x000fe2000fffe03f */
[----:B--2---:R-:W-:Y:S01]  /*9fb0*/  FMNMX.FTZ R6, R78, R51, !PT ;  /* 0x000000334e067209 */ /* 0x004fe20007810000 */
[----:B------:R-:W-:Y:S01]  /*9fc0*/  UMOV UR7, 0x40000040 ;  /* 0x4000004000077882 */ /* 0x000fe20000000000 */
[----:B------:R-:W-:Y:S01]  /*9fd0*/  FFMA.FTZ R51, R54, UR22, -R7 ;  /* 0x0000001636337c23 */ /* 0x000fe20008010807 */
[----:B------:R-:W0:Y:S02]  /*9fe0*/  MUFU.EX2 R79, R79 ;  /* 0x0000004f004f7308 */ /* 0x000e240000000800 */
[----:B------:R-:W1:Y:S06]  /*9ff0*/  SHFL.BFLY PT, R135, R6, 0x2, 0x1f ;  /* 0x0c401f0006877f89 */ /* 0x000e6c00000e0000 */
[----:B------:R-:W2:Y:S08]  /*a000*/  MUFU.EX2 R148, R148 ;  /* 0x0000009400947308 */ /* 0x000eb00000000800 */
[----:B------:R-:W-:Y:S01]  /*a010*/  MUFU.EX2 R150, R150 ;  /* 0x0000009600967308 */ /* 0x000fe20000000800 */
[----:B0-----:R-:W-:-:S07]  /*a020*/  FFMA.FTZ R3, R72, R3, R79 ;  /* 0x0000000348037223 */ /* 0x001fce000001004f */
[----:B------:R-:W-:Y:S01]  /*a030*/  MUFU.EX2 R81, R81 ;  /* 0x0000005100517308 */ /* 0x000fe20000000800 */
[----:B--2---:R-:W-:Y:S01]  /*a040*/  FADD.FTZ R3, R148, R3 ;  /* 0x0000000394037221 */ /* 0x004fe20000010000 */
[----:B-1----:R-:W-:Y:S02]  /*a050*/  FMNMX.FTZ R135, R6, R135, !PT ;  /* 0x0000008706877209 */ /* 0x002fe40007810000 */
[----:B------:R-:W-:-:S03]  /*a060*/  F2FP.F16.F32.PACK_AB R148, R148, R79 ;  /* 0x0000004f9494723e */ /* 0x000fc600000000ff */
[----:B------:R-:W0:Y:S01]  /*a070*/  SHFL.BFLY PT, R6, R135, 0x1, 0x1f ;  /* 0x0c201f0087067f89 */ /* 0x000e2200000e0000 */
[----:B------:R-:W-:Y:S08]  /*a080*/  MUFU.EX2 R144, R144 ;  /* 0x0000009000907308 */ /* 0x000ff00000000800 */
[----:B------:R-:W-:Y:S08]  /*a090*/  MUFU.EX2 R21, R21 ;  /* 0x0000001500157308 */ /* 0x000ff00000000800 */
[----:B------:R1:W-:Y:S01]  /*a0a0*/  MUFU.EX2 R31, R36 ;  /* 0x00000024001f7308 */ /* 0x0003e20000000800 */
[----:B0-----:R-:W-:-:S07]  /*a0b0*/  FMNMX.FTZ R6, R135, R6, !PT ;  /* 0x0000000687067209 */ /* 0x001fce0007810000 */
[----:B------:R-:W-:Y:S01]  /*a0c0*/  MUFU.EX2 R146, R146 ;  /* 0x0000009200927308 */ /* 0x000fe20000000800 */
[C---:B------:R-:W-:Y:S01]  /*a0d0*/  FMUL.FTZ R34, R6.reuse, UR22 ;  /* 0x0000001606227c20 */ /* 0x040fe20008410000 */
[----:B------:R-:W-:-:S03]  /*a0e0*/  FADD.FTZ R7, -R6, R5 ;  /* 0x0000000506077221 */ /* 0x000fc60000010100 */
[--C-:B------:R-:W-:Y:S01]  /*a0f0*/  FFMA.FTZ R149, R11, UR22, -R34.reuse ;  /* 0x000000160b957c23 */ /* 0x100fe20008010822 */
[----:B------:R-:W-:Y:S02]  /*a100*/  IMAD.U32 R11, RZ, RZ, UR37 ;  /* 0x00000025ff0b7e24 */ /* 0x000fe4000f8e00ff */
[----:B------:R-:W-:Y:S01]  /*a110*/  FMUL.FTZ R7, R7, UR22 ;  /* 0x0000001607077c20 */ /* 0x000fe20008410000 */
[--C-:B------:R-:W-:Y:S01]  /*a120*/  FFMA.FTZ R8, R8, UR22, -R34.reuse ;  /* 0x0000001608087c23 */ /* 0x100fe20008010822 */
[--C-:B------:R-:W-:Y:S01]  /*a130*/  FFMA.FTZ R151, R13, UR22, -R34.reuse ;  /* 0x000000160d977c23 */ /* 0x100fe20008010822 */
[----:B------:R-:W-:Y:S01]  /*a140*/  VIADD R13, R23, 0x9 ;  /* 0x00000009170d7836 */ /* 0x000fe20000000000 */
[----:B------:R-:W-:Y:S01]  /*a150*/  @!P1 LEA R11, R11, UR45, 0x3 ;  /* 0x0000002d0b0b9c11 */ /* 0x000fe2000f8e18ff */
[----:B------:R-:W-:Y:S01]  /*a160*/  MUFU.EX2 R149, R149 ;  /* 0x0000009500957308 */ /* 0x000fe20000000800 */
[----:B------:R-:W-:Y:S01]  /*a170*/  FFMA.FTZ R30, R15, UR22, -R34 ;  /* 0x000000160f1e7c23 */ /* 0x000fe20008010822 */
[----:B------:R-:W-:-:S02]  /*a180*/  WARPGROUP.DEPBAR.LE gsb0, 0x0 ;  /* 0x00008000000079c5 */ /* 0x000fc40000010000 */
[----:B------:R-:W-:Y:S01]  /*a190*/  WARPGROUP.ARRIVE ;  /* 0x00000000000079c5 */ /* 0x000fe20000000000 */
[----:B------:R-:W-:Y:S01]  /*a1a0*/  @!P1 VIADD R11, R11, 0x16840 ;  /* 0x000168400b0b9836 */ /* 0x000fe20000000000 */
[----:B------:R-:W-:Y:S01]  /*a1b0*/  SEL R15, R13, 0x9, !P2 ;  /* 0x000000090d0f7807 */ /* 0x000fe20005000000 */
[--C-:B------:R-:W-:Y:S01]  /*a1c0*/  FFMA.FTZ R145, R24, UR22, -R34.reuse ;  /* 0x0000001618917c23 */ /* 0x100fe20008010822 */
[----:B------:R-:W-:Y:S01]  /*a1d0*/  MUFU.EX2 R7, R7 ;  /* 0x0000000700077308 */ /* 0x000fe20000000800 */
[--C-:B------:R-:W-:Y:S01]  /*a1e0*/  FFMA.FTZ R24, R25, UR22, -R34.reuse ;  /* 0x0000001619187c23 */ /* 0x100fe20008010822 */
[----:B------:R-:W-:Y:S01]  /*a1f0*/  HGMMA.64x64x16.F32 R88, R120, gdesc[UR4].tnspB, R88, gsb0 ;  /* 0x40e0000478587df0 */ /* 0x000fe20008000858 */
[----:B------:R-:W-:Y:S01]  /*a200*/  @!P1 PRMT R13, RZ, 0x654, R11 ;  /* 0x00000654ff0d9816 */ /* 0x000fe2000000000b */
[--C-:B------:R-:W-:Y:S01]  /*a210*/  FFMA.FTZ R147, R27, UR22, -R34.reuse ;  /* 0x000000161b937c23 */ /* 0x100fe20008010822 */
[--C-:B------:R-:W-:Y:S01]  /*a220*/  FFMA.FTZ R48, R48, UR22, -R34.reuse ;  /* 0x0000001630307c23 */ /* 0x100fe20008010822 */
[--C-:B-1----:R-:W-:Y:S01]  /*a230*/  FFMA.FTZ R36, R29, UR22, -R34.reuse ;  /* 0x000000161d247c23 */ /* 0x102fe20008010822 */
        /* <DEDUP_REMOVED lines=16> */
[----:B------:R-:W-:Y:S01]  /*a340*/  FFMA.FTZ R74, R74, UR22, -R34 ;  /* 0x000000164a4a7c23 */ /* 0x000fe20008010822 */
[----:B------:R-:W2:Y:S01]  /*a350*/  MUFU.EX2 R30, R30 ;  /* 0x0000001e001e7308 */ /* 0x000ea20000000800 */
[----:B0-----:R-:W-:Y:S01]  /*a360*/  FFMA.FTZ R2, R7, R2, R8 ;  /* 0x0000000207027223 */ /* 0x001fe20000010008 */
[--C-:B------:R-:W-:Y:S01]  /*a370*/  FFMA.FTZ R75, R75, UR22, -R34.reuse ;  /* 0x000000164b4b7c23 */ /* 0x100fe20008010822 */
[--C-:B------:R-:W-:Y:S01]  /*a380*/  FFMA.FTZ R76, R76, UR22, -R34.reuse ;  /* 0x000000164c4c7c23 */ /* 0x100fe20008010822 */
[----:B------:R-:W-:Y:S01]  /*a390*/  FFMA.FTZ R77, R77, UR22, -R34 ;  /* 0x000000164d4d7c23 */ /* 0x000fe20008010822 */
[----:B------:R-:W-:Y:S01]  /*a3a0*/  FADD.FTZ R46, R149, R2 ;  /* 0x00000002952e7221 */ /* 0x000fe20000010000 */
[----:B------:R-:W-:Y:S01]  /*a3b0*/  FFMA.FTZ R2, R63, UR22, -R34 ;  /* 0x000000163f027c23 */ /* 0x000fe20008010822 */
[----:B------:R-:W-:Y:S01]  /*a3c0*/  F2FP.F16.F32.PACK_AB R149, R149, R8 ;  /* 0x000000089595723e */ /* 0x000fe200000000ff */
[----:B------:R-:W0:Y:S01]  /*a3d0*/  MUFU.EX2 R145, R145 ;  /* 0x0000009100917308 */ /* 0x000e220000000800 */
[C---:B------:R-:W-:Y:S01]  /*a3e0*/  ISETP.GT.AND P2, PT, R0.reuse, R9, PT ;  /* 0x000000090000720c */ /* 0x040fe20003f44270 */
[----:B------:R-:W-:-:S06]  /*a3f0*/  VIADD R0, R0, 0xffffffff ;  /* 0xffffffff00007836 */ /* 0x000fcc0000000000 */
[----:B------:R-:W3:Y:S08]  /*a400*/  MUFU.EX2 R24, R24 ;  /* 0x0000001800187308 */ /* 0x000ef00000000800 */
[----:B------:R4:W-:Y:S08]  /*a410*/  MUFU.EX2 R11, R48 ;  /* 0x00000030000b7308 */ /* 0x0009f00000000800 */
[----:B------:R-:W5:Y:S01]  /*a420*/  MUFU.EX2 R147, R147 ;  /* 0x0000009300937308 */ /* 0x000f620000000800 */
[----:B----4-:R-:W-:Y:S01]  /*a430*/  FADD.FTZ R48, R150, R3 ;  /* 0x0000000396307221 */ /* 0x010fe20000010000 */
[----:B-1----:R-:W-:Y:S01]  /*a440*/  FADD.FTZ R3, R151, R46 ;  /* 0x0000002e97037221 */ /* 0x002fe20000010000 */
[----:B--2---:R-:W-:-:S02]  /*a450*/  F2FP.F16.F32.PACK_AB R151, R30, R151 ;  /* 0x000000971e97723e */ /* 0x004fc400000000ff */
[----:B------:R-:W-:Y:S01]  /*a460*/  F2FP.F16.F32.PACK_AB R150, R81, R150 ;  /* 0x000000965196723e */ /* 0x000fe200000000ff */
[----:B------:R-:W-:Y:S02]  /*a470*/  FADD.FTZ R46, R30, R3 ;  /* 0x000000031e2e7221 */ /* 0x000fe40000010000 */
[----:B------:R-:W-:Y:S02]  /*a480*/  MUFU.EX2 R83, R83 ;  /* 0x0000005300537308 */ /* 0x000fe40000000800 */
[----:B0-----:R-:W-:Y:S01]  /*a490*/  FADD.FTZ R3, R145, R46 ;  /* 0x0000002e91037221 */ /* 0x001fe20000010000 */
[----:B------:R-:W-:Y:S01]  /*a4a0*/  FFMA.FTZ R46, R67, UR22, -R34 ;  /* 0x00000016432e7c23 */ /* 0x000fe20008010822 */
[C---:B---3--:R-:W-:Y:S02]  /*a4b0*/  F2FP.F16.F32.PACK_AB R145, R24.reuse, R145 ;  /* 0x000000911891723e */ /* 0x048fe400000000ff */
[----:B------:R-:W-:Y:S02]  /*a4c0*/  FADD.FTZ R50, R24, R3 ;  /* 0x0000000318327221 */ /* 0x000fe40000010000 */
[----:B------:R-:W0:Y:S02]  /*a4d0*/  MUFU.EX2 R36, R36 ;  /* 0x0000002400247308 */ /* 0x000e240000000800 */
[----:B-----5:R-:W-:Y:S01]  /*a4e0*/  FADD.FTZ R3, R147, R50 ;  /* 0x0000003293037221 */ /* 0x020fe20000010000 */
[----:B------:R-:W-:-:S02]  /*a4f0*/  WARPGROUP.DEPBAR.LE gsb0, 0x0 ;  /* 0x00008000000079c5 */ /* 0x000fc40000010000 */
[----:B------:R1:W-:Y:S06]  /*a500*/  BAR.ARV R15, 0x100 ;  /* 0x0004000f0000751d */ /* 0x0003ec0000002000 */
[----:B------:R2:W-:Y:S01]  /*a510*/  @!P1 SYNCS.ARRIVE.TRANS64.RED.A1T0 RZ, [R13+URZ], RZ ;  /* 0x000000ff0dff99a7 */ /* 0x0005e2000810043f */
[----:B------:R-:W-:Y:S01]  /*a520*/  MUFU.EX2 R140, R140 ;  /* 0x0000008c008c7308 */ /* 0x000fe20000000800 */
[----:B0-----:R-:W-:Y:S01]  /*a530*/  FADD.FTZ R50, R36, R3 ;  /* 0x0000000324327221 */ /* 0x001fe20000010000 */
[-C--:B------:R-:W-:Y:S01]  /*a540*/  FMUL.FTZ R90, R90, R7.reuse ;  /* 0x000000075a5a7220 */ /* 0x080fe20000410000 */
[-C--:B------:R-:W-:Y:S01]  /*a550*/  FMUL.FTZ R91, R91, R7.reuse ;  /* 0x000000075b5b7220 */ /* 0x080fe20000410000 */
[-C--:B------:R-:W-:Y:S01]  /*a560*/  FMUL.FTZ R94, R94, R7.reuse ;  /* 0x000000075e5e7220 */ /* 0x080fe20000410000 */
[-C--:B------:R-:W-:Y:S01]  /*a570*/  FMUL.FTZ R95, R95, R7.reuse ;  /* 0x000000075f5f7220 */ /* 0x080fe20000410000 */
[-C--:B------:R-:W-:Y:S01]  /*a580*/  FMUL.FTZ R98, R98, R7.reuse ;  /* 0x0000000762627220 */ /* 0x080fe20000410000 */
[----:B--2---:R-:W-:Y:S01]  /*a590*/  IMAD.U32 R13, RZ, RZ, UR24 ;  /* 0x00000018ff0d7e24 */ /* 0x004fe2000f8e00ff */
[----:B------:R-:W0:Y:S01]  /*a5a0*/  MUFU.EX2 R141, R141 ;  /* 0x0000008d008d7308 */ /* 0x000e220000000800 */
[----:B------:R-:W-:Y:S01]  /*a5b0*/  UMOV UR24, UR37 ;  /* 0x0000002500187c82 */ /* 0x000fe20008000000 */
[-C--:B------:R-:W-:Y:S01]  /*a5c0*/  FMUL.FTZ R99, R99, R7.reuse ;  /* 0x0000000763637220 */ /* 0x080fe20000410000 */
[-C--:B------:R-:W-:Y:S01]  /*a5d0*/  FMUL.FTZ R102, R102, R7.reuse ;  /* 0x0000000766667220 */ /* 0x080fe20000410000 */
[----:B------:R-:W-:Y:S01]  /*a5e0*/  @!P1 LEA R13, R13, UR45, 0x3 ;  /* 0x0000002d0d0d9c11 */ /* 0x000fe2000f8e18ff */
[-C--:B------:R-:W-:Y:S01]  /*a5f0*/  FMUL.FTZ R103, R103, R7.reuse ;  /* 0x0000000767677220 */ /* 0x080fe20000410000 */
[-C--:B------:R-:W-:Y:S01]  /*a600*/  FMUL.FTZ R106, R106, R7.reuse ;  /* 0x000000076a6a7220 */ /* 0x080fe20000410000 */
[----:B------:R-:W-:Y:S01]  /*a610*/  FMUL.FTZ R107, R107, R7 ;  /* 0x000000076b6b7220 */ /* 0x000fe20000410000 */
[----:B------:R-:W-:Y:S01]  /*a620*/  MUFU.EX2 R85, R85 ;  /* 0x0000005500557308 */ /* 0x000fe20000000800 */
[----:B------:R-:W-:-:S02]  /*a630*/  @!P1 VIADD R13, R13, 0x16860 ;  /* 0x000168600d0d9836 */ /* 0x000fc40000000000 */
[-C--:B------:R-:W-:Y:S01]  /*a640*/  FMUL.FTZ R110, R110, R7.reuse ;  /* 0x000000076e6e7220 */ /* 0x080fe20000410000 */
[-C--:B------:R-:W-:Y:S01]  /*a650*/  FMUL.FTZ R111, R111, R7.reuse ;  /* 0x000000076f6f7220 */ /* 0x080fe20000410000 */
[-C--:B------:R-:W-:Y:S01]  /*a660*/  FMUL.FTZ R114, R114, R7.reuse ;  /* 0x0000000772727220 */ /* 0x080fe20000410000 */
[-C--:B------:R-:W-:Y:S01]  /*a670*/  FMUL.FTZ R115, R115, R7.reuse ;  /* 0x0000000773737220 */ /* 0x080fe20000410000 */
[----:B-1----:R-:W-:Y:S01]  /*a680*/  @!P1 PRMT R15, RZ, 0x654, R13 ;  /* 0x00000654ff0f9816 */ /* 0x002fe2000000000d */
[----:B------:R-:W-:Y:S01]  /*a690*/  FADD.FTZ R13, R81, R48 ;  /* 0x00000030510d7221 */ /* 0x000fe20000010000 */
[----:B------:R-:W1:Y:S01]  /*a6a0*/  MUFU.EX2 R32, R32 ;  /* 0x0000002000207308 */ /* 0x000e620000000800 */
[----:B0-----:R-:W-:Y:S01]  /*a6b0*/  FADD.FTZ R3, R141, R50 ;  /* 0x000000328d037221 */ /* 0x001fe20000010000 */
[----:B------:R0:W-:Y:S01]  /*a6c0*/  @!P1 SYNCS.ARRIVE.TRANS64.RED.A1T0 RZ, [R15+URZ], RZ ;  /* 0x000000ff0fff99a7 */ /* 0x0001e2000810043f */
[----:B------:R-:W-:Y:S01]  /*a6d0*/  FADD.FTZ R48, R144, R13 ;  /* 0x0000000d90307221 */ /* 0x000fe20000010000 */
[-C--:B------:R-:W-:Y:S01]  /*a6e0*/  FMUL.FTZ R118, R118, R7.reuse ;  /* 0x0000000776767220 */ /* 0x080fe20000410000 */
[----:B------:R-:W-:Y:S01]  /*a6f0*/  FMUL.FTZ R119, R119, R7 ;  /* 0x0000000777777220 */ /* 0x000fe20000410000 */
[C---:B------:R-:W-:Y:S01]  /*a700*/  F2FP.F16.F32.PACK_AB R144, R21.reuse, R144 ;  /* 0x000000901590723e */ /* 0x040fe200000000ff */
[----:B------:R-:W-:Y:S01]  /*a710*/  FADD.FTZ R13, R21, R48 ;  /* 0x00000030150d7221 */ /* 0x000fe20000010000 */
[----:B------:R-:W2:Y:S01]  /*a720*/  MUFU.EX2 R142, R142 ;  /* 0x0000008e008e7308 */ /* 0x000ea20000000800 */
[----:B------:R-:W-:Y:S01]  /*a730*/  FFMA.FTZ R48, R69, UR22, -R34 ;  /* 0x0000001645307c23 */ /* 0x000fe20008010822 */
[----:B------:R-:W-:Y:S01]  /*a740*/  F2FP.F16.F32.PACK_AB R147, R36, R147 ;  /* 0x000000932493723e */ /* 0x000fe200000000ff */
[----:B------:R-:W-:Y:S01]  /*a750*/  FADD.FTZ R52, R146, R13 ;  /* 0x0000000d92347221 */ /* 0x000fe20000010000 */
[----:B------:R-:W-:Y:S01]  /*a760*/  F2FP.F16.F32.PACK_AB R146, R83, R146 ;  /* 0x000000925392723e */ /* 0x000fe200000000ff */
[-C--:B------:R-:W-:Y:S01]  /*a770*/  FMUL.FTZ R88, R88, R72.reuse ;  /* 0x0000004858587220 */ /* 0x080fe20000410000 */
[----:B------:R-:W-:Y:S01]  /*a780*/  FMUL.FTZ R89, R89, R72 ;  /* 0x0000004859597220 */ /* 0x000fe20000410000 */
[----:B------:R-:W-:Y:S01]  /*a790*/  FADD.FTZ R13, R83, R52 ;  /* 0x00000034530d7221 */ /* 0x000fe20000010000 */
[----:B------:R-:W3:Y:S01]  /*a7a0*/  MUFU.EX2 R143, R143 ;  /* 0x0000008f008f7308 */ /* 0x000ee20000000800 */
[C---:B-1----:R-:W-:Y:S01]  /*a7b0*/  FADD.FTZ R50, R32.reuse, R3 ;  /* 0x0000000320327221 */ /* 0x042fe20000010000 */
[----:B------:R-:W-:Y:S01]  /*a7c0*/  F2FP.F16.F32.PACK_AB R141, R32, R141 ;  /* 0x0000008d208d723e */ /* 0x000fe200000000ff */
[----:B------:R-:W-:Y:S01]  /*a7d0*/  FADD.FTZ R52, R140, R13 ;  /* 0x0000000d8c347221 */ /* 0x000fe20000010000 */
[----:B------:R-:W-:Y:S01]  /*a7e0*/  F2FP.F16.F32.PACK_AB R140, R85, R140 ;  /* 0x0000008c558c723e */ /* 0x000fe200000000ff */
[-C--:B------:R-:W-:Y:S01]  /*a7f0*/  FMUL.FTZ R92, R92, R72.reuse ;  /* 0x000000485c5c7220 */ /* 0x080fe20000410000 */
[-C--:B------:R-:W-:Y:S01]  /*a800*/  FMUL.FTZ R93, R93, R72.reuse ;  /* 0x000000485d5d7220 */ /* 0x080fe20000410000 */
[----:B------:R-:W-:Y:S01]  /*a810*/  FADD.FTZ R13, R85, R52 ;  /* 0x00000034550d7221 */ /* 0x000fe20000010000 */
[----:B------:R-:W1:Y:S01]  /*a820*/  MUFU.EX2 R38, R38 ;  /* 0x0000002600267308 */ /* 0x000e620000000800 */
[-C--:B------:R-:W-:Y:S01]  /*a830*/  FMUL.FTZ R96, R96, R72.reuse ;  /* 0x0000004860607220 */ /* 0x080fe20000410000 */
[----:B------:R-:W-:Y:S01]  /*a840*/  FMUL.FTZ R97, R97, R72 ;  /* 0x0000004861617220 */ /* 0x000fe20000410000 */
[----:B--2---:R-:W-:Y:S01]  /*a850*/  FADD.FTZ R52, R142, R13 ;  /* 0x0000000d8e347221 */ /* 0x004fe20000010000 */
[----:B------:R-:W-:Y:S01]  /*a860*/  F2FP.F16.F32.PACK_AB R142, R31, R142 ;  /* 0x0000008e1f8e723e */ /* 0x000fe200000000ff */
[-C--:B------:R-:W-:Y:S01]  /*a870*/  FMUL.FTZ R100, R100, R72.reuse ;  /* 0x0000004864647220 */ /* 0x080fe20000410000 */
[-C--:B------:R-:W-:Y:S01]  /*a880*/  FMUL.FTZ R101, R101, R72.reuse ;  /* 0x0000004865657220 */ /* 0x080fe20000410000 */
[----:B------:R-:W-:Y:S01]  /*a890*/  FADD.FTZ R13, R31, R52 ;  /* 0x000000341f0d7221 */ /* 0x000fe20000010000 */
[----:B------:R2:W-:Y:S01]  /*a8a0*/  MUFU.EX2 R87, R40 ;  /* 0x0000002800577308 */ /* 0x0005e20000000800 */
[----:B---3--:R-:W-:Y:S01]  /*a8b0*/  FADD.FTZ R3, R143, R50 ;  /* 0x000000328f037221 */ /* 0x008fe20000010000 */
[-C--:B------:R-:W-:Y:S01]  /*a8c0*/  FMUL.FTZ R104, R104, R72.reuse ;  /* 0x0000004868687220 */ /* 0x080fe20000410000 */
[-C--:B------:R-:W-:Y:S01]  /*a8d0*/  FMUL.FTZ R105, R105, R72.reuse ;  /* 0x0000004869697220 */ /* 0x080fe20000410000 */
[-C--:B------:R-:W-:Y:S01]  /*a8e0*/  FMUL.FTZ R108, R108, R72.reuse ;  /* 0x000000486c6c7220 */ /* 0x080fe20000410000 */
[-C--:B------:R-:W-:Y:S01]  /*a8f0*/  FMUL.FTZ R109, R109, R72.reuse ;  /* 0x000000486d6d7220 */ /* 0x080fe20000410000 */
[-C--:B------:R-:W-:Y:S01]  /*a900*/  FMUL.FTZ R112, R112, R72.reuse ;  /* 0x0000004870707220 */ /* 0x080fe20000410000 */
[-C--:B------:R-:W-:Y:S01]  /*a910*/  FMUL.FTZ R113, R113, R72.reuse ;  /* 0x0000004871717220 */ /* 0x080fe20000410000 */
[----:B------:R-:W3:Y:S01]  /*a920*/  MUFU.EX2 R136, R136 ;  /* 0x0000008800887308 */ /* 0x000ee20000000800 */
[--C-:B--2---:R-:W-:Y:S01]  /*a930*/  FFMA.FTZ R40, R41, UR22, -R34.reuse ;  /* 0x0000001629287c23 */ /* 0x104fe20008010822 */
[----:B-1----:R-:W-:Y:S01]  /*a940*/  FADD.FTZ R50, R38, R3 ;  /* 0x0000000326327221 */ /* 0x002fe20000010000 */
[----:B------:R-:W-:Y:S01]  /*a950*/  FFMA.FTZ R34, R78, UR22, -R34 ;  /* 0x000000164e227c23 */ /* 0x000fe20008010822 */
[----:B------:R-:W-:Y:S01]  /*a960*/  F2FP.F16.F32.PACK_AB R143, R38, R143 ;  /* 0x0000008f268f723e */ /* 0x000fe200000000ff */
[-C--:B------:R-:W-:Y:S01]  /*a970*/  FMUL.FTZ R116, R116, R72.reuse ;  /* 0x0000004874747220 */ /* 0x080fe20000410000 */
[----:B------:R-:W-:Y:S01]  /*a980*/  FMUL.FTZ R117, R117, R72 ;  /* 0x0000004875757220 */ /* 0x000fe20000410000 */
[----:B------:R-:W-:Y:S01]  /*a990*/  IMAD.MOV.U32 R7, RZ, RZ, R4 ;  /* 0x000000ffff077224 */ /* 0x000fe200078e0004 */
[----:B------:R-:W1:Y:S08]  /*a9a0*/  MUFU.EX2 R137, R137 ;  /* 0x0000008900897308 */ /* 0x000e700000000800 */
[----:B------:R-:W2:Y:S01]  /*a9b0*/  MUFU.EX2 R40, R40 ;  /* 0x0000002800287308 */ /* 0x000ea20000000800 */
[----:B---3--:R-:W-:Y:S01]  /*a9c0*/  FADD.FTZ R52, R136, R13 ;  /* 0x0000000d88347221 */ /* 0x008fe20000010000 */
[----:B------:R-:W-:-:S03]  /*a9d0*/  F2FP.F16.F32.PACK_AB R136, R87, R136 ;  /* 0x000000885788723e */ /* 0x000fc600000000ff */
[----:B------:R-:W-:-:S03]  /*a9e0*/  FADD.FTZ R13, R87, R52 ;  /* 0x00000034570d7221 */ /* 0x000fc60000010000 */
[----:B------:R-:W3:Y:S01]  /*a9f0*/  MUFU.EX2 R138, R138 ;  /* 0x0000008a008a7308 */ /* 0x000ee20000000800 */
[----:B-1----:R-:W-:-:S07]  /*aa00*/  FADD.FTZ R3, R137, R50 ;  /* 0x0000003289037221 */ /* 0x002fce0000010000 */
        /* <DEDUP_REMOVED lines=9> */
[----:B------:R-:W-:-:S06]  /*aaa0*/  F2FP.F16.F32.PACK_AB R138, R133, R138 ;  /* 0x0000008a858a723e */ /* 0x000fcc00000000ff */
[----:B------:R-:W2:Y:S01]  /*aab0*/  MUFU.EX2 R43, R43 ;  /* 0x0000002b002b7308 */ /* 0x000ea20000000800 */
[C---:B---3--:R-:W-:Y:S01]  /*aac0*/  FADD.FTZ R30, R42.reuse, R3 ;  /* 0x000000032a1e7221 */ /* 0x048fe20000010000 */
        /* <DEDUP_REMOVED lines=18> */
[C---:B-1----:R-:W-:Y:S01]  /*abf0*/  FADD.FTZ R24, R2.reuse, R3 ;  /* 0x0000000302187221 */ /* 0x042fe20000010000 */
[----:B------:R-:W-:-:S06]  /*ac00*/  F2FP.F16.F32.PACK_AB R135, R2, R135 ;  /* 0x000000870287723e */ /* 0x000fcc00000000ff */
        /* <DEDUP_REMOVED lines=53> */
[----:B--2---:R-:W-:Y:S01]  /*af60*/  FADD.FTZ R2, R77, R2 ;  /* 0x000000024d027221 */ /* 0x004fe20000010000 */
[C---:B---3--:R-:W-:Y:S01]  /*af70*/  FADD.FTZ R3, R5.reuse, R8 ;  /* 0x0000000805037221 */ /* 0x048fe20000010000 */
[----:B------:R-:W-:Y:S01]  /*af80*/  F2FP.F16.F32.PACK_AB R122, R5, R28 ;  /* 0x0000001c057a723e */ /* 0x000fe200000000ff */
[----:B------:R-:W-:Y:S02]  /*af90*/  IMAD.MOV.U32 R5, RZ, RZ, R6 ;  /* 0x000000ffff057224 */ /* 0x000fe400078e0006 */
[C---:B-1----:R-:W-:Y:S01]  /*afa0*/  FADD.FTZ R2, R34.reuse, R2 ;  /* 0x0000000222027221 */ /* 0x042fe20000010000 */
[----:B------:R-:W-:Y:S01]  /*afb0*/  F2FP.F16.F32.PACK_AB R123, R34, R77 ;  /* 0x0000004d227b723e */ /* 0x000fe200000000ff */
[----:B0-----:R-:W-:Y:S06]  /*afc0*/  @P2 BRA `(.L_x_838) ;  /* 0xffffffd800e82947 */ /* 0x001fec000383ffff */
.L_x_829:
[----:B------:R-:W-:-:S13]  /*afd0*/  ISETP.GE.AND P2, PT, R0, UR43, PT ;  /* 0x0000002b00007c0c */ /* 0x000fda000bf46270 */
[----:B------:R-:W-:Y:S05]  /*afe0*/  @!P2 BRA `(.L_x_839) ;  /* 0x000000340064a947 */ /* 0x000fea0003800000 */
[----:B------:R-:W-:Y:S01]  /*aff0*/  IMAD.MOV.U32 R7, RZ, RZ, R6 ;  /* 0x000000ffff077224 */ /* 0x000fe200078e0006 */
[----:B------:R-:W-:Y:S01]  /*b000*/  UMOV UR28, UR36 ;  /* 0x00000024001c7c82 */ /* 0x000fe20008000000 */
[----:B------:R-:W-:Y:S01]  /*b010*/  IMAD.MOV.U32 R5, RZ, RZ, R4 ;  /* 0x000000ffff057224 */ /* 0x000fe200078e0004 */
[----:B------:R-:W-:Y:S01]  /*b020*/  UMOV UR27, UR37 ;  /* 0x00000025001b7c82 */ /* 0x000fe20008000000 */
[----:B------:R-:W-:Y:S01]  /*b030*/  ULDC UR23, c[0x0][0x9e4] ;  /* 0x0002790000177ab9 */ /* 0x000fe20000000800 */
[----:B------:R-:W-:Y:S01]  /*b040*/  ULDC UR25, c[0x0][0x288] ;  /* 0x0000a20000197ab9 */ /* 0x000fe20000000800 */
[----:B------:R-:W-:Y:S01]  /*b050*/  ULDC UR26, c[0x0][0x9d8] ;  /* 0x00027600001a7ab9 */ /* 0x000fe20000000800 */
[----:B------:R-:W-:Y:S01]  /*b060*/  ULDC UR22, c[0x0][0x988] ;  /* 0x0002620000167ab9 */ /* 0x000fe20000000800 */
[----:B------:R-:W-:-:S05]  /*b070*/  ULDC UR24, c[0x0][0x9e0] ;  /* 0x0002780000187ab9 */ /* 0x000fca0000000800 */
.L_x_856:
        /* <DEDUP_REMOVED lines=9> */
.L_x_841:
[----:B------:R-:W-:Y:S01]  /*b110*/  ULEA UR6, UR37, UR45, 0x3 ;  /* 0x0000002d25067291 */ /* 0x000fe2000f8e183f */
[----:B------:R-:W-:-:S05]  /*b120*/  IMAD.U32 R4, RZ, RZ, UR36 ;  /* 0x00000024ff047e24 */ /* 0x000fca000f8e00ff */
[----:B------:R-:W-:-:S04]  /*b130*/  SHF.L.U32 R4, R4, 0x1f, RZ ;  /* 0x0000001f04047819 */ /* 0x000fc800000006ff */
[----:B------:R0:W1:Y:S01]  /*b140*/  SYNCS.PHASECHK.TRANS64.TRYWAIT P3, [UR6+0x16830], R4 ;  /* 0x01683004ff0075a7 */ /* 0x0000620008060146 */
[----:B------:R-:W-:Y:S05]  /*b150*/  @!P0 BRA `(.L_x_842) ;  /* 0x0000000000048947 */ /* 0x000fea0003800000 */
[----:B------:R-:W-:Y:S01]  /*b160*/  BPT.TRAP 0x1 ;  /* 0x000000040000795c */ /* 0x000fe20000300000 */
.L_x_842:
[----:B-1----:R-:W-:Y:S05]  /*b170*/  @P3 BRA `(.L_x_840) ;  /* 0x0000000000083947 */ /* 0x002fea0003800000 */
[----:B------:R-:W1:Y:S02]  /*b180*/  SYNCS.PHASECHK.TRANS64.TRYWAIT P3, [UR6+0x16830], R4 ;  /* 0x01683004ff0075a7 */ /* 0x000e640008060146 */
[----:B-1----:R-:W-:Y:S05]  /*b190*/  @!P3 BRA `(.L_x_843) ;  /* 0x0000009000d0b947 */ /* 0x002fea0003800000 */
.L_x_840:
        /* <DEDUP_REMOVED lines=25> */
.L_x_845:
[----:B------:R-:W-:Y:S01]  /*b330*/  ULEA UR6, UR27, UR45, 0x3 ;  /* 0x0000002d1b067291 */ /* 0x000fe2000f8e183f */
[----:B------:R-:W-:-:S05]  /*b340*/  IMAD.U32 R4, RZ, RZ, UR28 ;  /* 0x0000001cff047e24 */ /* 0x000fca000f8e00ff */
[----:B------:R-:W-:-:S04]  /*b350*/  SHF.L.U32 R4, R4, 0x1f, RZ ;  /* 0x0000001f04047819 */ /* 0x000fc800000006ff */
[----:B------:R0:W1:Y:S01]  /*b360*/  SYNCS.PHASECHK.TRANS64.TRYWAIT P2, [UR6+0x16850], R4 ;  /* 0x01685004ff0075a7 */ /* 0x0000620008040146 */
[----:B------:R-:W-:Y:S05]  /*b370*/  @!P0 BRA `(.L_x_846) ;  /* 0x0000000000048947 */ /* 0x000fea0003800000 */
[----:B------:R-:W-:Y:S01]  /*b380*/  BPT.TRAP 0x1 ;  /* 0x000000040000795c */ /* 0x000fe20000300000 */
.L_x_846:
[----:B-1----:R-:W-:Y:S05]  /*b390*/  @P2 BRA `(.L_x_844) ;  /* 0x0000000000082947 */ /* 0x002fea0003800000 */
[----:B------:R-:W1:Y:S02]  /*b3a0*/  SYNCS.PHASECHK.TRANS64.TRYWAIT P2, [UR6+0x16850], R4 ;  /* 0x01685004ff0075a7 */ /* 0x000e640008040146 */
[----:B-1----:R-:W-:Y:S05]  /*b3b0*/  @!P2 BRA `(.L_x_847) ;  /* 0x000000900060a947 */ /* 0x002fea0003800000 */
.L_x_844:
[----:B------:R-:W-:Y:S01]  /*b3c0*/  UIADD3 UR6, UR45, 0x400, URZ ;  /* 0x000004002d067890 */ /* 0x000fe2000fffe03f */
[----:B------:R-:W-:Y:S01]  /*b3d0*/  WARPGROUP.ARRIVE ;  /* 0x00000000000079c5 */ /* 0x000fe20000000000 */
[----:B------:R-:W-:Y:S01]  /*b3e0*/  UMOV UR7, 0x40000040 ;  /* 0x4000004000077882 */ /* 0x000fe20000000000 */
[----:B------:R-:W-:Y:S01]  /*b3f0*/  FMUL.FTZ R15, R33, UR26 ;  /* 0x0000001a210f7c20 */ /* 0x000fe20008410000 */
[----:B------:R-:W-:Y:S01]  /*b400*/  USHF.R.U32.HI UR6, URZ, 0x4, UR6 ;  /* 0x000000043f067899 */ /* 0x000fe20008011606 */
[----:B------:R-:W2:Y:S01]  /*b410*/  @P5 LDC R33, c[0x0][0x44c] ;  /* 0x00011300ff215b82 */ /* 0x000ea20000000800 */
[----:B------:R-:W-:Y:S01]  /*b420*/  FMUL.FTZ R14, R32, UR26 ;  /* 0x0000001a200e7c20 */ /* 0x000fe20008410000 */
[----:B-1----:R-:W-:Y:S01]  /*b430*/  FMUL.FTZ R9, R27, UR26 ;  /* 0x0000001a1b097c20 */ /* 0x002fe20008410000 */
[----:B------:R-:W-:Y:S01]  /*b440*/  ULOP3.LUT UR6, UR6, 0x3fff, URZ, 0xc0, !UPT ;  /* 0x00003fff06067892 */ /* 0x000fe2000f8ec03f */
[----:B------:R-:W-:Y:S01]  /*b450*/  FMUL.FTZ R27, R39, UR26 ;  /* 0x0000001a271b7c20 */ /* 0x000fe20008410000 */
[----:B------:R-:W-:Y:S01]  /*b460*/  FMUL.FTZ R39, R51, UR26 ;  /* 0x0000001a33277c20 */ /* 0x000fe20008410000 */
[----:B------:R-:W-:Y:S01]  /*b470*/  FMUL.FTZ R51, R63, UR26 ;  /* 0x0000001a3f337c20 */ /* 0x000fe20008410000 */
[----:B------:R-:W-:Y:S01]  /*b480*/  ULEA UR10, UR27, UR6, 0xa ;  /* 0x000000061b0a7291 */ /* 0x000fe2000f8e503f */
[----:B------:R-:W1:Y:S01]  /*b490*/  @P5 LDC R32, c[0x0][0x450] ;  /* 0x00011400ff205b82 */ /* 0x000e620000000800 */
[----:B------:R-:W-:Y:S01]  /*b4a0*/  FMUL.FTZ R63, R75, UR26 ;  /* 0x0000001a4b3f7c20 */ /* 0x000fe20008410000 */
[----:B------:R-:W-:Y:S01]  /*b4b0*/  FMUL.FTZ R75, R80, UR26 ;  /* 0x0000001a504b7c20 */ /* 0x000fe20008410000 */
[----:B------:R-:W-:-:S02]  /*b4c0*/  VIADD R80, R17, UR39 ;  /* 0x0000002711507c36 */ /* 0x000fc40008000000 */
        /* <DEDUP_REMOVED lines=8> */
[----:B------:R-:W-:Y:S01]  /*b550*/  FMUL.FTZ R59, R70, UR26 ;  /* 0x0000001a463b7c20 */ /* 0x000fe20008410000 */
[----:B------:R-:W-:Y:S01]  /*b560*/  FMUL.FTZ R70, R82, UR26 ;  /* 0x0000001a52467c20 */ /* 0x000fe20008410000 */
[----:B------:R-:W-:Y:S01]  /*b570*/  FMUL.FTZ R8, R25, UR26 ;  /* 0x0000001a19087c20 */ /* 0x000fe20008410000 */
[----:B------:R-:W3:Y:S01]  /*b580*/  LDC R82, c[0x0][0x2f0] ;  /* 0x0000bc00ff527b82 */ /* 0x000ee20000000800 */
[----:B--2---:R-:W-:-:S04]  /*b590*/  @P5 IMAD.HI.U32 R33, R80, R33, RZ ;  /* 0x0000002150215227 */ /* 0x004fc800078e00ff */
[----:B------:R-:W-:Y:S01]  /*b5a0*/  FMUL.FTZ R25, R37, UR26 ;  /* 0x0000001a25197c20 */ /* 0x000fe20008410000 */
[----:B0-----:R-:W-:Y:S01]  /*b5b0*/  FMUL.FTZ R4, R24, UR26 ;  /* 0x0000001a18047c20 */ /* 0x001fe20008410000 */
[----:B------:R-:W-:Y:S01]  /*b5c0*/  FMUL.FTZ R37, R45, UR26 ;  /* 0x0000001a2d257c20 */ /* 0x000fe20008410000 */
[----:B------:R-:W-:Y:S01]  /*b5d0*/  FMUL.FTZ R20, R34, UR26 ;  /* 0x0000001a22147c20 */ /* 0x000fe20008410000 */
[----:B------:R-:W-:Y:S01]  /*b5e0*/  FMUL.FTZ R24, R36, UR26 ;  /* 0x0000001a24187c20 */ /* 0x000fe20008410000 */
[----:B------:R-:W-:Y:S01]  /*b5f0*/  FMUL.FTZ R45, R53, UR26 ;  /* 0x0000001a352d7c20 */ /* 0x000fe20008410000 */
[----:B------:R-:W-:Y:S01]  /*b600*/  FMUL.FTZ R34, R44, UR26 ;  /* 0x0000001a2c227c20 */ /* 0x000fe20008410000 */
[----:B-1----:R-:W-:Y:S01]  /*b610*/  @P5 SHF.R.U32.HI R80, RZ, R32, R33 ;  /* 0x00000020ff505219 */ /* 0x002fe20000011621 */
[----:B------:R-:W-:Y:S02]  /*b620*/  IMAD.U32 R33, RZ, RZ, UR37 ;  /* 0x00000025ff217e24 */ /* 0x000fe4000f8e00ff */
[----:B------:R-:W-:Y:S01]  /*b630*/  FMUL.FTZ R36, R47, UR26 ;  /* 0x0000001a2f247c20 */ /* 0x000fe20008410000 */
[----:B------:R-:W-:Y:S01]  /*b640*/  FMUL.FTZ R53, R66, UR26 ;  /* 0x0000001a42357c20 */ /* 0x000fe20008410000 */
[----:B------:R-:W-:-:S02]  /*b650*/  VIADD R32, R23, 0x9 ;  /* 0x0000000917207836 */ /* 0x000fc40000000000 */
[----:B------:R-:W-:Y:S01]  /*b660*/  FMUL.FTZ R44, R52, UR26 ;  /* 0x0000001a342c7c20 */ /* 0x000fe20008410000 */
[----:B------:R-:W-:Y:S01]  /*b670*/  @!P1 LEA R33, R33, UR45, 0x3 ;  /* 0x0000002d21219c11 */ /* 0x000fe2000f8e18ff */
[----:B------:R-:W-:Y:S01]  /*b680*/  FMUL.FTZ R47, R58, UR26 ;  /* 0x0000001a3a2f7c20 */ /* 0x000fe20008410000 */
[----:B------:R-:W-:Y:S01]  /*b690*/  FMUL.FTZ R66, R73, UR26 ;  /* 0x0000001a49427c20 */ /* 0x000fe20008410000 */
[----:B------:R-:W-:Y:S01]  /*b6a0*/  FMUL.FTZ R52, R60, UR26 ;  /* 0x0000001a3c347c20 */ /* 0x000fe20008410000 */
[----:B------:R-:W-:Y:S01]  /*b6b0*/  FMUL.FTZ R58, R68, UR26 ;  /* 0x0000001a443a7c20 */ /* 0x000fe20008410000 */
[----:B------:R-:W-:Y:S02]  /*b6c0*/  @!P1 VIADD R73, R33, 0x16840 ;  /* 0x0001684021499836 */ /* 0x000fe40000000000 */
        /* <DEDUP_REMOVED lines=8> */
[----:B------:R-:W-:Y:S01]  /*b750*/  FMUL.FTZ R21, R35, UR26 ;  /* 0x0000001a23157c20 */ /* 0x000fe20008410000 */
[----:B------:R-:W-:Y:S01]  /*b760*/  FMUL.FTZ R26, R38, UR26 ;  /* 0x0000001a261a7c20 */ /* 0x000fe20008410000 */
[----:B------:R-:W-:Y:S01]  /*b770*/  @!P1 PRMT R73, RZ, 0x654, R73 ;  /* 0x00000654ff499816 */ /* 0x000fe20000000049 */
        /* <DEDUP_REMOVED lines=26> */
[----:B------:R-:W-:Y:S01]  /*b920*/  IMAD R33, R16, -0x2, R33 ;  /* 0xfffffffe10217824 */ /* 0x000fe200078e0221 */
[----:B------:R-:W0:Y:S03]  /*b930*/  MUFU.TANH R4, R4 ;  /* 0x0000000400047308 */ /* 0x000e260000002400 */
[----:B---3--:R-:W-:-:S04]  /*b940*/  IMAD R33, R82, UR41, R33 ;  /* 0x0000002952217c24 */ /* 0x008fc8000f8e0221 */
[----:B------:R-:W-:Y:S01]  /*b950*/  VIADD R33, R33, -UR25 ;  /* 0x8000001921217c36 */ /* 0x000fe20008000000 */
[----:B------:R-:W1:Y:S03]  /*b960*/  MUFU.TANH R8, R8 ;  /* 0x0000000800087308 */ /* 0x000e660000002400 */
[----:B------:R-:W-:Y:S01]  /*b970*/  VIADD R81, R33, UR24 ;  /* 0x0000001821517c36 */ /* 0x000fe20008000000 */
[----:B------:R-:W-:Y:S02]  /*b980*/  WARPGROUP.DEPBAR.LE gsb0, 0x0 ;  /* 0x00008000000079c5 */ /* 0x000fe40000010000 */
[----:B------:R-:W-:-:S06]  /*b990*/  WARPGROUP.ARRIVE ;  /* 0x00000000000079c5 */ /* 0x000fcc0000000000 */
[----:B------:R-:W2:Y:S01]  /*b9a0*/  S2R R151, SR_TID.X ;  /* 0x0000000000977919 */ /* 0x000ea20000002100 */
[----:B------:R-:W3:Y:S01]  /*b9b0*/  MUFU.TANH R6, R6 ;  /* 0x0000000600067308 */ /* 0x000ee20000002400 */
[----:B------:R-:W-:Y:S01]  /*b9c0*/  VIADD R83, R33, UR21 ;  /* 0x0000001521537c36 */ /* 0x000fe20008000000 */
[----:B------:R-:W-:Y:S01]  /*b9d0*/  HGMMA.64x64x16.F32 R88, R144, gdesc[UR4].tnspB, R88, gsb0 ;  /* 0x40e0000490587df0 */ /* 0x000fe20008000858 */
[----:B------:R-:W-:Y:S01]  /*b9e0*/  UIADD3 UR6, UR10, 0x100, URZ ;  /* 0x000001000a067890 */ /* 0x000fe2000fffe03f */
[----:B------:R-:W-:-:S04]  /*b9f0*/  UMOV UR7, 0x40000040 ;  /* 0x4000004000077882 */ /* 0x000fc80000000000 */
[----:B------:R-:W4:Y:S08]  /*ba00*/  MUFU.TANH R9, R9 ;  /* 0x0000000900097308 */ /* 0x000f300000002400 */
[----:B------:R-:W0:Y:S08]  /*ba10*/  MUFU.TANH R10, R10 ;  /* 0x0000000a000a7308 */ /* 0x000e300000002400 */
[----:B------:R-:W0:Y:S01]  /*ba20*/  MUFU.TANH R11, R11 ;  /* 0x0000000b000b7308 */ /* 0x000e220000002400 */
[----:B--2---:R-:W-:-:S07]  /*ba30*/  ISETP.GE.U32.AND P2, PT, R151, 0x180, PT ;  /* 0x000001809700780c */ /* 0x004fce0003f46070 */
[----:B------:R-:W2:Y:S01]  /*ba40*/  MUFU.TANH R12, R12 ;  /* 0x0000000c000c7308 */ /* 0x000ea20000002400 */
[----:B------:R-:W-:Y:S02]  /*ba50*/  SEL R77, R32, 0x9, !P2 ;  /* 0x00000009204d7807 */ /* 0x000fe40005000000 */
[----:B------:R-:W5:Y:S05]  /*ba60*/  SHFL.IDX PT, R32, R80, RZ, 0x1c1f ;  /* 0x001c1fff50207589 */ /* 0x000f6a00000e0000 */
[----:B------:R-:W0:Y:S08]  /*ba70*/  MUFU.TANH R13, R13 ;  /* 0x0000000d000d7308 */ /* 0x000e300000002400 */
[----:B------:R-:W0:Y:S08]  /*ba80*/  MUFU.TANH R14, R14 ;  /* 0x0000000e000e7308 */ /* 0x000e300000002400 */
[----:B------:R-:W0:Y:S01]  /*ba90*/  MUFU.TANH R15, R15 ;  /* 0x0000000f000f7308 */ /* 0x000e220000002400 */
[----:B-----5:R-:W-:-:S02]  /*baa0*/  IMAD.IADD R85, R81, 0x1, R32 ;  /* 0x0000000151557824 */ /* 0x020fc400078e0220 */
[----:B------:R-:W-:-:S05]  /*bab0*/  IMAD.IADD R84, R83, 0x1, R32 ;  /* 0x0000000153547824 */ /* 0x000fca00078e0220 */
        /* <DEDUP_REMOVED lines=80> */
[----:B------:R-:W-:Y:S03]  /*bfc0*/  HGMMA.64x64x16.F32 R88, R120, gdesc[UR4].tnspB, R88, gsb0 ;  /* 0x40e0000478587df0 */ /* 0x000fe60008000858 */
[----:B------:R-:W-:Y:S02]  /*bfd0*/  WARPGROUP.DEPBAR.LE gsb0, 0x0 ;  /* 0x00008000000079c5 */ /* 0x000fe40000010000 */
[----:B------:R0:W-:Y:S06]  /*bfe0*/  BAR.ARV R77, 0x100 ;  /* 0x0004004d0000751d */ /* 0x0001ec0000002000 */
[----:B------:R5:W-:Y:S02]  /*bff0*/  @!P1 SYNCS.ARRIVE.TRANS64.RED.A1T0 RZ, [R73+URZ], RZ ;  /* 0x000000ff49ff99a7 */ /* 0x000be4000810043f */
[----:B-----5:R-:W-:-:S06]  /*c000*/  FMUL.FTZ R73, R87, UR26 ;  /* 0x0000001a57497c20 */ /* 0x020fcc0008410000 */
[----:B------:R-:W0:Y:S01]  /*c010*/  MUFU.TANH R73, R73 ;  /* 0x0000004900497308 */ /* 0x000e220000002400 */
[----:B-1234-:R-:W-:Y:S05]  /*c020*/  @!P6 BRA `(.L_x_848) ;  /* 0x00000000005ce947 */ /* 0x01efea0003800000 */
[----:B------:R-:W-:Y:S01]  /*c030*/  IMAD R32, R82, UR41, R32 ;  /* 0x0000002952207c24 */ /* 0x000fe2000f8e0220 */
[----:B------:R-:W-:Y:S03]  /*c040*/  BSSY B0, `(.L_x_849) ;  /* 0x0000011000007945 */ /* 0x000fe60003800000 */
[----:B0-----:R-:W-:-:S05]  /*c050*/  VIADD R77, R32, -UR25 ;  /* 0x80000019204d7c36 */ /* 0x001fca0008000000 */
        /* <DEDUP_REMOVED lines=10> */
.L_x_850:
[----:B------:R-:W-:-:S05]  /*c100*/  IMAD.U32 R86, RZ, RZ, UR23 ;  /* 0x00000017ff567e24 */ /* 0x000fca000f8e00ff */
[----:B------:R-:W-:-:S13]  /*c110*/  ISETP.NE.AND P2, PT, R86, 0x1, PT ;  /* 0x000000015600780c */ /* 0x000fda0003f45270 */
[----:B------:R-:W0:Y:S02]  /*c120*/  @P2 LDC.64 R32, c[0x0][0x9e8] ;  /* 0x00027a00ff202b82 */ /* 0x000e240000000a00 */
[----:B0-----:R-:W-:-:S05]  /*c130*/  @P2 IMAD.HI.U32 R32, R77, R32, RZ ;  /* 0x000000204d202227 */ /* 0x001fca00078e00ff */
[----:B------:R-:W-:-:S07]  /*c140*/  @P2 SHF.R.U32.HI R77, RZ, R33, R32 ;  /* 0x00000021ff4d2219 */ /* 0x000fce0000011620 */
.L_x_851:
[----:B------:R-:W-:Y:S05]  /*c150*/  BSYNC B0 ;  /* 0x0000000000007941 */ /* 0x000fea0003800000 */
.L_x_849:
[----:B------:R-:W-:-:S04]  /*c160*/  IMAD R77, R77, R86, -R76 ;  /* 0x000000564d4d7224 */ /* 0x000fc800078e0a4c */
[----:B------:R-:W-:-:S05]  /*c170*/  IMAD R77, R16, -0x2, R77 ;  /* 0xfffffffe104d7824 */ /* 0x000fca00078e024d */
[----:B------:R-:W-:Y:S02]  /*c180*/  VIADDMNMX R85, R77, R86, R85, PT ;  /* 0x000000564d557246 */ /* 0x000fe40003800155 */
[----:B------:R-:W-:-:S07]  /*c190*/  VIMNMX R84, R84, R77, !PT ;  /* 0x0000004d54547248 */ /* 0x000fce0007fe0100 */
.L_x_848:
[----:B------:R-:W-:-:S04]  /*c1a0*/  ISETP.GT.AND P2, PT, R0, -0x1, PT ;  /* 0xffffffff0000780c */ /* 0x000fc80003f44270 */
[C---:B------:R-:W-:Y:S02]  /*c1b0*/  ISETP.GT.AND P4, PT, R84.reuse, RZ, P2 ;  /* 0x000000ff5400720c */ /* 0x040fe40001784270 */
[----:B------:R-:W-:Y:S02]  /*c1c0*/  ISETP.GT.AND P3, PT, R84, 0x1, P2 ;  /* 0x000000015400780c */ /* 0x000fe40001764270 */
[C---:B------:R-:W-:Y:S02]  /*c1d0*/  ISETP.LT.OR P4, PT, R85.reuse, 0x1, P4 ;  /* 0x000000015500780c */ /* 0x040fe40002781670 */
[----:B------:R-:W-:Y:S02]  /*c1e0*/  ISETP.LT.OR P3, PT, R85, 0x2, P3 ;  /* 0x000000025500780c */ /* 0x000fe40001f61670 */
[----:B0-----:R-:W-:Y:S02]  /*c1f0*/  FSEL R32, R4, -INF , !P4 ;  /* 0xff80000004207808 */ /* 0x001fe40006000000 */
[----:B------:R-:W-:Y:S01]  /*c200*/  FSEL R8, R8, -INF , !P3 ;  /* 0xff80000008087808 */ /* 0x000fe20005800000 */
[----:B------:R0:W1:Y:S01]  /*c210*/  SHFL.IDX PT, R4, R80, 0x1, 0x1c1f ;  /* 0x003c1f0050047f89 */ /* 0x00006200000e0000 */
[----:B------:R-:W-:-:S02]  /*c220*/  ISETP.GT.AND P4, PT, R84, 0x8, P2 ;  /* 0x000000085400780c */ /* 0x000fc40001784270 */
[----:B------:R-:W-:Y:S02]  /*c230*/  ISETP.GT.AND P3, PT, R84, 0x9, P2 ;  /* 0x000000095400780c */ /* 0x000fe40001764270 */
[C---:B------:R-:W-:Y:S02]  /*c240*/  ISETP.LT.OR P4, PT, R85.reuse, 0x9, P4 ;  /* 0x000000095500780c */ /* 0x040fe40002781670 */
[----:B------:R-:W-:Y:S02]  /*c250*/  ISETP.LT.OR P3, PT, R85, 0xa, P3 ;  /* 0x0000000a5500780c */ /* 0x000fe40001f61670 */
[----:B------:R-:W-:Y:S02]  /*c260*/  FSEL R33, R10, -INF , !P4 ;  /* 0xff8000000a217808 */ /* 0x000fe40006000000 */
[----:B------:R-:W-:Y:S02]  /*c270*/  FSEL R77, R11, -INF , !P3 ;  /* 0xff8000000b4d7808 */ /* 0x000fe40005800000 */
        /* <DEDUP_REMOVED lines=77> */
[----:B0-----:R-:W-:Y:S01]  /*c750*/  FSEL R80, R74, -INF , !P3 ;  /* 0xff8000004a507808 */ /* 0x001fe20005800000 */
[--C-:B-1----:R-:W-:Y:S01]  /*c760*/  IMAD.IADD R74, R81, 0x1, R4.reuse ;  /* 0x00000001514a7824 */ /* 0x102fe200078e0204 */
[C---:B------:R-:W-:Y:S01]  /*c770*/  ISETP.GT.AND P4, PT, R84.reuse, 0x78, P2 ;  /* 0x000000785400780c */ /* 0x040fe20001784270 */
[----:B------:R-:W-:Y:S01]  /*c780*/  IMAD.IADD R81, R83, 0x1, R4 ;  /* 0x0000000153517824 */ /* 0x000fe200078e0204 */
[----:B------:R-:W-:-:S02]  /*c790*/  ISETP.GT.AND P3, PT, R84, 0x79, P2 ;  /* 0x000000795400780c */ /* 0x000fc40001764270 */
[C---:B------:R-:W-:Y:S02]  /*c7a0*/  ISETP.LT.OR P4, PT, R85.reuse, 0x79, P4 ;  /* 0x000000795500780c */ /* 0x040fe40002781670 */
[----:B------:R-:W-:Y:S02]  /*c7b0*/  ISETP.LT.OR P3, PT, R85, 0x7a, P3 ;  /* 0x0000007a5500780c */ /* 0x000fe40001f61670 */
[----:B------:R-:W-:Y:S02]  /*c7c0*/  FSEL R78, R78, -INF , !P4 ;  /* 0xff8000004e4e7808 */ /* 0x000fe40006000000 */
[----:B------:R-:W-:Y:S01]  /*c7d0*/  FSEL R79, R79, -INF , !P3 ;  /* 0xff8000004f4f7808 */ /* 0x000fe20005800000 */
[----:B------:R-:W-:Y:S08]  /*c7e0*/  @!P6 BRA `(.L_x_852) ;  /* 0x00000000005ce947 */ /* 0x000ff00003800000 */
[----:B------:R-:W-:Y:S01]  /*c7f0*/  IMAD R82, R82, UR41, R4 ;  /* 0x0000002952527c24 */ /* 0x000fe2000f8e0204 */
[----:B------:R-:W-:Y:S03]  /*c800*/  BSSY B0, `(.L_x_853) ;  /* 0x0000011000007945 */ /* 0x000fe60003800000 */
[----:B------:R-:W-:-:S05]  /*c810*/  VIADD R83, R82, -UR25 ;  /* 0x8000001952537c36 */ /* 0x000fca0008000000 */
        /* <DEDUP_REMOVED lines=10> */
.L_x_854:
[----:B------:R-:W-:-:S05]  /*c8c0*/  IMAD.U32 R4, RZ, RZ, UR23 ;  /* 0x00000017ff047e24 */ /* 0x000fca000f8e00ff */
[----:B------:R-:W-:-:S13]  /*c8d0*/  ISETP.NE.AND P3, PT, R4, 0x1, PT ;  /* 0x000000010400780c */ /* 0x000fda0003f65270 */
[----:B------:R-:W0:Y:S02]  /*c8e0*/  @P3 LDC.64 R10, c[0x0][0x9e8] ;  /* 0x00027a00ff0a3b82 */ /* 0x000e240000000a00 */
[----:B0-----:R-:W-:-:S05]  /*c8f0*/  @P3 IMAD.HI.U32 R10, R83, R10, RZ ;  /* 0x0000000a530a3227 */ /* 0x001fca00078e00ff */
[----:B------:R-:W-:-:S07]  /*c900*/  @P3 SHF.R.U32.HI R83, RZ, R11, R10 ;  /* 0x0000000bff533219 */ /* 0x000fce000001160a */
.L_x_855:
[----:B------:R-:W-:Y:S05]  /*c910*/  BSYNC B0 ;  /* 0x0000000000007941 */ /* 0x000fea0003800000 */
.L_x_853:
[----:B------:R-:W-:-:S04]  /*c920*/  IMAD R83, R83, R4, -R76 ;  /* 0x0000000453537224 */ /* 0x000fc800078e0a4c */
[----:B------:R-:W-:-:S05]  /*c930*/  IMAD R83, R16, -0x2, R83 ;  /* 0xfffffffe10537824 */ /* 0x000fca00078e0253 */
[----:B------:R-:W-:Y:S02]  /*c940*/  VIADDMNMX R74, R83, R4, R74, PT ;  /* 0x00000004534a7246 */ /* 0x000fe4000380014a */
[----:B------:R-:W-:-:S07]  /*c950*/  VIMNMX R81, R81, R83, !PT ;  /* 0x0000005351517248 */ /* 0x000fce0007fe0100 */
.L_x_852:
        /* <DEDUP_REMOVED lines=12> */
[----:B------:R-:W-:-:S02]  /*ca20*/  ISETP.GT.AND P3, PT, R81, 0x1, P2 ;  /* 0x000000015100780c */ /* 0x000fc40001764270 */
[----:B------:R-:W-:Y:S02]  /*ca30*/  FMNMX.FTZ R4, R24, R11, !PT ;  /* 0x0000000b18047209 */ /* 0x000fe40007810000 */
[----:B------:R-:W-:Y:S02]  /*ca40*/  FSEL R20, R20, -INF , !P4 ;  /* 0xff80000014147808 */ /* 0x000fe40006000000 */
[----:B------:R-:W-:Y:S02]  /*ca50*/  FMNMX.FTZ R11, R25, R4, !PT ;  /* 0x00000004190b7209 */ /* 0x000fe40007810000 */
[----:B------:R-:W-:Y:S02]  /*ca60*/  ISETP.GT.AND P4, PT, R81, 0x18, P2 ;  /* 0x000000185100780c */ /* 0x000fe40001784270 */
[----:B------:R-:W-:Y:S02]  /*ca70*/  FMNMX.FTZ R4, R28, R11, !PT ;  /* 0x0000000b1c047209 */ /* 0x000fe40007810000 */
[----:B------:R-:W-:-:S02]  /*ca80*/  ISETP.LT.OR P3, PT, R74, 0x2, P3 ;  /* 0x000000024a00780c */ /* 0x000fc40001f61670 */
[----:B------:R-:W-:Y:S02]  /*ca90*/  FMNMX.FTZ R11, R29, R4, !PT ;  /* 0x000000041d0b7209 */ /* 0x000fe40007810000 */
[----:B------:R-:W-:Y:S02]  /*caa0*/  ISETP.LT.OR P4, PT, R74, 0x19, P4 ;  /* 0x000000194a00780c */ /* 0x000fe40002781670 */
[----:B------:R-:W-:Y:S02]  /*cab0*/  FMNMX.FTZ R4, R34, R11, !PT ;  /* 0x0000000b22047209 */ /* 0x000fe40007810000 */
[----:B------:R-:W-:Y:S02]  /*cac0*/  FSEL R9, R9, -INF , !P3 ;  /* 0xff80000009097808 */ /* 0x000fe40005800000 */
        /* <DEDUP_REMOVED lines=42> */
[C---:B------:R-:W-:Y:S01]  /*cd70*/  ISETP.LT.OR P3, PT, R74.reuse, 0x22, P3 ;  /* 0x000000224a00780c */ /* 0x040fe20001f61670 */
[----:B------:R-:W0:Y:S01]  /*cd80*/  SHFL.BFLY PT, R11, R4, 0x2, 0x1f ;  /* 0x0c401f00040b7f89 */ /* 0x000e2200000e0000 */
[----:B------:R-:W-:-:S02]  /*cd90*/  ISETP.LT.OR P4, PT, R74, 0x39, P4 ;  /* 0x000000394a00780c */ /* 0x000fc40002781670 */
[----:B------:R-:W-:Y:S02]  /*cda0*/  FSEL R31, R31, -INF , !P3 ;  /* 0xff8000001f1f7808 */ /* 0x000fe40005800000 */
[----:B------:R-:W-:Y:S02]  /*cdb0*/  ISETP.GT.AND P3, PT, R81, 0x29, P2 ;  /* 0x000000295100780c */ /* 0x000fe40001764270 */
[----:B------:R-:W-:Y:S02]  /*cdc0*/  FSEL R41, R41, -INF , !P4 ;  /* 0xff80000029297808 */ /* 0x000fe40006000000 */
[----:B------:R-:W-:Y:S02]  /*cdd0*/  ISETP.GT.AND P4, PT, R81, 0x40, P2 ;  /* 0x000000405100780c */ /* 0x000fe40001784270 */
[C---:B------:R-:W-:Y:S02]  /*cde0*/  ISETP.LT.OR P3, PT, R74.reuse, 0x2a, P3 ;  /* 0x0000002a4a00780c */ /* 0x040fe40001f61670 */
[----:B------:R-:W-:-:S02]  /*cdf0*/  ISETP.LT.OR P4, PT, R74, 0x41, P4 ;  /* 0x000000414a00780c */ /* 0x000fc40002781670 */
[----:B------:R-:W-:Y:S02]  /*ce00*/  FSEL R36, R36, -INF , !P3 ;  /* 0xff80000024247808 */ /* 0x000fe40005800000 */
[----:B------:R-:W-:Y:S02]  /*ce10*/  ISETP.GT.AND P3, PT, R81, 0x31, P2 ;  /* 0x000000315100780c */ /* 0x000fe40001764270 */
[----:B------:R-:W-:Y:S02]  /*ce20*/  FSEL R47, R47, -INF , !P4 ;  /* 0xff8000002f2f7808 */ /* 0x000fe40006000000 */
[----:B------:R-:W-:Y:S02]  /*ce30*/  ISETP.GT.AND P4, PT, R81, 0x41, P2 ;  /* 0x000000415100780c */ /* 0x000fe40001784270 */
[----:B------:R-:W-:Y:S02]  /*ce40*/  ISETP.LT.OR P3, PT, R74, 0x32, P3 ;  /* 0x000000324a00780c */ /* 0x000fe40001f61670 */
[----:B0-----:R-:W-:-:S02]  /*ce50*/  FMNMX.FTZ R4, R4, R11, !PT ;  /* 0x0000000b04047209 */ /* 0x001fc40007810000 */
[----:B------:R-:W-:Y:S02]  /*ce60*/  ISETP.LT.OR P4, PT, R74, 0x42, P4 ;  /* 0x000000424a00780c */ /* 0x000fe40002781670 */
[----:B------:R-:W-:Y:S01]  /*ce70*/  FSEL R39, R39, -INF , !P3 ;  /* 0xff80000027277808 */ /* 0x000fe20005800000 */
[----:B------:R-:W0:Y:S01]  /*ce80*/  SHFL.BFLY PT, R11, R4, 0x1, 0x1f ;  /* 0x0c201f00040b7f89 */ /* 0x000e2200000e0000 */
[C---:B------:R-:W-:Y:S02]  /*ce90*/  ISETP.GT.AND P3, PT, R81.reuse, 0x39, P2 ;  /* 0x000000395100780c */ /* 0x040fe40001764270 */
[----:B------:R-:W-:Y:S02]  /*cea0*/  FSEL R48, R48, -INF , !P4 ;  /* 0xff80000030307808 */ /* 0x000fe40006000000 */
[----:B------:R-:W-:Y:S02]  /*ceb0*/  ISETP.GT.AND P4, PT, R81, 0x48, P2 ;  /* 0x000000485100780c */ /* 0x000fe40001784270 */
[----:B------:R-:W-:-:S02]  /*cec0*/  ISETP.LT.OR P3, PT, R74, 0x3a, P3 ;  /* 0x0000003a4a00780c */ /* 0x000fc40001f61670 */
[----:B------:R-:W-:Y:S02]  /*ced0*/  ISETP.LT.OR P4, PT, R74, 0x49, P4 ;  /* 0x000000494a00780c */ /* 0x000fe40002781670 */
[----:B------:R-:W-:Y:S02]  /*cee0*/  FSEL R43, R43, -INF , !P3 ;  /* 0xff8000002b2b7808 */ /* 0x000fe40005800000 */
[----:B------:R-:W-:Y:S02]  /*cef0*/  FSEL R49, R49, -INF , !P4 ;  /* 0xff80000031317808 */ /* 0x000fe40006000000 */
[----:B------:R-:W-:-:S04]  /*cf00*/  ISETP.GT.AND P4, PT, R81, RZ, P2 ;  /* 0x000000ff5100720c */ /* 0x000fc80001784270 */
[----:B------:R-:W-:Y:S02]  /*cf10*/  ISETP.LT.OR P4, PT, R74, 0x1, P4 ;  /* 0x000000014a00780c */ /* 0x000fe40002781670 */
[----:B0-----:R-:W-:-:S04]  /*cf20*/  FMNMX.FTZ R4, R4, R11, !PT ;  /* 0x0000000b04047209 */ /* 0x001fc80007810000 */
[C---:B------:R-:W-:Y:S01]  /*cf30*/  FSETP.NEU.FTZ.AND P3, PT, R4.reuse, -INF , PT ;  /* 0xff8000000400780b */ /* 0x040fe20003f7d000 */
[----:B------:R-:W-:-:S05]  /*cf40*/  FMUL.FTZ R11, R4, UR22 ;  /* 0x00000016040b7c20 */ /* 0x000fca0008410000 */
[----:B------:R-:W-:-:S05]  /*cf50*/  FSEL R11, R11, RZ, P3 ;  /* 0x000000ff0b0b7208 */ /* 0x000fca0001800000 */
[--C-:B------:R-:W-:Y:S01]  /*cf60*/  FFMA.FTZ R83, R8, UR22, -R11.reuse ;  /* 0x0000001608537c23 */ /* 0x100fe2000801080b */
[----:B------:R-:W-:Y:S01]  /*cf70*/  FSEL R8, R6, -INF , !P4 ;  /* 0xff80000006087808 */ /* 0x000fe20006000000 */
[--C-:B------:R-:W-:Y:S01]  /*cf80*/  FFMA.FTZ R150, R33, UR22, -R11.reuse ;  /* 0x0000001621967c23 */ /* 0x100fe2000801080b */
        /* <DEDUP_REMOVED lines=10> */
[----:B------:R-:W-:Y:S01]  /*d030*/  MUFU.EX2 R83, R83 ;  /* 0x0000005300537308 */ /* 0x000fe20000000800 */
[----:B------:R-:W-:Y:S01]  /*d040*/  FMNMX.FTZ R6, R12, R77, !PT ;  /* 0x0000004d0c067209 */ /* 0x000fe20007810000 */
[--C-:B------:R-:W-:Y:S01]  /*d050*/  FFMA.FTZ R136, R40, UR22, -R11.reuse ;  /* 0x0000001628887c23 */ /* 0x100fe2000801080b */
[----:B------:R-:W-:Y:S01]  /*d060*/  ISETP.GT.AND P4, PT, R81, 0x50, P2 ;  /* 0x000000505100780c */ /* 0x000fe20001784270 */
[--C-:B------:R-:W-:Y:S01]  /*d070*/  FFMA.FTZ R15, R15, UR22, -R11.reuse ;  /* 0x000000160f0f7c23 */ /* 0x100fe2000801080b */
[----:B------:R-:W-:Y:S01]  /*d080*/  FMNMX.FTZ R77, R13, R6, !PT ;  /* 0x000000060d4d7209 */ /* 0x000fe20007810000 */
[--C-:B------:R-:W-:Y:S01]  /*d090*/  FFMA.FTZ R25, R25, UR22, -R11.reuse ;  /* 0x0000001619197c23 */ /* 0x100fe2000801080b */
[----:B------:R-:W-:Y:S01]  /*d0a0*/  ISETP.LT.OR P4, PT, R74, 0x51, P4 ;  /* 0x000000514a00780c */ /* 0x000fe20002781670 */
[----:B------:R-:W-:Y:S01]  /*d0b0*/  MUFU.EX2 R148, R148 ;  /* 0x0000009400947308 */ /* 0x000fe20000000800 */
[----:B------:R-:W-:Y:S01]  /*d0c0*/  FMNMX.FTZ R6, R20, R77, !PT ;  /* 0x0000004d14067209 */ /* 0x000fe20007810000 */
[--C-:B------:R-:W-:Y:S01]  /*d0d0*/  FFMA.FTZ R29, R29, UR22, -R11.reuse ;  /* 0x000000161d1d7c23 */ /* 0x100fe2000801080b */
[----:B------:R-:W-:Y:S01]  /*d0e0*/  FSEL R53, R53, -INF , !P4 ;  /* 0xff80000035357808 */ /* 0x000fe20006000000 */
[--C-:B------:R-:W-:Y:S01]  /*d0f0*/  FFMA.FTZ R142, R34, UR22, -R11.reuse ;  /* 0x00000016228e7c23 */ /* 0x100fe2000801080b */
[----:B------:R-:W-:Y:S01]  /*d100*/  FMNMX.FTZ R77, R21, R6, !PT ;  /* 0x00000006154d7209 */ /* 0x000fe20007810000 */
[--C-:B------:R-:W-:Y:S01]  /*d110*/  FFMA.FTZ R37, R37, UR22, -R11.reuse ;  /* 0x0000001625257c23 */ /* 0x100fe2000801080b */
[----:B------:R-:W-:Y:S01]  /*d120*/  ISETP.GT.AND P4, PT, R81, 0x51, P2 ;  /* 0x000000515100780c */ /* 0x000fe20001784270 */
        /* <DEDUP_REMOVED lines=33> */
[----:B------:R-:W-:Y:S01]  /*d340*/  ISETP.GT.AND P4, PT, R81, 0x60, P2 ;  /* 0x000000605100780c */ /* 0x000fe20001784270 */
[--C-:B------:R-:W-:Y:S01]  /*d350*/  FFMA.FTZ R69, R69, UR22, -R11.reuse ;  /* 0x0000001645457c23 */ /* 0x100fe2000801080b */
[----:B------:R-:W-:Y:S01]  /*d360*/  FMNMX.FTZ R6, R41, R6, !PT ;  /* 0x0000000629067209 */ /* 0x000fe20007810000 */
[--C-:B------:R-:W-:Y:S01]  /*d370*/  FFMA.FTZ R120, R75, UR22, -R11.reuse ;  /* 0x000000164b787c23 */ /* 0x100fe2000801080b */
[----:B------:R-:W-:Y:S01]  /*d380*/  ISETP.LT.OR P4, PT, R74, 0x61, P4 ;  /* 0x000000614a00780c */ /* 0x000fe20002781670 */
[--C-:B------:R-:W-:Y:S01]  /*d390*/  FFMA.FTZ R75, R80, UR22, -R11.reuse ;  /* 0x00000016504b7c23 */ /* 0x100fe2000801080b */
[----:B------:R-:W-:Y:S01]  /*d3a0*/  FMNMX.FTZ R6, R43, R6, !PT ;  /* 0x000000062b067209 */ /* 0x000fe20007810000 */
[----:B------:R-:W-:Y:S01]  /*d3b0*/  MUFU.EX2 R25, R25 ;  /* 0x0000001900197308 */ /* 0x000fe20000000800 */
[----:B------:R-:W-:Y:S01]  /*d3c0*/  FSEL R62, R62, -INF , !P4 ;  /* 0xff8000003e3e7808 */ /* 0x000fe20006000000 */
[----:B------:R-:W-:Y:S01]  /*d3d0*/  FFMA.FTZ R122, R78, UR22, -R11 ;  /* 0x000000164e7a7c23 */ /* 0x000fe2000801080b */
[----:B------:R-:W-:-:S02]  /*d3e0*/  ISETP.GT.AND P4, PT, R81, 0x61, P2 ;  /* 0x000000615100780c */ /* 0x000fc40001784270 */
[----:B------:R-:W-:Y:S02]  /*d3f0*/  FMNMX.FTZ R61, R47, R6, !PT ;  /* 0x000000062f3d7209 */ /* 0x000fe40007810000 */
[----:B------:R-:W-:Y:S01]  /*d400*/  ISETP.LT.OR P4, PT, R74, 0x62, P4 ;  /* 0x000000624a00780c */ /* 0x000fe20002781670 */
[----:B------:R-:W-:Y:S01]  /*d410*/  MUFU.EX2 R140, R140 ;  /* 0x0000008c008c7308 */ /* 0x000fe20000000800 */
[----:B------:R-:W-:Y:S02]  /*d420*/  FMNMX.FTZ R6, R48, R61, !PT ;  /* 0x0000003d30067209 */ /* 0x000fe40007810000 */
[----:B------:R-:W-:Y:S02]  /*d430*/  FSEL R14, R63, -INF , !P4 ;  /* 0xff8000003f0e7808 */ /* 0x000fe40006000000 */
[----:B------:R-:W-:Y:S02]  /*d440*/  ISETP.GT.AND P4, PT, R81, 0x68, P2 ;  /* 0x000000685100780c */ /* 0x000fe40001784270 */
[----:B------:R-:W-:Y:S01]  /*d450*/  FMNMX.FTZ R6, R49, R6, !PT ;  /* 0x0000000631067209 */ /* 0x000fe20007810000 */
[----:B------:R-:W-:Y:S01]  /*d460*/  MUFU.EX2 R29, R29 ;  /* 0x0000001d001d7308 */ /* 0x000fe20000000800 */
[----:B------:R-:W-:-:S02]  /*d470*/  ISETP.LT.OR P4, PT, R74, 0x69, P4 ;  /* 0x000000694a00780c */ /* 0x000fc40002781670 */
[----:B------:R-:W-:Y:S02]  /*d480*/  FMNMX.FTZ R6, R51, R6, !PT ;  /* 0x0000000633067209 */ /* 0x000fe40007810000 */
[----:B------:R-:W-:Y:S02]  /*d490*/  FSEL R65, R65, -INF , !P4 ;  /* 0xff80000041417808 */ /* 0x000fe40006000000 */
[----:B------:R-:W-:Y:S01]  /*d4a0*/  FMNMX.FTZ R6, R53, R6, !PT ;  /* 0x0000000635067209 */ /* 0x000fe20007810000 */
[----:B------:R-:W-:Y:S01]  /*d4b0*/  MUFU.EX2 R142, R142 ;  /* 0x0000008e008e7308 */ /* 0x000fe20000000800 */
[----:B------:R-:W-:Y:S02]  /*d4c0*/  ISETP.GT.AND P4, PT, R81, 0x69, P2 ;  /* 0x000000695100780c */ /* 0x000fe40001784270 */
[----:B------:R-:W-:Y:S02]  /*d4d0*/  FMNMX.FTZ R6, R55, R6, !PT ;  /* 0x0000000637067209 */ /* 0x000fe40007810000 */
[----:B------:R-:W-:-:S02]  /*d4e0*/  ISETP.LT.OR P4, PT, R74, 0x6a, P4 ;  /* 0x0000006a4a00780c */ /* 0x000fc40002781670 */
[----:B------:R-:W-:Y:S01]  /*d4f0*/  FMNMX.FTZ R63, R59, R6, !PT ;  /* 0x000000063b3f7209 */ /* 0x000fe20007810000 */
[----:B------:R-:W-:Y:S01]  /*d500*/  MUFU.EX2 R37, R37 ;  /* 0x0000002500257308 */ /* 0x000fe20000000800 */
[----:B------:R-:W-:Y:S02]  /*d510*/  FSEL R67, R67, -INF , !P4 ;  /* 0xff80000043437808 */ /* 0x000fe40006000000 */
[----:B------:R-:W-:Y:S02]  /*d520*/  ISETP.GT.AND P4, PT, R81, 0x70, P2 ;  /* 0x000000705100780c */ /* 0x000fe40001784270 */
[----:B------:R-:W-:Y:S02]  /*d530*/  FMNMX.FTZ R63, R10, R63, !PT ;  /* 0x0000003f0a3f7209 */ /* 0x000fe40007810000 */
[----:B------:R-:W-:Y:S01]  /*d540*/  ISETP.LT.OR P4, PT, R74, 0x71, P4 ;  /* 0x000000714a00780c */ /* 0x000fe20002781670 */
[----:B------:R-:W-:Y:S01]  /*d550*/  MUFU.EX2 R136, R136 ;  /* 0x0000008800887308 */ /* 0x000fe20000000800 */
[----:B------:R-:W-:-:S02]  /*d560*/  FMNMX.FTZ R63, R62, R63, !PT ;  /* 0x0000003f3e3f7209 */ /* 0x000fc40007810000 */
[----:B------:R-:W-:Y:S02]  /*d570*/  FSEL R70, R70, -INF , !P4 ;  /* 0xff80000046467808 */ /* 0x000fe40006000000 */
[----:B------:R-:W-:Y:S02]  /*d580*/  ISETP.GT.AND P4, PT, R81, 0x71, P2 ;  /* 0x000000715100780c */ /* 0x000fe40001784270 */
[----:B------:R-:W-:Y:S01]  /*d590*/  FMNMX.FTZ R6, R14, R63, !PT ;  /* 0x0000003f0e067209 */ /* 0x000fe20007810000 */
[----:B------:R-:W-:Y:S01]  /*d5a0*/  MUFU.EX2 R61, R42 ;  /* 0x0000002a003d7308 */ /* 0x000fe20000000800 */
[----:B------:R-:W-:Y:S02]  /*d5b0*/  ISETP.LT.OR P4, PT, R74, 0x72, P4 ;  /* 0x000000724a00780c */ /* 0x000fe40002781670 */
[----:B------:R-:W-:Y:S02]  /*d5c0*/  FMNMX.FTZ R6, R65, R6, !PT ;  /* 0x0000000641067209 */ /* 0x000fe40007810000 */
[----:B------:R-:W-:-:S02]  /*d5d0*/  FSEL R24, R71, -INF , !P4 ;  /* 0xff80000047187808 */ /* 0x000fc40006000000 */
[----:B------:R-:W-:Y:S01]  /*d5e0*/  ISETP.GT.AND P4, PT, R81, 0x78, P2 ;  /* 0x000000785100780c */ /* 0x000fe20001784270 */
[----:B------:R-:W-:Y:S01]  /*d5f0*/  MUFU.EX2 R138, R138 ;  /* 0x0000008a008a7308 */ /* 0x000fe20000000800 */
[----:B------:R-:W-:Y:S02]  /*d600*/  FMNMX.FTZ R71, R67, R6, !PT ;  /* 0x0000000643477209 */ /* 0x000fe40007810000 */
[----:B------:R-:W-:Y:S02]  /*d610*/  ISETP.GT.AND P2, PT, R81, 0x79, P2 ;  /* 0x000000795100780c */ /* 0x000fe40001744270 */
[----:B------:R-:W-:Y:S02]  /*d620*/  ISETP.LT.OR P4, PT, R74, 0x79, P4 ;  /* 0x000000794a00780c */ /* 0x000fe40002781670 */
[----:B------:R-:W-:Y:S01]  /*d630*/  FMNMX.FTZ R71, R70, R71, !PT ;  /* 0x0000004746477209 */ /* 0x000fe20007810000 */
[----:B------:R-:W-:Y:S01]  /*d640*/  MUFU.EX2 R45, R45 ;  /* 0x0000002d002d7308 */ /* 0x000fe20000000800 */
[----:B------:R-:W-:-:S02]  /*d650*/  ISETP.LT.OR P2, PT, R74, 0x7a, P2 ;  /* 0x0000007a4a00780c */ /* 0x000fc40001741670 */
[----:B------:R-:W-:Y:S02]  /*d660*/  FSEL R72, R72, -INF , !P4 ;  /* 0xff80000048487808 */ /* 0x000fe40006000000 */
[----:B------:R-:W-:Y:S02]  /*d670*/  FMNMX.FTZ R77, R24, R71, !PT ;  /* 0x00000047184d7209 */ /* 0x000fe40007810000 */
[----:B------:R-:W-:Y:S01]  /*d680*/  FSEL R28, R73, -INF , !P2 ;  /* 0xff800000491c7808 */ /* 0x000fe20005000000 */
[----:B------:R-:W-:Y:S01]  /*d690*/  MUFU.EX2 R132, R132 ;  /* 0x0000008400847308 */ /* 0x000fe20000000800 */
[----:B------:R-:W-:Y:S01]  /*d6a0*/  FMNMX.FTZ R77, R72, R77, !PT ;  /* 0x0000004d484d7209 */ /* 0x000fe20007810000 */
[--C-:B------:R-:W-:Y:S01]  /*d6b0*/  FFMA.FTZ R73, R60, UR22, -R11.reuse ;  /* 0x000000163c497c23 */ /* 0x100fe2000801080b */
[----:B------:R-:W-:Y:S02]  /*d6c0*/  FSEL R32, R4, RZ, P3 ;  /* 0x000000ff04207208 */ /* 0x000fe40001800000 */
[----:B------:R-:W-:Y:S01]  /*d6d0*/  FMNMX.FTZ R6, R28, R77, !PT ;  /* 0x0000004d1c067209 */ /* 0x000fe20007810000 */
[--C-:B------:R-:W-:Y:S01]  /*d6e0*/  FFMA.FTZ R77, R66, UR22, -R11.reuse ;  /* 0x00000016424d7c23 */ /* 0x100fe2000801080b */
[----:B------:R-:W-:Y:S01]  /*d6f0*/  FFMA.FTZ R11, R79, UR22, -R11 ;  /* 0x000000164f0b7c23 */ /* 0x000fe2000801080b */
[----:B------:R-:W-:Y:S01]  /*d700*/  FADD.FTZ R32, -R32, R5 ;  /* 0x0000000520207221 */ /* 0x000fe20000010100 */
[----:B------:R-:W-:Y:S01]  /*d710*/  MUFU.EX2 R63, R50 ;  /* 0x00000032003f7308 */ /* 0x000fe20000000800 */
[----:B------:R-:W0:Y:S02]  /*d720*/  SHFL.BFLY PT, R81, R6, 0x2, 0x1f ;  /* 0x0c401f0006517f89 */ /* 0x000e2400000e0000 */
[----:B------:R-:W-:-:S05]  /*d730*/  FMUL.FTZ R5, R32, UR22 ;  /* 0x0000001620057c20 */ /* 0x000fca0008410000 */
[----:B------:R-:W-:Y:S08]  /*d740*/  MUFU.EX2 R134, R134 ;  /* 0x0000008600867308 */ /* 0x000ff00000000800 */
[----:B------:R-:W1:Y:S08]  /*d750*/  MUFU.EX2 R5, R5 ;  /* 0x0000000500057308 */ /* 0x000e700000000800 */
[----:B------:R-:W-:Y:S01]  /*d760*/  MUFU.EX2 R71, R54 ;  /* 0x0000003600477308 */ /* 0x000fe20000000800 */
[----:B0-----:R-:W-:-:S05]  /*d770*/  FMNMX.FTZ R81, R6, R81, !PT ;  /* 0x0000005106517209 */ /* 0x001fca0007810000 */
[----:B------:R-:W0:Y:S02]  /*d780*/  SHFL.BFLY PT, R6, R81, 0x1, 0x1f ;  /* 0x0c201f0051067f89 */ /* 0x000e2400000e0000 */
[----:B------:R-:W-:Y:S01]  /*d790*/  MUFU.EX2 R128, R128 ;  /* 0x0000008000807308 */ /* 0x000fe20000000800 */
[-C--:B-1----:R-:W-:Y:S01]  /*d7a0*/  FMUL.FTZ R88, R88, R5.reuse ;  /* 0x0000000558587220 */ /* 0x082fe20000410000 */
[-C--:B------:R-:W-:Y:S01]  /*d7b0*/  FMUL.FTZ R89, R89, R5.reuse ;  /* 0x0000000559597220 */ /* 0x080fe20000410000 */
[-C--:B------:R-:W-:Y:S01]  /*d7c0*/  FMUL.FTZ R92, R92, R5.reuse ;  /* 0x000000055c5c7220 */ /* 0x080fe20000410000 */
[-C--:B------:R-:W-:Y:S01]  /*d7d0*/  FMUL.FTZ R93, R93, R5.reuse ;  /* 0x000000055d5d7220 */ /* 0x080fe20000410000 */
[-C--:B------:R-:W-:Y:S01]  /*d7e0*/  FMUL.FTZ R96, R96, R5.reuse ;  /* 0x0000000560607220 */ /* 0x080fe20000410000 */
[-C--:B------:R-:W-:Y:S01]  /*d7f0*/  FMUL.FTZ R97, R97, R5.reuse ;  /* 0x0000000561617220 */ /* 0x080fe20000410000 */
[-C--:B------:R-:W-:Y:S01]  /*d800*/  FMUL.FTZ R100, R100, R5.reuse ;  /* 0x0000000564647220 */ /* 0x080fe20000410000 */
[----:B------:R-:W-:Y:S01]  /*d810*/  MUFU.EX2 R57, R57 ;  /* 0x0000003900397308 */ /* 0x000fe20000000800 */
[-C--:B------:R-:W-:Y:S01]  /*d820*/  FMUL.FTZ R101, R101, R5.reuse ;  /* 0x0000000565657220 */ /* 0x080fe20000410000 */
        /* <DEDUP_REMOVED lines=8> */
[----:B------:R-:W-:Y:S01]  /*d8b0*/  FMUL.FTZ R117, R117, R5 ;  /* 0x0000000575757220 */ /* 0x000fe20000410000 */
[----:B0-----:R-:W-:-:S05]  /*d8c0*/  FMNMX.FTZ R6, R81, R6, !PT ;  /* 0x0000000651067209 */ /* 0x001fca0007810000 */
[----:B------:R-:W-:Y:S01]  /*d8d0*/  MUFU.EX2 R73, R73 ;  /* 0x0000004900497308 */ /* 0x000fe20000000800 */
[C---:B------:R-:W-:Y:S01]  /*d8e0*/  FSETP.NEU.FTZ.AND P2, PT, R6.reuse, -INF , PT ;  /* 0xff8000000600780b */ /* 0x040fe20003f5d000 */
[----:B------:R-:W-:-:S05]  /*d8f0*/  FMUL.FTZ R40, R6, UR22 ;  /* 0x0000001606287c20 */ /* 0x000fca0008410000 */
[----:B------:R-:W-:Y:S01]  /*d900*/  FSEL R40, R40, RZ, P2 ;  /* 0x000000ff28287208 */ /* 0x000fe20001000000 */
[----:B------:R-:W-:Y:S04]  /*d910*/  MUFU.EX2 R124, R124 ;  /* 0x0000007c007c7308 */ /* 0x000fe80000000800 */
        /* <DEDUP_REMOVED lines=8> */
[----:B------:R-:W-:Y:S01]  /*d9a0*/  FFMA.FTZ R145, R20, UR22, -R40 ;  /* 0x0000001614917c23 */ /* 0x000fe20008010828 */
[----:B------:R-:W-:Y:S01]  /*d9b0*/  FADD.FTZ R36, R150, R3 ;  /* 0x0000000396247221 */ /* 0x000fe20000010000 */
[----:B------:R-:W-:Y:S01]  /*d9c0*/  MUFU.EX2 R8, R8 ;  /* 0x0000000800087308 */ /* 0x000fe20000000800 */
[----:B------:R-:W-:-:S02]  /*d9d0*/  IMAD.U32 R13, RZ, RZ, UR27 ;  /* 0x0000001bff0d7e24 */ /* 0x000fc4000f8e00ff */
[----:B------:R-:W-:Y:S01]  /*d9e0*/  FFMA.FTZ R20, R21, UR22, -R40 ;  /* 0x0000001615147c23 */ /* 0x000fe20008010828 */
[----:B------:R-:W-:Y:S01]  /*d9f0*/  FADD.FTZ R3, R33, R36 ;  /* 0x0000002421037221 */ /* 0x000fe20000010000 */
[----:B------:R-:W-:Y:S01]  /*da00*/  FSEL R36, R6, RZ, P2 ;  /* 0x000000ff06247208 */ /* 0x000fe20001000000 */
[--C-:B------:R-:W-:Y:S01]  /*da10*/  FFMA.FTZ R147, R26, UR22, -R40.reuse ;  /* 0x000000161a937c23 */ /* 0x100fe20008010828 */
[----:B------:R-:W-:Y:S01]  /*da20*/  @!P1 LEA R13, R13, UR45, 0x3 ;  /* 0x0000002d0d0d9c11 */ /* 0x000fe2000f8e18ff */
[----:B------:R-:W-:Y:S01]  /*da30*/  FADD.FTZ R38, R144, R3 ;  /* 0x0000000390267221 */ /* 0x000fe20000010000 */
[----:B------:R-:W-:Y:S01]  /*da40*/  MUFU.EX2 R149, R149 ;  /* 0x0000009500957308 */ /* 0x000fe20000000800 */
[----:B------:R-:W-:Y:S01]  /*da50*/  FADD.FTZ R3, -R36, R7 ;  /* 0x0000000724037221 */ /* 0x000fe20000010100 */
[----:B------:R-:W-:Y:S01]  /*da60*/  FFMA.FTZ R26, R27, UR22, -R40 ;  /* 0x000000161b1a7c23 */ /* 0x000fe20008010828 */
[----:B------:R-:W-:Y:S01]  /*da70*/  FADD.FTZ R7, R15, R38 ;  /* 0x000000260f077221 */ /* 0x000fe20000010000 */
[----:B------:R-:W-:-:S02]  /*da80*/  @!P1 VIADD R13, R13, 0x16860 ;  /* 0x000168600d0d9836 */ /* 0x000fc40000000000 */
[----:B------:R-:W-:Y:S01]  /*da90*/  FMUL.FTZ R3, R3, UR22 ;  /* 0x0000001603037c20 */ /* 0x000fe20008410000 */
[--C-:B------:R-:W-:Y:S01]  /*daa0*/  FFMA.FTZ R141, R30, UR22, -R40.reuse ;  /* 0x000000161e8d7c23 */ /* 0x100fe20008010828 */
[----:B------:R-:W-:Y:S01]  /*dab0*/  FADD.FTZ R38, R146, R7 ;  /* 0x0000000792267221 */ /* 0x000fe20000010000 */
[----:B------:R-:W-:Y:S01]  /*dac0*/  MUFU.EX2 R151, R151 ;  /* 0x0000009700977308 */ /* 0x000fe20000000800 */
[----:B------:R-:W-:Y:S01]  /*dad0*/  @!P1 PRMT R13, RZ, 0x654, R13 ;  /* 0x00000654ff0d9816 */ /* 0x000fe2000000000d */
[----:B------:R-:W-:Y:S01]  /*dae0*/  FFMA.FTZ R30, R31, UR22, -R40 ;  /* 0x000000161f1e7c23 */ /* 0x000fe20008010828 */
[----:B------:R-:W-:Y:S01]  /*daf0*/  FADD.FTZ R9, R25, R38 ;  /* 0x0000002619097221 */ /* 0x000fe20000010000 */
[--C-:B------:R-:W-:Y:S01]  /*db00*/  FFMA.FTZ R143, R35, UR22, -R40.reuse ;  /* 0x00000016238f7c23 */ /* 0x100fe20008010828 */
[----:B------:R0:W-:Y:S01]  /*db10*/  @!P1 SYNCS.ARRIVE.TRANS64.RED.A1T0 RZ, [R13+URZ], RZ ;  /* 0x000000ff0dff99a7 */ /* 0x0001e2000810043f */
[--C-:B------:R-:W-:Y:S01]  /*db20*/  FFMA.FTZ R34, R39, UR22, -R40.reuse ;  /* 0x0000001627227c23 */ /* 0x100fe20008010828 */
[----:B------:R-:W-:Y:S01]  /*db30*/  FADD.FTZ R38, R140, R9 ;  /* 0x000000098c267221 */ /* 0x000fe20000010000 */
[----:B------:R1:W2:Y:S01]  /*db40*/  MUFU.EX2 R7, R3 ;  /* 0x0000000300077308 */ /* 0x0002a20000000800 */
[--C-:B------:R-:W-:Y:S01]  /*db50*/  FFMA.FTZ R139, R41, UR22, -R40.reuse ;  /* 0x00000016298b7c23 */ /* 0x100fe20008010828 */
[----:B------:R-:W-:Y:S01]  /*db60*/  FFMA.FTZ R43, R43, UR22, -R40 ;  /* 0x000000162b2b7c23 */ /* 0x000fe20008010828 */
[----:B------:R-:W-:Y:S01]  /*db70*/  FADD.FTZ R9, R29, R38 ;  /* 0x000000261d097221 */ /* 0x000fe20000010000 */
[--C-:B------:R-:W-:Y:S01]  /*db80*/  FFMA.FTZ R133, R47, UR22, -R40.reuse ;  /* 0x000000162f857c23 */ /* 0x100fe20008010828 */
[--C-:B------:R-:W-:Y:S01]  /*db90*/  FFMA.FTZ R38, R48, UR22, -R40.reuse ;  /* 0x0000001630267c23 */ /* 0x100fe20008010828 */
[--C-:B------:R-:W-:Y:S01]  /*dba0*/  FFMA.FTZ R135, R49, UR22, -R40.reuse ;  /* 0x0000001631877c23 */ /* 0x100fe20008010828 */
[----:B------:R-:W-:Y:S01]  /*dbb0*/  FADD.FTZ R42, R142, R9 ;  /* 0x000000098e2a7221 */ /* 0x000fe20000010000 */
[----:B------:R-:W3:Y:S01]  /*dbc0*/  MUFU.EX2 R12, R12 ;  /* 0x0000000c000c7308 */ /* 0x000ee20000000800 */
[--C-:B------:R-:W-:Y:S01]  /*dbd0*/  FFMA.FTZ R129, R53, UR22, -R40.reuse ;  /* 0x0000001635817c23 */ /* 0x100fe20008010828 */
[----:B------:R-:W-:Y:S01]  /*dbe0*/  FFMA.FTZ R55, R55, UR22, -R40 ;  /* 0x0000001637377c23 */ /* 0x000fe20008010828 */
[----:B-1----:R-:W-:Y:S01]  /*dbf0*/  FADD.FTZ R3, R37, R42 ;  /* 0x0000002a25037221 */ /* 0x002fe20000010000 */
[--C-:B------:R-:W-:Y:S01]  /*dc00*/  FFMA.FTZ R131, R59, UR22, -R40.reuse ;  /* 0x000000163b837c23 */ /* 0x100fe20008010828 */
[--C-:B------:R-:W-:Y:S01]  /*dc10*/  FFMA.FTZ R125, R62, UR22, -R40.reuse ;  /* 0x000000163e7d7c23 */ /* 0x100fe20008010828 */
[----:B------:R-:W-:Y:S01]  /*dc20*/  FFMA.FTZ R65, R65, UR22, -R40 ;  /* 0x0000001641417c23 */ /* 0x000fe20008010828 */
[----:B------:R-:W-:Y:S01]  /*dc30*/  FADD.FTZ R44, R136, R3 ;  /* 0x00000003882c7221 */ /* 0x000fe20000010000 */
[----:B------:R-:W0:Y:S01]  /*dc40*/  MUFU.EX2 R145, R145 ;  /* 0x0000009100917308 */ /* 0x000e220000000800 */
[----:B--2---:R-:W-:Y:S01]  /*dc50*/  FFMA.FTZ R42, R7, R2, R8 ;  /* 0x00000002072a7223 */ /* 0x004fe20000010008 */
[----:B------:R-:W-:Y:S01]  /*dc60*/  FFMA.FTZ R2, R51, UR22, -R40 ;  /* 0x0000001633027c23 */ /* 0x000fe20008010828 */
[----:B------:R-:W-:Y:S01]  /*dc70*/  FADD.FTZ R9, R61, R44 ;  /* 0x0000002c3d097221 */ /* 0x000fe20000010000 */
[----:B------:R-:W-:Y:S01]  /*dc80*/  FFMA.FTZ R67, R67, UR22, -R40 ;  /* 0x0000001643437c23 */ /* 0x000fe20008010828 */
[----:B------:R-:W-:Y:S01]  /*dc90*/  FADD.FTZ R42, R149, R42 ;  /* 0x0000002a952a7221 */ /* 0x000fe20000010000 */
[----:B------:R-:W-:Y:S01]  /*dca0*/  FFMA.FTZ R70, R70, UR22, -R40 ;  /* 0x0000001646467c23 */ /* 0x000fe20008010828 */
[----:B------:R-:W-:Y:S01]  /*dcb0*/  FADD.FTZ R44, R138, R9 ;  /* 0x000000098a2c7221 */ /* 0x000fe20000010000 */
[----:B------:R-:W1:Y:S01]  /*dcc0*/  MUFU.EX2 R20, R20 ;  /* 0x0000001400147308 */ /* 0x000e620000000800 */
[----:B------:R-:W-:Y:S01]  /*dcd0*/  FADD.FTZ R3, R151, R42 ;  /* 0x0000002a97037221 */ /* 0x000fe20000010000 */
[--C-:B------:R-:W-:Y:S01]  /*dce0*/  FFMA.FTZ R9, R10, UR22, -R40.reuse ;  /* 0x000000160a097c23 */ /* 0x100fe20008010828 */
[--C-:B------:R-:W-:Y:S01]  /*dcf0*/  FFMA.FTZ R24, R24, UR22, -R40.reuse ;  /* 0x0000001618187c23 */ /* 0x100fe20008010828 */
[----:B------:R-:W-:Y:S01]  /*dd00*/  FFMA.FTZ R72, R72, UR22, -R40 ;  /* 0x0000001648487c23 */ /* 0x000fe20008010828 */
[----:B---3--:R-:W-:Y:S01]  /*dd10*/  FADD.FTZ R42, R12, R3 ;  /* 0x000000030c2a7221 */ /* 0x008fe20000010000 */
[----:B------:R-:W-:Y:S01]  /*dd20*/  FADD.FTZ R3, R45, R44 ;  /* 0x0000002c2d037221 */ /* 0x000fe20000010000 */
[----:B------:R-:W-:Y:S01]  /*dd30*/  FFMA.FTZ R28, R28, UR22, -R40 ;  /* 0x000000161c1c7c23 */ /* 0x000fe20008010828 */
[----:B------:R-:W2:Y:S01]  /*dd40*/  MUFU.EX2 R147, R147 ;  /* 0x0000009300937308 */ /* 0x000ea20000000800 */
[----:B0-----:R-:W-:Y:S01]  /*dd50*/  FADD.FTZ R13, R145, R42 ;  /* 0x0000002a910d7221 */ /* 0x001fe20000010000 */
[----:B------:R-:W-:Y:S01]  /*dd60*/  FADD.FTZ R42, R132, R3 ;  /* 0x00000003842a7221 */ /* 0x000fe20000010000 */
[----:B------:R-:W-:Y:S01]  /*dd70*/  FFMA.FTZ R3, R14, UR22, -R40 ;  /* 0x000000160e037c23 */ /* 0x000fe20008010828 */
[----:B------:R-:W-:Y:S01]  /*dd80*/  F2FP.F16.F32.PACK_AB R144, R15, R144 ;  /* 0x000000900f90723e */ /* 0x000fe200000000ff */
[----:B------:R-:W-:Y:S01]  /*dd90*/  UMOV UR27, UR37 ;  /* 0x00000025001b7c82 */ /* 0x000fe20008000000 */
[----:B------:R-:W-:Y:S01]  /*dda0*/  FADD.FTZ R21, R63, R42 ;  /* 0x0000002a3f157221 */ /* 0x000fe20000010000 */
[----:B------:R-:W-:Y:S01]  /*ddb0*/  ISETP.GT.AND P2, PT, R0, UR43, PT ;  /* 0x0000002b00007c0c */ /* 0x000fe2000bf44270 */
[----:B------:R-:W0:Y:S01]  /*ddc0*/  MUFU.EX2 R26, R26 ;  /* 0x0000001a001a7308 */ /* 0x000e220000000800 */
[----:B-1----:R-:W-:Y:S01]  /*ddd0*/  FADD.FTZ R10, R20, R13 ;  /* 0x0000000d140a7221 */ /* 0x002fe20000010000 */
[----:B------:R-:W-:Y:S01]  /*dde0*/  FADD.FTZ R42, R134, R21 ;  /* 0x00000015862a7221 */ /* 0x000fe20000010000 */
[-C--:B------:R-:W-:Y:S01]  /*ddf0*/  FMUL.FTZ R90, R90, R7.reuse ;  /* 0x000000075a5a7220 */ /* 0x080fe20000410000 */
[-C--:B------:R-:W-:Y:S01]  /*de00*/  FMUL.FTZ R91, R91, R7.reuse ;  /* 0x000000075b5b7220 */ /* 0x080fe20000410000 */
[-C--:B------:R-:W-:Y:S01]  /*de10*/  FMUL.FTZ R94, R94, R7.reuse ;  /* 0x000000075e5e7220 */ /* 0x080fe20000410000 */
[----:B------:R-:W-:Y:S01]  /*de20*/  FADD.FTZ R21, R71, R42 ;  /* 0x0000002a47157221 */ /* 0x000fe20000010000 */
[-C--:B------:R-:W-:Y:S01]  /*de30*/  FMUL.FTZ R95, R95, R7.reuse ;  /* 0x000000075f5f7220 */ /* 0x080fe20000410000 */
[----:B------:R-:W1:Y:S01]  /*de40*/  MUFU.EX2 R141, R141 ;  /* 0x0000008d008d7308 */ /* 0x000e620000000800 */
[----:B--2---:R-:W-:Y:S01]  /*de50*/  FADD.FTZ R13, R147, R10 ;  /* 0x0000000a930d7221 */ /* 0x004fe20000010000 */
[----:B------:R-:W-:Y:S01]  /*de60*/  FADD.FTZ R42, R128, R21 ;  /* 0x00000015802a7221 */ /* 0x000fe20000010000 */
[-C--:B------:R-:W-:Y:S01]  /*de70*/  FMUL.FTZ R98, R98, R7.reuse ;  /* 0x0000000762627220 */ /* 0x080fe20000410000 */
[-C--:B------:R-:W-:Y:S01]  /*de80*/  FMUL.FTZ R99, R99, R7.reuse ;  /* 0x0000000763637220 */ /* 0x080fe20000410000 */
[-C--:B------:R-:W-:Y:S01]  /*de90*/  FMUL.FTZ R102, R102, R7.reuse ;  /* 0x0000000766667220 */ /* 0x080fe20000410000 */
[----:B------:R-:W-:Y:S01]  /*dea0*/  FADD.FTZ R21, R57, R42 ;  /* 0x0000002a39157221 */ /* 0x000fe20000010000 */
[-C--:B------:R-:W-:Y:S01]  /*deb0*/  FMUL.FTZ R103, R103, R7.reuse ;  /* 0x0000000767677220 */ /* 0x080fe20000410000 */
[----:B------:R-:W2:Y:S01]  /*dec0*/  MUFU.EX2 R30, R30 ;  /* 0x0000001e001e7308 */ /* 0x000ea20000000800 */
[----:B0-----:R-:W-:Y:S01]  /*ded0*/  FADD.FTZ R14, R26, R13 ;  /* 0x0000000d1a0e7221 */ /* 0x001fe20000010000 */
[----:B------:R-:W-:Y:S01]  /*dee0*/  FADD.FTZ R42, R130, R21 ;  /* 0x00000015822a7221 */ /* 0x000fe20000010000 */
[-C--:B------:R-:W-:Y:S01]  /*def0*/  FMUL.FTZ R106, R106, R7.reuse ;  /* 0x000000076a6a7220 */ /* 0x080fe20000410000 */
[-C--:B------:R-:W-:Y:S01]  /*df00*/  FMUL.FTZ R107, R107, R7.reuse ;  /* 0x000000076b6b7220 */ /* 0x080fe20000410000 */
[-C--:B------:R-:W-:Y:S01]  /*df10*/  FMUL.FTZ R110, R110, R7.reuse ;  /* 0x000000076e6e7220 */ /* 0x080fe20000410000 */
[----:B------:R-:W-:Y:S01]  /*df20*/  FADD.FTZ R15, R73, R42 ;  /* 0x0000002a490f7221 */ /* 0x000fe20000010000 */
[-C--:B------:R-:W-:Y:S01]  /*df30*/  FMUL.FTZ R111, R111, R7.reuse ;  /* 0x000000076f6f7220 */ /* 0x080fe20000410000 */
[----:B------:R-:W0:Y:S01]  /*df40*/  MUFU.EX2 R143, R143 ;  /* 0x0000008f008f7308 */ /* 0x000e220000000800 */
[----:B-1----:R-:W-:Y:S01]  /*df50*/  FADD.FTZ R13, R141, R14 ;  /* 0x0000000e8d0d7221 */ /* 0x002fe20000010000 */
[----:B------:R-:W-:Y:S01]  /*df60*/  FADD.FTZ R42, R124, R15 ;  /* 0x0000000f7c2a7221 */ /* 0x000fe20000010000 */
[-C--:B------:R-:W-:Y:S01]  /*df70*/  FMUL.FTZ R114, R114, R7.reuse ;  /* 0x0000000772727220 */ /* 0x080fe20000410000 */
[-C--:B------:R-:W-:Y:S01]  /*df80*/  FMUL.FTZ R115, R115, R7.reuse ;  /* 0x0000000773737220 */ /* 0x080fe20000410000 */
[-C--:B------:R-:W-:Y:S01]  /*df90*/  FMUL.FTZ R118, R118, R7.reuse ;  /* 0x0000000776767220 */ /* 0x080fe20000410000 */
[----:B------:R-:W-:Y:S01]  /*dfa0*/  FMUL.FTZ R119, R119, R7 ;  /* 0x0000000777777220 */ /* 0x000fe20000410000 */
[----:B------:R-:W-:Y:S01]  /*dfb0*/  F2FP.F16.F32.PACK_AB R148, R83, R148 ;  /* 0x000000945394723e */ /* 0x000fe200000000ff */
[----:B------:R-:W1:Y:S01]  /*dfc0*/  MUFU.EX2 R32, R32 ;  /* 0x0000002000207308 */ /* 0x000e620000000800 */
[----:B--2---:R-:W-:Y:S01]  /*dfd0*/  FADD.FTZ R14, R30, R13 ;  /* 0x0000000d1e0e7221 */ /* 0x004fe20000010000 */
[----:B------:R-:W-:Y:S01]  /*dfe0*/  F2FP.F16.F32.PACK_AB R150, R33, R150 ;  /* 0x000000962196723e */ /* 0x000fe200000000ff */
[----:B------:R-:W-:Y:S01]  /*dff0*/  VIADD R0, R0, 0xffffffff ;  /* 0xffffffff00007836 */ /* 0x000fe20000000000 */
[----:B------:R-:W-:Y:S01]  /*e000*/  F2FP.F16.F32.PACK_AB R146, R25, R146 ;  /* 0x000000921992723e */ /* 0x000fe200000000ff */
[----:B------:R-:W-:Y:S01]  /*e010*/  IMAD.MOV.U32 R5, RZ, RZ, R4 ;  /* 0x000000ffff057224 */ /* 0x000fe200078e0004 */
[----:B------:R-:W-:Y:S01]  /*e020*/  F2FP.F16.F32.PACK_AB R140, R29, R140 ;  /* 0x0000008c1d8c723e */ /* 0x000fe200000000ff */
[----:B------:R-:W-:Y:S01]  /*e030*/  IMAD.MOV.U32 R7, RZ, RZ, R6 ;  /* 0x000000ffff077224 */ /* 0x000fe200078e0006 */
        /* <DEDUP_REMOVED lines=8> */
[----:B------:R-:W-:Y:S02]  /*e0c0*/  F2FP.F16.F32.PACK_AB R134, R71, R134 ;  /* 0x000000864786723e */ /* 0x000fe400000000ff */
[----:B------:R-:W-:-:S02]  /*e0d0*/  F2FP.F16.F32.PACK_AB R128, R57, R128 ;  /* 0x000000803980723e */ /* 0x000fc400000000ff */
[----:B------:R-:W-:Y:S01]  /*e0e0*/  MUFU.EX2 R139, R139 ;  /* 0x0000008b008b7308 */ /* 0x000fe20000000800 */
[----:B--2---:R-:W-:Y:S01]  /*e0f0*/  FADD.FTZ R13, R137, R40 ;  /* 0x00000028890d7221 */ /* 0x004fe20000010000 */
[----:B------:R-:W-:Y:S02]  /*e100*/  F2FP.F16.F32.PACK_AB R130, R73, R130 ;  /* 0x000000824982723e */ /* 0x000fe400000000ff */
[----:B------:R-:W-:Y:S02]  /*e110*/  F2FP.F16.F32.PACK_AB R149, R149, R8 ;  /* 0x000000089595723e */ /* 0x000fe400000000ff */
[----:B------:R-:W-:Y:S02]  /*e120*/  F2FP.F16.F32.PACK_AB R151, R12, R151 ;  /* 0x000000970c97723e */ /* 0x000fe400000000ff */
[----:B------:R-:W1:Y:S01]  /*e130*/  MUFU.EX2 R77, R77 ;  /* 0x0000004d004d7308 */ /* 0x000e620000000800 */
[----:B0-----:R-:W-:Y:S01]  /*e140*/  FADD.FTZ R40, R34, R13 ;  /* 0x0000000d22287221 */ /* 0x001fe20000010000 */
[----:B------:R-:W-:-:S02]  /*e150*/  F2FP.F16.F32.PACK_AB R145, R20, R145 ;  /* 0x000000911491723e */ /* 0x000fc400000000ff */
[----:B------:R-:W-:Y:S02]  /*e160*/  F2FP.F16.F32.PACK_AB R147, R26, R147 ;  /* 0x000000931a93723e */ /* 0x000fe400000000ff */
[----:B------:R-:W-:Y:S02]  /*e170*/  F2FP.F16.F32.PACK_AB R141, R30, R141 ;  /* 0x0000008d1e8d723e */ /* 0x000fe400000000ff */
[----:B------:R-:W-:Y:S01]  /*e180*/  MUFU.EX2 R36, R43 ;  /* 0x0000002b00247308 */ /* 0x000fe20000000800 */
[----:B------:R-:W-:Y:S02]  /*e190*/  F2FP.F16.F32.PACK_AB R143, R32, R143 ;  /* 0x0000008f208f723e */ /* 0x000fe400000000ff */
[----:B------:R-:W-:-:S05]  /*e1a0*/  F2FP.F16.F32.PACK_AB R137, R34, R137 ;  /* 0x000000892289723e */ /* 0x000fca00000000ff */
[----:B------:R-:W0:Y:S01]  /*e1b0*/  MUFU.EX2 R126, R126 ;  /* 0x0000007e007e7308 */ /* 0x000e220000000800 */
[C---:B-1----:R-:W-:Y:S01]  /*e1c0*/  FADD.FTZ R13, R77.reuse, R42 ;  /* 0x0000002a4d0d7221 */ /* 0x042fe20000010000 */
[----:B------:R-:W-:-:S06]  /*e1d0*/  F2FP.F16.F32.PACK_AB R124, R77, R124 ;  /* 0x0000007c4d7c723e */ /* 0x000fcc00000000ff */
[----:B------:R-:W-:Y:S08]  /*e1e0*/  MUFU.EX2 R133, R133 ;  /* 0x0000008500857308 */ /* 0x000ff00000000800 */
[----:B------:R-:W1:Y:S01]  /*e1f0*/  MUFU.EX2 R69, R69 ;  /* 0x0000004500457308 */ /* 0x000e620000000800 */
[----:B0-----:R-:W-:-:S07]  /*e200*/  FADD.FTZ R42, R126, R13 ;  /* 0x0000000d7e2a7221 */ /* 0x001fce0000010000 */
[----:B------:R-:W-:Y:S08]  /*e210*/  MUFU.EX2 R38, R38 ;  /* 0x0000002600267308 */ /* 0x000ff00000000800 */
[----:B------:R-:W0:Y:S01]  /*e220*/  MUFU.EX2 R120, R120 ;  /* 0x0000007800787308 */ /* 0x000e220000000800 */
[C---:B-1----:R-:W-:Y:S01]  /*e230*/  FADD.FTZ R13, R69.reuse, R42 ;  /* 0x0000002a450d7221 */ /* 0x042fe20000010000 */
[----:B------:R-:W-:-:S06]  /*e240*/  F2FP.F16.F32.PACK_AB R126, R69, R126 ;  /* 0x0000007e457e723e */ /* 0x000fcc00000000ff */
[----:B------:R-:W-:Y:S08]  /*e250*/  MUFU.EX2 R135, R135 ;  /* 0x0000008700877308 */ /* 0x000ff00000000800 */
[----:B------:R1:W-:Y:S01]  /*e260*/  MUFU.EX2 R14, R9 ;  /* 0x00000009000e7308 */ /* 0x0003e20000000800 */
[----:B0-----:R-:W-:-:S07]  /*e270*/  FADD.FTZ R42, R120, R13 ;  /* 0x0000000d782a7221 */ /* 0x001fce0000010000 */
[----:B------:R-:W0:Y:S01]  /*e280*/  MUFU.EX2 R75, R75 ;  /* 0x0000004b004b7308 */ /* 0x000e220000000800 */
[----:B-1----:R-:W-:Y:S01]  /*e290*/  FADD.FTZ R9, R139, R40 ;  /* 0x000000288b097221 */ /* 0x002fe20000010000 */
[----:B------:R-:W-:-:S03]  /*e2a0*/  F2FP.F16.F32.PACK_AB R139, R36, R139 ;  /* 0x0000008b248b723e */ /* 0x000fc600000000ff */
[----:B------:R-:W-:-:S03]  /*e2b0*/  FADD.FTZ R40, R36, R9 ;  /* 0x0000000924287221 */ /* 0x000fc60000010000 */
[----:B------:R-:W-:Y:S01]  /*e2c0*/  MUFU.EX2 R2, R2 ;  /* 0x0000000200027308 */ /* 0x000fe20000000800 */
[----:B------:R-:W-:Y:S01]  /*e2d0*/  FADD.FTZ R9, R133, R40 ;  /* 0x0000002885097221 */ /* 0x000fe20000010000 */
[----:B------:R-:W-:-:S03]  /*e2e0*/  F2FP.F16.F32.PACK_AB R133, R38, R133 ;  /* 0x000000852685723e */ /* 0x000fc600000000ff */
[----:B------:R-:W-:-:S03]  /*e2f0*/  FADD.FTZ R40, R38, R9 ;  /* 0x0000000926287221 */ /* 0x000fc60000010000 */
[----:B------:R-:W1:Y:S01]  /*e300*/  MUFU.EX2 R122, R122 ;  /* 0x0000007a007a7308 */ /* 0x000e620000000800 */
[C---:B0-----:R-:W-:Y:S01]  /*e310*/  FADD.FTZ R9, R75.reuse, R42 ;  /* 0x0000002a4b097221 */ /* 0x041fe20000010000 */
[----:B------:R-:W-:-:S06]  /*e320*/  F2FP.F16.F32.PACK_AB R120, R75, R120 ;  /* 0x000000784b78723e */ /* 0x000fcc00000000ff */
[----:B------:R-:W0:Y:S08]  /*e330*/  MUFU.EX2 R129, R129 ;  /* 0x0000008100817308 */ /* 0x000e300000000800 */
[----:B------:R-:W2:Y:S01]  /*e340*/  MUFU.EX2 R10, R55 ;  /* 0x00000037000a7308 */ /* 0x000ea20000000800 */
[----:B-1----:R-:W-:-:S07]  /*e350*/  FADD.FTZ R42, R122, R9 ;  /* 0x000000097a2a7221 */ /* 0x002fce0000010000 */
[----:B------:R-:W1:Y:S08]  /*e360*/  MUFU.EX2 R131, R131 ;  /* 0x0000008300837308 */ /* 0x000e700000000800 */
[----:B------:R3:W-:Y:S08]  /*e370*/  MUFU.EX2 R15, R3 ;  /* 0x00000003000f7308 */ /* 0x0007f00000000800 */
[----:B------:R-:W4:Y:S01]  /*e380*/  MUFU.EX2 R125, R125 ;  /* 0x0000007d007d7308 */ /* 0x000f220000000800 */
[----:B---3--:R-:W-:Y:S01]  /*e390*/  FADD.FTZ R3, R135, R40 ;  /* 0x0000002887037221 */ /* 0x008fe20000010000 */
[----:B------:R-:W-:-:S03]  /*e3a0*/  F2FP.F16.F32.PACK_AB R135, R2, R135 ;  /* 0x000000870287723e */ /* 0x000fc600000000ff */
[----:B------:R-:W-:-:S03]  /*e3b0*/  FADD.FTZ R40, R2, R3 ;  /* 0x0000000302287221 */ /* 0x000fc60000010000 */
[----:B------:R-:W3:Y:S01]  /*e3c0*/  MUFU.EX2 R65, R65 ;  /* 0x0000004100417308 */ /* 0x000ee20000000800 */
[----:B0-----:R-:W-:Y:S01]  /*e3d0*/  FADD.FTZ R9, R129, R40 ;  /* 0x0000002881097221 */ /* 0x001fe20000010000 */
[----:B--2---:R-:W-:-:S03]  /*e3e0*/  F2FP.F16.F32.PACK_AB R129, R10, R129 ;  /* 0x000000810a81723e */ /* 0x004fc600000000ff */
[----:B------:R-:W-:-:S03]  /*e3f0*/  FADD.FTZ R40, R10, R9 ;  /* 0x000000090a287221 */ /* 0x000fc60000010000 */
[----:B------:R-:W0:Y:S01]  /*e400*/  MUFU.EX2 R67, R67 ;  /* 0x0000004300437308 */ /* 0x000e220000000800 */
[----:B-1----:R-:W-:Y:S01]  /*e410*/  FADD.FTZ R9, R131, R40 ;  /* 0x0000002883097221 */ /* 0x002fe20000010000 */
[----:B------:R-:W-:-:S03]  /*e420*/  F2FP.F16.F32.PACK_AB R131, R14, R131 ;  /* 0x000000830e83723e */ /* 0x000fc600000000ff */
[----:B------:R-:W-:-:S03]  /*e430*/  FADD.FTZ R40, R14, R9 ;  /* 0x000000090e287221 */ /* 0x000fc60000010000 */
[----:B------:R-:W1:Y:S01]  /*e440*/  MUFU.EX2 R121, R70 ;  /* 0x0000004600797308 */ /* 0x000e620000000800 */
[----:B----4-:R-:W-:Y:S01]  /*e450*/  FADD.FTZ R40, R125, R40 ;  /* 0x000000287d287221 */ /* 0x010fe20000010000 */
[----:B------:R-:W-:-:S03]  /*e460*/  F2FP.F16.F32.PACK_AB R125, R15, R125 ;  /* 0x0000007d0f7d723e */ /* 0x000fc600000000ff */
[----:B------:R-:W-:-:S03]  /*e470*/  FADD.FTZ R40, R15, R40 ;  /* 0x000000280f287221 */ /* 0x000fc60000010000 */
[----:B------:R-:W2:Y:S01]  /*e480*/  MUFU.EX2 R24, R24 ;  /* 0x0000001800187308 */ /* 0x000ea20000000800 */
[----:B---3--:R-:W-:Y:S01]  /*e490*/  FADD.FTZ R40, R65, R40 ;  /* 0x0000002841287221 */ /* 0x008fe20000010000 */
[----:B0-----:R-:W-:-:S03]  /*e4a0*/  F2FP.F16.F32.PACK_AB R127, R67, R65 ;  /* 0x00000041437f723e */ /* 0x001fc600000000ff */
[----:B------:R-:W-:-:S03]  /*e4b0*/  FADD.FTZ R40, R67, R40 ;  /* 0x0000002843287221 */ /* 0x000fc60000010000 */
        /* <DEDUP_REMOVED lines=12> */
.L_x_839:
[----:B------:R-:W-:Y:S06]  /*e580*/  BAR.ARV 0x8, 0x200 ;  /* 0x0208000000007b1d */ /* 0x000fec0000002000 */
[----:B------:R-:W-:Y:S05]  /*e590*/  @!P0 BRA `(.L_x_857) ;  /* 0x0000000000048947 */ /* 0x000fea0003800000 */
[----:B------:R-:W-:Y:S01]  /*e5a0*/  BPT.TRAP 0x1 ;  /* 0x000000040000795c */ /* 0x000fe20000300000 */
.L_x_857:
[----:B------:R-:W-:Y:S01]  /*e5b0*/  ULEA UR5, UR37, UR45, 0x3 ;  /* 0x0000002d25057291 */ /* 0x000fe2000f8e183f */
[----:B------:R-:W-:-:S05]  /*e5c0*/  IMAD.U32 R0, RZ, RZ, UR36 ;  /* 0x00000024ff007e24 */ /* 0x000fca000f8e00ff */
[----:B------:R-:W-:-:S04]  /*e5d0*/  SHF.L.U32 R0, R0, 0x1f, RZ ;  /* 0x0000001f00007819 */ /* 0x000fc800000006ff */
[----:B------:R0:W1:Y:S01]  /*e5e0*/  SYNCS.PHASECHK.TRANS64.TRYWAIT P2, [UR5+0x16850], R0 ;  /* 0x01685000ff0075a7 */ /* 0x0000620008040145 */
[----:B------:R-:W-:Y:S05]  /*e5f0*/  @!P0 BRA `(.L_x_858) ;  /* 0x0000000000048947 */ /* 0x000fea0003800000 */
[----:B------:R-:W-:Y:S01]  /*e600*/  BPT.TRAP 0x1 ;  /* 0x000000040000795c */ /* 0x000fe20000300000 */
.L_x_858:
[----:B-1----:R-:W-:Y:S05]  /*e610*/  @P2 BRA `(.L_x_859) ;  /* 0x0000000000082947 */ /* 0x002fea0003800000 */
[----:B------:R-:W1:Y:S02]  /*e620*/  SYNCS.PHASECHK.TRANS64.TRYWAIT P0, [UR5+0x16850], R0 ;  /* 0x01685000ff0075a7 */ /* 0x000e640008000145 */
[----:B-1----:R-:W-:Y:S05]  /*e630*/  @!P0 BRA `(.L_x_860) ;  /* 0x0000005c00d88947 */ /* 0x002fea0003800000 */
.L_x_859:
[----:B------:R-:W-:Y:S01]  /*e640*/  UIADD3 UR45, UR45, 0x400, URZ ;  /* 0x000004002d2d7890 */ /* 0x000fe2000fffe03f */
[----:B------:R-:W-:Y:S01]  /*e650*/  WARPGROUP.ARRIVE ;  /* 0x00000000000079c5 */ /* 0x000fe20000000000 */
[----:B------:R-:W-:Y:S01]  /*e660*/  UMOV UR7, 0x40000040 ;  /* 0x4000004000077882 */ /* 0x000fe20000000000 */
[----:B01----:R-:W0:Y:S01]  /*e670*/  SHFL.BFLY PT, R0, R3, 0x2, 0x1f ;  /* 0x0c401f0003007f89 */ /* 0x003e2200000e0000 */
[----:B------:R-:W-:Y:S01]  /*e680*/  USHF.R.U32.HI UR45, URZ, 0x4, UR45 ;  /* 0x000000043f2d7899 */ /* 0x000fe2000801162d */
[----:B------:R-:W-:Y:S01]  /*e690*/  CS2R R26, SRZ ;  /* 0x00000000001a7805 */ /* 0x000fe2000001ff00 */
[----:B------:R-:W-:Y:S01]  /*e6a0*/  IMAD.U32 R10, RZ, RZ, UR22 ;  /* 0x00000016ff0a7e24 */ /* 0x000fe2000f8e00ff */
[----:B------:R-:W1:Y:S01]  /*e6b0*/  SHFL.BFLY PT, R5, R2, 0x2, 0x1f ;  /* 0x0c401f0002057f89 */ /* 0x000e6200000e0000 */
[----:B------:R-:W-:Y:S01]  /*e6c0*/  ULOP3.LUT UR4, UR45, 0x3fff, URZ, 0xc0, !UPT ;  /* 0x00003fff2d047892 */ /* 0x000fe2000f8ec03f */
[----:B------:R-:W-:Y:S01]  /*e6d0*/  IMAD.MOV.U32 R30, RZ, RZ, -0x800000 ;  /* 0xff800000ff1e7424 */ /* 0x000fe200078e00ff */
[----:B------:R-:W-:-:S02]  /*e6e0*/  UIADD3 UR46, UR46, 0x1, URZ ;  /* 0x000000012e2e7890 */ /* 0x000fc4000fffe03f */
[----:B------:R-:W-:Y:S02]  /*e6f0*/  ULEA UR4, UR37, UR4, 0xa ;  /* 0x0000000425047291 */ /* 0x000fe4000f8e503f */
[----:B------:R-:W-:-:S04]  /*e700*/  UIADD3 UR37, UR37, 0x1, URZ ;  /* 0x0000000125257890 */ /* 0x000fc8000fffe03f */
[----:B------:R-:W-:Y:S01]  /*e710*/  UISETP.NE.AND UP0, UPT, UR37, 0x2, UPT ;  /* 0x000000022500788c */ /* 0x000fe2000bf05270 */
[----:B------:R-:W-:Y:S02]  /*e720*/  UMOV UR6, UR4 ;  /* 0x0000000400067c82 */ /* 0x000fe40008000000 */
[----:B------:R-:W-:Y:S01]  /*e730*/  HGMMA.64x64x16.F32 R88, R148, gdesc[UR4].tnspB, R88, gsb0 ;  /* 0x40e0000494587df0 */ /* 0x000fe20008000858 */
[----:B------:R-:W-:Y:S01]  /*e740*/  UIADD3 UR6, UR4, 0x80, URZ ;  /* 0x0000008004067890 */ /* 0x000fe2000fffe03f */
[----:B------:R-:W-:Y:S01]  /*e750*/  UMOV UR7, 0x40000040 ;  /* 0x4000004000077882 */ /* 0x000fe20000000000 */
[----:B------:R-:W-:Y:S01]  /*e760*/  USEL UR37, UR37, URZ, UP0 ;  /* 0x0000003f25257287 */ /* 0x000fe20008000000 */
[----:B0-----:R-:W-:Y:S01]  /*e770*/  FADD.FTZ R0, R0, R3 ;  /* 0x0000000300007221 */ /* 0x001fe20000010000 */
[----:B------:R-:W-:Y:S02]  /*e780*/  IMAD.U32 R3, RZ, RZ, UR22 ;  /* 0x00000016ff037e24 */ /* 0x000fe4000f8e00ff */
[----:B-1----:R-:W-:-:S02]  /*e790*/  FADD.FTZ R7, R5, R2 ;  /* 0x0000000205077221 */ /* 0x002fc40000010000 */
[----:B------:R-:W0:Y:S04]  /*e7a0*/  SHFL.BFLY PT, R5, R0, 0x1, 0x1f ;  /* 0x0c201f0000057f89 */ /* 0x000e2800000e0000 */
[----:B------:R-:W1:Y:S01]  /*e7b0*/  SHFL.BFLY PT, R8, R7, 0x1, 0x1f ;  /* 0x0c201f0007087f89 */ /* 0x000e6200000e0000 */
[----:B0-----:R-:W-:Y:S01]  /*e7c0*/  FADD.FTZ R9, R0, R5 ;  /* 0x0000000500097221 */ /* 0x001fe20000010000 */
[----:B------:R-:W-:Y:S02]  /*e7d0*/  IMAD.MOV.U32 R0, RZ, RZ, -0x800000 ;  /* 0xff800000ff007424 */ /* 0x000fe400078e00ff */
[----:B-1----:R-:W-:Y:S02]  /*e7e0*/  FADD.FTZ R8, R7, R8 ;  /* 0x0000000807087221 */ /* 0x002fe40000010000 */
[----:B------:R-:W-:Y:S01]  /*e7f0*/  FSETP.NE.FTZ.AND P0, PT, R9, RZ, PT ;  /* 0x000000ff0900720b */ /* 0x000fe20003f15000 */
[----:B------:R-:W-:-:S02]  /*e800*/  IMAD.U32 R7, RZ, RZ, UR5 ;  /* 0x00000005ff077e24 */ /* 0x000fc4000f8e00ff */
[----:B------:R-:W-:Y:S02]  /*e810*/  FSETP.NE.FTZ.AND P2, PT, R8, RZ, PT ;  /* 0x000000ff0800720b */ /* 0x000fe40003f55000 */
[----:B------:R-:W-:-:S05]  /*e820*/  @!P1 VIADD R7, R7, 0x16860 ;  /* 0x0001686007079836 */ /* 0x000fca0000000000 */
[----:B------:R-:W-:-:S03]  /*e830*/  @!P1 PRMT R7, RZ, 0x654, R7 ;  /* 0x00000654ff079816 */ /* 0x000fc60000000007 */
[----:B------:R-:W0:Y:S01]  /*e840*/  @P0 MUFU.LG2 R2, R9 ;  /* 0x0000000900020308 */ /* 0x000e220000000c00 */
[----:B------:R-:W-:Y:S02]  /*e850*/  @P0 FMUL.FTZ R3, R3, 0.69314718246459960938 ;  /* 0x3f31721803030820 */ /* 0x000fe40000410000 */
[----:B------:R-:W-:-:S05]  /*e860*/  @P2 FMUL.FTZ R10, R10, 0.69314718246459960938 ;  /* 0x3f3172180a0a2820 */ /* 0x000fca0000410000 */
[----:B------:R-:W1:Y:S08]  /*e870*/  @P2 MUFU.LG2 R5, R8 ;  /* 0x0000000800052308 */ /* 0x000e700000000c00 */
[----:B------:R-:W2:Y:S01]  /*e880*/  @P0 MUFU.RCP R26, R9 ;  /* 0x00000009001a0308 */ /* 0x000ea20000001000 */
[----:B0-----:R-:W-:-:S04]  /*e890*/  @P0 FMUL.FTZ R2, R2, 0.69314718246459960938 ;  /* 0x3f31721802020820 */ /* 0x001fc80000410000 */
[----:B------:R-:W-:Y:S01]  /*e8a0*/  @P0 FFMA.FTZ R30, R3, R4, R2 ;  /* 0x00000004031e0223 */ /* 0x000fe20000010002 */
[----:B------:R-:W-:Y:S02]  /*e8b0*/  PLOP3.LUT P0, PT, PT, PT, PT, 0x8, 0x0 ;  /* 0x000000000000781c */ /* 0x000fe40003f0e170 */
[----:B------:R-:W0:Y:S01]  /*e8c0*/  @P2 MUFU.RCP R27, R8 ;  /* 0x00000008001b2308 */ /* 0x000e220000001000 */
[----:B------:R-:W-:Y:S02]  /*e8d0*/  WARPGROUP.DEPBAR.LE gsb0, 0x0 ;  /* 0x00008000000079c5 */ /* 0x000fe40000010000 */
[----:B------:R-:W-:Y:S01]  /*e8e0*/  WARPGROUP.ARRIVE ;  /* 0x00000000000079c5 */ /* 0x000fe20000000000 */
[----:B-1----:R-:W-:-:S04]  /*e8f0*/  @P2 FMUL.FTZ R5, R5, 0.69314718246459960938 ;  /* 0x3f31721805052820 */ /* 0x002fc80000410000 */
[----:B------:R-:W-:Y:S01]  /*e900*/  @P2 FFMA.FTZ R0, R10, R6, R5 ;  /* 0x000000060a002223 */ /* 0x000fe20000010005 */
[----:B------:R-:W-:Y:S01]  /*e910*/  HGMMA.64x64x16.F32 R88, R144, gdesc[UR4].tnspB, R88, gsb0 ;  /* 0x40e0000490587df0 */ /* 0x000fe20008000858 */
[----:B------:R-:W-:Y:S01]  /*e920*/  UIADD3 UR6, UR4, 0x100, URZ ;  /* 0x0000010004067890 */ /* 0x000fe2000fffe03f */
[----:B------:R-:W-:Y:S01]  /*e930*/  UMOV UR7, 0x40000040 ;  /* 0x4000004000077882 */ /* 0x000fe20000000000 */
[----:B------:R-:W-:Y:S02]  /*e940*/  WARPGROUP.DEPBAR.LE gsb0, 0x0 ;  /* 0x00008000000079c5 */ /* 0x000fe40000010000 */
[----:B------:R-:W-:-:S06]  /*e950*/  WARPGROUP.ARRIVE ;  /* 0x00000000000079c5 */ /* 0x000fcc0000000000 */
        /* <DEDUP_REMOVED lines=18> */
[----:B------:R-:W-:Y:S01]  /*ea80*/  UIADD3 UR4, UR4, 0x380, URZ ;  /* 0x0000038004047890 */ /* 0x000fe2000fffe03f */
[----:B------:R-:W-:Y:S02]  /*ea90*/  WARPGROUP.DEPBAR.LE gsb0, 0x0 ;  /* 0x00008000000079c5 */ /* 0x000fe40000010000 */
[----:B------:R-:W-:-:S06]  /*eaa0*/  WARPGROUP.ARRIVE ;  /* 0x00000000000079c5 */ /* 0x000fcc0000000000 */
[----:B------:R-:W-:Y:S01]  /*eab0*/  HGMMA.64x64x16.F32 R88, R124, gdesc[UR4].tnspB, R88, gsb0 ;  /* 0x40e000047c587df0 */ /* 0x000fe20008000858 */
[----:B------:R-:W-:Y:S01]  /*eac0*/  UMOV UR6, UR4 ;  /* 0x0000000400067c82 */ /* 0x000fe20008000000 */
[----:B------:R-:W-:Y:S01]  /*ead0*/  UMOV UR7, 0x40000040 ;  /* 0x4000004000077882 */ /* 0x000fe20000000000 */
[----:B------:R-:W-:-:S04]  /*eae0*/  USEL UR4, URZ, 0x1, UP0 ;  /* 0x000000013f047887 */ /* 0x000fc80008000000 */
[----:B------:R-:W-:Y:S01]  /*eaf0*/  ULOP3.LUT UR36, UR36, UR4, URZ, 0x3c, !UPT ;  /* 0x0000000424247292 */ /* 0x000fe2000f8e3c3f */
[----:B------:R-:W-:Y:S02]  /*eb00*/  WARPGROUP.DEPBAR.LE gsb0, 0x0 ;  /* 0x00008000000079c5 */ /* 0x000fe40000010000 */
[----:B------:R-:W-:-:S06]  /*eb10*/  WARPGROUP.ARRIVE ;  /* 0x00000000000079c5 */ /* 0x000fcc0000000000 */
[----:B------:R-:W-:Y:S03]  /*eb20*/  HGMMA.64x64x16.F32 R88, R120, gdesc[UR4].tnspB, R88, gsb0 ;  /* 0x40e0000478587df0 */ /* 0x000fe60008000858 */
[----:B------:R-:W-:Y:S02]  /*eb30*/  WARPGROUP.DEPBAR.LE gsb0, 0x0 ;  /* 0x00008000000079c5 */ /* 0x000fe40000010000 */
[----:B------:R1:W-:Y:S01]  /*eb40*/  @!P1 SYNCS.ARRIVE.TRANS64.RED.A1T0 RZ, [R7+URZ], RZ ;  /* 0x000000ff07ff99a7 */ /* 0x0003e2000810043f */
[-C--:B--2---:R-:W-:Y:S01]  /*eb50*/  FMUL.FTZ R34, R88, R26.reuse ;  /* 0x0000001a58227220 */ /* 0x084fe20000410000 */
        /* <DEDUP_REMOVED lines=30> */
[----:B-1----:R-:W-:-:S07]  /*ed40*/  FMUL.FTZ R27, R119, R27 ;  /* 0x0000001b771b7220 */ /* 0x002fce0000410000 */
.L_x_790:
[----:B------:R-:W0:Y:S01]  /*ed50*/  S2R R2, SR_CgaCtaId ;  /* 0x0000000000027919 */ /* 0x000e220000008800 */
[----:B------:R-:W-:Y:S01]  /*ed60*/  MOV R31, 0x400 ;  /* 0x00000400001f7802 */ /* 0x000fe20000000f00 */
[----:B------:R-:W-:Y:S01]  /*ed70*/  BSSY B0, `(.L_x_861) ;  /* 0x0000144000007945 */ /* 0x000fe20003800000 */
[----:B------:R-:W-:Y:S02]  /*ed80*/  BAR.SYNC.DEFER_BLOCKING 0x5, 0x200 ;  /* 0x0148000000007b1d */ /* 0x000fe40000010000 */
[----:B0-----:R-:W-:-:S05]  /*ed90*/  LEA R31, R2, R31, 0x18 ;  /* 0x0000001f021f7211 */ /* 0x001fca00078ec0ff */
[----:B------:R-:W0:Y:S02]  /*eda0*/  LDS R2, [R31+0x168d0] ;  /* 0x0168d0001f027984 */ /* 0x000e240000000800 */
[----:B0-----:R-:W-:Y:S01]  /*edb0*/  R2UR UR4, R2 ;  /* 0x00000000020472ca */ /* 0x001fe200000e0000 */
[----:B------:R-:W-:Y:S06]  /*edc0*/  BAR.ARV 0x4, 0x200 ;  /* 0x0108000000007b1d */ /* 0x000fec0000002000 */
[----:B------:R-:W-:Y:S08]  /*edd0*/  @P0 BRA `(.L_x_862) ;  /* 0x0000000c00180947 */ /* 0x000ff00003800000 */
[----:B------:R-:W0:Y:S01]  /*ede0*/  S2R R4, SR_SWINHI ;  /* 0x0000000000047919 */ /* 0x000e220000002f00 */
[----:B------:R-:W1:Y:S01]  /*edf0*/  LDC R32, c[0x0][0xbe8] ;  /* 0x0002fa00ff207b82 */ /* 0x000e620000000800 */
[----:B------:R-:W-:Y:S01]  /*ee00*/  IMAD R5, R152, 0x40, R19 ;  /* 0x0000004098057824 */ /* 0x000fe200078e0213 */
[----:B------:R-:W-:Y:S01]  /*ee10*/  USHF.R.S32.HI UR12, URZ, 0x1f, UR42 ;  /* 0x0000001f3f0c7899 */ /* 0x000fe2000801142a */
[----:B------:R-:W-:Y:S01]  /*ee20*/  VIADD R45, R17, UR39 ;  /* 0x00000027112d7c36 */ /* 0x000fe20008000000 */
[----:B------:R-:W-:Y:S01]  /*ee30*/  ULDC.64 UR8, c[0x0][0xb90] ;  /* 0x0002e40000087ab9 */ /* 0x000fe20000000a00 */
[----:B------:R-:W-:Y:S01]  /*ee40*/  USHF.R.S32.HI UR13, URZ, 0x1f, UR40 ;  /* 0x0000001f3f0d7899 */ /* 0x000fe20008011428 */
[----:B------:R-:W-:Y:S01]  /*ee50*/  F2FP.F16.F32.PACK_AB R12, R12, R41 ;  /* 0x000000290c0c723e */ /* 0x000fe200000000ff */
[----:B------:R-:W-:Y:S01]  /*ee60*/  UIMAD UR5, UR12, UR8, URZ ;  /* 0x000000080c0572a4 */ /* 0x000fe2000f8e023f */
[----:B------:R-:W-:Y:S01]  /*ee70*/  F2FP.F16.F32.PACK_AB R13, R13, R106 ;  /* 0x0000006a0d0d723e */ /* 0x000fe200000000ff */
[----:B------:R-:W-:Y:S01]  /*ee80*/  UIMAD.WIDE.U32 UR6, UR42, UR8, URZ ;  /* 0x000000082a0672a5 */ /* 0x000fe2000f8e003f */
[----:B------:R-:W-:Y:S01]  /*ee90*/  F2FP.F16.F32.PACK_AB R14, R14, R35 ;  /* 0x000000230e0e723e */ /* 0x000fe200000000ff */
[----:B------:R-:W-:Y:S01]  /*eea0*/  UIMAD UR5, UR42, UR9, UR5 ;  /* 0x000000092a0572a4 */ /* 0x000fe2000f8e0205 */
[----:B------:R-:W-:Y:S01]  /*eeb0*/  F2FP.F16.F32.PACK_AB R15, R15, R110 ;  /* 0x0000006e0f0f723e */ /* 0x000fe200000000ff */
[----:B------:R-:W-:Y:S01]  /*eec0*/  ULDC.64 UR10, c[0x0][0xb98] ;  /* 0x0002e600000a7ab9 */ /* 0x000fe20000000a00 */
[----:B------:R-:W-:Y:S01]  /*eed0*/  F2FP.F16.F32.PACK_AB R24, R24, R29 ;  /* 0x0000001d1818723e */ /* 0x000fe200000000ff */
[----:B------:R-:W-:Y:S01]  /*eee0*/  UIMAD UR8, UR13, UR10, URZ ;  /* 0x0000000a0d0872a4 */ /* 0x000fe2000f8e023f */
[----:B------:R-:W-:Y:S01]  /*eef0*/  F2FP.F16.F32.PACK_AB R25, R25, R114 ;  /* 0x000000721919723e */ /* 0x000fe200000000ff */
[----:B------:R-:W-:Y:S01]  /*ef00*/  UIADD3 UR7, UR7, UR5, URZ ;  /* 0x0000000507077290 */ /* 0x000fe2000fffe03f */
[----:B------:R-:W-:Y:S01]  /*ef10*/  F2FP.F16.F32.PACK_AB R26, R26, R21 ;  /* 0x000000151a1a723e */ /* 0x000fe200000000ff */
[----:B------:R-:W-:Y:S01]  /*ef20*/  UIMAD UR8, UR40, UR11, UR8 ;  /* 0x0000000b280872a4 */ /* 0x000fe2000f8e0208 */
[----:B------:R-:W-:Y:S01]  /*ef30*/  F2FP.F16.F32.PACK_AB R27, R27, R118 ;  /* 0x000000761b1b723e */ /* 0x000fe200000000ff */
[----:B------:R-:W-:Y:S01]  /*ef40*/  UIMAD.WIDE.U32 UR6, UR40, UR10, UR6 ;  /* 0x0000000a280672a5 */ /* 0x000fe2000f8e0006 */
[----:B------:R-:W-:Y:S01]  /*ef50*/  ULDC UR5, c[0x0][0xa88] ;  /* 0x0002a20000057ab9 */ /* 0x000fe20000000800 */
[----:B------:R-:W-:Y:S01]  /*ef60*/  BAR.SYNC.DEFER_BLOCKING 0x1, 0x180 ;  /* 0x0046000000007b1d */ /* 0x000fe20000010000 */
[----:B-1----:R-:W-:-:S05]  /*ef70*/  ISETP.NE.AND P1, PT, R32, 0x1, PT ;  /* 0x000000012000780c */ /* 0x002fca0003f25270 */
[----:B------:R-:W-:Y:S01]  /*ef80*/  ULDC.64 UR10, c[0x0][0xaf0] ;  /* 0x0002bc00000a7ab9 */ /* 0x000fe20000000a00 */
[----:B------:R-:W-:Y:S02]  /*ef90*/  MOV R2, R31 ;  /* 0x0000001f00027202 */ /* 0x000fe40000000f00 */
[----:B0-----:R-:W-:-:S03]  /*efa0*/  MOV R3, R4 ;  /* 0x0000000400037202 */ /* 0x001fc60000000f00 */
[--C-:B------:R-:W-:Y:S02]  /*efb0*/  IMAD.WIDE R10, R156, 0x2, R2.reuse ;  /* 0x000000029c0a7825 */ /* 0x100fe400078e0202 */
[----:B------:R-:W0:Y:S02]  /*efc0*/  @P1 LDC R20, c[0x0][0xbec] ;  /* 0x0002fb00ff141b82 */ /* 0x000e240000000800 */
[----:B------:R-:W-:Y:S01]  /*efd0*/  IMAD.WIDE R2, R5, 0x2, R2 ;  /* 0x0000000205027825 */ /* 0x000fe200078e0202 */
[C---:B------:R-:W-:Y:S02]  /*efe0*/  LOP3.LUT R4, R10.reuse, 0x380, RZ, 0xc0, !PT ;  /* 0x000003800a047812 */ /* 0x040fe400078ec0ff */
[----:B------:R-:W-:Y:S02]  /*eff0*/  IADD3 R39, P0, R10, 0x60, RZ ;  /* 0x000000600a277810 */ /* 0x000fe40007f1e0ff */
[----:B------:R-:W-:Y:S01]  /*f000*/  SHF.R.U64 R5, R4, 0x3, RZ ;  /* 0x0000000304057819 */ /* 0x000fe200000012ff */
[----:B------:R-:W1:Y:S01]  /*f010*/  @P1 LDC R43, c[0x0][0xbf0] ;  /* 0x0002fc00ff2b1b82 */ /* 0x000e620000000800 */
[----:B------:R-:W-:Y:S01]  /*f020*/  LOP3.LUT R4, R39, 0x380, RZ, 0xc0, !PT ;  /* 0x0000038027047812 */ /* 0x000fe200078ec0ff */
[----:B------:R-:W-:Y:S01]  /*f030*/  IMAD.X R9, RZ, RZ, R11, P0 ;  /* 0x000000ffff097224 */ /* 0x000fe200000e060b */
[----:B------:R-:W-:-:S02]  /*f040*/  IADD3 R37, P2, R10, 0x40, RZ ;  /* 0x000000400a257810 */ /* 0x000fc40007f5e0ff */
[----:B------:R-:W-:Y:S02]  /*f050*/  SHF.R.U64 R4, R4, 0x3, RZ ;  /* 0x0000000304047819 */ /* 0x000fe400000012ff */
[----:B------:R-:W-:Y:S01]  /*f060*/  IADD3 R33, P3, R10, 0x20, RZ ;  /* 0x000000200a217810 */ /* 0x000fe20007f7e0ff */
[--C-:B------:R-:W-:Y:S01]  /*f070*/  IMAD.X R7, RZ, RZ, R11.reuse, P2 ;  /* 0x000000ffff077224 */ /* 0x100fe200010e060b */
[----:B------:R-:W-:Y:S02]  /*f080*/  LOP3.LUT R6, R37, 0x380, RZ, 0xc0, !PT ;  /* 0x0000038025067812 */ /* 0x000fe400078ec0ff */
[----:B------:R-:W-:Y:S02]  /*f090*/  LOP3.LUT R8, R4, R39, RZ, 0x3c, !PT ;  /* 0x0000002704087212 */ /* 0x000fe400078e3cff */
[----:B------:R-:W-:Y:S01]  /*f0a0*/  LOP3.LUT R10, R5, R10, RZ, 0x3c, !PT ;  /* 0x0000000a050a7212 */ /* 0x000fe200078e3cff */
[----:B------:R-:W-:Y:S01]  /*f0b0*/  IMAD.X R5, RZ, RZ, R11, P3 ;  /* 0x000000ffff057224 */ /* 0x000fe200018e060b */
[----:B------:R-:W-:Y:S01]  /*f0c0*/  LOP3.LUT R4, R33, 0x380, RZ, 0xc0, !PT ;  /* 0x0000038021047812 */ /* 0x000fe200078ec0ff */
[----:B0-----:R-:W-:Y:S01]  /*f0d0*/  @P1 IMAD.HI.U32 R20, R45, R20, RZ ;  /* 0x000000142d141227 */ /* 0x001fe200078e00ff */
[----:B------:R-:W-:-:S02]  /*f0e0*/  SHF.R.U64 R6, R6, 0x3, RZ ;  /* 0x0000000306067819 */ /* 0x000fc400000012ff */
[----:B------:R-:W-:Y:S02]  /*f0f0*/  IADD3 R39, P3, R2, 0x1800, RZ ;  /* 0x0000180002277810 */ /* 0x000fe40007f7e0ff */
[----:B------:R-:W-:Y:S02]  /*f100*/  SHF.R.U64 R4, R4, 0x3, RZ ;  /* 0x0000000304047819 */ /* 0x000fe400000012ff */
[----:B------:R-:W-:Y:S01]  /*f110*/  LOP3.LUT R6, R6, R37, RZ, 0x3c, !PT ;  /* 0x0000002506067212 */ /* 0x000fe200078e3cff */
[----:B------:R-:W-:Y:S01]  /*f120*/  IMAD.X R29, RZ, RZ, R3, P3 ;  /* 0x000000ffff1d7224 */ /* 0x000fe200018e0603 */
[----:B------:R-:W-:Y:S02]  /*f130*/  LOP3.LUT R28, R39, 0x380, RZ, 0xc0, !PT ;  /* 0x00000380271c7812 */ /* 0x000fe400078ec0ff */
[----:B------:R-:W-:Y:S02]  /*f140*/  IADD3 R37, P2, R2, 0x3000, RZ ;  /* 0x0000300002257810 */ /* 0x000fe40007f5e0ff */
[----:B------:R-:W-:Y:S01]  /*f150*/  LOP3.LUT R4, R4, R33, RZ, 0x3c, !PT ;  /* 0x0000002104047212 */ /* 0x000fe200078e3cff */
[----:B------:R-:W-:Y:S01]  /*f160*/  IMAD.MOV.U32 R33, RZ, RZ, R45 ;  /* 0x000000ffff217224 */ /* 0x000fe200078e002d */
[----:B------:R-:W-:Y:S01]  /*f170*/  SHF.R.U64 R28, R28, 0x3, RZ ;  /* 0x000000031c1c7819 */ /* 0x000fe200000012ff */
[----:B------:R-:W-:Y:S01]  /*f180*/  IMAD.X R21, RZ, RZ, R3, P2 ;  /* 0x000000ffff157224 */ /* 0x000fe200010e0603 */
[----:B------:R-:W-:-:S02]  /*f190*/  LOP3.LUT R36, R37, 0x380, RZ, 0xc0, !PT ;  /* 0x0000038025247812 */ /* 0x000fc400078ec0ff */
[----:B-1----:R-:W-:Y:S02]  /*f1a0*/  @P1 SHF.R.U32.HI R33, RZ, R43, R20 ;  /* 0x0000002bff211219 */ /* 0x002fe40000011614 */
[----:B------:R-:W-:Y:S02]  /*f1b0*/  LOP3.LUT R28, R28, R39, RZ, 0x3c, !PT ;  /* 0x000000271c1c7212 */ /* 0x000fe400078e3cff */
[----:B------:R-:W-:Y:S01]  /*f1c0*/  SHF.R.U64 R20, R36, 0x3, RZ ;  /* 0x0000000324147819 */ /* 0x000fe200000012ff */
[----:B------:R-:W-:Y:S01]  /*f1d0*/  IMAD.MOV R39, RZ, RZ, -R33 ;  /* 0x000000ffff277224 */ /* 0x000fe200078e0a21 */
[----:B------:R-:W-:Y:S01]  /*f1e0*/  MOV R44, R10 ;  /* 0x0000000a002c7202 */ /* 0x000fe20000000f00 */
[----:B------:R-:W-:Y:S01]  /*f1f0*/  IMAD.U32 R36, RZ, RZ, UR8 ;  /* 0x00000008ff247e24 */ /* 0x000fe2000f8e00ff */
[----:B------:R-:W-:Y:S01]  /*f200*/  LOP3.LUT R20, R20, R37, RZ, 0x3c, !PT ;  /* 0x0000002514147212 */ /* 0x000fe200078e3cff */
[----:B------:R-:W-:Y:S01]  /*f210*/  IMAD R37, R32, R39, R45 ;  /* 0x0000002720257224 */ /* 0x000fe200078e022d */
[----:B------:R-:W-:Y:S01]  /*f220*/  SHF.R.S32.HI R11, RZ, 0x1f, R33 ;  /* 0x0000001fff0b7819 */ /* 0x000fe20000011421 */
[----:B------:R-:W-:Y:S01]  /*f230*/  ULDC.64 UR8, c[0x0][0xae8] ;  /* 0x0002ba0000087ab9 */ /* 0x000fe20000000a00 */
[----:B------:R-:W-:-:S02]  /*f240*/  IADD3 R10, P0, R33, UR6, RZ ;  /* 0x00000006210a7c10 */ /* 0x000fc4000ff1e0ff */
[----:B------:R-:W-:Y:S02]  /*f250*/  SHF.R.S32.HI R33, RZ, 0x1f, R37 ;  /* 0x0000001fff217819 */ /* 0x000fe40000011425 */
[----:B------:R-:W-:Y:S01]  /*f260*/  IADD3.X R11, R11, UR7, R36, P0, !PT ;  /* 0x000000070b0b7c10 */ /* 0x000fe200087fe424 */
[----:B------:R-:W-:Y:S01]  /*f270*/  ULDC.64 UR6, c[0x0][0xb88] ;  /* 0x0002e20000067ab9 */ /* 0x000fe20000000a00 */
[----:B------:R-:W-:Y:S01]  /*f280*/  MOV R40, R8 ;  /* 0x0000000800287202 */ /* 0x000fe20000000f00 */
[----:B------:R-:W-:Y:S01]  /*f290*/  IMAD R8, R33, UR6, RZ ;  /* 0x0000000621087c24 */ /* 0x000fe2000f8e02ff */
[----:B------:R-:W-:Y:S01]  /*f2a0*/  MOV R42, R6 ;  /* 0x00000006002a7202 */ /* 0x000fe20000000f00 */
[----:B------:R-:W-:Y:S01]  /*f2b0*/  IMAD.WIDE.U32 R6, R37, UR6, R10 ;  /* 0x0000000625067c25 */ /* 0x000fe2000f8e000a */
[----:B------:R-:W-:Y:S02]  /*f2c0*/  LOP3.LUT P0, RZ, R153, 0x3, RZ, 0xc0, !PT ;  /* 0x0000000399ff7812 */ /* 0x000fe4000780c0ff */
[----:B------:R-:W-:Y:S01]  /*f2d0*/  MOV R43, R4 ;  /* 0x00000004002b7202 */ /* 0x000fe20000000f00 */
[----:B------:R-:W-:Y:S01]  /*f2e0*/  IMAD R37, R37, UR7, R8 ;  /* 0x0000000725257c24 */ /* 0x000fe2000f8e0208 */
[----:B------:R-:W-:Y:S01]  /*f2f0*/  ULDC.64 UR6, c[0x0][0xb50] ;  /* 0x0002d40000067ab9 */ /* 0x000fe20000000a00 */
[----:B------:R-:W-:Y:S01]  /*f300*/  VIADD R10, R155, UR39 ;  /* 0x000000279b0a7c36 */ /* 0x000fe20008000000 */
[----:B------:R-:W-:Y:S01]  /*f310*/  LEA R45, P5, R6, UR6, 0x2 ;  /* 0x00000006062d7c11 */ /* 0x000fe2000f8a10ff */
[----:B------:R-:W-:Y:S01]  /*f320*/  IMAD R33, R32, UR5, RZ ;  /* 0x0000000520217c24 */ /* 0x000fe2000f8e02ff */
[----:B------:R-:W-:Y:S01]  /*f330*/  F2FP.F16.F32.PACK_AB R4, R89, R34 ;  /* 0x000000225904723e */ /* 0x000fe200000000ff */
[----:B------:R-:W-:Y:S01]  /*f340*/  IMAD.IADD R7, R7, 0x1, R37 ;  /* 0x0000000107077824 */ /* 0x000fe200078e0225 */
[----:B------:R-:W-:Y:S01]  /*f350*/  F2FP.F16.F32.PACK_AB R5, R91, R90 ;  /* 0x0000005a5b05723e */ /* 0x000fe200000000ff */
[C---:B------:R-:W-:Y:S01]  /*f360*/  VIADD R8, R10.reuse, 0x8 ;  /* 0x000000080a087836 */ /* 0x040fe20000000000 */
[----:B------:R-:W-:Y:S01]  /*f370*/  ISETP.GE.OR P4, PT, R10, R33, P0 ;  /* 0x000000210a00720c */ /* 0x000fe20000786670 */
[----:B------:R-:W-:Y:S01]  /*f380*/  SHFL.IDX PT, R36, R45, RZ, 0x1c1f ;  /* 0x001c1fff2d247589 */ /* 0x000fe200000e0000 */
[----:B------:R-:W-:-:S02]  /*f390*/  LEA.HI.X R46, R6, UR7, R7, 0x2, P5 ;  /* 0x00000007062e7c11 */ /* 0x000fc4000a8f1407 */
[----:B------:R-:W-:Y:S01]  /*f3a0*/  ISETP.GE.OR P0, PT, R8, R33, P0 ;  /* 0x000000210800720c */ /* 0x000fe20000706670 */
[----:B------:R-:W-:Y:S01]  /*f3b0*/  SHFL.IDX PT, R38, R45, 0x1, 0x1c1f ;  /* 0x003c1f002d267f89 */ /* 0x000fe200000e0000 */
[----:B------:R-:W-:Y:S02]  /*f3c0*/  F2FP.F16.F32.PACK_AB R6, R93, R92 ;  /* 0x0000005c5d06723e */ /* 0x000fe400000000ff */
[----:B------:R-:W-:Y:S01]  /*f3d0*/  F2FP.F16.F32.PACK_AB R7, R95, R94 ;  /* 0x0000005e5f07723e */ /* 0x000fe200000000ff */
[----:B------:R-:W0:Y:S01]  /*f3e0*/  SHFL.IDX PT, R37, R46, RZ, 0x1c1f ;  /* 0x001c1fff2e257589 */ /* 0x000e2200000e0000 */
[----:B------:R-:W-:Y:S02]  /*f3f0*/  F2FP.F16.F32.PACK_AB R8, R97, R96 ;  /* 0x000000606108723e */ /* 0x000fe400000000ff */
[----:B------:R-:W-:Y:S01]  /*f400*/  F2FP.F16.F32.PACK_AB R9, R99, R98 ;  /* 0x000000626309723e */ /* 0x000fe200000000ff */
[----:B------:R-:W-:Y:S01]  /*f410*/  STSM.16.M88.4 [R44], R4 ;  /* 0x000000042c007844 */ /* 0x000fe20000000200 */
[----:B------:R-:W-:-:S02]  /*f420*/  F2FP.F16.F32.PACK_AB R10, R101, R100 ;  /* 0x00000064650a723e */ /* 0x000fc400000000ff */
[----:B------:R-:W-:Y:S01]  /*f430*/  F2FP.F16.F32.PACK_AB R11, R103, R102 ;  /* 0x00000066670b723e */ /* 0x000fe200000000ff */
[----:B------:R-:W1:Y:S01]  /*f440*/  SHFL.IDX PT, R39, R46, 0x1, 0x1c1f ;  /* 0x003c1f002e277f89 */ /* 0x000e6200000e0000 */
[----:B------:R-:W-:-:S03]  /*f450*/  LOP3.LUT R35, R2, 0x380, RZ, 0xc0, !PT ;  /* 0x0000038002237812 */ /* 0x000fc600078ec0ff */
[----:B------:R2:W-:Y:S01]  /*f460*/  STSM.16.M88.4 [R43], R8 ;  /* 0x000000082b007844 */ /* 0x0005e20000000200 */
[----:B------:R-:W-:-:S03]  /*f470*/  SHF.R.U64 R35, R35, 0x3, RZ ;  /* 0x0000000323237819 */ /* 0x000fc600000012ff */
[----:B------:R-:W-:Y:S01]  /*f480*/  STSM.16.M88.4 [R42], R12 ;  /* 0x0000000c2a007844 */ /* 0x000fe20000000200 */
[----:B------:R-:W-:Y:S01]  /*f490*/  LOP3.LUT R34, R35, R2, RZ, 0x3c, !PT ;  /* 0x0000000223227212 */ /* 0x000fe200078e3cff */
[----:B------:R-:W-:Y:S02]  /*f4a0*/  IMAD.MOV.U32 R35, RZ, RZ, R3 ;  /* 0x000000ffff237224 */ /* 0x000fe400078e0003 */
[----:B------:R-:W-:Y:S01]  /*f4b0*/  STSM.16.M88.4 [R40], R24 ;  /* 0x0000001828007844 */ /* 0x000fe20000000200 */
[----:B------:R-:W-:Y:S06]  /*f4c0*/  BAR.SYNC.DEFER_BLOCKING 0x1, 0x180 ;  /* 0x0046000000007b1d */ /* 0x000fec0000010000 */
[----:B0-----:R0:W-:Y:S04]  /*f4d0*/  @!P4 ST.E desc[UR48][R36.64], R30 ;  /* 0x0000001e2400c985 */ /* 0x0011e8000c101930 */
[----:B-1----:R1:W-:Y:S04]  /*f4e0*/  @!P0 ST.E desc[UR48][R38.64], R0 ;  /* 0x0000000026008985 */ /* 0x0023e8000c101930 */
[----:B------:R-:W3:Y:S04]  /*f4f0*/  LD.E.128 R4, desc[UR48][R34.64] ;  /* 0x0000003022047980 */ /* 0x000ee8000c101d00 */
[----:B--2---:R-:W2:Y:S01]  /*f500*/  LD.E.128 R8, desc[UR48][R28.64] ;  /* 0x000000301c087980 */ /* 0x004ea2000c101d00 */
[----:B0-----:R-:W0:Y:S03]  /*f510*/  @P1 LDC R37, c[0x0][0xbf0] ;  /* 0x0002fc00ff251b82 */ /* 0x001e260000000800 */
[----:B------:R4:W2:Y:S01]  /*f520*/  LD.E.128 R12, desc[UR48][R20.64] ;  /* 0x00000030140c7980 */ /* 0x0008a2000c101d00 */
[----:B------:R-:W-:Y:S01]  /*f530*/  IADD3 R27, P0, R2, 0x4800, RZ ;  /* 0x00004800021b7810 */ /* 0x000fe20007f1e0ff */
[----:B-1----:R-:W-:Y:S01]  /*f540*/  IMAD R0, R18, 0x30, R152 ;  /* 0x0000003012007824 */ /* 0x002fe200078e0298 */
[----:B------:R-:W-:-:S02]  /*f550*/  UIMAD UR5, UR12, UR8, URZ ;  /* 0x000000080c0572a4 */ /* 0x000fc4000f8e023f */
[----:B------:R-:W-:Y:S01]  /*f560*/  UIMAD.WIDE.U32 UR6, UR42, UR8, URZ ;  /* 0x000000082a0672a5 */ /* 0x000fe2000f8e003f */
[----:B------:R-:W-:Y:S01]  /*f570*/  IMAD.X R25, RZ, RZ, R3, P0 ;  /* 0x000000ffff197224 */ /* 0x000fe200000e0603 */
[----:B------:R-:W-:Y:S01]  /*f580*/  LOP3.LUT R2, R27, 0x380, RZ, 0xc0, !PT ;  /* 0x000003801b027812 */ /* 0x000fe200078ec0ff */
[----:B------:R-:W1:Y:S01]  /*f590*/  @P1 LDC R3, c[0x0][0xbec] ;  /* 0x0002fb00ff031b82 */ /* 0x000e620000000800 */
[----:B----4-:R-:W-:Y:S01]  /*f5a0*/  VIADD R20, R0, UR39 ;  /* 0x0000002700147c36 */ /* 0x010fe20008000000 */
[----:B------:R-:W-:Y:S01]  /*f5b0*/  UIMAD UR5, UR42, UR9, UR5 ;  /* 0x000000092a0572a4 */ /* 0x000fe2000f8e0205 */
[----:B------:R-:W-:Y:S01]  /*f5c0*/  SHF.R.U64 R2, R2, 0x3, RZ ;  /* 0x0000000302027819 */ /* 0x000fe200000012ff */
[----:B------:R-:W-:Y:S02]  /*f5d0*/  UIMAD UR8, UR13, UR10, URZ ;  /* 0x0000000a0d0872a4 */ /* 0x000fe4000f8e023f */
[----:B------:R-:W-:Y:S01]  /*f5e0*/  UIADD3 UR7, UR7, UR5, URZ ;  /* 0x0000000507077290 */ /* 0x000fe2000fffe03f */
[----:B------:R-:W-:Y:S01]  /*f5f0*/  IMAD.MOV.U32 R21, RZ, RZ, R20 ;  /* 0x000000ffff157224 */ /* 0x000fe200078e0014 */
[----:B------:R-:W-:Y:S01]  /*f600*/  UIMAD UR5, UR40, UR11, UR8 ;  /* 0x0000000b280572a4 */ /* 0x000fe2000f8e0208 */
[----:B------:R-:W-:Y:S01]  /*f610*/  LOP3.LUT R24, R2, R27, RZ, 0x3c, !PT ;  /* 0x0000001b02187212 */ /* 0x000fe200078e3cff */
[----:B------:R-:W-:-:S03]  /*f620*/  UIMAD.WIDE.U32 UR40, UR40, UR10, UR6 ;  /* 0x0000000a282872a5 */ /* 0x000fc6000f8e0006 */
[----:B------:R-:W-:Y:S01]  /*f630*/  ULDC.64 UR6, c[0x0][0xae0] ;  /* 0x0002b80000067ab9 */ /* 0x000fe20000000a00 */
[----:B-1----:R-:W-:Y:S01]  /*f640*/  @P1 IMAD.HI.U32 R0, R20, R3, RZ ;  /* 0x0000000314001227 */ /* 0x002fe200078e00ff */
[----:B------:R-:W5:Y:S01]  /*f650*/  LD.E.128 R24, desc[UR48][R24.64] ;  /* 0x0000003018187980 */ /* 0x000f62000c101d00 */
[----:B------:R-:W-:Y:S02]  /*f660*/  UIADD3 UR5, UR41, UR5, URZ ;  /* 0x0000000529057290 */ /* 0x000fe4000fffe03f */
[----:B------:R-:W-:Y:S01]  /*f670*/  IMAD.U32 R3, RZ, RZ, UR41 ;  /* 0x00000029ff037e24 */ /* 0x000fe2000f8e00ff */
[----:B0-----:R-:W-:Y:S01]  /*f680*/  @P1 SHF.R.U32.HI R21, RZ, R37, R0 ;  /* 0x00000025ff151219 */ /* 0x001fe20000011600 */
[----:B------:R-:W-:Y:S01]  /*f690*/  IMAD.U32 R2, RZ, RZ, UR40 ;  /* 0x00000028ff027e24 */ /* 0x000fe2000f8e00ff */
[----:B------:R-:W-:Y:S01]  /*f6a0*/  @!PT LDS RZ, [RZ] ;  /* 0x00000000fffff984 */ /* 0x000fe20000000800 */
[----:B------:R-:W-:Y:S01]  /*f6b0*/  @!PT LDS RZ, [RZ] ;  /* 0x00000000fffff984 */ /* 0x000fe20000000800 */
[----:B------:R-:W-:Y:S01]  /*f6c0*/  @!PT LDS RZ, [RZ] ;  /* 0x00000000fffff984 */ /* 0x000fe20000000800 */
[----:B------:R-:W-:Y:S01]  /*f6d0*/  @!PT LDS RZ, [RZ] ;  /* 0x00000000fffff984 */ /* 0x000fe20000000800 */
[----:B------:R0:W-:Y:S06]  /*f6e0*/  MEMBAR.ALL.CTA ;  /* 0x0000000000007992 */ /* 0x0001ec0000008000 */
[----:B0-----:R-:W0:Y:S01]  /*f6f0*/  FENCE.VIEW.ASYNC.S ;  /* 0x00000000000073c6 */ /* 0x001e220000000000 */
[----:B------:R-:W-:Y:S01]  /*f700*/  IMAD.U32 R3, RZ, RZ, UR5 ;  /* 0x00000005ff037e24 */ /* 0x000fe2000f8e00ff */
[--C-:B------:R-:W-:Y:S01]  /*f710*/  SHF.R.S32.HI R0, RZ, 0x1f, R21.reuse ;  /* 0x0000001fff007819 */ /* 0x100fe20000011415 */
[----:B------:R-:W-:Y:S01]  /*f720*/  IMAD.MOV R29, RZ, RZ, -R21 ;  /* 0x000000ffff1d7224 */ /* 0x000fe200078e0a15 */
[----:B------:R-:W-:Y:S01]  /*f730*/  ULDC UR5, c[0x0][0xac8] ;  /* 0x0002b20000057ab9 */ /* 0x000fe20000000800 */
[----:B------:R-:W-:-:S04]  /*f740*/  IMAD.WIDE.U32 R2, R21, UR6, R2 ;  /* 0x0000000615027c25 */ /* 0x000fc8000f8e0002 */
[----:B------:R-:W-:Y:S02]  /*f750*/  IMAD R0, R0, UR6, RZ ;  /* 0x0000000600007c24 */ /* 0x000fe4000f8e02ff */
[----:B------:R-:W-:Y:S02]  /*f760*/  IMAD R29, R32, R29, R20 ;  /* 0x0000001d201d7224 */ /* 0x000fe400078e0214 */
[----:B------:R-:W-:Y:S01]  /*f770*/  IMAD R35, R21, UR7, R0 ;  /* 0x0000000715237c24 */ /* 0x000fe2000f8e0200 */
[----:B------:R-:W-:Y:S01]  /*f780*/  ULDC.64 UR6, c[0x0][0xad8] ;  /* 0x0002b60000067ab9 */ /* 0x000fe20000000a00 */
[----:B------:R-:W-:Y:S01]  /*f790*/  VIADD R36, R152, UR39 ;  /* 0x0000002798247c36 */ /* 0x000fe20008000000 */
[----:B------:R-:W-:Y:S01]  /*f7a0*/  SHF.R.S32.HI R0, RZ, 0x1f, R29 ;  /* 0x0000001fff007819 */ /* 0x000fe2000001141d */
[----:B------:R-:W-:Y:S02]  /*f7b0*/  IMAD.IADD R3, R3, 0x1, R35 ;  /* 0x0000000103037824 */ /* 0x000fe400078e0223 */
[----:B------:R-:W-:-:S02]  /*f7c0*/  VIADD R31, R31, 0x16820 ;  /* 0x000168201f1f7836 */ /* 0x000fc40000000000 */
[----:B------:R-:W-:Y:S02]  /*f7d0*/  IMAD R0, R0, UR6, RZ ;  /* 0x0000000600007c24 */ /* 0x000fe4000f8e02ff */
[----:B------:R-:W-:Y:S01]  /*f7e0*/  IMAD.WIDE.U32 R2, R29, UR6, R2 ;  /* 0x000000061d027c25 */ /* 0x000fe2000f8e0002 */
[----:B------:R-:W-:-:S03]  /*f7f0*/  PRMT R31, RZ, 0x654, R31 ;  /* 0x00000654ff1f7816 */ /* 0x000fc6000000001f */
[----:B------:R-:W-:Y:S01]  /*f800*/  IMAD R21, R29, UR7, R0 ;  /* 0x000000071d157c24 */ /* 0x000fe2000f8e0200 */
[----:B------:R-:W-:Y:S01]  /*f810*/  ULDC.64 UR6, c[0x0][0xa80] ;  /* 0x0002a00000067ab9 */ /* 0x000fe20000000a00 */
[----:B------:R-:W-:Y:S01]  /*f820*/  VIADD R0, R36, 0x30 ;  /* 0x0000003024007836 */ /* 0x000fe20000000000 */
[C---:B------:R-:W-:Y:S01]  /*f830*/  LEA R30, P0, R2.reuse, UR6, 0x1 ;  /* 0x00000006021e7c11 */ /* 0x040fe2000f8008ff */
[----:B------:R-:W-:Y:S01]  /*f840*/  IMAD.IADD R3, R3, 0x1, R21 ;  /* 0x0000000103037824 */ /* 0x000fe200078e0215 */
[----:B0-----:R0:W-:Y:S03]  /*f850*/  SYNCS.ARRIVE.TRANS64.RED.A1T0 RZ, [R31+URZ], RZ ;  /* 0x000000ff1fff79a7 */ /* 0x0011e6000810043f */
[----:B------:R-:W1:Y:S01]  /*f860*/  SHFL.IDX PT, R20, R30, RZ, 0x181f ;  /* 0x00181fff1e147589 */ /* 0x000e6200000e0000 */
[----:B------:R-:W-:Y:S01]  /*f870*/  LEA.HI.X R32, R2, UR7, R3, 0x1, P0 ;  /* 0x0000000702207c11 */ /* 0x000fe200080f0c03 */
[C---:B------:R-:W-:Y:S01]  /*f880*/  VIADD R2, R36.reuse, 0x60 ;  /* 0x0000006024027836 */ /* 0x040fe20000000000 */
[C---:B------:R-:W-:Y:S01]  /*f890*/  ISETP.GE.AND P0, PT, R19.reuse, UR5, PT ;  /* 0x0000000513007c0c */ /* 0x040fe2000bf06270 */
[----:B------:R-:W4:Y:S03]  /*f8a0*/  SHFL.IDX PT, R28, R30, 0x1, 0x181f ;  /* 0x00381f001e1c7f89 */ /* 0x000f2600000e0000 */
[-C--:B------:R-:W-:Y:S01]  /*f8b0*/  ISETP.GE.OR P1, PT, R36, R33.reuse, P0 ;  /* 0x000000212400720c */ /* 0x080fe20000726670 */
[----:B------:R-:W0:Y:S01]  /*f8c0*/  SHFL.IDX PT, R42, R30, 0x2, 0x181f ;  /* 0x00581f001e2a7f89 */ /* 0x000e2200000e0000 */
[-C--:B------:R-:W-:Y:S01]  /*f8d0*/  ISETP.GE.OR P2, PT, R0, R33.reuse, P0 ;  /* 0x000000210000720c */ /* 0x080fe20000746670 */
[----:B------:R-:W-:Y:S01]  /*f8e0*/  VIADD R0, R36, 0x90 ;  /* 0x0000009024007836 */ /* 0x000fe20000000000 */
[-C--:B------:R-:W-:Y:S01]  /*f8f0*/  ISETP.GE.OR P3, PT, R2, R33.reuse, P0 ;  /* 0x000000210200720c */ /* 0x080fe20000766670 */
[----:B------:R-:W0:Y:S03]  /*f900*/  SHFL.IDX PT, R34, R32, RZ, 0x181f ;  /* 0x00181fff20227589 */ /* 0x000e2600000e0000 */
[----:B------:R-:W-:Y:S01]  /*f910*/  ISETP.GE.OR P0, PT, R0, R33, P0 ;  /* 0x000000210000720c */ /* 0x000fe20000706670 */
[----:B------:R-:W0:Y:S04]  /*f920*/  SHFL.IDX PT, R38, R32, 0x1, 0x181f ;  /* 0x00381f0020267f89 */ /* 0x000e2800000e0000 */
[----:B------:R-:W0:Y:S01]  /*f930*/  SHFL.IDX PT, R40, R32, 0x2, 0x181f ;  /* 0x00581f0020287f89 */ /* 0x000e2200000e0000 */
[----:B-1----:R-:W-:-:S03]  /*f940*/  @!P1 LEA R2, P4, R19, R20, 0x1 ;  /* 0x0000001413029211 */ /* 0x002fc600078808ff */
[----:B------:R-:W1:Y:S01]  /*f950*/  SHFL.IDX PT, R30, R30, 0x3, 0x181f ;  /* 0x00781f001e1e7f89 */ /* 0x000e6200000e0000 */
[----:B----4-:R-:W-:-:S03]  /*f960*/  @!P2 LEA R20, P5, R19, R28, 0x1 ;  /* 0x0000001c1314a211 */ /* 0x010fc600078a08ff */
[----:B------:R-:W4:Y:S01]  /*f970*/  SHFL.IDX PT, R32, R32, 0x3, 0x181f ;  /* 0x00781f0020207f89 */ /* 0x000f2200000e0000 */
[C---:B0-----:R-:W-:Y:S02]  /*f980*/  @!P3 LEA R28, P6, R19.reuse, R42, 0x1 ;  /* 0x0000002a131cb211 */ /* 0x041fe400078c08ff */
[C-C-:B------:R-:W-:Y:S02]  /*f990*/  @!P1 LEA.HI.X R3, R19.reuse, R34, R157.reuse, 0x1, P4 ;  /* 0x0000002213039211 */ /* 0x140fe400020f0c9d */
[C-C-:B------:R-:W-:Y:S02]  /*f9a0*/  @!P2 LEA.HI.X R21, R19.reuse, R38, R157.reuse, 0x1, P5 ;  /* 0x000000261315a211 */ /* 0x140fe400028f0c9d */
[----:B------:R-:W-:Y:S01]  /*f9b0*/  @!P3 LEA.HI.X R29, R19, R40, R157, 0x1, P6 ;  /* 0x00000028131db211 */ /* 0x000fe200030f0c9d */
[----:B---3--:R0:W-:Y:S04]  /*f9c0*/  @!P1 ST.E.128 desc[UR48][R2.64], R4 ;  /* 0x0000000402009985 */ /* 0x0081e8000c101d30 */
[----:B--2---:R0:W-:Y:S04]  /*f9d0*/  @!P2 ST.E.128 desc[UR48][R20.64], R8 ;  /* 0x000000081400a985 */ /* 0x0041e8000c101d30 */
[----:B------:R0:W-:Y:S01]  /*f9e0*/  @!P3 ST.E.128 desc[UR48][R28.64], R12 ;  /* 0x0000000c1c00b985 */ /* 0x0001e2000c101d30 */
[----:B-1--4-:R-:W-:Y:S05]  /*f9f0*/  @P0 BRA `(.L_x_863) ;  /* 0x0000000400ec0947 */ /* 0x012fea0003800000 */
[----:B0-----:R-:W-:-:S04]  /*fa00*/  LEA R2, P0, R19, R30, 0x1 ;  /* 0x0000001e13027211 */ /* 0x001fc800078008ff */
[----:B------:R-:W-:-:S05]  /*fa10*/  LEA.HI.X R3, R19, R32, R157, 0x1, P0 ;  /* 0x0000002013037211 */ /* 0x000fca00000f0c9d */
[----:B-----5:R2:W-:Y:S01]  /*fa20*/  ST.E.128 desc[UR48][R2.64], R24 ;  /* 0x0000001802007985 */ /* 0x0205e2000c101d30 */
[----:B------:R-:W-:Y:S05]  /*fa30*/  BRA `(.L_x_863) ;  /* 0x0000000400dc7947 */ /* 0x000fea0003800000 */
.L_x_862:
[----:B------:R-:W0:Y:S01]  /*fa40*/  LDC R10, c[0x0][0xbe8] ;  /* 0x0002fa00ff0a7b82 */ /* 0x000e220000000800 */
[----:B------:R-:W1:Y:S01]  /*fa50*/  S2R R0, SR_TID.X ;  /* 0x0000000000007919 */ /* 0x000e620000002100 */
[----:B------:R-:W-:Y:S01]  /*fa60*/  USHF.R.S32.HI UR8, URZ, 0x1f, UR42 ;  /* 0x0000001f3f087899 */ /* 0x000fe2000801142a */
[----:B------:R-:W-:Y:S01]  /*fa70*/  BSSY B1, `(.L_x_864) ;  /* 0x0000031000017945 */ /* 0x000fe20003800000 */
[----:B------:R-:W-:Y:S01]  /*fa80*/  USHF.R.S32.HI UR9, URZ, 0x1f, UR40 ;  /* 0x0000001f3f097899 */ /* 0x000fe20008011428 */
[----:B------:R-:W-:Y:S01]  /*fa90*/  IMAD R6, R18, 0x30, R152 ;  /* 0x0000003012067824 */ /* 0x000fe200078e0298 */
[----:B0-----:R-:W-:Y:S01]  /*faa0*/  ISETP.NE.AND P1, PT, R10, 0x1, PT ;  /* 0x000000010a00780c */ /* 0x001fe20003f25270 */
[----:B-1----:R-:W-:-:S12]  /*fab0*/  VIADD R0, R0, 0xffffff80 ;  /* 0xffffff8000007836 */ /* 0x002fd80000000000 */
[----:B------:R-:W0:Y:S01]  /*fac0*/  @P1 LDC R9, c[0x0][0xbec] ;  /* 0x0002fb00ff091b82 */ /* 0x000e220000000800 */
[----:B------:R-:W-:-:S07]  /*fad0*/  ISETP.GE.AND P0, PT, R0, 0xc0, PT ;  /* 0x000000c00000780c */ /* 0x000fce0003f06270 */
[----:B------:R-:W1:Y:S06]  /*fae0*/  @P1 LDC R11, c[0x0][0xbf0] ;  /* 0x0002fc00ff0b1b82 */ /* 0x000e6c0000000800 */
[----:B------:R-:W-:Y:S05]  /*faf0*/  @P0 BRA `(.L_x_865) ;  /* 0x0000000000a00947 */ /* 0x000fea0003800000 */
[----:B------:R-:W2:Y:S01]  /*fb00*/  S2R R0, SR_TID.X ;  /* 0x0000000000007919 */ /* 0x000ea20000002100 */
[----:B------:R-:W3:Y:S01]  /*fb10*/  LDC R3, c[0x0][0xbe8] ;  /* 0x0002fa00ff037b82 */ /* 0x000ee20000000800 */
[----:B------:R-:W-:Y:S01]  /*fb20*/  IMAD.U32 R4, RZ, RZ, UR39 ;  /* 0x00000027ff047e24 */ /* 0x000fe2000f8e00ff */
[----:B------:R-:W-:Y:S02]  /*fb30*/  ULDC UR5, c[0x0][0xa88] ;  /* 0x0002a20000057ab9 */ /* 0x000fe40000000800 */
[----:B---3--:R-:W-:Y:S02]  /*fb40*/  IMAD R5, R3, UR5, RZ ;  /* 0x0000000503057c24 */ /* 0x008fe4000f8e02ff */
[----:B--2---:R-:W-:-:S04]  /*fb50*/  IADD3 R4, R4, -0x80, R0 ;  /* 0xffffff8004047810 */ /* 0x004fc80007ffe000 */
[----:B------:R-:W-:-:S13]  /*fb60*/  ISETP.GE.AND P0, PT, R4, R5, PT ;  /* 0x000000050400720c */ /* 0x000fda0003f06270 */
[----:B------:R-:W-:Y:S05]  /*fb70*/  @P0 BRA `(.L_x_865) ;  /* 0x0000000000800947 */ /* 0x000fea0003800000 */
[----:B------:R-:W-:Y:S01]  /*fb80*/  ISETP.NE.AND P0, PT, R3, 0x1, PT ;  /* 0x000000010300780c */ /* 0x000fe20003f05270 */
[----:B------:R-:W-:Y:S01]  /*fb90*/  ULDC.64 UR10, c[0x0][0xb90] ;  /* 0x0002e400000a7ab9 */ /* 0x000fe20000000a00 */
[----:B------:R-:W-:Y:S01]  /*fba0*/  IMAD.MOV.U32 R2, RZ, RZ, R4 ;  /* 0x000000ffff027224 */ /* 0x000fe200078e0004 */
[----:B------:R-:W-:Y:S02]  /*fbb0*/  UIMAD UR5, UR8, UR10, URZ ;  /* 0x0000000a080572a4 */ /* 0x000fe4000f8e023f */
[----:B------:R-:W-:Y:S02]  /*fbc0*/  UIMAD.WIDE.U32 UR6, UR42, UR10, URZ ;  /* 0x0000000a2a0672a5 */ /* 0x000fe4000f8e003f */
[----:B------:R-:W-:-:S03]  /*fbd0*/  UIMAD UR5, UR42, UR11, UR5 ;  /* 0x0000000b2a0572a4 */ /* 0x000fc6000f8e0205 */
[----:B------:R-:W-:Y:S01]  /*fbe0*/  ULDC.64 UR10, c[0x0][0xb98] ;  /* 0x0002e600000a7ab9 */ /* 0x000fe20000000a00 */
[----:B------:R-:W-:Y:S02]  /*fbf0*/  UIADD3 UR7, UR7, UR5, URZ ;  /* 0x0000000507077290 */ /* 0x000fe4000fffe03f */
[----:B------:R-:W2:Y:S01]  /*fc00*/  @P0 LDC R5, c[0x0][0xbec] ;  /* 0x0002fb00ff050b82 */ /* 0x000ea20000000800 */
[----:B------:R-:W-:Y:S02]  /*fc10*/  UIMAD UR5, UR9, UR10, URZ ;  /* 0x0000000a090572a4 */ /* 0x000fe4000f8e023f */
[----:B------:R-:W-:Y:S02]  /*fc20*/  UIMAD.WIDE.U32 UR6, UR40, UR10, UR6 ;  /* 0x0000000a280672a5 */ /* 0x000fe4000f8e0006 */
[----:B------:R-:W-:-:S03]  /*fc30*/  UIMAD UR5, UR40, UR11, UR5 ;  /* 0x0000000b280572a4 */ /* 0x000fc6000f8e0205 */
[----:B------:R-:W3:Y:S01]  /*fc40*/  @P0 LDC R7, c[0x0][0xbf0] ;  /* 0x0002fc00ff070b82 */ /* 0x000ee20000000800 */
[----:B------:R-:W-:Y:S01]  /*fc50*/  ULDC.64 UR10, c[0x0][0xb88] ;  /* 0x0002e200000a7ab9 */ /* 0x000fe20000000a00 */
[----:B--2---:R-:W-:-:S05]  /*fc60*/  @P0 IMAD.HI.U32 R0, R4, R5, RZ ;  /* 0x0000000504000227 */ /* 0x004fca00078e00ff */
[----:B---3--:R-:W-:-:S05]  /*fc70*/  @P0 SHF.R.U32.HI R2, RZ, R7, R0 ;  /* 0x00000007ff020219 */ /* 0x008fca0000011600 */
[----:B------:R-:W-:-:S04]  /*fc80*/  IMAD.MOV R5, RZ, RZ, -R2 ;  /* 0x000000ffff057224 */ /* 0x000fc800078e0a02 */
[----:B------:R-:W-:Y:S01]  /*fc90*/  IMAD R5, R3, R5, R4 ;  /* 0x0000000503057224 */ /* 0x000fe200078e0204 */
[----:B------:R-:W-:Y:S01]  /*fca0*/  SHF.R.S32.HI R3, RZ, 0x1f, R2 ;  /* 0x0000001fff037819 */ /* 0x000fe20000011402 */
[----:B------:R-:W-:Y:S01]  /*fcb0*/  IMAD.U32 R4, RZ, RZ, UR5 ;  /* 0x00000005ff047e24 */ /* 0x000fe2000f8e00ff */
        /* <DEDUP_REMOVED lines=12> */
.L_x_865:
[----:B------:R-:W-:Y:S05]  /*fd80*/  BSYNC B1 ;  /* 0x0000000000017941 */ /* 0x000fea0003800000 */
.L_x_864:
[----:B------:R-:W-:Y:S01]  /*fd90*/  ULDC.64 UR10, c[0x0][0xae8] ;  /* 0x0002ba00000a7ab9 */ /* 0x000fe20000000a00 */
[----:B------:R-:W-:Y:S01]  /*fda0*/  VIADD R6, R6, UR39 ;  /* 0x0000002706067c36 */ /* 0x000fe20008000000 */
[----:B------:R-:W-:Y:S02]  /*fdb0*/  UIMAD UR5, UR8, UR10, URZ ;  /* 0x0000000a080572a4 */ /* 0x000fe4000f8e023f */
[----:B------:R-:W-:Y:S01]  /*fdc0*/  UIMAD.WIDE.U32 UR6, UR42, UR10, URZ ;  /* 0x0000000a2a0672a5 */ /* 0x000fe2000f8e003f */
[----:B0-----:R-:W-:Y:S01]  /*fdd0*/  @P1 IMAD.HI.U32 R0, R6, R9, RZ ;  /* 0x0000000906001227 */ /* 0x001fe200078e00ff */
[----:B------:R-:W-:-:S03]  /*fde0*/  UIMAD UR5, UR42, UR11, UR5 ;  /* 0x0000000b2a0572a4 */ /* 0x000fc6000f8e0205 */
[----:B------:R-:W-:Y:S01]  /*fdf0*/  ULDC.64 UR10, c[0x0][0xaf0] ;  /* 0x0002bc00000a7ab9 */ /* 0x000fe20000000a00 */
[----:B------:R-:W-:Y:S01]  /*fe00*/  UIADD3 UR7, UR7, UR5, URZ ;  /* 0x0000000507077290 */ /* 0x000fe2000fffe03f */
[----:B--2---:R-:W-:Y:S01]  /*fe10*/  IMAD.MOV.U32 R5, RZ, RZ, R6 ;  /* 0x000000ffff057224 */ /* 0x004fe200078e0006 */
[----:B------:R-:W-:Y:S01]  /*fe20*/  UIMAD UR5, UR9, UR10, URZ ;  /* 0x0000000a090572a4 */ /* 0x000fe2000f8e023f */
[----:B-1----:R-:W-:-:S03]  /*fe30*/  @P1 SHF.R.U32.HI R5, RZ, R11, R0 ;  /* 0x0000000bff051219 */ /* 0x002fc60000011600 */
[----:B------:R-:W-:Y:S01]  /*fe40*/  UIMAD UR5, UR40, UR11, UR5 ;  /* 0x0000000b280572a4 */ /* 0x000fe2000f8e0205 */
[--C-:B------:R-:W-:Y:S01]  /*fe50*/  SHF.R.S32.HI R0, RZ, 0x1f, R5.reuse ;  /* 0x0000001fff007819 */ /* 0x100fe20000011405 */
[----:B------:R-:W-:Y:S01]  /*fe60*/  UIMAD.WIDE.U32 UR40, UR40, UR10, UR6 ;  /* 0x0000000a282872a5 */ /* 0x000fe2000f8e0006 */
[----:B------:R-:W-:Y:S02]  /*fe70*/  IMAD.MOV R7, RZ, RZ, -R5 ;  /* 0x000000ffff077224 */ /* 0x000fe400078e0a05 */
[----:B------:R-:W-:Y:S01]  /*fe80*/  ULDC.64 UR6, c[0x0][0xae0] ;  /* 0x0002b80000067ab9 */ /* 0x000fe20000000a00 */
[----:B------:R-:W-:Y:S01]  /*fe90*/  UIADD3 UR5, UR41, UR5, URZ ;  /* 0x0000000529057290 */ /* 0x000fe2000fffe03f */
[----:B------:R-:W-:Y:S02]  /*fea0*/  IMAD R7, R10, R7, R6 ;  /* 0x000000070a077224 */ /* 0x000fe400078e0206 */
[----:B------:R-:W-:Y:S02]  /*feb0*/  IMAD R0, R0, UR6, RZ ;  /* 0x0000000600007c24 */ /* 0x000fe4000f8e02ff */
[----:B------:R-:W-:-:S02]  /*fec0*/  IMAD.U32 R3, RZ, RZ, UR41 ;  /* 0x00000029ff037e24 */ /* 0x000fc4000f8e00ff */
[----:B------:R-:W-:Y:S02]  /*fed0*/  IMAD.U32 R2, RZ, RZ, UR40 ;  /* 0x00000028ff027e24 */ /* 0x000fe4000f8e00ff */
[----:B------:R-:W-:Y:S01]  /*fee0*/  IMAD.U32 R3, RZ, RZ, UR5 ;  /* 0x00000005ff037e24 */ /* 0x000fe2000f8e00ff */
[----:B------:R-:W-:Y:S01]  /*fef0*/  ULDC UR5, c[0x0][0xac8] ;  /* 0x0002b20000057ab9 */ /* 0x000fe20000000800 */
[C---:B------:R-:W-:Y:S01]  /*ff00*/  IMAD R9, R5.reuse, UR7, R0 ;  /* 0x0000000705097c24 */ /* 0x040fe2000f8e0200 */
[----:B------:R-:W-:Y:S01]  /*ff10*/  SHF.R.S32.HI R0, RZ, 0x1f, R7 ;  /* 0x0000001fff007819 */ /* 0x000fe20000011407 */
[----:B------:R-:W-:Y:S01]  /*ff20*/  IMAD.WIDE.U32 R2, R5, UR6, R2 ;  /* 0x0000000605027c25 */ /* 0x000fe2000f8e0002 */
[----:B------:R-:W-:-:S03]  /*ff30*/  ULDC.64 UR6, c[0x0][0xad8] ;  /* 0x0002b60000067ab9 */ /* 0x000fc60000000a00 */
[----:B------:R-:W-:Y:S02]  /*ff40*/  IMAD R0, R0, UR6, RZ ;  /* 0x0000000600007c24 */ /* 0x000fe4000f8e02ff */
[----:B------:R-:W-:Y:S02]  /*ff50*/  IMAD.IADD R3, R3, 0x1, R9 ;  /* 0x0000000103037824 */ /* 0x000fe400078e0209 */
[C---:B------:R-:W-:Y:S02]  /*ff60*/  IMAD R5, R7.reuse, UR7, R0 ;  /* 0x0000000707057c24 */ /* 0x040fe4000f8e0200 */
[----:B------:R-:W-:Y:S01]  /*ff70*/  IMAD.WIDE.U32 R2, R7, UR6, R2 ;  /* 0x0000000607027c25 */ /* 0x000fe2000f8e0002 */
[----:B------:R-:W-:-:S03]  /*ff80*/  ULDC.64 UR6, c[0x0][0xa80] ;  /* 0x0002a00000067ab9 */ /* 0x000fc60000000a00 */
[----:B------:R-:W-:Y:S01]  /*ff90*/  IMAD.IADD R5, R3, 0x1, R5 ;  /* 0x0000000103057824 */ /* 0x000fe200078e0205 */
[----:B------:R-:W-:Y:S01]  /*ffa0*/  LEA R9, P0, R2, UR6, 0x1 ;  /* 0x0000000602097c11 */ /* 0x000fe2000f8008ff */
[----:B------:R-:W-:Y:S01]  /*ffb0*/  ULDC UR6, c[0x0][0xa88] ;  /* 0x0002a20000067ab9 */ /* 0x000fe20000000800 */
[----:B------:R-:W-:Y:S02]  /*ffc0*/  VIADD R7, R152, UR39 ;  /* 0x0000002798077c36 */ /* 0x000fe40008000000 */
[----:B------:R-:W-:Y:S01]  /*ffd0*/  LEA.HI.X R11, R2, UR7, R5, 0x1, P0 ;  /* 0x00000007020b7c11 */ /* 0x000fe200080f0c05 */
[----:B------:R-:W0:Y:S01]  /*ffe0*/  SHFL.IDX PT, R4, R9, 0x1, 0x181f ;  /* 0x00381f0009047f89 */ /* 0x000e2200000e0000 */
[----:B------:R-:W-:Y:S01]  /*fff0*/  IMAD R20, R10, UR6, RZ ;  /* 0x000000060a147c24 */ /* 0x000fe2000f8e02ff */
[----:B------:R-:W-:Y:S01]  /*10000*/  ISETP.GE.AND P0, PT, R19, UR5, PT ;  /* 0x0000000513007c0c */ /* 0x000fe2000bf06270 */
[C---:B------:R-:W-:Y:S01]  /*10010*/  VIADD R3, R7.reuse, 0x30 ;  /* 0x0000003007037836 */ /* 0x040fe20000000000 */
[----:B------:R-:W1:Y:S01]  /*10020*/  SHFL.IDX PT, R2, R9, RZ, 0x181f ;  /* 0x00181fff09027589 */ /* 0x000e6200000e0000 */
        /* <DEDUP_REMOVED lines=8> */
[----:B------:R-:W4:Y:S04]  /*100b0*/  SHFL.IDX PT, R8, R9, 0x3, 0x181f ;  /* 0x00781f0009087f89 */ /* 0x000f2800000e0000 */
[----:B------:R-:W5:Y:S04]  /*100c0*/  SHFL.IDX PT, R10, R11, 0x1, 0x181f ;  /* 0x00381f000b0a7f89 */ /* 0x000f6800000e0000 */
[----:B------:R-:W5:Y:S01]  /*100d0*/  SHFL.IDX PT, R12, R11, 0x2, 0x181f ;  /* 0x00581f000b0c7f89 */ /* 0x000f6200000e0000 */
[----:B0-----:R-:W-:-:S03]  /*100e0*/  @!P2 LEA R4, P5, R19, R4, 0x1 ;  /* 0x000000041304a211 */ /* 0x001fc600078a08ff */
[----:B------:R-:W0:Y:S01]  /*100f0*/  SHFL.IDX PT, R14, R11, 0x3, 0x181f ;  /* 0x00781f000b0e7f89 */ /* 0x000e2200000e0000 */
[C---:B-1----:R-:W-:Y:S02]  /*10100*/  @!P3 LEA R2, P6, R19.reuse, R2, 0x1 ;  /* 0x000000021302b211 */ /* 0x042fe400078c08ff */
[C---:B--2---:R-:W-:Y:S02]  /*10110*/  @!P1 LEA R6, P4, R19.reuse, R6, 0x1 ;  /* 0x0000000613069211 */ /* 0x044fe400078808ff */
[C---:B---3--:R-:W-:Y:S02]  /*10120*/  @!P3 LEA.HI.X R3, R19.reuse, R0, R157, 0x1, P6 ;  /* 0x000000001303b211 */ /* 0x048fe400030f0c9d */
[----:B----4-:R-:W-:-:S03]  /*10130*/  @!P0 LEA R8, P6, R19, R8, 0x1 ;  /* 0x0000000813088211 */ /* 0x010fc600078c08ff */
[----:B------:R1:W-:Y:S01]  /*10140*/  @!P3 ST.E.128 desc[UR48][R2.64], RZ ;  /* 0x000000ff0200b985 */ /* 0x0003e2000c101d30 */
[C-C-:B-----5:R-:W-:Y:S02]  /*10150*/  @!P2 LEA.HI.X R5, R19.reuse, R10, R157.reuse, 0x1, P5 ;  /* 0x0000000a1305a211 */ /* 0x160fe400028f0c9d */
[----:B------:R-:W-:-:S03]  /*10160*/  @!P1 LEA.HI.X R7, R19, R12, R157, 0x1, P4 ;  /* 0x0000000c13079211 */ /* 0x000fc600020f0c9d */
[----:B------:R1:W-:Y:S01]  /*10170*/  @!P2 ST.E.128 desc[UR48][R4.64], RZ ;  /* 0x000000ff0400a985 */ /* 0x0003e2000c101d30 */
[----:B0-----:R-:W-:-:S03]  /*10180*/  @!P0 LEA.HI.X R9, R19, R14, R157, 0x1, P6 ;  /* 0x0000000e13098211 */ /* 0x001fc600030f0c9d */
[----:B------:R1:W-:Y:S04]  /*10190*/  @!P1 ST.E.128 desc[UR48][R6.64], RZ ;  /* 0x000000ff06009985 */ /* 0x0003e8000c101d30 */
[----:B------:R1:W-:Y:S02]  /*101a0*/  @!P0 ST.E.128 desc[UR48][R8.64], RZ ;  /* 0x000000ff08008985 */ /* 0x0003e4000c101d30 */
.L_x_863:
[----:B------:R-:W-:Y:S05]  /*101b0*/  BSYNC B0 ;  /* 0x0000000000007941 */ /* 0x000fea0003800000 */
.L_x_861:
[----:B------:R-:W-:Y:S02]  /*101c0*/  ULDC UR5, c[0x0][0xc38] ;  /* 0x00030e0000057ab9 */ /* 0x000fe40000000800 */
[----:B------:R-:W-:-:S06]  /*101d0*/  UISETP.GE.AND UP0, UPT, UR4, UR5, UPT ;  /* 0x000000050400728c */ /* 0x000fcc000bf06270 */
[----:B------:R-:W-:-:S13]  /*101e0*/  PLOP3.LUT P0, PT, PT, PT, UP0, 0x80, 0x0 ;  /* 0x000000000000781c */ /* 0x000fda0003f0f008 */
[----:B------:R-:W-:Y:S05]  /*101f0*/  @!P0 BRA `(.L_x_866) ;  /* 0xffffff0800dc8947 */ /* 0x000fea000383ffff */
[----:B------:R-:W-:Y:S05]  /*10200*/  EXIT ;  /* 0x000000000000794d */ /* 0x000fea0003800000 */
.L_x_780:
[----:B------:R-:W-:-:S08]  /*10210*/  NOP ;  /* 0x0000000000007918 */ /* 0x000fd00000000000 */
[----:B------:R-:W0:-:S00]  /*10220*/  USETMAXREG.DEALLOC.CTAPOOL 0x20 ;  /* 0x00000020000079c8 */ /* 0x000e0000080e0500 */
[----:B0-----:R-:W-:-:S06]  /*10230*/  LOP3.LUT R0, R0, 0x3, RZ, 0xc0, !PT ;  /* 0x0000000300007812 */ /* 0x001fcc00078ec0ff */
[----:B------:R-:W0:Y:S01]  /*10240*/  S2UR UR6, SR_CTAID.X ;  /* 0x00000000000679c3 */ /* 0x000e220000002500 */
[----:B------:R-:W-:Y:S01]  /*10250*/  LOP3.LUT R22, R22, 0xfffffffb, RZ, 0xc0, !PT ;  /* 0xfffffffb16167812 */ /* 0x000fe200078ec0ff */
[----:B------:R-:W-:Y:S01]  /*10260*/  IMAD.MOV.U32 R16, RZ, RZ, RZ ;  /* 0x000000ffff107224 */ /* 0x000fe200078e00ff */
[----:B------:R1:W2:Y:S01]  /*10270*/  SHFL.IDX PT, R2, R0, RZ, 0x1f ;  /* 0x00001fff00027589 */ /* 0x0002a200000e0000 */
[----:B------:R-:W-:Y:S02]  /*10280*/  IMAD.MOV.U32 R24, RZ, RZ, 0x1 ;  /* 0x00000001ff187424 */ /* 0x000fe400078e00ff */
[----:B------:R-:W-:Y:S02]  /*10290*/  IMAD.MOV.U32 R29, RZ, RZ, RZ ;  /* 0x000000ffff1d7224 */ /* 0x000fe400078e00ff */
[----:B-1----:R-:W0:Y:S01]  /*102a0*/  LDC R0, c[0x0][0xc38] ;  /* 0x00030e00ff007b82 */ /* 0x002e220000000800 */
[----:B--2---:R-:W-:-:S13]  /*102b0*/  ISETP.NE.AND P0, PT, R2, RZ, PT ;  /* 0x000000ff0200720c */ /* 0x004fda0003f05270 */
[----:B------:R-:W-:Y:S01]  /*102c0*/  @P0 LOP3.LUT R22, R22, 0x4, RZ, 0xfc, !PT ;  /* 0x0000000416160812 */ /* 0x000fe200078efcff */
[----:B------:R-:W-:Y:S06]  /*102d0*/  @P0 BAR.ARV 0x4, 0x200 ;  /* 0x0108000000000b1d */ /* 0x000fec0000002000 */
[----:B0-----:R-:W-:-:S13]  /*102e0*/  ISETP.LE.AND P0, PT, R0, UR6, PT ;  /* 0x0000000600007c0c */ /* 0x001fda000bf03270 */
[----:B------:R-:W-:Y:S05]  /*102f0*/  @P0 BRA `(.L_x_867) ;  /* 0x0000003c00080947 */ /* 0x000fea0003800000 */
[----:B------:R-:W0:Y:S01]  /*10300*/  S2R R6, SR_TID.X ;  /* 0x0000000000067919 */ /* 0x000e220000002100 */
[----:B------:R-:W1:Y:S01]  /*10310*/  S2UR UR5, SR_CgaCtaId ;  /* 0x00000000000579c3 */ /* 0x000e620000008800 */
[----:B------:R-:W-:Y:S01]  /*10320*/  UMOV UR4, 0x400 ;  /* 0x0000040000047882 */ /* 0x000fe20000000000 */
[----:B------:R-:W-:Y:S01]  /*10330*/  IMAD.U32 R27, RZ, RZ, UR6 ;  /* 0x00000006ff1b7e24 */ /* 0x000fe2000f8e00ff */
[----:B------:R-:W-:Y:S01]  /*10340*/  ULDC UR42, c[0x0][0xc] ;  /* 0x00000300002a7ab9 */ /* 0x000fe20000000800 */
[----:B------:R-:W-:Y:S01]  /*10350*/  IMAD.MOV.U32 R24, RZ, RZ, 0x1 ;  /* 0x00000001ff187424 */ /* 0x000fe200078e00ff */
[----:B------:R-:W-:Y:S01]  /*10360*/  ULDC.64 UR46, c[0x0][0x198] ;  /* 0x00006600002e7ab9 */ /* 0x000fe20000000a00 */
[----:B------:R-:W-:Y:S02]  /*10370*/  IMAD.MOV.U32 R29, RZ, RZ, RZ ;  /* 0x000000ffff1d7224 */ /* 0x000fe400078e00ff */
[----:B------:R-:W-:Y:S01]  /*10380*/  IMAD.MOV.U32 R16, RZ, RZ, RZ ;  /* 0x000000ffff107224 */ /* 0x000fe200078e00ff */
[----:B-1----:R-:W-:-:S06]  /*10390*/  ULEA UR4, UR5, UR4, 0x18 ;  /* 0x0000000405047291 */ /* 0x002fcc000f8ec03f */
[----:B------:R-:W-:Y:S01]  /*103a0*/  IMAD.U32 R17, RZ, RZ, UR4 ;  /* 0x00000004ff117e24 */ /* 0x000fe2000f8e00ff */
[C---:B0-----:R-:W-:Y:S01]  /*103b0*/  LOP3.LUT R5, R6.reuse, 0x7f, RZ, 0xc0, !PT ;  /* 0x0000007f06057812 */ /* 0x041fe200078ec0ff */
[C---:B------:R-:W-:Y:S01]  /*103c0*/  IMAD.SHL.U32 R0, R6.reuse, 0x8, RZ ;  /* 0x0000000806007824 */ /* 0x040fe200078e00ff */
[C---:B------:R-:W-:Y:S01]  /*103d0*/  LOP3.LUT R28, R6.reuse, 0x1f, RZ, 0xc0, !PT ;  /* 0x0000001f061c7812 */ /* 0x040fe200078ec0ff */
[----:B------:R-:W-:Y:S02]  /*103e0*/  IMAD.SHL.U32 R4, R6, 0x10, RZ ;  /* 0x0000001006047824 */ /* 0x000fe400078e00ff */
[----:B------:R-:W-:Y:S01]  /*103f0*/  IMAD.SHL.U32 R3, R5, 0x8, RZ ;  /* 0x0000000805037824 */ /* 0x000fe200078e00ff */
[----:B------:R-:W-:-:S04]  /*10400*/  LOP3.LUT R2, R0, 0x1f8, RZ, 0xc0, !PT ;  /* 0x000001f800027812 */ /* 0x000fc800078ec0ff */
[----:B------:R-:W-:-:S04]  /*10410*/  LOP3.LUT R2, R2, 0x38, R6, 0x78, !PT ;  /* 0x0000003802027812 */ /* 0x000fc800078e7806 */
[----:B------:R-:W-:Y:S02]  /*10420*/  LOP3.LUT R2, R2, 0x200, R3, 0xf8, !PT ;  /* 0x0000020002027812 */ /* 0x000fe400078ef803 */
[----:B------:R-:W-:-:S03]  /*10430*/  SHF.R.U32.HI R3, RZ, 0x3, R5 ;  /* 0x00000003ff037819 */ /* 0x000fc60000011605 */
[----:B------:R-:W-:Y:S01]  /*10440*/  IMAD R26, R2, 0x2, R17 ;  /* 0x00000002021a7824 */ /* 0x000fe200078e0211 */
[----:B------:R-:W-:-:S07]  /*10450*/  LOP3.LUT R0, R3, 0x70, R4, 0xf8, !PT ;  /* 0x0000007003007812 */ /* 0x000fce00078ef804 */
.L_x_951:
[----:B------:R-:W-:Y:S01]  /*10460*/  ULDC UR8, c[0x0][0xc60] ;  /* 0x0003180000087ab9 */ /* 0x000fe20000000800 */
[C---:B------:R-:W-:Y:S01]  /*10470*/  R2UR UR7, R27.reuse ;  /* 0x000000001b0772ca */ /* 0x040fe200000e0000 */
[----:B------:R-:W-:Y:S01]  /*10480*/  UISETP.NE.AND UP0, UPT, UR8, 0x1, UPT ;  /* 0x000000010800788c */ /* 0x000fe2000bf05270 */
[----:B------:R-:W-:-:S10]  /*10490*/  R2UR UR6, R27 ;  /* 0x000000001b0672ca */ /* 0x000fd400000e0000 */
        /* <DEDUP_REMOVED lines=9> */
[----:B0-----:R-:W-:Y:S05]  /*10530*/  @!P0 BRA `(.L_x_868) ;  /* 0x0000000000208947 */ /* 0x001fea0003800000 */
        /* <DEDUP_REMOVED lines=8> */
.L_x_868:
[----:B------:R-:W-:Y:S01]  /*105c0*/  ULDC UR9, c[0x0][0xc54] ;  /* 0x0003150000097ab9 */ /* 0x000fe20000000800 */
[----:B------:R-:W-:Y:S01]  /*105d0*/  UMOV UR6, UR8 ;  /* 0x0000000800067c82 */ /* 0x000fe20008000000 */
[----:B------:R-:W-:-:S11]  /*105e0*/  UISETP.NE.AND UP0, UPT, UR9, 0x1, UPT ;  /* 0x000000010900788c */ /* 0x000fd6000bf05270 */
[----:B------:R-:W-:Y:S02]  /*105f0*/  @UP0 ULDC.64 UR10, c[0x0][0xc58] ;  /* 0x00031600000a0ab9 */ /* 0x000fe40000000a00 */
[----:B------:R-:W-:-:S04]  /*10600*/  UIMAD.WIDE.U32 UR4, UR8, UR10, URZ ;  /* 0x0000000a080472a5 */ /* 0x000fc8000f8e003f */
[----:B------:R-:W-:-:S04]  /*10610*/  @UP0 USHF.R.U32.HI UR6, URZ, UR11, UR5 ;  /* 0x0000000b3f060299 */ /* 0x000fc80008011605 */
[----:B------:R-:W-:-:S12]  /*10620*/  UIMAD UR4, UR6, UR9, URZ ;  /* 0x00000009060472a4 */ /* 0x000fd8000f8e023f */
.L_x_869:
[----:B------:R-:W-:Y:S02]  /*10630*/  ULOP3.LUT UR5, URZ, UR6, URZ, 0x33, !UPT ;  /* 0x000000063f057292 */ /* 0x000fe4000f8e333f */
[----:B------:R-:W-:Y:S01]  /*10640*/  UIADD3 UR4, UR8, -UR4, URZ ;  /* 0x8000000408047290 */ /* 0x000fe2000fffe03f */
[----:B------:R-:W-:Y:S01]  /*10650*/  ULDC UR15, c[0x0][0xc48] ;  /* 0x00031200000f7ab9 */ /* 0x000fe20000000800 */
[----:B------:R-:W-:Y:S01]  /*10660*/  ULDC UR9, c[0x0][0x448] ;  /* 0x0001120000097ab9 */ /* 0x000fe20000000800 */
[----:B------:R-:W-:Y:S01]  /*10670*/  ULDC UR41, c[0x0][0xc3c] ;  /* 0x00030f0000297ab9 */ /* 0x000fe20000000800 */
[----:B------:R-:W-:Y:S02]  /*10680*/  UISETP.NE.AND UP2, UPT, UR15, 0x1, UPT ;  /* 0x000000010f00788c */ /* 0x000fe4000bf45270 */
[----:B------:R-:W-:Y:S02]  /*10690*/  UISETP.NE.AND UP1, UPT, UR9, 0x1, UPT ;  /* 0x000000010900788c */ /* 0x000fe4000bf25270 */
[----:B------:R-:W-:Y:S01]  /*106a0*/  UIADD3 UR41, UR5, UR41, URZ ;  /* 0x0000002905297290 */ /* 0x000fe2000fffe03f */
[----:B------:R-:W-:Y:S01]  /*106b0*/  ULDC UR14, c[0x0][0xc54] ;  /* 0x00031500000e7ab9 */ /* 0x000fe20000000800 */
[----:B------:R-:W-:Y:S01]  /*106c0*/  ULDC.64 UR10, c[0x0][0x418] ;  /* 0x00010600000a7ab9 */ /* 0x000fe20000000a00 */
[----:B------:R-:W-:-:S02]  /*106d0*/  UIMAD UR14, UR7, UR14, UR4 ;  /* 0x0000000e070e72a4 */ /* 0x000fc4000f8e0204 */
[----:B------:R-:W-:Y:S01]  /*106e0*/  UISETP.NE.U32.AND UP0, UPT, UR10, URZ, UPT ;  /* 0x0000003f0a00728c */ /* 0x000fe2000bf05070 */
[----:B------:R-:W-:Y:S01]  /*106f0*/  ULDC.64 UR4, c[0x0][0x9e0] ;  /* 0x0002780000047ab9 */ /* 0x000fe20000000a00 */
[----:B------:R-:W-:Y:S02]  /*10700*/  UIMAD UR41, UR41, 0xc0, URZ ;  /* 0x000000c0292978a4 */ /* 0x000fe4000f8e023f */
[----:B------:R-:W-:Y:S02]  /*10710*/  UISETP.GE.AND UP3, UPT, UR5, 0x1, UPT ;  /* 0x000000010500788c */ /* 0x000fe4000bf66270 */
[----:B------:R-:W-:Y:S02]  /*10720*/  UISETP.NE.AND.EX UP0, UPT, UR11, URZ, UPT, UP0 ;  /* 0x0000003f0b00728c */ /* 0x000fe4000bf05300 */
[----:B------:R-:W-:Y:S01]  /*10730*/  UIADD3 UR9, UR41, 0xbf, URZ ;  /* 0x000000bf29097890 */ /* 0x000fe2000fffe03f */
[----:B------:R-:W-:Y:S01]  /*10740*/  ULDC UR8, c[0x0][0x424] ;  /* 0x0001090000087ab9 */ /* 0x000fe20000000800 */
[----:B------:R-:W-:Y:S01]  /*10750*/  ULDC UR6, c[0x0][0x288] ;  /* 0x0000a20000067ab9 */ /* 0x000fe20000000800 */
[----:B------:R-:W-:Y:S01]  /*10760*/  @UP2 ULDC UR10, c[0x0][0xc4c] ;  /* 0x00031300000a2ab9 */ /* 0x000fe20000000800 */
[----:B------:R-:W-:Y:S01]  /*10770*/  @UP1 ULDC UR12, c[0x0][0x44c] ;  /* 0x00011300000c1ab9 */ /* 0x000fe20000000800 */
[----:B------:R-:W-:Y:S01]  /*10780*/  UIADD3 UR16, -UR6, 0x1, URZ ;  /* 0x0000000106107890 */ /* 0x000fe2000fffe13f */
[----:B------:R-:W-:Y:S01]  /*10790*/  PLOP3.LUT P1, PT, PT, PT, UP3, 0x80, 0x0 ;  /* 0x000000000000781c */ /* 0x000fe20003f2f038 */
[----:B------:R-:W-:-:S02]  /*107a0*/  UIMAD.WIDE.U32 UR10, UR14, UR10, URZ ;  /* 0x0000000a0e0a72a5 */ /* 0x000fc4000f8e003f */
[----:B------:R-:W-:Y:S02]  /*107b0*/  USEL UR8, UR8, 0x1, UP0 ;  /* 0x0000000108087887 */ /* 0x000fe40008000000 */
[----:B------:R-:W-:Y:S01]  /*107c0*/  UIMAD.WIDE.U32 UR12, UR9, UR12, URZ ;  /* 0x0000000c090c72a5 */ /* 0x000fe2000f8e003f */
[----:B------:R-:W-:Y:S01]  /*107d0*/  ULDC UR7, c[0x0][0x2f0] ;  /* 0x0000bc0000077ab9 */ /* 0x000fe20000000800 */
[----:B------:R-:W-:Y:S01]  /*107e0*/  @UP2 ULDC UR17, c[0x0][0xc50] ;  /* 0x0003140000112ab9 */ /* 0x000fe20000000800 */
[----:B------:R-:W-:Y:S01]  /*107f0*/  @UP1 ULDC UR18, c[0x0][0x450] ;  /* 0x0001140000121ab9 */ /* 0x000fe20000000800 */
[----:B------:R-:W-:Y:S01]  /*10800*/  UMOV UR43, UR14 ;  /* 0x0000000e002b7c82 */ /* 0x000fe20008000000 */
[----:B------:R-:W-:Y:S02]  /*10810*/  UIMAD UR16, UR8, UR7, UR16 ;  /* 0x00000007081072a4 */ /* 0x000fe4000f8e0210 */
[----:B------:R-:W-:Y:S02]  /*10820*/  @UP2 USHF.R.U32.HI UR43, URZ, UR17, UR11 ;  /* 0x000000113f2b2299 */ /* 0x000fe4000801160b */
[----:B------:R-:W-:-:S02]  /*10830*/  @UP1 USHF.R.U32.HI UR9, URZ, UR18, UR13 ;  /* 0x000000123f091299 */ /* 0x000fc4000801160d */
[----:B------:R-:W-:Y:S02]  /*10840*/  UIADD3 UR36, -UR43, URZ, URZ ;  /* 0x0000003f2b247290 */ /* 0x000fe4000fffe13f */
[----:B------:R-:W-:Y:S02]  /*10850*/  UIADD3 UR10, UR16, UR9, URZ ;  /* 0x00000009100a7290 */ /* 0x000fe4000fffe03f */
[----:B------:R-:W-:Y:S02]  /*10860*/  UIMAD UR36, UR15, UR36, UR14 ;  /* 0x000000240f2472a4 */ /* 0x000fe4000f8e020e */
[----:B------:R-:W-:Y:S01]  /*10870*/  UIADD3 UR4, UR10, UR4, URZ ;  /* 0x000000040a047290 */ /* 0x000fe2000fffe03f */
[----:B------:R-:W-:Y:S11]  /*10880*/  @!P1 BRA `(.L_x_870) ;  /* 0x0000000000449947 */ /* 0x000ff60003800000 */
        /* <DEDUP_REMOVED lines=10> */
.L_x_871:
[----:B------:R-:W-:-:S11]  /*10930*/  UISETP.NE.AND UP0, UPT, UR5, 0x1, UPT ;  /* 0x000000010500788c */ /* 0x000fd6000bf05270 */
[----:B------:R-:W-:Y:S02]  /*10940*/  @UP0 ULDC.64 UR12, c[0x0][0x9e8] ;  /* 0x00027a00000c0ab9 */ /* 0x000fe40000000a00 */
[----:B------:R-:W-:-:S04]  /*10950*/  UIMAD.WIDE.U32 UR10, UR9, UR12, URZ ;  /* 0x0000000c090a72a5 */ /* 0x000fc8000f8e003f */
[----:B------:R-:W-:-:S12]  /*10960*/  @UP0 USHF.R.U32.HI UR9, URZ, UR13, UR11 ;  /* 0x0000000d3f090299 */ /* 0x000fd8000801160b */
.L_x_872:
[----:B------:R-:W-:-:S04]  /*10970*/  UIMAD UR9, UR9, UR5, UR5 ;  /* 0x00000005090972a4 */ /* 0x000fc8000f8e0205 */
[----:B------:R-:W-:-:S04]  /*10980*/  UISETP.LT.AND UP0, UPT, UR4, UR9, UPT ;  /* 0x000000090400728c */ /* 0x000fc8000bf01270 */
[----:B------:R-:W-:-:S12]  /*10990*/  USEL UR4, UR4, UR9, UP0 ;  /* 0x0000000904047287 */ /* 0x000fd80008000000 */
.L_x_870:
[----:B------:R-:W-:Y:S02]  /*109a0*/  UIMAD UR13, UR8, UR7, 0x7f ;  /* 0x0000007f080d74a4 */ /* 0x000fe4000f8e0207 */
[----:B------:R-:W-:Y:S02]  /*109b0*/  UIADD3 UR4, UR4, 0x7f, URZ ;  /* 0x0000007f04047890 */ /* 0x000fe4000fffe03f */
[----:B------:R-:W-:Y:S02]  /*109c0*/  USHF.R.S32.HI UR14, URZ, 0x1f, UR13 ;  /* 0x0000001f3f0e7899 */ /* 0x000fe4000801140d */
[----:B------:R-:W-:Y:S01]  /*109d0*/  USHF.R.S32.HI UR9, URZ, 0x1f, UR4 ;  /* 0x0000001f3f097899 */ /* 0x000fe20008011404 */
[----:B------:R-:W-:Y:S01]  /*109e0*/  @UP1 ULDC UR10, c[0x0][0x44c] ;  /* 0x00011300000a1ab9 */ /* 0x000fe20000000800 */
[----:B------:R-:W-:Y:S02]  /*109f0*/  ULEA.HI UR14, UR14, UR13, URZ, 0x7 ;  /* 0x0000000d0e0e7291 */ /* 0x000fe4000f8f383f */
[----:B------:R-:W-:-:S02]  /*10a00*/  UIMAD.WIDE.U32 UR10, UR41, UR10, URZ ;  /* 0x0000000a290a72a5 */ /* 0x000fc4000f8e003f */
[----:B------:R-:W-:Y:S01]  /*10a10*/  ULEA.HI UR9, UR9, UR4, URZ, 0x7 ;  /* 0x0000000409097291 */ /* 0x000fe2000f8f383f */
[----:B------:R-:W-:Y:S01]  /*10a20*/  @UP1 ULDC UR15, c[0x0][0x450] ;  /* 0x00011400000f1ab9 */ /* 0x000fe20000000800 */
[----:B------:R-:W-:Y:S01]  /*10a30*/  UMOV UR12, UR41 ;  /* 0x00000029000c7c82 */ /* 0x000fe20008000000 */
[----:B------:R-:W-:Y:S02]  /*10a40*/  UIMAD UR4, UR8, UR7, -UR6 ;  /* 0x00000007080472a4 */ /* 0x000fe4000f8e0a06 */
[----:B------:R-:W-:Y:S02]  /*10a50*/  USHF.R.S32.HI UR14, URZ, 0x7, UR14 ;  /* 0x000000073f0e7899 */ /* 0x000fe4000801140e */
[----:B------:R-:W-:Y:S02]  /*10a60*/  USHF.R.S32.HI UR9, URZ, 0x7, UR9 ;  /* 0x000000073f097899 */ /* 0x000fe40008011409 */
[----:B------:R-:W-:Y:S02]  /*10a70*/  @UP1 USHF.R.U32.HI UR12, URZ, UR15, UR11 ;  /* 0x0000000f3f0c1299 */ /* 0x000fe4000801160b */
[----:B------:R-:W-:-:S02]  /*10a80*/  UISETP.LT.AND UP0, UPT, UR14, UR9, UPT ;  /* 0x000000090e00728c */ /* 0x000fc4000bf01270 */
[----:B------:R-:W-:Y:S01]  /*10a90*/  UIADD3 UR4, UR4, UR12, URZ ;  /* 0x0000000c04047290 */ /* 0x000fe2000fffe03f */
[----:B------:R-:W-:Y:S01]  /*10aa0*/  ULDC UR8, c[0x0][0x9dc] ;  /* 0x0002770000087ab9 */ /* 0x000fe20000000800 */
[----:B------:R-:W-:Y:S02]  /*10ab0*/  USEL UR40, UR14, UR9, UP0 ;  /* 0x000000090e287287 */ /* 0x000fe40008000000 */
        /* <DEDUP_REMOVED lines=12> */
.L_x_874:
[----:B------:R-:W-:-:S11]  /*10b80*/  UISETP.NE.AND UP0, UPT, UR5, 0x1, UPT ;  /* 0x000000010500788c */ /* 0x000fd6000bf05270 */
[----:B------:R-:W-:Y:S02]  /*10b90*/  @UP0 ULDC.64 UR10, c[0x0][0x9e8] ;  /* 0x00027a00000a0ab9 */ /* 0x000fe40000000a00 */
[----:B------:R-:W-:-:S04]  /*10ba0*/  UIMAD.WIDE.U32 UR6, UR4, UR10, URZ ;  /* 0x0000000a040672a5 */ /* 0x000fc8000f8e003f */
[----:B------:R-:W-:-:S12]  /*10bb0*/  @UP0 USHF.R.U32.HI UR4, URZ, UR11, UR7 ;  /* 0x0000000b3f040299 */ /* 0x000fd80008011607 */
.L_x_875:
[----:B------:R-:W-:-:S04]  /*10bc0*/  UIMAD UR4, UR4, UR5, URZ ;  /* 0x00000005040472a4 */ /* 0x000fc8000f8e023f */
[----:B------:R-:W-:-:S04]  /*10bd0*/  UISETP.LT.AND UP0, UPT, UR8, UR4, UPT ;  /* 0x000000040800728c */ /* 0x000fc8000bf01270 */
[----:B------:R-:W-:-:S12]  /*10be0*/  USEL UR8, UR8, UR4, !UP0 ;  /* 0x0000000408087287 */ /* 0x000fd8000c000000 */
.L_x_873:
[----:B------:R-:W-:Y:S01]  /*10bf0*/  USHF.R.S32.HI UR4, URZ, 0x1f, UR8 ;  /* 0x0000001f3f047899 */ /* 0x000fe20008011408 */
[----:B------:R-:W-:Y:S03]  /*10c00*/  BSSY B7, `(.L_x_876) ;  /* 0x0000318000077945 */ /* 0x000fe60003800000 */
[----:B------:R-:W-:-:S04]  /*10c10*/  ULEA.HI UR4, UR4, UR8, URZ, 0x7 ;  /* 0x0000000804047291 */ /* 0x000fc8000f8f383f */
[----:B------:R-:W-:-:S04]  /*10c20*/  USHF.R.S32.HI UR4, URZ, 0x7, UR4 ;  /* 0x000000073f047899 */ /* 0x000fc80008011404 */
[----:B------:R-:W-:-:S04]  /*10c30*/  UISETP.LT.AND UP0, UPT, URZ, UR4, UPT ;  /* 0x000000043f00728c */ /* 0x000fc8000bf01270 */
[----:B------:R-:W-:-:S04]  /*10c40*/  USEL UR39, URZ, UR4, !UP0 ;  /* 0x000000043f277287 */ /* 0x000fc8000c000000 */
[----:B------:R-:W-:-:S06]  /*10c50*/  UISETP.GT.AND UP0, UPT, UR40, UR39, UPT ;  /* 0x000000272800728c */ /* 0x000fcc000bf04270 */
[----:B------:R-:W-:-:S13]  /*10c60*/  PLOP3.LUT P0, PT, PT, PT, UP0, 0x80, 0x0 ;  /* 0x000000000000781c */ /* 0x000fda0003f0f008 */
[----:B------:R-:W-:Y:S05]  /*10c70*/  @P0 BRA `(.L_x_877) ;  /* 0x0000000000440947 */ /* 0x000fea0003800000 */
[----:B------:R-:W0:Y:S02]  /*10c80*/  S2R R0, SR_TID.X ;  /* 0x0000000000007919 */ /* 0x000e240000002100 */
[----:B0-----:R-:W-:-:S04]  /*10c90*/  LOP3.LUT R0, R0, 0x7f, RZ, 0xc0, !PT ;  /* 0x0000007f00007812 */ /* 0x001fc800078ec0ff */
[----:B------:R-:W-:-:S13]  /*10ca0*/  ISETP.NE.AND P1, PT, R0, RZ, PT ;  /* 0x000000ff0000720c */ /* 0x000fda0003f25270 */
[----:B------:R-:W-:Y:S05]  /*10cb0*/  @P1 BRA `(.L_x_878) ;  /* 0x0000003000301947 */ /* 0x000fea0003800000 */
[----:B------:R-:W0:Y:S01]  /*10cc0*/  S2R R7, SR_LANEID ;  /* 0x0000000000077919 */ /* 0x000e220000000000 */
[----:B------:R-:W-:Y:S01]  /*10cd0*/  VOTEU.ANY UR4, UPT, PT ;  /* 0x0000000000047886 */ /* 0x000fe200038e0100 */
[----:B------:R-:W1:Y:S01]  /*10ce0*/  LDC.64 R2, c[0x0][0xc80] ;  /* 0x00032000ff027b82 */ /* 0x000e620000000a00 */
[----:B------:R-:W0:Y:S08]  /*10cf0*/  FLO.U32 R0, UR4 ;  /* 0x0000000400007d00 */ /* 0x000e3000080e0000 */
[----:B------:R-:W1:Y:S01]  /*10d00*/  POPC R5, UR4 ;  /* 0x0000000400057d09 */ /* 0x000e620008000000 */
[----:B0-----:R-:W-:-:S13]  /*10d10*/  ISETP.EQ.U32.AND P0, PT, R0, R7, PT ;  /* 0x000000070000720c */ /* 0x001fda0003f02070 */
[----:B-1----:R-:W2:Y:S01]  /*10d20*/  @P0 ATOMG.E.ADD.STRONG.GPU PT, R3, desc[UR48][R2.64], R5 ;  /* 0x00000005020309a8 */ /* 0x002ea200081ee1f0 */
[----:B------:R-:W0:Y:S02]  /*10d30*/  S2R R4, SR_LTMASK ;  /* 0x0000000000047919 */ /* 0x000e240000003900 */
[----:B0-----:R-:W-:-:S04]  /*10d40*/  LOP3.LUT R4, R4, UR4, RZ, 0xc0, !PT ;  /* 0x0000000404047c12 */ /* 0x001fc8000f8ec0ff */
[----:B------:R-:W0:Y:S01]  /*10d50*/  POPC R27, R4 ;  /* 0x00000004001b7309 */ /* 0x000e220000000000 */
[----:B--2---:R-:W0:Y:S02]  /*10d60*/  SHFL.IDX PT, R0, R3, R0, 0x1f ;  /* 0x00001f0003007589 */ /* 0x004e2400000e0000 */
[----:B0-----:R-:W-:Y:S01]  /*10d70*/  IADD3 R27, R0, UR42, R27 ;  /* 0x0000002a001b7c10 */ /* 0x001fe2000fffe01b */
[----:B------:R-:W-:Y:S06]  /*10d80*/  BRA `(.L_x_878) ;  /* 0x0000002c00fc7947 */ /* 0x000fec0003800000 */
.L_x_877:
[----:B------:R-:W-:Y:S01]  /*10d90*/  VIADD R0, R17, 0xe400 ;  /* 0x0000e40011007836 */ /* 0x000fe20000000000 */
[----:B------:R-:W-:Y:S04]  /*10da0*/  BSSY B6, `(.L_x_879) ;  /* 0x0000013000067945 */ /* 0x000fe80003800000 */
[----:B------:R-:W-:-:S13]  /*10db0*/  LOP3.LUT P0, RZ, R0, 0x3ff, RZ, 0xc0, !PT ;  /* 0x000003ff00ff7812 */ /* 0x000fda000780c0ff */
[----:B------:R-:W-:Y:S05]  /*10dc0*/  @!P0 BRA `(.L_x_880) ;  /* 0x0000000000408947 */ /* 0x000fea0003800000 */
[----:B------:R-:W-:Y:S01]  /*10dd0*/  MOV R2, 0x0 ;  /* 0x0000000000027802 */ /* 0x000fe20000000f00 */
[----:B------:R-:W-:Y:S01]  /*10de0*/  ULDC.64 UR4, c[0x4][0xa8] ;  /* 0x01002a0000047ab9 */ /* 0x000fe20000000a00 */
[----:B------:R-:W-:Y:S01]  /*10df0*/  ULDC.64 UR6, c[0x4][0xb0] ;  /* 0x01002c0000067ab9 */ /* 0x000fe20000000a00 */
[----:B------:R-:W-:Y:S02]  /*10e00*/  IMAD.U32 R4, RZ, RZ, UR4 ;  /* 0x00000004ff047e24 */ /* 0x000fe4000f8e00ff */
[----:B------:R-:W-:Y:S01]  /*10e10*/  IMAD.U32 R5, RZ, RZ, UR5 ;  /* 0x00000005ff057e24 */ /* 0x000fe2000f8e00ff */
[----:B------:R-:W0:Y:S01]  /*10e20*/  LDC.64 R2, c[0x4][R2] ;  /* 0x0100000002027b82 */ /* 0x000e220000000a00 */
[----:B------:R-:W-:Y:S01]  /*10e30*/  ULDC.64 UR4, c[0x4][0x8] ;  /* 0x0100020000047ab9 */ /* 0x000fe20000000a00 */
[----:B------:R-:W-:Y:S02]  /*10e40*/  IMAD.U32 R6, RZ, RZ, UR6 ;  /* 0x00000006ff067e24 */ /* 0x000fe4000f8e00ff */
[----:B------:R-:W-:-:S02]  /*10e50*/  IMAD.U32 R7, RZ, RZ, UR7 ;  /* 0x00000007ff077e24 */ /* 0x000fc4000f8e00ff */
[----:B------:R-:W-:Y:S02]  /*10e60*/  IMAD.U32 R10, RZ, RZ, UR4 ;  /* 0x00000004ff0a7e24 */ /* 0x000fe4000f8e00ff */
[----:B------:R-:W-:Y:S02]  /*10e70*/  IMAD.U32 R11, RZ, RZ, UR5 ;  /* 0x00000005ff0b7e24 */ /* 0x000fe4000f8e00ff */
[----:B------:R-:W-:Y:S02]  /*10e80*/  IMAD.MOV.U32 R8, RZ, RZ, 0x70 ;  /* 0x00000070ff087424 */ /* 0x000fe400078e00ff */
[----:B------:R-:W-:Y:S02]  /*10e90*/  IMAD.MOV.U32 R12, RZ, RZ, 0x1 ;  /* 0x00000001ff0c7424 */ /* 0x000fe400078e00ff */
[----:B------:R-:W-:-:S07]  /*10ea0*/  IMAD.MOV.U32 R13, RZ, RZ, RZ ;  /* 0x000000ffff0d7224 */ /* 0x000fce00078e00ff */
[----:B------:R-:W-:-:S07]  /*10eb0*/  LEPC R20, `(.L_x_880) ;  /* 0x000000001014794e */ /* 0x000fce0000000000 */
[----:B0-----:R-:W-:Y:S05]  /*10ec0*/  CALL.ABS.NOINC R2 ;  /* 0x0000000002007343 */ /* 0x001fea0003c00000 */
.L_x_880:
[----:B------:R-:W-:Y:S05]  /*10ed0*/  BSYNC B6 ;  /* 0x0000000000067941 */ /* 0x000fea0003800000 */
.L_x_879:
        /* <DEDUP_REMOVED lines=8> */
[----:B------:R0:W1:Y:S01]  /*10f60*/  LDC.64 R2, c[0x4][R18] ;  /* 0x0100000012027b82 */ /* 0x0000620000000a00 */
[----:B------:R-:W-:Y:S02]  /*10f70*/  IMAD.U32 R4, RZ, RZ, UR6 ;  /* 0x00000006ff047e24 */ /* 0x000fe4000f8e00ff */
[----:B------:R-:W-:Y:S02]  /*10f80*/  IMAD.U32 R5, RZ, RZ, UR7 ;  /* 0x00000007ff057e24 */ /* 0x000fe4000f8e00ff */
[----:B------:R-:W-:Y:S02]  /*10f90*/  IMAD.U32 R6, RZ, RZ, UR8 ;  /* 0x00000008ff067e24 */ /* 0x000fe4000f8e00ff */
[----:B------:R-:W-:-:S02]  /*10fa0*/  IMAD.U32 R7, RZ, RZ, UR9 ;  /* 0x00000009ff077e24 */ /* 0x000fc4000f8e00ff */
[----:B------:R-:W-:Y:S02]  /*10fb0*/  IMAD.U32 R10, RZ, RZ, UR4 ;  /* 0x00000004ff0a7e24 */ /* 0x000fe4000f8e00ff */
[----:B------:R-:W-:Y:S02]  /*10fc0*/  IMAD.U32 R11, RZ, RZ, UR5 ;  /* 0x00000005ff0b7e24 */ /* 0x000fe4000f8e00ff */
[----:B------:R-:W-:Y:S02]  /*10fd0*/  IMAD.MOV.U32 R8, RZ, RZ, 0x70 ;  /* 0x00000070ff087424 */ /* 0x000fe400078e00ff */
[----:B------:R-:W-:Y:S02]  /*10fe0*/  IMAD.MOV.U32 R12, RZ, RZ, 0x1 ;  /* 0x00000001ff0c7424 */ /* 0x000fe400078e00ff */
[----:B0-----:R-:W-:-:S07]  /*10ff0*/  IMAD.MOV.U32 R13, RZ, RZ, RZ ;  /* 0x000000ffff0d7224 */ /* 0x001fce00078e00ff */
[----:B------:R-:W-:-:S07]  /*11000*/  LEPC R20, `(.L_x_883) ;  /* 0x000000001014794e */ /* 0x000fce0000000000 */
[----:B-1----:R-:W-:Y:S05]  /*11010*/  CALL.ABS.NOINC R2 ;  /* 0x0000000002007343 */ /* 0x002fea0003c00000 */
.L_x_883:
[----:B------:R0:W1:Y:S01]  /*11020*/  LDC.64 R2, c[0x4][R18] ;  /* 0x0100000012027b82 */ /* 0x0000620000000a00 */
[----:B------:R-:W-:Y:S01]  /*11030*/  ULDC.64 UR4, c[0x4][0xa8] ;  /* 0x01002a0000047ab9 */ /* 0x000fe20000000a00 */
[----:B------:R-:W-:Y:S01]  /*11040*/  ULDC.64 UR6, c[0x4][0xb0] ;  /* 0x01002c0000067ab9 */ /* 0x000fe20000000a00 */
[----:B------:R-:W-:Y:S02]  /*11050*/  IMAD.U32 R4, RZ, RZ, UR4 ;  /* 0x00000004ff047e24 */ /* 0x000fe4000f8e00ff */
        /* <DEDUP_REMOVED lines=11> */
.L_x_882:
[----:B------:R-:W-:Y:S05]  /*11110*/  BSYNC B6 ;  /* 0x0000000000067941 */ /* 0x000fea0003800000 */
.L_x_881:
[----:B------:R-:W-:Y:S01]  /*11120*/  ULDC.64 UR4, c[0x0][0x9f8] ;  /* 0x00027e0000047ab9 */ /* 0x000fe20000000a00 */
[----:B------:R-:W-:Y:S01]  /*11130*/  IMAD.U32 R23, RZ, RZ, UR43 ;  /* 0x0000002bff177e24 */ /* 0x000fe2000f8e00ff */
[----:B------:R-:W-:-:S04]  /*11140*/  UISETP.NE.U32.AND UP0, UPT, UR4, URZ, UPT ;  /* 0x0000003f0400728c */ /* 0x000fc8000bf05070 */
[----:B------:R-:W-:-:S06]  /*11150*/  UISETP.NE.AND.EX UP0, UPT, UR5, URZ, UPT, UP0 ;  /* 0x0000003f0500728c */ /* 0x000fcc000bf05300 */
[----:B------:R-:W-:-:S05]  /*11160*/  PLOP3.LUT P0, PT, PT, PT, UP0, 0x80, 0x0 ;  /* 0x000000000000781c */ /* 0x000fca0003f0f008 */
[----:B------:R-:W-:Y:S02]  /*11170*/  @UP0 ULDC.64 UR4, c[0x0][0x9f8] ;  /* 0x00027e0000040ab9 */ /* 0x000fe40000000a00 */
[----:B------:R-:W-:-:S06]  /*11180*/  @UP0 UIMAD.WIDE UR4, UR43, 0x4, UR4 ;  /* 0x000000042b0408a5 */ /* 0x000fcc000f8e0204 */
[----:B------:R-:W-:Y:S02]  /*11190*/  IMAD.U32 R2, RZ, RZ, UR4 ;  /* 0x00000004ff027e24 */ /* 0x000fe4000f8e00ff */
[----:B------:R-:W-:-:S05]  /*111a0*/  IMAD.U32 R3, RZ, RZ, UR5 ;  /* 0x00000005ff037e24 */ /* 0x000fca000f8e00ff */
[----:B------:R0:W2:Y:S01]  /*111b0*/  @P0 LDG.E R23, desc[UR48][R2.64] ;  /* 0x0000003002170981 */ /* 0x0000a2000c1e1900 */
[----:B------:R-:W-:Y:S01]  /*111c0*/  UMOV UR4, 0xffffffff ;  /* 0xffffffff00047882 */ /* 0x000fe20000000000 */
[----:B------:R-:W-:Y:S01]  /*111d0*/  IMAD.U32 R19, RZ, RZ, UR40 ;  /* 0x00000028ff137e24 */ /* 0x000fe2000f8e00ff */
[----:B------:R-:W-:Y:S01]  /*111e0*/  LOP3.LUT R22, R22, 0xfffffffe, RZ, 0xc0, !PT ;  /* 0xfffffffe16167812 */ /* 0x000fe200078ec0ff */
[----:B------:R-:W1:Y:S02]  /*111f0*/  S2R R18, SR_TID.X ;  /* 0x0000000000127919 */ /* 0x000e640000002100 */
[----:B------:R-:W-:Y:S01]  /*11200*/  VIADD R19, R19, 0xffffffff ;  /* 0xffffffff13137836 */ /* 0x000fe20000000000 */
[----:B0-----:R-:W0:Y:S02]  /*11210*/  LDC.64 R2, c[0x0][0x418] ;  /* 0x00010600ff027b82 */ /* 0x001e240000000a00 */
[----:B0-----:R-:W-:Y:S02]  /*11220*/  ISETP.NE.U32.AND P0, PT, R2, RZ, PT ;  /* 0x000000ff0200720c */ /* 0x001fe40003f05070 */
[----:B-1----:R-:W-:-:S02]  /*11230*/  SHF.R.U32.HI R20, RZ, 0x5, R18 ;  /* 0x00000005ff147819 */ /* 0x002fc40000011612 */
[----:B------:R-:W-:Y:S02]  /*11240*/  ISETP.NE.AND.EX P1, PT, R3, RZ, PT, P0 ;  /* 0x000000ff0300720c */ /* 0x000fe40003f25300 */
[----:B------:R-:W-:-:S11]  /*11250*/  LOP3.LUT R20, R20, 0x3, RZ, 0xc0, !PT ;  /* 0x0000000314147812 */ /* 0x000fd600078ec0ff */
[----:B------:R-:W-:Y:S02]  /*11260*/  @P1 LOP3.LUT R22, R22, 0x1, RZ, 0xfc, !PT ;  /* 0x0000000116161812 */ /* 0x000fe400078efcff */
[----:B--2---:R-:W-:Y:S02]  /*11270*/  SHF.R.S32.HI R25, RZ, 0x1f, R23 ;  /* 0x0000001fff197819 */ /* 0x004fe40000011417 */
[----:B------:R-:W-:Y:S01]  /*11280*/  SEL R18, R23, RZ, !P1 ;  /* 0x000000ff17127207 */ /* 0x000fe20004800000 */
[----:B------:R-:W-:Y:S06]  /*11290*/  BRA.DIV UR4, `(.L_x_884) ;  /* 0x0000003204d87947 */ /* 0x000fec000b800000 */
[----:B------:R0:W1:Y:S02]  /*112a0*/  SHFL.IDX PT, R14, R20, RZ, 0x1f ;  /* 0x00001fff140e7589 */ /* 0x00006400000e0000 */
.L_x_966:
[----:B-1----:R-:W-:Y:S02]  /*112b0*/  ISETP.NE.AND P0, PT, R14, RZ, PT ;  /* 0x000000ff0e00720c */ /* 0x002fe40003f05270 */
[----:B------:R-:W-:Y:S02]  /*112c0*/  PLOP3.LUT P2, PT, PT, PT, PT, 0x8, 0x0 ;  /* 0x000000000000781c */ /* 0x000fe40003f4e170 */
[----:B------:R-:W-:-:S11]  /*112d0*/  LOP3.LUT R22, R22, 0xfffffffd, RZ, 0xc0, !PT ;  /* 0xfffffffd16167812 */ /* 0x000fd600078ec0ff */
[----:B------:R-:W-:Y:S01]  /*112e0*/  @P2 LOP3.LUT R22, R22, 0x2, RZ, 0xfc, !PT ;  /* 0x0000000216162812 */ /* 0x000fe200078efcff */
[----:B------:R-:W-:Y:S06]  /*112f0*/  @P0 BRA `(.L_x_885) ;  /* 0x0000000000dc0947 */ /* 0x000fec0003800000 */
[----:B------:R-:W-:-:S03]  /*11300*/  UMOV UR4, 0xffffffff ;  /* 0xffffffff00047882 */ /* 0x000fc60000000000 */
[----:B------:R-:W-:Y:S05]  /*11310*/  BRA.DIV UR4, `(.L_x_886) ;  /* 0x0000003204d87947 */ /* 0x000fea000b800000 */
[----:B------:R-:W-:-:S13]  /*11320*/  ELECT P6, URZ, PT ;  /* 0x00000000003f782f */ /* 0x000fda00038c0000 */
.L_x_969:
[----:B------:R-:W-:Y:S05]  /*11330*/  @!P6 BRA `(.L_x_885) ;  /* 0x0000000000cce947 */ /* 0x000fea0003800000 */
[----:B------:R-:W-:Y:S01]  /*11340*/  IMAD.MOV.U32 R18, RZ, RZ, R23 ;  /* 0x000000ffff127224 */ /* 0x000fe200078e0017 */
[----:B------:R-:W-:Y:S06]  /*11350*/  @!P1 BRA `(.L_x_887) ;  /* 0x0000000000489947 */ /* 0x000fec0003800000 */
[----:B------:R-:W1:Y:S01]  /*11360*/  LDC R0, c[0x0][0x43c] ;  /* 0x00010f00ff007b82 */ /* 0x000e620000000800 */
[----:B------:R-:W-:Y:S01]  /*11370*/  IMAD.MOV.U32 R7, RZ, RZ, R19 ;  /* 0x000000ffff077224 */ /* 0x000fe200078e0013 */
[----:B------:R-:W-:Y:S02]  /*11380*/  ULDC.64 UR4, c[0x0][0x428] ;  /* 0x00010a0000047ab9 */ /* 0x000fe40000000a00 */
[----:B------:R-:W-:-:S04]  /*11390*/  IMAD R6, R25, UR4, RZ ;  /* 0x0000000419067c24 */ /* 0x000fc8000f8e02ff */
[----:B------:R-:W-:Y:S01]  /*113a0*/  IMAD R9, R23, UR5, R6 ;  /* 0x0000000517097c24 */ /* 0x000fe2000f8e0206 */
[----:B-1----:R-:W-:-:S13]  /*113b0*/  ISETP.NE.AND P0, PT, R0, 0x1, PT ;  /* 0x000000010000780c */ /* 0x002fda0003f05270 */
[----:B------:R-:W1:Y:S02]  /*113c0*/  @P0 LDC.64 R4, c[0x0][0x440] ;  /* 0x00011000ff040b82 */ /* 0x000e640000000a00 */
[----:B-1----:R-:W-:-:S05]  /*113d0*/  @P0 IMAD.HI.U32 R4, R19, R4, RZ ;  /* 0x0000000413040227 */ /* 0x002fca00078e00ff */
        /* <DEDUP_REMOVED lines=10> */
.L_x_887:
[----:B------:R-:W2:Y:S01]  /*11480*/  S2R R0, SR_TID.X ;  /* 0x0000000000007919 */ /* 0x000ea20000002100 */
[----:B-1----:R-:W-:Y:S01]  /*11490*/  IMAD R3, R16, 0x8, R17 ;  /* 0x0000000810037824 */ /* 0x002fe200078e0211 */
[----:B--2---:R-:W-:Y:S02]  /*114a0*/  LOP3.LUT R2, R0, 0x7f, RZ, 0xc0, !PT ;  /* 0x0000007f00027812 */ /* 0x004fe400078ec0ff */
[----:B------:R-:W-:Y:S02]  /*114b0*/  SHF.L.U32 R0, R24, 0x1f, RZ ;  /* 0x0000001f18007819 */ /* 0x000fe400000006ff */
[----:B------:R-:W-:Y:S02]  /*114c0*/  ISETP.NE.AND P1, PT, R2, RZ, PT ;  /* 0x000000ff0200720c */ /* 0x000fe40003f25270 */
[----:B------:R-:W1:Y:S02]  /*114d0*/  SYNCS.PHASECHK.TRANS64.TRYWAIT P0, [R3+URZ+0x16840], R0 ;  /* 0x01684000030075a7 */ /* 0x000e64000800017f */
[----:B-1----:R-:W-:Y:S09]  /*114e0*/  @!P0 BRA `(.L_x_888) ;  /* 0x0000003000848947 */ /* 0x002ff20003800000 */
.L_x_970:
[----:B------:R-:W-:Y:S05]  /*114f0*/  @P1 BRA `(.L_x_889) ;  /* 0x0000000000141947 */ /* 0x000fea0003800000 */
[----:B------:R-:W-:Y:S01]  /*11500*/  ISETP.NE.AND P0, PT, R28, RZ, PT ;  /* 0x000000ff1c00720c */ /* 0x000fe20003f05270 */
[----:B-1----:R-:W-:-:S04]  /*11510*/  IMAD.MOV.U32 R0, RZ, RZ, 0x4000 ;  /* 0x00004000ff007424 */ /* 0x002fc800078e00ff */
[----:B------:R2:W-:Y:S08]  /*11520*/  SYNCS.ARRIVE.TRANS64 RZ, [R3+URZ+0x16830], R0 ;  /* 0x0168300003ff79a7 */ /* 0x0005f0000800003f */
[----:B------:R-:W-:Y:S05]  /*11530*/  @!P0 BRA `(.L_x_889) ;  /* 0x0000000000048947 */ /* 0x000fea0003800000 */
[----:B------:R-:W-:Y:S01]  /*11540*/  BPT.TRAP 0x1 ;  /* 0x000000040000795c */ /* 0x000fe20000300000 */
.L_x_889:
[----:B-12---:R-:W-:Y:S01]  /*11550*/  IMAD R0, R16, 0x4000, R17 ;  /* 0x0000400010007824 */ /* 0x006fe200078e0211 */
[----:B------:R-:W-:Y:S01]  /*11560*/  R2UR UR33, R3 ;  /* 0x00000000032172ca */ /* 0x000fe200000e0000 */
[----:B------:R-:W-:Y:S01]  /*11570*/  UIADD3 UR4, UP0, UR46, 0x370, URZ ;  /* 0x000003702e047890 */ /* 0x000fe2000ff1e03f */
[----:B------:R-:W-:Y:S01]  /*11580*/  R2UR UR35, R19 ;  /* 0x00000000132372ca */ /* 0x000fe200000e0000 */
[----:B------:R-:W-:Y:S01]  /*11590*/  UMOV UR6, 0x0 ;  /* 0x0000000000067882 */ /* 0x000fe20000000000 */
[----:B------:R-:W-:Y:S01]  /*115a0*/  R2UR UR32, R0 ;  /* 0x00000000002072ca */ /* 0x000fe200000e0000 */
[----:B------:R-:W-:Y:S01]  /*115b0*/  UIADD3.X UR5, URZ, UR47, URZ, UP0, !UPT ;  /* 0x0000002f3f057290 */ /* 0x000fe200087fe43f */
[----:B-----5:R-:W-:Y:S01]  /*115c0*/  R2UR UR37, R18 ;  /* 0x00000000122572ca */ /* 0x020fe200000e0000 */
[----:B------:R-:W-:Y:S01]  /*115d0*/  UMOV UR7, 0x14f00000 ;  /* 0x14f0000000077882 */ /* 0x000fe20000000000 */
[----:B------:R-:W-:Y:S01]  /*115e0*/  UMOV UR34, URZ ;  /* 0x0000003f00227c82 */ /* 0x000fe20008000000 */
[----:B------:R-:W-:-:S02]  /*115f0*/  PLOP3.LUT P0, PT, PT, PT, PT, 0x80, 0x0 ;  /* 0x000000000000781c */ /* 0x000fc40003f0f070 */
[----:B------:R-:W-:Y:S02]  /*11600*/  LOP3.LUT R22, R22, 0xfffffffd, RZ, 0xc0, !PT ;  /* 0xfffffffd16167812 */ /* 0x000fe400078ec0ff */
[----:B------:R-:W-:Y:S02]  /*11610*/  UIADD3 UR33, UR33, 0x16830, URZ ;  /* 0x0001683021217890 */ /* 0x000fe4000fffe03f */
[----:B------:R-:W-:Y:S02]  /*11620*/  USHF.L.U32 UR35, UR35, 0x7, URZ ;  /* 0x0000000723237899 */ /* 0x000fe4000800063f */
[----:B------:R-:W-:-:S05]  /*11630*/  UIADD3 UR32, UR32, 0xe400, URZ ;  /* 0x0000e40020207890 */ /* 0x000fca000fffe03f */
[----:B------:R-:W-:-:S04]  /*11640*/  @P0 LOP3.LUT R22, R22, 0x2, RZ, 0xfc, !PT ;  /* 0x0000000216160812 */ /* 0x000fc800078efcff */
[----:B------:R1:W-:Y:S02]  /*11650*/  UTMALDG.4D [UR32], [UR4], desc[UR6] ;  /* 0x00000620040075b4 */ /* 0x0003e40008019000 */
[----:B-1----:R-:W-:Y:S01]  /*11660*/  NOP ;  /* 0x0000000000007918 */ /* 0x002fe20000000000 */
.L_x_885:
[----:B------:R-:W-:Y:S05]  /*11670*/  WARPSYNC.ALL ;  /* 0x0000000000007948 */ /* 0x000fea0003800000 */
[----:B------:R-:W-:Y:S01]  /*11680*/  VIADD R0, R17, 0x8400 ;  /* 0x0000840011007836 */ /* 0x000fe20000000000 */
[----:B------:R-:W-:Y:S01]  /*11690*/  USHF.R.S32.HI UR4, URZ, 0x1f, UR36 ;  /* 0x0000001f3f047899 */ /* 0x000fe20008011424 */
[----:B------:R-:W-:Y:S01]  /*116a0*/  BAR.SYNC.DEFER_BLOCKING 0x8, 0x200 ;  /* 0x0208000000007b1d */ /* 0x000fe20000010000 */
[----:B------:R-:W-:Y:S02]  /*116b0*/  USHF.R.S32.HI UR37, URZ, 0x1f, UR43 ;  /* 0x0000001f3f257899 */ /* 0x000fe4000801142b */
[----:B------:R-:W-:-:S03]  /*116c0*/  LOP3.LUT P0, RZ, R0, 0x3ff, RZ, 0xc0, !PT ;  /* 0x000003ff00ff7812 */ /* 0x000fc6000780c0ff */
[----:B------:R-:W-:Y:S01]  /*116d0*/  ULDC.64 UR6, c[0x0][0x2d8] ;  /* 0x0000b60000067ab9 */ /* 0x000fe20000000a00 */
[----:B------:R-:W-:Y:S01]  /*116e0*/  BSSY B6, `(.L_x_890) ;  /* 0x0000016000067945 */ /* 0x000fe20003800000 */
[----:B------:R-:W-:Y:S02]  /*116f0*/  UIMAD UR4, UR4, UR6, URZ ;  /* 0x00000006040472a4 */ /* 0x000fe4000f8e023f */
[----:B------:R-:W-:Y:S02]  /*11700*/  UIMAD.WIDE.U32 UR50, UR36, UR6, URZ ;  /* 0x00000006243272a5 */ /* 0x000fe4000f8e003f */
[----:B------:R-:W-:-:S04]  /*11710*/  UIMAD UR4, UR36, UR7, UR4 ;  /* 0x00000007240472a4 */ /* 0x000fc8000f8e0204 */
[----:B------:R-:W-:Y:S01]  /*11720*/  UIADD3 UR45, UR51, UR4, URZ ;  /* 0x00000004332d7290 */ /* 0x000fe2000fffe03f */
[----:B------:R-:W-:Y:S11]  /*11730*/  @!P0 BRA `(.L_x_891) ;  /* 0x0000000000408947 */ /* 0x000ff60003800000 */
[----:B------:R-:W-:Y:S01]  /*11740*/  MOV R2, 0x0 ;  /* 0x0000000000027802 */ /* 0x000fe20000000f00 */
[----:B------:R-:W-:Y:S01]  /*11750*/  ULDC.64 UR6, c[0x4][0xa8] ;  /* 0x01002a0000067ab9 */ /* 0x000fe20000000a00 */
[----:B------:R-:W-:Y:S01]  /*11760*/  ULDC.64 UR8, c[0x4][0xb0] ;  /* 0x01002c0000087ab9 */ /* 0x000fe20000000a00 */
[----:B------:R-:W-:Y:S01]  /*11770*/  ULDC.64 UR4, c[0x4][0x20] ;  /* 0x0100080000047ab9 */ /* 0x000fe20000000a00 */
[----:B------:R-:W-:Y:S02]  /*11780*/  IMAD.U32 R4, RZ, RZ, UR6 ;  /* 0x00000006ff047e24 */ /* 0x000fe4000f8e00ff */
[----:B------:R-:W1:Y:S01]  /*11790*/  LDC.64 R2, c[0x4][R2] ;  /* 0x0100000002027b82 */ /* 0x000e620000000a00 */
[----:B------:R-:W-:Y:S02]  /*117a0*/  IMAD.U32 R5, RZ, RZ, UR7 ;  /* 0x00000007ff057e24 */ /* 0x000fe4000f8e00ff */
[----:B------:R-:W-:Y:S02]  /*117b0*/  IMAD.U32 R6, RZ, RZ, UR8 ;  /* 0x00000008ff067e24 */ /* 0x000fe4000f8e00ff */
[----:B------:R-:W-:-:S02]  /*117c0*/  IMAD.U32 R7, RZ, RZ, UR9 ;  /* 0x00000009ff077e24 */ /* 0x000fc4000f8e00ff */
[----:B------:R-:W-:Y:S02]  /*117d0*/  IMAD.U32 R10, RZ, RZ, UR4 ;  /* 0x00000004ff0a7e24 */ /* 0x000fe4000f8e00ff */
[----:B------:R-:W-:Y:S02]  /*117e0*/  IMAD.U32 R11, RZ, RZ, UR5 ;  /* 0x00000005ff0b7e24 */ /* 0x000fe4000f8e00ff */
[----:B------:R-:W-:Y:S02]  /*117f0*/  IMAD.MOV.U32 R8, RZ, RZ, 0x70 ;  /* 0x00000070ff087424 */ /* 0x000fe400078e00ff */
[----:B------:R-:W-:Y:S02]  /*11800*/  IMAD.MOV.U32 R12, RZ, RZ, 0x1 ;  /* 0x00000001ff0c7424 */ /* 0x000fe400078e00ff */
[----:B------:R-:W-:-:S07]  /*11810*/  IMAD.MOV.U32 R13, RZ, RZ, RZ ;  /* 0x000000ffff0d7224 */ /* 0x000fce00078e00ff */
[----:B0-----:R-:W-:-:S07]  /*11820*/  LEPC R20, `(.L_x_891) ;  /* 0x000000001014794e */ /* 0x001fce0000000000 */
[----:B-1----:R-:W-:Y:S05]  /*11830*/  CALL.ABS.NOINC R2 ;  /* 0x0000000002007343 */ /* 0x002fea0003c00000 */
.L_x_891:
[----:B------:R-:W-:Y:S05]  /*11840*/  BSYNC B6 ;  /* 0x0000000000067941 */ /* 0x000fea0003800000 */
.L_x_890:
[----:B------:R-:W1:Y:S01]  /*11850*/  LDC R7, c[0x0][0x448] ;  /* 0x00011200ff077b82 */ /* 0x000e620000000800 */
[----:B0-----:R-:W0:Y:S01]  /*11860*/  S2R R20, SR_TID.X ;  /* 0x0000000000147919 */ /* 0x001e220000002100 */
[----:B------:R-:W-:Y:S01]  /*11870*/  ULDC.64 UR8, c[0x0][0x2e0] ;  /* 0x0000b80000087ab9 */ /* 0x000fe20000000a00 */
[----:B------:R-:W-:Y:S01]  /*11880*/  UMOV UR44, UR50 ;  /* 0x00000032002c7c82 */ /* 0x000fe20008000000 */
[----:B------:R-:W-:Y:S02]  /*11890*/  UIMAD UR6, UR37, UR8, URZ ;  /* 0x00000008250672a4 */ /* 0x000fe4000f8e023f */
[----:B------:R-:W-:Y:S02]  /*118a0*/  UIMAD.WIDE.U32 UR4, UR43, UR8, UR44 ;  /* 0x000000082b0472a5 */ /* 0x000fe4000f8e002c */
[----:B------:R-:W-:-:S03]  /*118b0*/  UIMAD UR6, UR43, UR9, UR6 ;  /* 0x000000092b0672a4 */ /* 0x000fc6000f8e0206 */
[----:B------:R-:W-:Y:S01]  /*118c0*/  ULDC.64 UR8, c[0x0][0x280] ;  /* 0x0000a00000087ab9 */ /* 0x000fe20000000a00 */
[----:B------:R-:W-:Y:S01]  /*118d0*/  UIADD3 UR6, UR5, UR6, URZ ;  /* 0x0000000605067290 */ /* 0x000fe2000fffe03f */
[----:B------:R-:W-:-:S04]  /*118e0*/  IMAD.U32 R4, RZ, RZ, UR4 ;  /* 0x00000004ff047e24 */ /* 0x000fc8000f8e00ff */
[----:B------:R-:W-:Y:S01]  /*118f0*/  IMAD.MOV.U32 R2, RZ, RZ, R4 ;  /* 0x000000ffff027224 */ /* 0x000fe200078e0004 */
[----:B-1----:R-:W-:Y:S02]  /*11900*/  ISETP.NE.AND P1, PT, R7, 0x1, PT ;  /* 0x000000010700780c */ /* 0x002fe40003f25270 */
[C---:B0-----:R-:W-:Y:S01]  /*11910*/  LOP3.LUT R21, R20.reuse, 0x7f, RZ, 0xc0, !PT ;  /* 0x0000007f14157812 */ /* 0x041fe200078ec0ff */
[----:B------:R-:W-:-:S10]  /*11920*/  IMAD.SHL.U32 R20, R20, 0x10, RZ ;  /* 0x0000001014147824 */ /* 0x000fd400078e00ff */
[----:B------:R-:W0:Y:S01]  /*11930*/  @P1 LDC R3, c[0x0][0x44c] ;  /* 0x00011300ff031b82 */ /* 0x000e220000000800 */
[----:B------:R-:W-:-:S04]  /*11940*/  SHF.R.U32.HI R21, RZ, 0x3, R21 ;  /* 0x00000003ff157819 */ /* 0x000fc80000011615 */
[----:B------:R-:W-:-:S03]  /*11950*/  LOP3.LUT R20, R21, 0x70, R20, 0xf8, !PT ;  /* 0x0000007015147812 */ /* 0x000fc600078ef814 */
[----:B------:R-:W1:Y:S02]  /*11960*/  @P1 LDC R5, c[0x0][0x450] ;  /* 0x00011400ff051b82 */ /* 0x000e640000000800 */
[----:B------:R-:W-:Y:S02]  /*11970*/  VIADD R6, R20, UR41 ;  /* 0x0000002914067c36 */ /* 0x000fe40008000000 */
[----:B------:R-:W2:Y:S02]  /*11980*/  S2R R20, SR_TID.X ;  /* 0x0000000000147919 */ /* 0x000ea40000002100 */
[----:B------:R-:W-:Y:S02]  /*11990*/  IMAD.MOV.U32 R11, RZ, RZ, R6 ;  /* 0x000000ffff0b7224 */ /* 0x000fe400078e0006 */
[----:B------:R-:W3:Y:S01]  /*119a0*/  @P1 LDC R8, c[0x0][0x450] ;  /* 0x00011400ff081b82 */ /* 0x000ee20000000800 */
[C---:B------:R-:W-:Y:S02]  /*119b0*/  VIADD R10, R6.reuse, 0x80 ;  /* 0x00000080060a7836 */ /* 0x040fe40000000000 */
[----:B0-----:R-:W-:-:S04]  /*119c0*/  @P1 IMAD.HI.U32 R0, R6, R3, RZ ;  /* 0x0000000306001227 */ /* 0x001fc800078e00ff */
[----:B------:R-:W-:Y:S01]  /*119d0*/  IMAD.U32 R3, RZ, RZ, UR6 ;  /* 0x00000006ff037e24 */ /* 0x000fe2000f8e00ff */
[----:B------:R-:W-:Y:S01]  /*119e0*/  ULDC.64 UR6, c[0x0][0x2c8] ;  /* 0x0000b20000067ab9 */ /* 0x000fe20000000a00 */
[----:B-1----:R-:W-:Y:S01]  /*119f0*/  @P1 SHF.R.U32.HI R11, RZ, R5, R0 ;  /* 0x00000005ff0b1219 */ /* 0x002fe20000011600 */
[----:B------:R-:W-:Y:S01]  /*11a00*/  IMAD.U32 R5, RZ, RZ, UR5 ;  /* 0x00000005ff057e24 */ /* 0x000fe2000f8e00ff */
[----:B------:R-:W-:Y:S02]  /*11a10*/  ULDC.64 UR4, c[0x0][0x2d0] ;  /* 0x0000b40000047ab9 */ /* 0x000fe40000000a00 */
[--C-:B------:R-:W-:Y:S01]  /*11a20*/  SHF.R.S32.HI R0, RZ, 0x1f, R11.reuse ;  /* 0x0000001fff007819 */ /* 0x100fe2000001140b */
[----:B------:R-:W-:Y:S02]  /*11a30*/  IMAD.MOV R9, RZ, RZ, -R11 ;  /* 0x000000ffff097224 */ /* 0x000fe400078e0a0b */
[----:B------:R-:W-:-:S04]  /*11a40*/  IMAD.WIDE.U32 R4, R11, UR4, R2 ;  /* 0x000000040b047c25 */ /* 0x000fc8000f8e0002 */
[----:B------:R-:W-:Y:S02]  /*11a50*/  IMAD R0, R0, UR4, RZ ;  /* 0x0000000400007c24 */ /* 0x000fe4000f8e02ff */
[----:B------:R-:W-:Y:S02]  /*11a60*/  IMAD R9, R7, R9, R6 ;  /* 0x0000000907097224 */ /* 0x000fe400078e0206 */
[----:B------:R-:W-:Y:S02]  /*11a70*/  IMAD R13, R11, UR5, R0 ;  /* 0x000000050b0d7c24 */ /* 0x000fe4000f8e0200 */
[----:B--2---:R-:W-:Y:S01]  /*11a80*/  IMAD.SHL.U32 R21, R20, 0x8, RZ ;  /* 0x0000000814157824 */ /* 0x004fe200078e00ff */
[----:B------:R-:W-:Y:S01]  /*11a90*/  SHF.R.S32.HI R0, RZ, 0x1f, R9 ;  /* 0x0000001fff007819 */ /* 0x000fe20000011409 */
[----:B------:R-:W-:-:S03]  /*11aa0*/  IMAD.IADD R5, R5, 0x1, R13 ;  /* 0x0000000105057824 */ /* 0x000fc600078e020d */
[----:B------:R-:W-:Y:S01]  /*11ab0*/  LOP3.LUT R21, R21, 0x38, RZ, 0xc0, !PT ;  /* 0x0000003815157812 */ /* 0x000fe200078ec0ff */
[----:B------:R-:W-:Y:S02]  /*11ac0*/  IMAD R0, R0, UR6, RZ ;  /* 0x0000000600007c24 */ /* 0x000fe4000f8e02ff */
[----:B------:R-:W-:-:S04]  /*11ad0*/  IMAD.WIDE.U32 R4, R9, UR6, R4 ;  /* 0x0000000609047c25 */ /* 0x000fc8000f8e0004 */
[----:B------:R-:W-:Y:S01]  /*11ae0*/  IMAD R11, R9, UR7, R0 ;  /* 0x00000007090b7c24 */ /* 0x000fe2000f8e0200 */
[----:B------:R-:W-:Y:S01]  /*11af0*/  LEA R0, P0, R4, UR8, 0x1 ;  /* 0x0000000804007c11 */ /* 0x000fe2000f8008ff */
[----:B------:R-:W0:Y:S02]  /*11b00*/  @P1 LDC R9, c[0x0][0x44c] ;  /* 0x00011300ff091b82 */ /* 0x000e240000000800 */
[----:B------:R-:W-:Y:S02]  /*11b10*/  IMAD.IADD R5, R5, 0x1, R11 ;  /* 0x0000000105057824 */ /* 0x000fe400078e020b */
[----:B------:R-:W-:-:S03]  /*11b20*/  IMAD.MOV.U32 R11, RZ, RZ, R10 ;  /* 0x000000ffff0b7224 */ /* 0x000fc600078e000a */
[----:B------:R-:W-:Y:S01]  /*11b30*/  LEA.HI.X R5, R4, UR9, R5, 0x1, P0 ;  /* 0x0000000904057c11 */ /* 0x000fe200080f0c05 */
[----:B0-----:R-:W-:-:S05]  /*11b40*/  @P1 IMAD.HI.U32 R9, R10, R9, RZ ;  /* 0x000000090a091227 */ /* 0x001fca00078e00ff */
[----:B---3--:R-:W-:-:S04]  /*11b50*/  @P1 SHF.R.U32.HI R11, RZ, R8, R9 ;  /* 0x00000008ff0b1219 */ /* 0x008fc80000011609 */
[--C-:B------:R-:W-:Y:S01]  /*11b60*/  SHF.R.S32.HI R4, RZ, 0x1f, R11.reuse ;  /* 0x0000001fff047819 */ /* 0x100fe2000001140b */
[----:B------:R-:W-:Y:S02]  /*11b70*/  IMAD.MOV R6, RZ, RZ, -R11 ;  /* 0x000000ffff067224 */ /* 0x000fe400078e0a0b */
[----:B------:R-:W-:-:S04]  /*11b80*/  IMAD.WIDE.U32 R2, R11, UR4, R2 ;  /* 0x000000040b027c25 */ /* 0x000fc8000f8e0002 */
[----:B------:R-:W-:Y:S02]  /*11b90*/  IMAD R9, R7, R6, R10 ;  /* 0x0000000607097224 */ /* 0x000fe400078e020a */
[----:B------:R-:W-:Y:S01]  /*11ba0*/  IMAD R4, R4, UR4, RZ ;  /* 0x0000000404047c24 */ /* 0x000fe2000f8e02ff */
[----:B------:R-:W-:-:S03]  /*11bb0*/  ULDC UR4, c[0x0][0x2b8] ;  /* 0x0000ae0000047ab9 */ /* 0x000fc60000000800 */
[----:B------:R-:W-:Y:S01]  /*11bc0*/  IMAD R11, R11, UR5, R4 ;  /* 0x000000050b0b7c24 */ /* 0x000fe2000f8e0204 */
[----:B------:R-:W-:-:S03]  /*11bd0*/  SHF.R.S32.HI R4, RZ, 0x1f, R9 ;  /* 0x0000001fff047819 */ /* 0x000fc60000011409 */
[----:B------:R-:W-:Y:S02]  /*11be0*/  IMAD.IADD R3, R3, 0x1, R11 ;  /* 0x0000000103037824 */ /* 0x000fe400078e020b */
[----:B------:R-:W-:Y:S02]  /*11bf0*/  IMAD R4, R4, UR6, RZ ;  /* 0x0000000604047c24 */ /* 0x000fe4000f8e02ff */
[----:B------:R-:W-:-:S04]  /*11c00*/  IMAD.WIDE.U32 R2, R9, UR6, R2 ;  /* 0x0000000609027c25 */ /* 0x000fc8000f8e0002 */
[----:B------:R-:W-:Y:S01]  /*11c10*/  IMAD R11, R9, UR7, R4 ;  /* 0x00000007090b7c24 */ /* 0x000fe2000f8e0204 */
[----:B------:R-:W-:-:S03]  /*11c20*/  LEA R4, P0, R2, UR8, 0x1 ;  /* 0x0000000802047c11 */ /* 0x000fc6000f8008ff */
[----:B------:R-:W-:-:S05]  /*11c30*/  IMAD.IADD R3, R3, 0x1, R11 ;  /* 0x0000000103037824 */ /* 0x000fca00078e020b */
[----:B------:R-:W-:Y:S02]  /*11c40*/  LEA.HI.X R8, R2, UR9, R3, 0x1, P0 ;  /* 0x0000000902087c11 */ /* 0x000fe400080f0c03 */
[----:B------:R-:W-:Y:S01]  /*11c50*/  ISETP.GE.AND P0, PT, R21, UR4, PT ;  /* 0x0000000415007c0c */ /* 0x000fe2000bf06270 */
[----:B------:R-:W-:-:S03]  /*11c60*/  UMOV UR4, 0xffffffff ;  /* 0xffffffff00047882 */ /* 0x000fc60000000000 */
[----:B------:R-:W-:Y:S09]  /*11c70*/  BRA.DIV UR4, `(.L_x_892) ;  /* 0x0000002a04b47947 */ /* 0x000ff2000b800000 */
[----:B------:R-:W0:Y:S01]  /*11c80*/  S2R R2, SR_TID.X ;  /* 0x0000000000027919 */ /* 0x000e220000002100 */
[----:B------:R-:W-:Y:S02]  /*11c90*/  ULDC UR4, c[0x0][0x288] ;  /* 0x0000a20000047ab9 */ /* 0x000fe40000000800 */
[----:B------:R-:W-:Y:S01]  /*11ca0*/  IMAD R7, R7, UR4, RZ ;  /* 0x0000000407077c24 */ /* 0x000fe2000f8e02ff */
[----:B------:R-:W1:Y:S04]  /*11cb0*/  SHFL.IDX PT, R14, R0, RZ, 0x181f ;  /* 0x00181fff000e7589 */ /* 0x000e6800000e0000 */
[----:B------:R-:W-:Y:S04]  /*11cc0*/  SHFL.IDX PT, R9, R5, 0x2, 0x181f ;  /* 0x00581f0005097f89 */ /* 0x000fe800000e0000 */
[----:B------:R-:W-:Y:S01]  /*11cd0*/  SHFL.IDX PT, R20, R0, 0x7, 0x181f ;  /* 0x00f81f0000147f89 */ /* 0x000fe200000e0000 */
[----:B0-----:R-:W-:-:S04]  /*11ce0*/  LOP3.LUT R2, R2, 0x7f, RZ, 0xc0, !PT ;  /* 0x0000007f02027812 */ /* 0x001fc800078ec0ff */
[----:B------:R-:W-:Y:S02]  /*11cf0*/  SHF.R.U32.HI R3, RZ, 0x3, R2 ;  /* 0x00000003ff037819 */ /* 0x000fe40000011602 */
[----:B------:R-:W0:Y:S03]  /*11d00*/  SHFL.IDX PT, R2, R5, RZ, 0x181f ;  /* 0x00181fff05027589 */ /* 0x000e2600000e0000 */
[----:B------:R-:W-:-:S04]  /*11d10*/  VIADD R6, R3, UR41 ;  /* 0x0000002903067c36 */ /* 0x000fc80008000000 */
[C---:B------:R-:W-:Y:S01]  /*11d20*/  VIADD R10, R6.reuse, 0x10 ;  /* 0x00000010060a7836 */ /* 0x040fe20000000000 */
[C---:B------:R-:W-:Y:S01]  /*11d30*/  ISETP.GE.AND P1, PT, R6.reuse, R7, PT ;  /* 0x000000070600720c */ /* 0x040fe20003f26270 */
[----:B------:R-:W-:-:S03]  /*11d40*/  VIADD R12, R6, 0x20 ;  /* 0x00000020060c7836 */ /* 0x000fc60000000000 */
[----:B------:R-:W-:Y:S02]  /*11d50*/  ISETP.GE.AND P3, PT, R10, R7, PT ;  /* 0x000000070a00720c */ /* 0x000fe40003f66270 */
[----:B------:R-:W2:Y:S07]  /*11d60*/  SHFL.IDX PT, R10, R0, 0x1, 0x181f ;  /* 0x00381f00000a7f89 */ /* 0x000eae00000e0000 */
[----:B-1----:R-:W-:-:S05]  /*11d70*/  @!P1 LEA R14, P2, R21, R14, 0x1 ;  /* 0x0000000e150e9211 */ /* 0x002fca00078408ff */
[----:B0-----:R-:W-:Y:S02]  /*11d80*/  @!P1 IMAD.X R3, RZ, RZ, R2, P2 ;  /* 0x000000ffff039224 */ /* 0x001fe400010e0602 */
[----:B------:R-:W-:Y:S02]  /*11d90*/  @!P1 IMAD.MOV.U32 R2, RZ, RZ, R14 ;  /* 0x000000ffff029224 */ /* 0x000fe400078e000e */
[----:B------:R-:W-:Y:S04]  /*11da0*/  SHFL.IDX PT, R14, R0, 0x2, 0x181f ;  /* 0x00581f00000e7f89 */ /* 0x000fe800000e0000 */
[----:B------:R0:W-:Y:S01]  /*11db0*/  @!P1 LDGSTS.E.BYPASS.LTC128B.128 [R26+0x8400], desc[UR48][R2.64], !P0 ;  /* 0x08400000021a9fae */ /* 0x0001e2000c101d70 */
[----:B------:R-:W-:Y:S01]  /*11dc0*/  ISETP.GE.AND P1, PT, R12, R7, PT ;  /* 0x000000070c00720c */ /* 0x000fe20003f26270 */
[----:B------:R-:W-:Y:S01]  /*11dd0*/  VIADD R12, R6, 0x40 ;  /* 0x00000040060c7836 */ /* 0x000fe20000000000 */
[----:B--2---:R-:W-:Y:S01]  /*11de0*/  @!P3 LEA R10, P2, R21, R10, 0x1 ;  /* 0x0000000a150ab211 */ /* 0x004fe200078408ff */
[----:B0-----:R-:W0:Y:S04]  /*11df0*/  SHFL.IDX PT, R2, R5, 0x1, 0x181f ;  /* 0x00381f0005027f89 */ /* 0x001e2800000e0000 */
[----:B0-----:R-:W-:-:S02]  /*11e00*/  @!P3 IMAD.X R3, RZ, RZ, R2, P2 ;  /* 0x000000ffff03b224 */ /* 0x001fc400010e0602 */
[----:B------:R-:W-:Y:S02]  /*11e10*/  @!P3 IMAD.MOV.U32 R2, RZ, RZ, R10 ;  /* 0x000000ffff02b224 */ /* 0x000fe400078e000a */
[----:B------:R-:W-:-:S03]  /*11e20*/  VIADD R10, R6, 0x30 ;  /* 0x00000030060a7836 */ /* 0x000fc60000000000 */
[----:B------:R0:W-:Y:S02]  /*11e30*/  @!P3 LDGSTS.E.BYPASS.LTC128B.128 [R26+0x8c00], desc[UR48][R2.64], !P0 ;  /* 0x08c00000021abfae */ /* 0x0001e4000c101d70 */
[----:B------:R-:W-:Y:S02]  /*11e40*/  ISETP.GE.AND P3, PT, R10, R7, PT ;  /* 0x000000070a00720c */ /* 0x000fe40003f66270 */
[----:B------:R-:W1:Y:S01]  /*11e50*/  SHFL.IDX PT, R10, R0, 0x3, 0x181f ;  /* 0x00781f00000a7f89 */ /* 0x000e6200000e0000 */
[----:B0-----:R-:W-:-:S03]  /*11e60*/  @!P1 LEA R2, P2, R21, R14, 0x1 ;  /* 0x0000000e15029211 */ /* 0x001fc600078408ff */
[----:B------:R-:W-:Y:S02]  /*11e70*/  SHFL.IDX PT, R14, R0, 0x4, 0x181f ;  /* 0x00981f00000e7f89 */ /* 0x000fe400000e0000 */
[----:B------:R-:W-:Y:S02]  /*11e80*/  @!P1 IMAD.X R3, RZ, RZ, R9, P2 ;  /* 0x000000ffff039224 */ /* 0x000fe400010e0609 */
[----:B------:R-:W-:Y:S04]  /*11e90*/  SHFL.IDX PT, R9, R5, 0x4, 0x181f ;  /* 0x00981f0005097f89 */ /* 0x000fe800000e0000 */
[----:B------:R0:W-:Y:S01]  /*11ea0*/  @!P1 LDGSTS.E.BYPASS.LTC128B.128 [R26+0x9400], desc[UR48][R2.64], !P0 ;  /* 0x09400000021a9fae */ /* 0x0001e2000c101d70 */
[----:B------:R-:W-:Y:S01]  /*11eb0*/  ISETP.GE.AND P1, PT, R12, R7, PT ;  /* 0x000000070c00720c */ /* 0x000fe20003f26270 */
[----:B------:R-:W-:Y:S01]  /*11ec0*/  VIADD R12, R6, 0x60 ;  /* 0x00000060060c7836 */ /* 0x000fe20000000000 */
[----:B-1----:R-:W-:Y:S01]  /*11ed0*/  @!P3 LEA R10, P2, R21, R10, 0x1 ;  /* 0x0000000a150ab211 */ /* 0x002fe200078408ff */
        /* <DEDUP_REMOVED lines=8> */
[----:B------:R0:W-:Y:S02]  /*11f60*/  SHFL.IDX PT, R14, R0, 0x6, 0x181f ;  /* 0x00d81f00000e7f89 */ /* 0x0001e400000e0000 */
[----:B------:R-:W-:Y:S02]  /*11f70*/  @!P1 IMAD.X R3, RZ, RZ, R9, P2 ;  /* 0x000000ffff039224 */ /* 0x000fe400010e0609 */
[----:B------:R-:W-:Y:S01]  /*11f80*/  SHFL.IDX PT, R9, R5, 0x6, 0x181f ;  /* 0x00d81f0005097f89 */ /* 0x000fe200000e0000 */
[----:B0-----:R-:W-:-:S03]  /*11f90*/  VIADD R0, R6, 0x90 ;  /* 0x0000009006007836 */ /* 0x001fc60000000000 */
[----:B------:R0:W-:Y:S01]  /*11fa0*/  @!P1 LDGSTS.E.BYPASS.LTC128B.128 [R26+0xa400], desc[UR48][R2.64], !P0 ;  /* 0x0a400000021a9fae */ /* 0x0001e2000c101d70 */
[----:B------:R-:W-:Y:S01]  /*11fb0*/  ISETP.GE.AND P1, PT, R12, R7, PT ;  /* 0x000000070c00720c */ /* 0x000fe20003f26270 */
[----:B------:R-:W-:Y:S01]  /*11fc0*/  VIADD R12, R6, 0x70 ;  /* 0x00000070060c7836 */ /* 0x000fe20000000000 */
[----:B-1----:R-:W-:Y:S01]  /*11fd0*/  @!P3 LEA R10, P2, R21, R10, 0x1 ;  /* 0x0000000a150ab211 */ /* 0x002fe200078408ff */
[----:B0-----:R-:W0:Y:S04]  /*11fe0*/  SHFL.IDX PT, R2, R5, 0x5, 0x181f ;  /* 0x00b81f0005027f89 */ /* 0x001e2800000e0000 */
[----:B0-----:R-:W-:Y:S02]  /*11ff0*/  @!P3 IMAD.X R3, RZ, RZ, R2, P2 ;  /* 0x000000ffff03b224 */ /* 0x001fe400010e0602 */
[----:B------:R-:W-:-:S02]  /*12000*/  @!P3 IMAD.MOV.U32 R2, RZ, RZ, R10 ;  /* 0x000000ffff02b224 */ /* 0x000fc400078e000a */
[----:B------:R-:W0:Y:S04]  /*12010*/  SHFL.IDX PT, R10, R5, 0x7, 0x181f ;  /* 0x00f81f00050a7f89 */ /* 0x000e2800000e0000 */
[----:B------:R1:W-:Y:S01]  /*12020*/  @!P3 LDGSTS.E.BYPASS.LTC128B.128 [R26+0xac00], desc[UR48][R2.64], !P0 ;  /* 0x0ac00000021abfae */ /* 0x0003e2000c101d70 */
[----:B------:R-:W-:Y:S01]  /*12030*/  ISETP.GE.AND P3, PT, R12, R7, PT ;  /* 0x000000070c00720c */ /* 0x000fe20003f66270 */
[----:B------:R-:W-:Y:S02]  /*12040*/  VIADD R12, R6, 0x80 ;  /* 0x00000080060c7836 */ /* 0x000fe40000000000 */
[----:B------:R-:W-:Y:S01]  /*12050*/  SHFL.IDX PT, R5, R8, 0x1, 0x181f ;  /* 0x00381f0008057f89 */ /* 0x000fe200000e0000 */
[----:B-1----:R-:W-:-:S03]  /*12060*/  @!P1 LEA R2, P2, R21, R14, 0x1 ;  /* 0x0000000e15029211 */ /* 0x002fc600078408ff */
[----:B------:R-:W1:Y:S02]  /*12070*/  SHFL.IDX PT, R14, R4, RZ, 0x181f ;  /* 0x00181fff040e7589 */ /* 0x000e6400000e0000 */
[----:B------:R-:W-:Y:S02]  /*12080*/  @!P1 IMAD.X R3, RZ, RZ, R9, P2 ;  /* 0x000000ffff039224 */ /* 0x000fe400010e0609 */
[----:B------:R-:W2:Y:S04]  /*12090*/  SHFL.IDX PT, R9, R8, RZ, 0x181f ;  /* 0x00181fff08097589 */ /* 0x000ea800000e0000 */
[----:B------:R3:W-:Y:S01]  /*120a0*/  @!P1 LDGSTS.E.BYPASS.LTC128B.128 [R26+0xb400], desc[UR48][R2.64], !P0 ;  /* 0x0b400000021a9fae */ /* 0x0007e2000c101d70 */
[----:B------:R-:W-:Y:S02]  /*120b0*/  ISETP.GE.AND P1, PT, R12, R7, PT ;  /* 0x000000070c00720c */ /* 0x000fe40003f26270 */
[----:B---3--:R-:W-:-:S05]  /*120c0*/  @!P3 LEA R2, P2, R21, R20, 0x1 ;  /* 0x000000141502b211 */ /* 0x008fca00078408ff */
[----:B0-----:R-:W-:Y:S02]  /*120d0*/  @!P3 IMAD.X R3, RZ, RZ, R10, P2 ;  /* 0x000000ffff03b224 */ /* 0x001fe400010e060a */
[----:B------:R-:W-:-:S03]  /*120e0*/  VIADD R10, R6, 0xa0 ;  /* 0x000000a0060a7836 */ /* 0x000fc60000000000 */
[----:B------:R1:W-:Y:S01]  /*120f0*/  @!P3 LDGSTS.E.BYPASS.LTC128B.128 [R26+0xbc00], desc[UR48][R2.64], !P0 ;  /* 0x0bc00000021abfae */ /* 0x0003e2000c101d70 */
[----:B------:R-:W-:-:S03]  /*12100*/  ISETP.GE.AND P3, PT, R0, R7, PT ;  /* 0x000000070000720c */ /* 0x000fc60003f66270 */
[----:B------:R-:W-:Y:S04]  /*12110*/  SHFL.IDX PT, R0, R8, 0x2, 0x181f ;  /* 0x00581f0008007f89 */ /* 0x000fe800000e0000 */
[----:B------:R-:W-:Y:S01]  /*12120*/  SHFL.IDX PT, R8, R8, 0x3, 0x181f ;  /* 0x00781f0008087f89 */ /* 0x000fe200000e0000 */
[----:B-1----:R-:W-:-:S03]  /*12130*/  @!P1 LEA R2, P2, R21, R14, 0x1 ;  /* 0x0000000e15029211 */ /* 0x002fc600078408ff */
[----:B------:R-:W-:Y:S02]  /*12140*/  SHFL.IDX PT, R14, R4, 0x2, 0x181f ;  /* 0x00581f00040e7f89 */ /* 0x000fe400000e0000 */
[----:B--2---:R-:W-:Y:S02]  /*12150*/  @!P1 IMAD.X R3, RZ, RZ, R9, P2 ;  /* 0x000000ffff039224 */ /* 0x004fe400010e0609 */
[----:B------:R-:W0:Y:S04]  /*12160*/  SHFL.IDX PT, R9, R4, 0x1, 0x181f ;  /* 0x00381f0004097f89 */ /* 0x000e2800000e0000 */
[----:B------:R0:W-:Y:S01]  /*12170*/  @!P1 LDGSTS.E.BYPASS.LTC128B.128 [R26+0xc400], desc[UR48][R2.64], !P0 ;  /* 0x0c400000021a9fae */ /* 0x0001e2000c101d70 */
[----:B------:R-:W-:Y:S02]  /*12180*/  ISETP.GE.AND P1, PT, R10, R7, PT ;  /* 0x000000070a00720c */ /* 0x000fe40003f26270 */
[----:B0-----:R-:W-:-:S05]  /*12190*/  @!P3 LEA R2, P2, R21, R9, 0x1 ;  /* 0x000000091502b211 */ /* 0x001fca00078408ff */
[----:B------:R-:W-:-:S05]  /*121a0*/  @!P3 IMAD.X R3, RZ, RZ, R5, P2 ;  /* 0x000000ffff03b224 */ /* 0x000fca00010e0605 */
[----:B------:R0:W-:Y:S02]  /*121b0*/  @!P3 LDGSTS.E.BYPASS.LTC128B.128 [R26+0xcc00], desc[UR48][R2.64], !P0 ;  /* 0x0cc00000021abfae */ /* 0x0001e4000c101d70 */
[----:B0-----:R-:W-:Y:S02]  /*121c0*/  @!P1 LEA R2, P2, R21, R14, 0x1 ;  /* 0x0000000e15029211 */ /* 0x001fe400078408ff */
[----:B------:R0:W1:Y:S03]  /*121d0*/  SHFL.IDX PT, R14, R4, 0x3, 0x181f ;  /* 0x00781f00040e7f89 */ /* 0x00006600000e0000 */
[----:B------:R-:W-:-:S05]  /*121e0*/  @!P1 IMAD.X R3, RZ, RZ, R0, P2 ;  /* 0x000000ffff039224 */ /* 0x000fca00010e0600 */
[----:B------:R0:W-:Y:S03]  /*121f0*/  @!P1 LDGSTS.E.BYPASS.LTC128B.128 [R26+0xd400], desc[UR48][R2.64], !P0 ;  /* 0x0d400000021a9fae */ /* 0x0001e6000c101d70 */
.L_x_995:
[----:B------:R-:W-:Y:S02]  /*12200*/  VIADD R6, R6, 0xb0 ;  /* 0x000000b006067836 */ /* 0x000fe40000000000 */
[----:B------:R-:W-:-:S03]  /*12210*/  VIADD R0, R17, 0x16800 ;  /* 0x0001680011007836 */ /* 0x000fc60000000000 */
[----:B------:R-:W-:-:S13]  /*12220*/  ISETP.GE.AND P1, PT, R6, R7, PT ;  /* 0x000000070600720c */ /* 0x000fda0003f26270 */
[----:B01----:R-:W-:-:S05]  /*12230*/  @!P1 LEA R2, P2, R21, R14, 0x1 ;  /* 0x0000000e15029211 */ /* 0x003fca00078408ff */
[----:B------:R-:W-:-:S05]  /*12240*/  @!P1 IMAD.X R3, RZ, RZ, R8, P2 ;  /* 0x000000ffff039224 */ /* 0x000fca00010e0608 */
[----:B------:R-:W-:Y:S01]  /*12250*/  @!PT LDS RZ, [RZ] ;  /* 0x00000000fffff984 */ /* 0x000fe20000000800 */
[----:B------:R-:W-:Y:S01]  /*12260*/  @!PT LDS RZ, [RZ] ;  /* 0x00000000fffff984 */ /* 0x000fe20000000800 */
[----:B------:R-:W-:Y:S01]  /*12270*/  @!PT LDS RZ, [RZ] ;  /* 0x00000000fffff984 */ /* 0x000fe20000000800 */
[----:B------:R0:W-:Y:S01]  /*12280*/  @!P1 LDGSTS.E.BYPASS.LTC128B.128 [R26+0xdc00], desc[UR48][R2.64], !P0 ;  /* 0x0dc00000021a9fae */ /* 0x0001e2000c101d70 */
[----:B------:R-:W-:Y:S01]  /*12290*/  PLOP3.LUT P0, PT, PT, PT, PT, 0x80, 0x0 ;  /* 0x000000000000781c */ /* 0x000fe20003f0f070 */
[----:B------:R-:W-:-:S12]  /*122a0*/  NOP ;  /* 0x0000000000007918 */ /* 0x000fd80000000000 */
.L_x_893:
[----:B------:R-:W-:Y:S02]  /*122b0*/  PLOP3.LUT P1, PT, P1, P0, PT, 0xa2, 0x0 ;  /* 0x000000000000781c */ /* 0x000fe40000f21472 */
[----:B------:R-:W-:-:S08]  /*122c0*/  @P0 R2UR P1, UR4, R17 ;  /* 0x00000000110402ca */ /* 0x000fd00000020000 */
[----:B------:R-:W-:-:S05]  /*122d0*/  @P0 PLOP3.LUT P0, PT, P1, PT, PT, 0x80, 0x0 ;  /* 0x000000000000081c */ /* 0x000fca0000f0f070 */
[----:B------:R-:W-:Y:S01]  /*122e0*/  @!P1 SYNCS.ARRIVE.TRANS64.RED.A0T1 RZ, [UR4+0x16800], RZ ;  /* 0x016800ffffff99a7 */ /* 0x000fe20008200404 */
[----:B------:R-:W-:Y:S07]  /*122f0*/  @!P1 ARRIVES.LDGSTSBAR.64.TRANSCNT [UR4+0x16800] ;  /* 0x01680000ff0099b0 */ /* 0x000fee0008000a84 */
[----:B------:R-:W-:Y:S05]  /*12300*/  @P0 BRA.U.ANY `(.L_x_893) ;  /* 0xfffffffd00e80947 */ /* 0x000fea000393ffff */
[----:B------:R-:W-:-:S05]  /*12310*/  VIADD R29, R29, 0x1 ;  /* 0x000000011d1d7836 */ /* 0x000fca0000000000 */
[----:B0-----:R-:W-:-:S04]  /*12320*/  LEA.HI R2, R29, R29, RZ, 0x1 ;  /* 0x0000001d1d027211 */ /* 0x001fc800078f08ff */
[----:B------:R-:W-:-:S05]  /*12330*/  LOP3.LUT R2, R2, 0xfffffffe, RZ, 0xc0, !PT ;  /* 0xfffffffe02027812 */ /* 0x000fca00078ec0ff */
[----:B------:R-:W-:-:S05]  /*12340*/  IMAD.IADD R2, R29, 0x1, -R2 ;  /* 0x000000011d027824 */ /* 0x000fca00078e0a02 */
[----:B------:R-:W-:Y:S01]  /*12350*/  SHF.L.U32 R2, R2, 0x1f, RZ ;  /* 0x0000001f02027819 */ /* 0x000fe200000006ff */
[----:B------:R-:W-:Y:S01]  /*12360*/  NOP ;  /* 0x0000000000007918 */ /* 0x000fe20000000000 */
[----:B------:R0:W-:Y:S01]  /*12370*/  SYNCS.ARRIVE.TRANS64.A1T0 RZ, [R17+URZ+0x16800], RZ ;  /* 0x016800ff11ff79a7 */ /* 0x0001e2000810003f */
[----:B------:R-:W-:Y:S01]  /*12380*/  BSSY B0, `(.L_x_894) ;  /* 0x0000003000007945 */ /* 0x000fe20003800000 */
[----:B------:R-:W1:Y:S03]  /*12390*/  SYNCS.PHASECHK.TRANS64.TRYWAIT P0, [R17+URZ+0x16820], R2 ;  /* 0x01682002110075a7 */ /* 0x000e66000800017f */
[----:B01----:R-:W-:Y:S05]  /*123a0*/  @!P0 BRA `(.L_x_895) ;  /* 0x0000003000688947 */ /* 0x003fea0003800000 */
.L_x_996:
[----:B------:R-:W-:Y:S05]  /*123b0*/  BSYNC B0 ;  /* 0x0000000000007941 */ /* 0x000fea0003800000 */
.L_x_894:
[----:B------:R-:W-:-:S04]  /*123c0*/  UIADD3 UR4, UR40, -0x2, URZ ;  /* 0xfffffffe28047890 */ /* 0x000fc8000fffe03f */
[----:B------:R-:W-:-:S06]  /*123d0*/  UISETP.GE.AND UP0, UPT, UR4, UR39, UPT ;  /* 0x000000270400728c */ /* 0x000fcc000bf06270 */
[----:B------:R-:W-:-:S13]  /*123e0*/  PLOP3.LUT P0, PT, PT, PT, UP0, 0x80, 0x0 ;  /* 0x000000000000781c */ /* 0x000fda0003f0f008 */
[----:B------:R-:W-:Y:S05]  /*123f0*/  @!P0 BRA `(.L_x_896) ;  /* 0x0000001400688947 */ /* 0x000fea0003800000 */
[----:B0-----:R-:W-:Y:S01]  /*12400*/  IMAD R2, RZ, RZ, -UR40 ;  /* 0x80000028ff027e24 */ /* 0x001fe2000f8e02ff */
[----:B------:R-:W-:Y:S01]  /*12410*/  LOP3.LUT R7, RZ, UR39, RZ, 0x33, !PT ;  /* 0x00000027ff077c12 */ /* 0x000fe2000f8e33ff */
[----:B------:R-:W-:-:S03]  /*12420*/  IMAD.U32 R6, RZ, RZ, UR4 ;  /* 0x00000004ff067e24 */ /* 0x000fc6000f8e00ff */
[----:B------:R-:W-:-:S05]  /*12430*/  VIADDMNMX R7, R2, 0x1, R7, !PT ;  /* 0x0000000102077846 */ /* 0x000fca0007800107 */
[----:B------:R-:W-:-:S05]  /*12440*/  VIADD R2, R7, UR40 ;  /* 0x0000002807027c36 */ /* 0x000fca0008000000 */
[----:B------:R-:W-:-:S04]  /*12450*/  LOP3.LUT R2, R2, 0x1, RZ, 0xc0, !PT ;  /* 0x0000000102027812 */ /* 0x000fc800078ec0ff */
[----:B------:R-:W-:-:S13]  /*12460*/  ISETP.NE.U32.AND P0, PT, R2, 0x1, PT ;  /* 0x000000010200780c */ /* 0x000fda0003f05070 */
[----:B------:R-:W-:Y:S05]  /*12470*/  @P0 BRA `(.L_x_897) ;  /* 0x0000000400c00947 */ /* 0x000fea0003800000 */
[----:B------:R-:W-:Y:S01]  /*12480*/  LOP3.LUT P1, RZ, R22, 0x2, RZ, 0xc0, !PT ;  /* 0x0000000216ff7812 */ /* 0x000fe2000782c0ff */
[----:B------:R-:W-:Y:S01]  /*12490*/  VIADD R8, R16, 0x1 ;  /* 0x0000000110087836 */ /* 0x000fe20000000000 */
[----:B------:R-:W-:Y:S04]  /*124a0*/  BSSY B0, `(.L_x_898) ;  /* 0x0000069000007945 */ /* 0x000fe80003800000 */
[----:B------:R-:W-:-:S04]  /*124b0*/  ISETP.NE.AND P0, PT, R8, 0x2, PT ;  /* 0x000000020800780c */ /* 0x000fc80003f05270 */
[----:B------:R-:W-:Y:S02]  /*124c0*/  SEL R9, RZ, 0x1, P0 ;  /* 0x00000001ff097807 */ /* 0x000fe40000000000 */
[----:B------:R-:W-:Y:S02]  /*124d0*/  SEL R8, R8, RZ, P0 ;  /* 0x000000ff08087207 */ /* 0x000fe40000000000 */
[----:B------:R-:W-:Y:S01]  /*124e0*/  LOP3.LUT R9, R24, R9, RZ, 0x3c, !PT ;  /* 0x0000000918097212 */ /* 0x000fe200078e3cff */
[----:B------:R-:W-:Y:S06]  /*124f0*/  @!P1 BRA `(.L_x_899) ;  /* 0x00000004008c9947 */ /* 0x000fec0003800000 */
[----:B------:R-:W-:Y:S01]  /*12500*/  LOP3.LUT P1, RZ, R22, 0x1, RZ, 0xc0, !PT ;  /* 0x0000000116ff7812 */ /* 0x000fe2000782c0ff */
[----:B------:R-:W-:-:S12]  /*12510*/  IMAD.MOV.U32 R4, RZ, RZ, R18 ;  /* 0x000000ffff047224 */ /* 0x000fd800078e0012 */
[----:B------:R-:W-:Y:S05]  /*12520*/  @!P1 BRA `(.L_x_900) ;  /* 0x0000000000489947 */ /* 0x000fea0003800000 */
[----:B------:R-:W0:Y:S01]  /*12530*/  LDC R5, c[0x0][0x43c] ;  /* 0x00010f00ff057b82 */ /* 0x000e220000000800 */
[----:B------:R-:W-:Y:S02]  /*12540*/  ULDC.64 UR4, c[0x0][0x428] ;  /* 0x00010a0000047ab9 */ /* 0x000fe40000000a00 */
[----:B------:R-:W-:-:S04]  /*12550*/  IMAD R10, R25, UR4, RZ ;  /* 0x00000004190a7c24 */ /* 0x000fc8000f8e02ff */
[----:B------:R-:W-:Y:S01]  /*12560*/  IMAD R11, R23, UR5, R10 ;  /* 0x00000005170b7c24 */ /* 0x000fe2000f8e020a */
[----:B0-----:R-:W-:-:S13]  /*12570*/  ISETP.NE.AND P0, PT, R5, 0x1, PT ;  /* 0x000000010500780c */ /* 0x001fda0003f05270 */
[----:B------:R-:W0:Y:S02]  /*12580*/  @P0 LDC.64 R2, c[0x0][0x440] ;  /* 0x00011000ff020b82 */ /* 0x000e240000000a00 */
[----:B0-----:R-:W-:-:S04]  /*12590*/  @P0 IMAD.HI.U32 R4, R6, R2, RZ ;  /* 0x0000000206040227 */ /* 0x001fc800078e00ff */
[----:B------:R-:W-:Y:S01]  /*125a0*/  IMAD.MOV.U32 R2, RZ, RZ, R6 ;  /* 0x000000ffff027224 */ /* 0x000fe200078e0006 */
[----:B------:R-:W-:-:S05]  /*125b0*/  @P0 SHF.R.U32.HI R2, RZ, R3, R4 ;  /* 0x00000003ff020219 */ /* 0x000fca0000011604 */
[----:B------:R-:W-:-:S04]  /*125c0*/  IMAD.MOV R3, RZ, RZ, -R2 ;  /* 0x000000ffff037224 */ /* 0x000fc800078e0a02 */
[----:B------:R-:W-:Y:S01]  /*125d0*/  IMAD R6, R5, R3, R6 ;  /* 0x0000000305067224 */ /* 0x000fe200078e0206 */
[--C-:B------:R-:W-:Y:S01]  /*125e0*/  SHF.R.S32.HI R3, RZ, 0x1f, R2.reuse ;  /* 0x0000001fff037819 */ /* 0x100fe20000011402 */
[----:B------:R-:W0:Y:S02]  /*125f0*/  LDC.64 R4, c[0x0][0x418] ;  /* 0x00010600ff047b82 */ /* 0x000e240000000a00 */
[----:B------:R-:W-:-:S04]  /*12600*/  IMAD.WIDE.U32 R2, R23, UR4, R2 ;  /* 0x0000000417027c25 */ /* 0x000fc8000f8e0002 */
[----:B------:R-:W-:Y:S01]  /*12610*/  IMAD.IADD R11, R11, 0x1, R3 ;  /* 0x000000010b0b7824 */ /* 0x000fe200078e0203 */
[----:B0-----:R-:W-:-:S04]  /*12620*/  LEA R4, P0, R2, R4, 0x2 ;  /* 0x0000000402047211 */ /* 0x001fc800078010ff */
[----:B------:R-:W-:-:S05]  /*12630*/  LEA.HI.X R5, R2, R5, R11, 0x2, P0 ;  /* 0x0000000502057211 */ /* 0x000fca00000f140b */
[----:B------:R0:W5:Y:S04]  /*12640*/  LDG.E R4, desc[UR48][R4.64] ;  /* 0x0000003004047981 */ /* 0x000168000c1e1900 */
.L_x_900:
[----:B------:R-:W0:Y:S01]  /*12650*/  S2R R2, SR_TID.X ;  /* 0x0000000000027919 */ /* 0x000e220000002100 */
[----:B------:R-:W-:Y:S01]  /*12660*/  IMAD R3, R8, 0x8, R17 ;  /* 0x0000000808037824 */ /* 0x000fe200078e0211 */
[----:B------:R-:W-:Y:S01]  /*12670*/  BSSY B1, `(.L_x_901) ;  /* 0x0000006000017945 */ /* 0x000fe20003800000 */
[----:B0-----:R-:W-:Y:S02]  /*12680*/  LOP3.LUT R5, R2, 0x7f, RZ, 0xc0, !PT ;  /* 0x0000007f02057812 */ /* 0x001fe400078ec0ff */
[----:B------:R-:W-:Y:S02]  /*12690*/  SHF.L.U32 R2, R9, 0x1f, RZ ;  /* 0x0000001f09027819 */ /* 0x000fe400000006ff */
[----:B------:R-:W-:Y:S02]  /*126a0*/  ISETP.NE.AND P1, PT, R5, RZ, PT ;  /* 0x000000ff0500720c */ /* 0x000fe40003f25270 */
[----:B------:R-:W0:Y:S02]  /*126b0*/  SYNCS.PHASECHK.TRANS64.TRYWAIT P0, [R3+URZ+0x16840], R2 ;  /* 0x01684002030075a7 */ /* 0x000e24000800017f */
[----:B0-----:R-:W-:Y:S09]  /*126c0*/  @!P0 BRA `(.L_x_902) ;  /* 0x0000002c00b48947 */ /* 0x001ff20003800000 */
.L_x_997:
[----:B------:R-:W-:Y:S05]  /*126d0*/  BSYNC B1 ;  /* 0x0000000000017941 */ /* 0x000fea0003800000 */
.L_x_901:
[----:B------:R-:W-:Y:S04]  /*126e0*/  BSSY B1, `(.L_x_903) ;  /* 0x0000007000017945 */ /* 0x000fe80003800000 */
[----:B------:R-:W-:Y:S05]  /*126f0*/  @P1 BRA `(.L_x_904) ;  /* 0x0000000000141947 */ /* 0x000fea0003800000 */
[----:B------:R-:W-:Y:S01]  /*12700*/  ISETP.NE.AND P0, PT, R28, RZ, PT ;  /* 0x000000ff1c00720c */ /* 0x000fe20003f05270 */
[----:B0-----:R-:W-:-:S04]  /*12710*/  IMAD.MOV.U32 R2, RZ, RZ, 0x4000 ;  /* 0x00004000ff027424 */ /* 0x001fc800078e00ff */
[----:B------:R1:W-:Y:S08]  /*12720*/  SYNCS.ARRIVE.TRANS64 RZ, [R3+URZ+0x16830], R2 ;  /* 0x0168300203ff79a7 */ /* 0x0003f0000800003f */
[----:B------:R-:W-:Y:S05]  /*12730*/  @!P0 BRA `(.L_x_904) ;  /* 0x0000000000048947 */ /* 0x000fea0003800000 */
[----:B------:R-:W-:Y:S01]  /*12740*/  BPT.TRAP 0x1 ;  /* 0x000000040000795c */ /* 0x000fe20000300000 */
.L_x_904:
[----:B------:R-:W-:Y:S05]  /*12750*/  BSYNC B1 ;  /* 0x0000000000017941 */ /* 0x000fea0003800000 */
.L_x_903:
[----:B------:R-:W-:Y:S01]  /*12760*/  IMAD.MOV.U32 R10, RZ, RZ, RZ ;  /* 0x000000ffff0a7224 */ /* 0x000fe200078e00ff */
[----:B------:R-:W-:Y:S01]  /*12770*/  UIADD3 UR4, UP0, UR46, 0x370, URZ ;  /* 0x000003702e047890 */ /* 0x000fe2000ff1e03f */
[----:B01----:R-:W-:Y:S01]  /*12780*/  IMAD R2, R8, 0x4000, R17 ;  /* 0x0000400008027824 */ /* 0x003fe200078e0211 */
[----:B------:R-:W-:Y:S01]  /*12790*/  PLOP3.LUT P0, PT, PT, PT, PT, 0x80, 0x0 ;  /* 0x000000000000781c */ /* 0x000fe20003f0f070 */
[----:B------:R-:W-:Y:S01]  /*127a0*/  VIADD R3, R3, 0x16830 ;  /* 0x0001683003037836 */ /* 0x000fe20000000000 */
[----:B------:R-:W-:Y:S01]  /*127b0*/  R2UR UR10, R10 ;  /* 0x000000000a0a72ca */ /* 0x000fe200000e0000 */
[----:B------:R-:W-:Y:S01]  /*127c0*/  VIADD R2, R2, 0xe400 ;  /* 0x0000e40002027836 */ /* 0x000fe20000000000 */
[----:B------:R-:W-:Y:S01]  /*127d0*/  UIADD3.X UR5, URZ, UR47, URZ, UP0, !UPT ;  /* 0x0000002f3f057290 */ /* 0x000fe200087fe43f */
[----:B------:R-:W-:Y:S01]  /*127e0*/  IMAD.SHL.U32 R5, R6, 0x80, RZ ;  /* 0x0000008006057824 */ /* 0x000fe200078e00ff */
[----:B------:R-:W-:Y:S01]  /*127f0*/  UMOV UR6, 0x0 ;  /* 0x0000000000067882 */ /* 0x000fe20000000000 */
[----:B------:R-:W-:-:S10]  /*12800*/  UMOV UR7, 0x14f00000 ;  /* 0x14f0000000077882 */ /* 0x000fd40000000000 */
.L_x_905:
[----:B------:R-:W-:-:S13]  /*12810*/  @P0 ELECT P2, URZ, PT ;  /* 0x00000000003f082f */ /* 0x000fda0003840000 */
[----:B-----5:R-:W-:Y:S01]  /*12820*/  @P2 R2UR UR13, R4 ;  /* 0x00000000040d22ca */ /* 0x020fe200000e0000 */
[----:B------:R-:W-:Y:S01]  /*12830*/  UMOV UR12, UR36 ;  /* 0x00000024000c7c82 */ /* 0x000fe20008000000 */
[----:B------:R-:W-:Y:S02]  /*12840*/  @P2 R2UR UR11, R5 ;  /* 0x00000000050b22ca */ /* 0x000fe400000e0000 */
[----:B------:R-:W-:Y:S02]  /*12850*/  @P2 R2UR UR9, R3 ;  /* 0x00000000030922ca */ /* 0x000fe400000e0000 */
[----:B------:R-:W-:Y:S02]  /*12860*/  @P2 R2UR UR8, R2 ;  /* 0x00000000020822ca */ /* 0x000fe400000e0000 */
[----:B------:R-:W-:Y:S02]  /*12870*/  @P2 PLOP3.LUT P0, PT, P2, PT, PT, 0x8, 0x0 ;  /* 0x000000000000281c */ /* 0x000fe4000170e170 */
        /* <DEDUP_REMOVED lines=8> */
.L_x_998:
[----:B------:R-:W-:Y:S05]  /*12900*/  BSYNC B1 ;  /* 0x0000000000017941 */ /* 0x000fea0003800000 */
.L_x_906:
[----:B------:R-:W-:Y:S01]  /*12910*/  BSSY B1, `(.L_x_908) ;  /* 0x000000a000017945 */ /* 0x000fe20003800000 */
[----:B0-----:R-:W-:Y:S02]  /*12920*/  IMAD.MOV.U32 R2, RZ, RZ, 0x0 ;  /* 0x00000000ff027424 */ /* 0x001fe400078e00ff */
[----:B------:R-:W-:Y:S01]  /*12930*/  IMAD.MOV.U32 R3, RZ, RZ, 0x14f00000 ;  /* 0x14f00000ff037424 */ /* 0x000fe200078e00ff */
[----:B------:R-:W-:Y:S06]  /*12940*/  @P1 BRA `(.L_x_909) ;  /* 0x0000000000181947 */ /* 0x000fec0003800000 */
[----:B------:R-:W-:Y:S01]  /*12950*/  ISETP.NE.AND P0, PT, R28, RZ, PT ;  /* 0x000000ff1c00720c */ /* 0x000fe20003f05270 */
[----:B------:R-:W-:Y:S02]  /*12960*/  IMAD R5, R16, 0x8, R17 ;  /* 0x0000000810057824 */ /* 0x000fe400078e0211 */
[----:B------:R-:W-:-:S04]  /*12970*/  IMAD.MOV.U32 R12, RZ, RZ, 0x4000 ;  /* 0x00004000ff0c7424 */ /* 0x000fc800078e00ff */
[----:B------:R0:W-:Y:S06]  /*12980*/  SYNCS.ARRIVE.TRANS64 RZ, [R5+URZ+0x16850], R12 ;  /* 0x0168500c05ff79a7 */ /* 0x0001ec000800003f */
[----:B------:R-:W-:Y:S05]  /*12990*/  @!P0 BRA `(.L_x_909) ;  /* 0x0000000000048947 */ /* 0x000fea0003800000 */
[----:B------:R-:W-:Y:S01]  /*129a0*/  BPT.TRAP 0x1 ;  /* 0x000000040000795c */ /* 0x000fe20000300000 */
.L_x_909:
[----:B------:R-:W-:Y:S05]  /*129b0*/  BSYNC B1 ;  /* 0x0000000000017941 */ /* 0x000fea0003800000 */
.L_x_908:
[----:B------:R-:W-:Y:S01]  /*129c0*/  R2UR UR10, R10 ;  /* 0x000000000a0a72ca */ /* 0x000fe200000e0000 */
[----:B------:R-:W-:Y:S01]  /*129d0*/  UIADD3 UR4, UP0, UR46, 0x470, URZ ;  /* 0x000004702e047890 */ /* 0x000fe2000ff1e03f */
[----:B------:R-:W-:Y:S01]  /*129e0*/  R2UR UR6, R2 ;  /* 0x00000000020672ca */ /* 0x000fe200000e0000 */
[C-C-:B------:R-:W-:Y:S01]  /*129f0*/  IMAD R2, R16.reuse, 0x8, R17.reuse ;  /* 0x0000000810027824 */ /* 0x140fe200078e0211 */
[----:B------:R-:W-:Y:S01]  /*12a00*/  R2UR UR7, R3 ;  /* 0x00000000030772ca */ /* 0x000fe200000e0000 */
[----:B------:R-:W-:Y:S01]  /*12a10*/  IMAD R3, R16, 0x4000, R17 ;  /* 0x0000400010037824 */ /* 0x000fe200078e0211 */
[----:B------:R-:W-:Y:S01]  /*12a20*/  PLOP3.LUT P0, PT, PT, PT, PT, 0x80, 0x0 ;  /* 0x000000000000781c */ /* 0x000fe20003f0f070 */
[----:B0-----:R-:W-:Y:S01]  /*12a30*/  IMAD.SHL.U32 R5, R19, 0x80, RZ ;  /* 0x0000008013057824 */ /* 0x001fe200078e00ff */
[----:B------:R-:W-:Y:S01]  /*12a40*/  UIADD3.X UR5, URZ, UR47, URZ, UP0, !UPT ;  /* 0x0000002f3f057290 */ /* 0x000fe200087fe43f */
[----:B------:R-:W-:Y:S02]  /*12a50*/  VIADD R3, R3, 0x400 ;  /* 0x0000040003037836 */ /* 0x000fe40000000000 */
[----:B------:R-:W-:-:S09]  /*12a60*/  VIADD R2, R2, 0x16850 ;  /* 0x0001685002027836 */ /* 0x000fd20000000000 */
.L_x_910:
[----:B------:R-:W-:-:S13]  /*12a70*/  @P0 ELECT P1, URZ, PT ;  /* 0x00000000003f082f */ /* 0x000fda0003820000 */
[----:B------:R-:W-:Y:S01]  /*12a80*/  @P1 R2UR UR13, R18 ;  /* 0x00000000120d12ca */ /* 0x000fe200000e0000 */
        /* <DEDUP_REMOVED lines=8> */
[----:B------:R-:W-:Y:S02]  /*12b10*/  IMAD.MOV.U32 R18, RZ, RZ, R4 ;  /* 0x000000ffff127224 */ /* 0x000fe400078e0004 */
[----:B------:R-:W-:-:S07]  /*12b20*/  IMAD.MOV.U32 R19, RZ, RZ, R6 ;  /* 0x000000ffff137224 */ /* 0x000fce00078e0006 */
.L_x_899:
[----:B------:R-:W-:Y:S05]  /*12b30*/  BSYNC B0 ;  /* 0x0000000000007941 */ /* 0x000fea0003800000 */
.L_x_898:
[----:B------:R-:W-:Y:S01]  /*12b40*/  UIADD3 UR4, UR40, -0x3, URZ ;  /* 0xfffffffd28047890 */ /* 0x000fe2000fffe03f */
[----:B------:R-:W-:Y:S02]  /*12b50*/  IMAD.MOV.U32 R16, RZ, RZ, R8 ;  /* 0x000000ffff107224 */ /* 0x000fe400078e0008 */
[----:B------:R-:W-:-:S03]  /*12b60*/  IMAD.MOV.U32 R24, RZ, RZ, R9 ;  /* 0x000000ffff187224 */ /* 0x000fc600078e0009 */
[----:B------:R-:W-:-:S07]  /*12b70*/  IMAD.U32 R6, RZ, RZ, UR4 ;  /* 0x00000004ff067e24 */ /* 0x000fce000f8e00ff */
.L_x_897:
[----:B------:R-:W-:Y:S01]  /*12b80*/  ULOP3.LUT UR4, URZ, UR40, URZ, 0x33, !UPT ;  /* 0x000000283f047292 */ /* 0x000fe2000f8e333f */
[----:B------:R-:W-:Y:S01]  /*12b90*/  VIADD R7, R7, 0xfffffffe ;  /* 0xfffffffe07077836 */ /* 0x000fe20000000000 */
[----:B------:R-:W-:Y:S04]  /*12ba0*/  BSSY B0, `(.L_x_896) ;  /* 0x00000df000007945 */ /* 0x000fe80003800000 */
[----:B------:R-:W-:-:S13]  /*12bb0*/  ISETP.NE.AND P0, PT, R7, UR4, PT ;  /* 0x0000000407007c0c */ /* 0x000fda000bf05270 */
[----:B------:R-:W-:Y:S05]  /*12bc0*/  @!P0 BRA `(.L_x_911) ;  /* 0x0000000c00708947 */ /* 0x000fea0003800000 */
[----:B------:R-:W-:-:S07]  /*12bd0*/  IMAD.MOV.U32 R4, RZ, RZ, R18 ;  /* 0x000000ffff047224 */ /* 0x000fce00078e0012 */
.L_x_938:
[----:B------:R-:W-:Y:S01]  /*12be0*/  LOP3.LUT P1, RZ, R22, 0x2, RZ, 0xc0, !PT ;  /* 0x0000000216ff7812 */ /* 0x000fe2000782c0ff */
[----:B------:R-:W-:Y:S01]  /*12bf0*/  VIADD R7, R16, 0x1 ;  /* 0x0000000110077836 */ /* 0x000fe20000000000 */
[----:B------:R-:W-:Y:S05]  /*12c00*/  YIELD ;  /* 0x0000000000007946 */ /* 0x000fea0003800000 */
[----:B------:R-:W-:Y:S01]  /*12c10*/  ISETP.NE.AND P0, PT, R7, 0x2, PT ;  /* 0x000000020700780c */ /* 0x000fe20003f05270 */
[----:B------:R-:W-:Y:S03]  /*12c20*/  BSSY B1, `(.L_x_912) ;  /* 0x0000067000017945 */ /* 0x000fe60003800000 */
[----:B------:R-:W-:-:S02]  /*12c30*/  SEL R3, RZ, 0x1, P0 ;  /* 0x00000001ff037807 */ /* 0x000fc40000000000 */
[----:B------:R-:W-:Y:S02]  /*12c40*/  SEL R7, R7, RZ, P0 ;  /* 0x000000ff07077207 */ /* 0x000fe40000000000 */
[----:B------:R-:W-:Y:S01]  /*12c50*/  LOP3.LUT R8, R24, R3, RZ, 0x3c, !PT ;  /* 0x0000000318087212 */ /* 0x000fe200078e3cff */
[----:B------:R-:W-:Y:S06]  /*12c60*/  @!P1 BRA `(.L_x_913) ;  /* 0x0000000400889947 */ /* 0x000fec0003800000 */
[----:B------:R-:W-:Y:S01]  /*12c70*/  LOP3.LUT P1, RZ, R22, 0x1, RZ, 0xc0, !PT ;  /* 0x0000000116ff7812 */ /* 0x000fe2000782c0ff */
[----:B------:R-:W-:-:S12]  /*12c80*/  IMAD.MOV.U32 R9, RZ, RZ, R6 ;  /* 0x000000ffff097224 */ /* 0x000fd800078e0006 */
[----:B------:R-:W-:Y:S05]  /*12c90*/  @!P1 BRA `(.L_x_914) ;  /* 0x00000000004c9947 */ /* 0x000fea0003800000 */
[----:B------:R-:W0:Y:S01]  /*12ca0*/  LDC R9, c[0x0][0x43c] ;  /* 0x00010f00ff097b82 */ /* 0x000e220000000800 */
[----:B------:R-:W-:Y:S01]  /*12cb0*/  IMAD.MOV.U32 R10, RZ, RZ, R6 ;  /* 0x000000ffff0a7224 */ /* 0x000fe200078e0006 */
[----:B------:R-:W-:Y:S01]  /*12cc0*/  ULDC.64 UR4, c[0x0][0x428] ;  /* 0x00010a0000047ab9 */ /* 0x000fe20000000a00 */
[----:B0-----:R-:W-:-:S13]  /*12cd0*/  ISETP.NE.AND P0, PT, R9, 0x1, PT ;  /* 0x000000010900780c */ /* 0x001fda0003f05270 */
[----:B------:R-:W0:Y:S02]  /*12ce0*/  @P0 LDC.64 R2, c[0x0][0x440] ;  /* 0x00011000ff020b82 */ /* 0x000e240000000a00 */
[----:B0-----:R-:W-:-:S05]  /*12cf0*/  @P0 IMAD.HI.U32 R2, R6, R2, RZ ;  /* 0x0000000206020227 */ /* 0x001fca00078e00ff */
[----:B------:R-:W-:Y:S01]  /*12d00*/  @P0 SHF.R.U32.HI R10, RZ, R3, R2 ;  /* 0x00000003ff0a0219 */ /* 0x000fe20000011602 */
[----:B------:R-:W-:-:S03]  /*12d10*/  IMAD R2, R25, UR4, RZ ;  /* 0x0000000419027c24 */ /* 0x000fc6000f8e02ff */
[----:B------:R-:W-:Y:S01]  /*12d20*/  SHF.R.S32.HI R3, RZ, 0x1f, R10 ;  /* 0x0000001fff037819 */ /* 0x000fe2000001140a */
[----:B------:R-:W-:Y:S02]  /*12d30*/  IMAD R5, R23, UR5, R2 ;  /* 0x0000000517057c24 */ /* 0x000fe4000f8e0202 */
[----:B------:R-:W-:-:S04]  /*12d40*/  IMAD.MOV.U32 R2, RZ, RZ, R10 ;  /* 0x000000ffff027224 */ /* 0x000fc800078e000a */
[----:B------:R-:W-:Y:S01]  /*12d50*/  IMAD.WIDE.U32 R2, R23, UR4, R2 ;  /* 0x0000000417027c25 */ /* 0x000fe2000f8e0002 */
[----:B------:R-:W-:-:S03]  /*12d60*/  ULDC.64 UR4, c[0x0][0x418] ;  /* 0x0001060000047ab9 */ /* 0x000fc60000000a00 */
[----:B------:R-:W-:Y:S01]  /*12d70*/  IMAD.IADD R3, R5, 0x1, R3 ;  /* 0x0000000105037824 */ /* 0x000fe200078e0203 */
[----:B------:R-:W-:-:S04]  /*12d80*/  LEA R4, P0, R2, UR4, 0x2 ;  /* 0x0000000402047c11 */ /* 0x000fc8000f8010ff */
[----:B------:R-:W-:-:S05]  /*12d90*/  LEA.HI.X R5, R2, UR5, R3, 0x2, P0 ;  /* 0x0000000502057c11 */ /* 0x000fca00080f1403 */
[----:B------:R0:W5:Y:S01]  /*12da0*/  LDG.E R4, desc[UR48][R4.64] ;  /* 0x0000003004047981 */ /* 0x000162000c1e1900 */
[----:B------:R-:W-:-:S04]  /*12db0*/  IMAD.MOV R2, RZ, RZ, -R10 ;  /* 0x000000ffff027224 */ /* 0x000fc800078e0a0a */
[----:B------:R-:W-:-:S07]  /*12dc0*/  IMAD R9, R9, R2, R6 ;  /* 0x0000000209097224 */ /* 0x000fce00078e0206 */
.L_x_914:
        /* <DEDUP_REMOVED lines=8> */
.L_x_999:
[----:B------:R-:W-:Y:S05]  /*12e50*/  BSYNC B2 ;  /* 0x0000000000027941 */ /* 0x000fea0003800000 */
.L_x_915:
[----:B------:R-:W-:Y:S04]  /*12e60*/  BSSY B2, `(.L_x_917) ;  /* 0x0000007000027945 */ /* 0x000fe80003800000 */
[----:B------:R-:W-:Y:S05]  /*12e70*/  @P1 BRA `(.L_x_918) ;  /* 0x0000000000141947 */ /* 0x000fea0003800000 */
[----:B------:R-:W-:Y:S01]  /*12e80*/  ISETP.NE.AND P0, PT, R28, RZ, PT ;  /* 0x000000ff1c00720c */ /* 0x000fe20003f05270 */
[----:B0-----:R-:W-:-:S04]  /*12e90*/  IMAD.MOV.U32 R2, RZ, RZ, 0x4000 ;  /* 0x00004000ff027424 */ /* 0x001fc800078e00ff */
[----:B------:R1:W-:Y:S08]  /*12ea0*/  SYNCS.ARRIVE.TRANS64 RZ, [R3+URZ+0x16830], R2 ;  /* 0x0168300203ff79a7 */ /* 0x0003f0000800003f */
[----:B------:R-:W-:Y:S05]  /*12eb0*/  @!P0 BRA `(.L_x_918) ;  /* 0x0000000000048947 */ /* 0x000fea0003800000 */
[----:B------:R-:W-:Y:S01]  /*12ec0*/  BPT.TRAP 0x1 ;  /* 0x000000040000795c */ /* 0x000fe20000300000 */
.L_x_918:
[----:B------:R-:W-:Y:S05]  /*12ed0*/  BSYNC B2 ;  /* 0x0000000000027941 */ /* 0x000fea0003800000 */
.L_x_917:
        /* <DEDUP_REMOVED lines=11> */
.L_x_919:
        /* <DEDUP_REMOVED lines=15> */
.L_x_1000:
[----:B------:R-:W-:Y:S05]  /*13080*/  BSYNC B2 ;  /* 0x0000000000027941 */ /* 0x000fea0003800000 */
.L_x_920:
[----:B------:R-:W-:Y:S01]  /*13090*/  BSSY B2, `(.L_x_922) ;  /* 0x0000009000027945 */ /* 0x000fe20003800000 */
[----:B------:R-:W-:Y:S02]  /*130a0*/  IMAD.MOV.U32 R2, RZ, RZ, 0x0 ;  /* 0x00000000ff027424 */ /* 0x000fe400078e00ff */
[----:B------:R-:W-:Y:S01]  /*130b0*/  IMAD.MOV.U32 R3, RZ, RZ, 0x14f00000 ;  /* 0x14f00000ff037424 */ /* 0x000fe200078e00ff */
[----:B------:R-:W-:Y:S06]  /*130c0*/  @P1 BRA `(.L_x_923) ;  /* 0x0000000000141947 */ /* 0x000fec0003800000 */
[----:B------:R-:W-:Y:S01]  /*130d0*/  ISETP.NE.AND P0, PT, R28, RZ, PT ;  /* 0x000000ff1c00720c */ /* 0x000fe20003f05270 */
[----:B------:R-:W-:-:S04]  /*130e0*/  IMAD.MOV.U32 R12, RZ, RZ, 0x4000 ;  /* 0x00004000ff0c7424 */ /* 0x000fc800078e00ff */
[----:B------:R1:W-:Y:S08]  /*130f0*/  SYNCS.ARRIVE.TRANS64 RZ, [R5+URZ+0x50], R12 ;  /* 0x0000500c05ff79a7 */ /* 0x0003f0000800003f */
[----:B------:R-:W-:Y:S05]  /*13100*/  @!P0 BRA `(.L_x_923) ;  /* 0x0000000000048947 */ /* 0x000fea0003800000 */
[----:B------:R-:W-:Y:S01]  /*13110*/  BPT.TRAP 0x1 ;  /* 0x000000040000795c */ /* 0x000fe20000300000 */
.L_x_923:
[----:B------:R-:W-:Y:S05]  /*13120*/  BSYNC B2 ;  /* 0x0000000000027941 */ /* 0x000fea0003800000 */
.L_x_922:
[----:B------:R-:W-:Y:S01]  /*13130*/  R2UR UR7, R3 ;  /* 0x00000000030772ca */ /* 0x000fe200000e0000 */
[----:B------:R-:W-:Y:S01]  /*13140*/  IMAD R16, R16, 0x4000, R17 ;  /* 0x0000400010107824 */ /* 0x000fe200078e0211 */
[----:B------:R-:W-:Y:S01]  /*13150*/  R2UR UR10, R10 ;  /* 0x000000000a0a72ca */ /* 0x000fe200000e0000 */
[----:B------:R-:W-:Y:S01]  /*13160*/  UIADD3 UR4, UP0, UR46, 0x470, URZ ;  /* 0x000004702e047890 */ /* 0x000fe2000ff1e03f */
[----:B------:R-:W-:Y:S01]  /*13170*/  R2UR UR6, R2 ;  /* 0x00000000020672ca */ /* 0x000fe200000e0000 */
[----:B------:R-:W-:Y:S01]  /*13180*/  IMAD.SHL.U32 R2, R19, 0x80, RZ ;  /* 0x0000008013027824 */ /* 0x000fe200078e00ff */
[----:B------:R-:W-:Y:S01]  /*13190*/  PLOP3.LUT P0, PT, PT, PT, PT, 0x80, 0x0 ;  /* 0x000000000000781c */ /* 0x000fe20003f0f070 */
[----:B01----:R-:W-:Y:S01]  /*131a0*/  VIADD R5, R5, 0x50 ;  /* 0x0000005005057836 */ /* 0x003fe20000000000 */
[----:B------:R-:W-:Y:S01]  /*131b0*/  UIADD3.X UR5, URZ, UR47, URZ, UP0, !UPT ;  /* 0x0000002f3f057290 */ /* 0x000fe200087fe43f */
[----:B------:R-:W-:-:S11]  /*131c0*/  VIADD R16, R16, 0x400 ;  /* 0x0000040010107836 */ /* 0x000fd60000000000 */
.L_x_924:
        /* <DEDUP_REMOVED lines=12> */
.L_x_913:
[----:B------:R-:W-:Y:S05]  /*13290*/  BSYNC B1 ;  /* 0x0000000000017941 */ /* 0x000fea0003800000 */
.L_x_912:
[----:B------:R-:W-:Y:S01]  /*132a0*/  LOP3.LUT P1, RZ, R22, 0x2, RZ, 0xc0, !PT ;  /* 0x0000000216ff7812 */ /* 0x000fe2000782c0ff */
[----:B------:R-:W-:Y:S01]  /*132b0*/  VIADD R16, R7, 0x1 ;  /* 0x0000000107107836 */ /* 0x000fe20000000000 */
[----:B------:R-:W-:Y:S01]  /*132c0*/  BSSY B1, `(.L_x_925) ;  /* 0x0000069000017945 */ /* 0x000fe20003800000 */
[----:B------:R-:W-:-:S03]  /*132d0*/  VIADD R9, R6, 0xffffffff ;  /* 0xffffffff06097836 */ /* 0x000fc60000000000 */
        /* <DEDUP_REMOVED lines=16> */
[----:B------:R-:W-:Y:S01]  /*133e0*/  SHF.R.S32.HI R3, RZ, 0x1f, R2 ;  /* 0x0000001fff037819 */ /* 0x000fe20000011402 */
[C---:B------:R-:W-:Y:S02]  /*133f0*/  IMAD R5, R23.reuse, UR5, R4 ;  /* 0x0000000517057c24 */ /* 0x040fe4000f8e0204 */
[--C-:B------:R-:W-:Y:S02]  /*13400*/  IMAD.MOV R4, RZ, RZ, -R2.reuse ;  /* 0x000000ffff047224 */ /* 0x100fe400078e0a02 */
[----:B------:R-:W-:Y:S01]  /*13410*/  IMAD.WIDE.U32 R2, R23, UR4, R2 ;  /* 0x0000000417027c25 */ /* 0x000fe2000f8e0002 */
[----:B------:R-:W-:-:S03]  /*13420*/  ULDC.64 UR4, c[0x0][0x418] ;  /* 0x0001060000047ab9 */ /* 0x000fc60000000a00 */
[----:B------:R-:W-:Y:S01]  /*13430*/  IMAD R10, R10, R4, R9 ;  /* 0x000000040a0a7224 */ /* 0x000fe200078e0209 */
[----:B------:R-:W-:Y:S01]  /*13440*/  LEA R4, P0, R2, UR4, 0x2 ;  /* 0x0000000402047c11 */ /* 0x000fe2000f8010ff */
[----:B------:R-:W-:-:S05]  /*13450*/  IMAD.IADD R5, R5, 0x1, R3 ;  /* 0x0000000105057824 */ /* 0x000fca00078e0203 */
[----:B------:R-:W-:-:S05]  /*13460*/  LEA.HI.X R5, R2, UR5, R5, 0x2, P0 ;  /* 0x0000000502057c11 */ /* 0x000fca00080f1405 */
[----:B------:R0:W5:Y:S02]  /*13470*/  LDG.E R4, desc[UR48][R4.64] ;  /* 0x0000003004047981 */ /* 0x000164000c1e1900 */
.L_x_927:
[----:B------:R-:W0:Y:S01]  /*13480*/  S2R R2, SR_TID.X ;  /* 0x0000000000027919 */ /* 0x000e220000002100 */
[----:B------:R-:W-:Y:S01]  /*13490*/  SHF.L.U32 R3, R24, 0x1f, RZ ;  /* 0x0000001f18037819 */ /* 0x000fe200000006ff */
[----:B------:R-:W-:Y:S01]  /*134a0*/  BSSY B2, `(.L_x_928) ;  /* 0x0000006000027945 */ /* 0x000fe20003800000 */
[----:B0-----:R-:W-:Y:S01]  /*134b0*/  LOP3.LUT R5, R2, 0x7f, RZ, 0xc0, !PT ;  /* 0x0000007f02057812 */ /* 0x001fe200078ec0ff */
[----:B------:R-:W-:-:S03]  /*134c0*/  IMAD R2, R16, 0x8, R17 ;  /* 0x0000000810027824 */ /* 0x000fc600078e0211 */
[----:B------:R-:W-:Y:S01]  /*134d0*/  ISETP.NE.AND P1, PT, R5, RZ, PT ;  /* 0x000000ff0500720c */ /* 0x000fe20003f25270 */
[----:B------:R-:W0:Y:S02]  /*134e0*/  SYNCS.PHASECHK.TRANS64.TRYWAIT P0, [R2+URZ+0x16840], R3 ;  /* 0x01684003020075a7 */ /* 0x000e24000800017f */
[----:B0-----:R-:W-:Y:S10]  /*134f0*/  @!P0 BRA `(.L_x_929) ;  /* 0x0000002000788947 */ /* 0x001ff40003800000 */
.L_x_1001:
[----:B------:R-:W-:Y:S05]  /*13500*/  BSYNC B2 ;  /* 0x0000000000027941 */ /* 0x000fea0003800000 */
.L_x_928:
[----:B------:R-:W-:Y:S04]  /*13510*/  BSSY B2, `(.L_x_930) ;  /* 0x0000007000027945 */ /* 0x000fe80003800000 */
[----:B------:R-:W-:Y:S05]  /*13520*/  @P1 BRA `(.L_x_931) ;  /* 0x0000000000141947 */ /* 0x000fea0003800000 */
[----:B------:R-:W-:Y:S01]  /*13530*/  ISETP.NE.AND P0, PT, R28, RZ, PT ;  /* 0x000000ff1c00720c */ /* 0x000fe20003f05270 */
[----:B0-----:R-:W-:-:S04]  /*13540*/  IMAD.MOV.U32 R3, RZ, RZ, 0x4000 ;  /* 0x00004000ff037424 */ /* 0x001fc800078e00ff */
[----:B------:R1:W-:Y:S08]  /*13550*/  SYNCS.ARRIVE.TRANS64 RZ, [R2+URZ+0x16830], R3 ;  /* 0x0168300302ff79a7 */ /* 0x0003f0000800003f */
[----:B------:R-:W-:Y:S05]  /*13560*/  @!P0 BRA `(.L_x_931) ;  /* 0x0000000000048947 */ /* 0x000fea0003800000 */
[----:B------:R-:W-:Y:S01]  /*13570*/  BPT.TRAP 0x1 ;  /* 0x000000040000795c */ /* 0x000fe20000300000 */
.L_x_931:
[----:B------:R-:W-:Y:S05]  /*13580*/  BSYNC B2 ;  /* 0x0000000000027941 */ /* 0x000fea0003800000 */
.L_x_930:
[----:B------:R-:W-:Y:S01]  /*13590*/  IMAD.MOV.U32 R11, RZ, RZ, RZ ;  /* 0x000000ffff0b7224 */ /* 0x000fe200078e00ff */
[----:B------:R-:W-:Y:S01]  /*135a0*/  UIADD3 UR4, UP0, UR46, 0x370, URZ ;  /* 0x000003702e047890 */ /* 0x000fe2000ff1e03f */
[C---:B01----:R-:W-:Y:S01]  /*135b0*/  IMAD R3, R16.reuse, 0x4000, R17 ;  /* 0x0000400010037824 */ /* 0x043fe200078e0211 */
[----:B------:R-:W-:Y:S01]  /*135c0*/  PLOP3.LUT P0, PT, PT, PT, PT, 0x80, 0x0 ;  /* 0x000000000000781c */ /* 0x000fe20003f0f070 */
[----:B------:R-:W-:Y:S01]  /*135d0*/  IMAD R2, R16, 0x8, R0 ;  /* 0x0000000810027824 */ /* 0x000fe200078e0200 */
[----:B------:R-:W-:Y:S01]  /*135e0*/  R2UR UR10, R11 ;  /* 0x000000000b0a72ca */ /* 0x000fe200000e0000 */
[----:B------:R-:W-:Y:S01]  /*135f0*/  VIADD R3, R3, 0xe400 ;  /* 0x0000e40003037836 */ /* 0x000fe20000000000 */
[----:B------:R-:W-:Y:S01]  /*13600*/  UIADD3.X UR5, URZ, UR47, URZ, UP0, !UPT ;  /* 0x0000002f3f057290 */ /* 0x000fe200087fe43f */
[----:B------:R-:W-:Y:S01]  /*13610*/  VIADD R2, R2, 0x30 ;  /* 0x0000003002027836 */ /* 0x000fe20000000000 */
[----:B------:R-:W-:Y:S01]  /*13620*/  UMOV UR6, 0x0 ;  /* 0x0000000000067882 */ /* 0x000fe20000000000 */
[----:B------:R-:W-:Y:S01]  /*13630*/  IMAD.SHL.U32 R5, R10, 0x80, RZ ;  /* 0x000000800a057824 */ /* 0x000fe200078e00ff */
[----:B------:R-:W-:-:S09]  /*13640*/  UMOV UR7, 0x14f00000 ;  /* 0x14f0000000077882 */ /* 0x000fd20000000000 */
.L_x_932:
        /* <DEDUP_REMOVED lines=15> */
.L_x_1002:
[----:B------:R-:W-:Y:S05]  /*13740*/  BSYNC B2 ;  /* 0x0000000000027941 */ /* 0x000fea0003800000 */
.L_x_933:
[----:B------:R-:W-:Y:S01]  /*13750*/  BSSY B2, `(.L_x_935) ;  /* 0x0000009000027945 */ /* 0x000fe20003800000 */
[----:B------:R-:W-:Y:S02]  /*13760*/  IMAD.MOV.U32 R2, RZ, RZ, 0x0 ;  /* 0x00000000ff027424 */ /* 0x000fe400078e00ff */
[----:B------:R-:W-:Y:S01]  /*13770*/  IMAD.MOV.U32 R3, RZ, RZ, 0x14f00000 ;  /* 0x14f00000ff037424 */ /* 0x000fe200078e00ff */
[----:B------:R-:W-:Y:S06]  /*13780*/  @P1 BRA `(.L_x_936) ;  /* 0x0000000000141947 */ /* 0x000fec0003800000 */
[----:B------:R-:W-:Y:S01]  /*13790*/  ISETP.NE.AND P0, PT, R28, RZ, PT ;  /* 0x000000ff1c00720c */ /* 0x000fe20003f05270 */
[----:B0-----:R-:W-:-:S04]  /*137a0*/  IMAD.MOV.U32 R8, RZ, RZ, 0x4000 ;  /* 0x00004000ff087424 */ /* 0x001fc800078e00ff */
[----:B------:R1:W-:Y:S08]  /*137b0*/  SYNCS.ARRIVE.TRANS64 RZ, [R5+URZ+0x50], R8 ;  /* 0x0000500805ff79a7 */ /* 0x0003f0000800003f */
[----:B------:R-:W-:Y:S05]  /*137c0*/  @!P0 BRA `(.L_x_936) ;  /* 0x0000000000048947 */ /* 0x000fea0003800000 */
[----:B------:R-:W-:Y:S01]  /*137d0*/  BPT.TRAP 0x1 ;  /* 0x000000040000795c */ /* 0x000fe20000300000 */
.L_x_936:
[----:B------:R-:W-:Y:S05]  /*137e0*/  BSYNC B2 ;  /* 0x0000000000027941 */ /* 0x000fea0003800000 */
.L_x_935:
[----:B------:R-:W-:Y:S01]  /*137f0*/  R2UR UR10, R11 ;  /* 0x000000000b0a72ca */ /* 0x000fe200000e0000 */
[----:B------:R-:W-:Y:S01]  /*13800*/  UIADD3 UR4, UP0, UR46, 0x470, URZ ;  /* 0x000004702e047890 */ /* 0x000fe2000ff1e03f */
[----:B------:R-:W-:Y:S01]  /*13810*/  R2UR UR6, R2 ;  /* 0x00000000020672ca */ /* 0x000fe200000e0000 */
[----:B------:R-:W-:Y:S01]  /*13820*/  IMAD R2, R7, 0x4000, R17 ;  /* 0x0000400007027824 */ /* 0x000fe200078e0211 */
[----:B------:R-:W-:Y:S01]  /*13830*/  R2UR UR7, R3 ;  /* 0x00000000030772ca */ /* 0x000fe200000e0000 */
[----:B------:R-:W-:Y:S01]  /*13840*/  IMAD.SHL.U32 R3, R19, 0x80, RZ ;  /* 0x0000008013037824 */ /* 0x000fe200078e00ff */
[----:B------:R-:W-:Y:S01]  /*13850*/  PLOP3.LUT P0, PT, PT, PT, PT, 0x80, 0x0 ;  /* 0x000000000000781c */ /* 0x000fe20003f0f070 */
[----:B01----:R-:W-:Y:S01]  /*13860*/  VIADD R5, R5, 0x50 ;  /* 0x0000005005057836 */ /* 0x003fe20000000000 */
[----:B------:R-:W-:Y:S01]  /*13870*/  UIADD3.X UR5, URZ, UR47, URZ, UP0, !UPT ;  /* 0x0000002f3f057290 */ /* 0x000fe200087fe43f */
[----:B------:R-:W-:-:S11]  /*13880*/  VIADD R2, R2, 0x400 ;  /* 0x0000040002027836 */ /* 0x000fd60000000000 */
.L_x_937:
        /* <DEDUP_REMOVED lines=12> */
.L_x_926:
[----:B------:R-:W-:Y:S05]  /*13950*/  BSYNC B1 ;  /* 0x0000000000017941 */ /* 0x000fea0003800000 */
.L_x_925:
[----:B------:R-:W-:Y:S01]  /*13960*/  ISETP.GT.AND P0, PT, R9, UR39, PT ;  /* 0x0000002709007c0c */ /* 0x000fe2000bf04270 */
[----:B------:R-:W-:-:S12]  /*13970*/  VIADD R6, R6, 0xfffffffe ;  /* 0xfffffffe06067836 */ /* 0x000fd80000000000 */
[----:B------:R-:W-:Y:S05]  /*13980*/  @P0 BRA `(.L_x_938) ;  /* 0xfffffff000940947 */ /* 0x000fea000383ffff */
.L_x_911:
[----:B------:R-:W-:Y:S05]  /*13990*/  BSYNC B0 ;  /* 0x0000000000007941 */ /* 0x000fea0003800000 */
.L_x_896:
        /* <DEDUP_REMOVED lines=17> */
.L_x_940:
[----:B------:R-:W-:Y:S05]  /*13ab0*/  BSYNC B0 ;  /* 0x0000000000007941 */ /* 0x000fea0003800000 */
.L_x_939:
[----:B------:R-:W-:Y:S01]  /*13ac0*/  LOP3.LUT P0, RZ, R22, 0x2, RZ, 0xc0, !PT ;  /* 0x0000000216ff7812 */ /* 0x000fe2000780c0ff */
[----:B------:R-:W-:-:S12]  /*13ad0*/  BSSY B0, `(.L_x_941) ;  /* 0x0000025000007945 */ /* 0x000fd80003800000 */
[----:B------:R-:W-:Y:S05]  /*13ae0*/  @!P0 BRA `(.L_x_942) ;  /* 0x00000000008c8947 */ /* 0x000fea0003800000 */
[----:B------:R-:W-:Y:S01]  /*13af0*/  IMAD R3, R16, 0x8, R17 ;  /* 0x0000000810037824 */ /* 0x000fe200078e0211 */
[----:B------:R-:W-:Y:S01]  /*13b00*/  SHF.L.U32 R0, R24, 0x1f, RZ ;  /* 0x0000001f18007819 */ /* 0x000fe200000006ff */
[----:B------:R-:W-:Y:S01]  /*13b10*/  BSSY B1, `(.L_x_943) ;  /* 0x0000004000017945 */ /* 0x000fe20003800000 */
[----:B------:R-:W-:Y:S02]  /*13b20*/  ISETP.NE.AND P2, PT, R6, RZ, PT ;  /* 0x000000ff0600720c */ /* 0x000fe40003f45270 */
[----:B------:R-:W1:Y:S02]  /*13b30*/  SYNCS.PHASECHK.TRANS64.TRYWAIT P0, [R3+URZ+0x16860], R0 ;  /* 0x01686000030075a7 */ /* 0x000e64000800017f */
[----:B-1----:R-:W-:Y:S09]  /*13b40*/  @!P0 BRA `(.L_x_944) ;  /* 0x0000001c000c8947 */ /* 0x002ff20003800000 */
.L_x_1003:
[----:B------:R-:W-:Y:S05]  /*13b50*/  BSYNC B1 ;  /* 0x0000000000017941 */ /* 0x000fea0003800000 */
.L_x_943:
[----:B------:R-:W-:Y:S04]  /*13b60*/  BSSY B1, `(.L_x_945) ;  /* 0x0000007000017945 */ /* 0x000fe80003800000 */
[----:B------:R-:W-:Y:S05]  /*13b70*/  @P2 BRA `(.L_x_946) ;  /* 0x0000000000142947 */ /* 0x000fea0003800000 */
[----:B------:R-:W-:Y:S01]  /*13b80*/  ISETP.NE.AND P0, PT, R28, RZ, PT ;  /* 0x000000ff1c00720c */ /* 0x000fe20003f05270 */
[----:B-1----:R-:W-:-:S04]  /*13b90*/  IMAD.MOV.U32 R0, RZ, RZ, 0x4000 ;  /* 0x00004000ff007424 */ /* 0x002fc800078e00ff */
[----:B------:R2:W-:Y:S08]  /*13ba0*/  SYNCS.ARRIVE.TRANS64 RZ, [R3+URZ+0x16850], R0 ;  /* 0x0168500003ff79a7 */ /* 0x0005f0000800003f */
[----:B------:R-:W-:Y:S05]  /*13bb0*/  @!P0 BRA `(.L_x_946) ;  /* 0x0000000000048947 */ /* 0x000fea0003800000 */
[----:B------:R-:W-:Y:S01]  /*13bc0*/  BPT.TRAP 0x1 ;  /* 0x000000040000795c */ /* 0x000fe20000300000 */
.L_x_946:
[----:B------:R-:W-:Y:S05]  /*13bd0*/  BSYNC B1 ;  /* 0x0000000000017941 */ /* 0x000fea0003800000 */
.L_x_945:
[----:B-12---:R-:W-:Y:S01]  /*13be0*/  IMAD R0, R16, 0x4000, R17 ;  /* 0x0000400010007824 */ /* 0x006fe200078e0211 */
[----:B------:R-:W-:Y:S01]  /*13bf0*/  UIADD3 UR4, UP0, UR46, 0x470, URZ ;  /* 0x000004702e047890 */ /* 0x000fe2000ff1e03f */
[----:B------:R-:W-:Y:S01]  /*13c00*/  PLOP3.LUT P0, PT, PT, PT, PT, 0x80, 0x0 ;  /* 0x000000000000781c */ /* 0x000fe20003f0f070 */
[----:B------:R-:W-:Y:S01]  /*13c10*/  IMAD.SHL.U32 R19, R19, 0x80, RZ ;  /* 0x0000008013137824 */ /* 0x000fe200078e00ff */
[----:B------:R-:W-:Y:S01]  /*13c20*/  UMOV UR6, 0x0 ;  /* 0x0000000000067882 */ /* 0x000fe20000000000 */
[----:B0-----:R-:W-:Y:S01]  /*13c30*/  VIADD R2, R3, 0x16850 ;  /* 0x0001685003027836 */ /* 0x001fe20000000000 */
[----:B------:R-:W-:Y:S01]  /*13c40*/  UIADD3.X UR5, URZ, UR47, URZ, UP0, !UPT ;  /* 0x0000002f3f057290 */ /* 0x000fe200087fe43f */
[----:B------:R-:W-:Y:S01]  /*13c50*/  VIADD R0, R0, 0x400 ;  /* 0x0000040000007836 */ /* 0x000fe20000000000 */
[----:B------:R-:W-:Y:S01]  /*13c60*/  UMOV UR7, 0x14f00000 ;  /* 0x14f0000000077882 */ /* 0x000fe20000000000 */
[----:B------:R-:W-:-:S09]  /*13c70*/  UMOV UR10, URZ ;  /* 0x0000003f000a7c82 */ /* 0x000fd20008000000 */
.L_x_947:
        /* <DEDUP_REMOVED lines=9> */
[----:B-1----:R-:W-:Y:S05]  /*13d10*/  @P0 BRA.U.ANY `(.L_x_947) ;  /* 0xfffffffd00d80947 */ /* 0x002fea000393ffff */
.L_x_942:
[----:B------:R-:W-:Y:S05]  /*13d20*/  BSYNC B0 ;  /* 0x0000000000007941 */ /* 0x000fea0003800000 */
.L_x_941:
[----:B------:R-:W-:-:S05]  /*13d30*/  VIADD R16, R16, 0x1 ;  /* 0x0000000110107836 */ /* 0x000fca0000000000 */
[----:B------:R-:W-:-:S04]  /*13d40*/  ISETP.NE.AND P0, PT, R16, 0x2, PT ;  /* 0x000000021000780c */ /* 0x000fc80003f05270 */
[----:B------:R-:W-:Y:S02]  /*13d50*/  SEL R3, RZ, 0x1, P0 ;  /* 0x00000001ff037807 */ /* 0x000fe40000000000 */
[----:B------:R-:W-:Y:S02]  /*13d60*/  SEL R16, R16, RZ, P0 ;  /* 0x000000ff10107207 */ /* 0x000fe40000000000 */
[----:B------:R-:W-:-:S07]  /*13d70*/  LOP3.LUT R24, R24, R3, RZ, 0x3c, !PT ;  /* 0x0000000318187212 */ /* 0x000fce00078e3cff */
.L_x_878:
[----:B------:R-:W-:Y:S05]  /*13d80*/  BSYNC B7 ;  /* 0x0000000000077941 */ /* 0x000fea0003800000 */
.L_x_876:
[----:B------:R-:W-:-:S13]  /*13d90*/  LOP3.LUT P0, RZ, R22, 0x4, RZ, 0xc0, !PT ;  /* 0x0000000416ff7812 */ /* 0x000fda000780c0ff */
[----:B------:R-:W-:Y:S05]  /*13da0*/  @!P0 BRA `(.L_x_948) ;  /* 0x0000000000248947 */ /* 0x000fea0003800000 */
[----:B------:R-:W-:Y:S05]  /*13db0*/  WARPSYNC.ALL ;  /* 0x0000000000007948 */ /* 0x000fea0003800000 */
[----:B------:R-:W1:Y:S08]  /*13dc0*/  S2UR UR5, SR_CgaCtaId ;  /* 0x00000000000579c3 */ /* 0x000e700000008800 */
[----:B------:R-:W-:Y:S06]  /*13dd0*/  BAR.SYNC.DEFER_BLOCKING 0x5, 0x200 ;  /* 0x0148000000007b1d */ /* 0x000fec0000010000 */
[----:B------:R-:W-:-:S02]  /*13de0*/  UMOV UR4, 0x400 ;  /* 0x0000040000047882 */ /* 0x000fc40000000000 */
[----:B-1----:R-:W-:-:S06]  /*13df0*/  ULEA UR4, UR5, UR4, 0x18 ;  /* 0x0000000405047291 */ /* 0x002fcc000f8ec03f */
[----:B0-----:R-:W-:-:S05]  /*13e00*/  IMAD.U32 R17, RZ, RZ, UR4 ;  /* 0x00000004ff117e24 */ /* 0x001fca000f8e00ff */
[----:B------:R0:W1:Y:S01]  /*13e10*/  LDS R27, [R17+0x168d0] ;  /* 0x0168d000111b7984 */ /* 0x0000620000000800 */
[----:B------:R-:W-:Y:S06]  /*13e20*/  BAR.ARV 0x4, 0x200 ;  /* 0x0108000000007b1d */ /* 0x000fec0000002000 */
[----:B------:R-:W-:Y:S05]  /*13e30*/  BRA `(.L_x_949) ;  /* 0x00000000002c7947 */ /* 0x000fea0003800000 */
.L_x_948:
[----:B------:R-:W-:-:S03]  /*13e40*/  UMOV UR4, 0xffffffff ;  /* 0xffffffff00047882 */ /* 0x000fc60000000000 */
[----:B------:R-:W-:Y:S05]  /*13e50*/  BRA.DIV UR4, `(.L_x_950) ;  /* 0x0000001a045c7947 */ /* 0x000fea000b800000 */
[----:B------:R1:W2:Y:S02]  /*13e60*/  SHFL.IDX PT, R14, R27, RZ, 0x1f ;  /* 0x00001fff1b0e7589 */ /* 0x0002a400000e0000 */
.L_x_1006:
[----:B------:R-:W0:Y:S01]  /*13e70*/  @!P1 S2R R3, SR_CgaCtaId ;  /* 0x0000000000039919 */ /* 0x000e220000008800 */
[----:B------:R-:W-:Y:S05]  /*13e80*/  WARPSYNC.ALL ;  /* 0x0000000000007948 */ /* 0x000fea0003800000 */
[----:B------:R-:W-:Y:S01]  /*13e90*/  BAR.SYNC.DEFER_BLOCKING 0x4, 0x200 ;  /* 0x0108000000007b1d */ /* 0x000fe20000010000 */
[----:B------:R-:W-:-:S04]  /*13ea0*/  @!P1 MOV R0, 0x400 ;  /* 0x0000040000009802 */ /* 0x000fc80000000f00 */
[----:B0-----:R-:W-:-:S05]  /*13eb0*/  @!P1 LEA R17, R3, R0, 0x18 ;  /* 0x0000000003119211 */ /* 0x001fca00078ec0ff */
[----:B------:R1:W-:Y:S02]  /*13ec0*/  @!P1 STS [R17+0x168d0], R27 ;  /* 0x0168d01b11009388 */ /* 0x0003e40000000800 */
[----:B-12---:R-:W-:Y:S01]  /*13ed0*/  IMAD.MOV.U32 R27, RZ, RZ, R14 ;  /* 0x000000ffff1b7224 */ /* 0x006fe200078e000e */
[----:B------:R-:W-:Y:S06]  /*13ee0*/  BAR.ARV 0x5, 0x200 ;  /* 0x0148000000007b1d */ /* 0x000fec0000002000 */
.L_x_949:
[----:B------:R-:W-:Y:S02]  /*13ef0*/  ULDC UR4, c[0x0][0xc38] ;  /* 0x00030e0000047ab9 */ /* 0x000fe40000000800 */
[----:B-1----:R-:W-:-:S13]  /*13f00*/  ISETP.GE.AND P0, PT, R27, UR4, PT ;  /* 0x000000041b007c0c */ /* 0x002fda000bf06270 */
[----:B------:R-:W-:Y:S05]  /*13f10*/  @!P0 BRA `(.L_x_951) ;  /* 0xffffffc400508947 */ /* 0x000fea000383ffff */
.L_x_867:
[----:B------:R-:W1:Y:S01]  /*13f20*/  S2R R3, SR_CgaCtaId ;  /* 0x0000000000037919 */ /* 0x000e620000008800 */
[----:B------:R-:W-:Y:S01]  /*13f30*/  VIADD R29, R29, 0x1 ;  /* 0x000000011d1d7836 */ /* 0x000fe20000000000 */
[----:B------:R-:W-:Y:S01]  /*13f40*/  MOV R2, 0x400 ;  /* 0x0000040000027802 */ /* 0x000fe20000000f00 */
[----:B------:R-:W-:Y:S03]  /*13f50*/  BSSY B0, `(.L_x_952) ;  /* 0x0000008000007945 */ /* 0x000fe60003800000 */
[----:B------:R-:W-:-:S04]  /*13f60*/  LEA.HI R0, R29, R29, RZ, 0x1 ;  /* 0x0000001d1d007211 */ /* 0x000fc800078f08ff */
[----:B------:R-:W-:-:S05]  /*13f70*/  LOP3.LUT R0, R0, 0xfffffffe, RZ, 0xc0, !PT ;  /* 0xfffffffe00007812 */ /* 0x000fca00078ec0ff */
[----:B------:R-:W-:-:S05]  /*13f80*/  IMAD.IADD R0, R29, 0x1, -R0 ;  /* 0x000000011d007824 */ /* 0x000fca00078e0a00 */
[----:B------:R-:W-:Y:S02]  /*13f90*/  SHF.L.U32 R0, R0, 0x1f, RZ ;  /* 0x0000001f00007819 */ /* 0x000fe400000006ff */
[----:B-1----:R-:W-:-:S04]  /*13fa0*/  LEA R9, R3, R2, 0x18 ;  /* 0x0000000203097211 */ /* 0x002fc800078ec0ff */
[----:B------:R-:W1:Y:S02]  /*13fb0*/  SYNCS.PHASECHK.TRANS64.TRYWAIT P0, [R9+URZ+0x16820], R0 ;  /* 0x01682000090075a7 */ /* 0x000e64000800017f */
[----:B-1----:R-:W-:Y:S05]  /*13fc0*/  @!P0 BRA `(.L_x_953) ;  /* 0x0000001800288947 */ /* 0x002fea0003800000 */
.L_x_1007:
[----:B------:R-:W-:Y:S05]  /*13fd0*/  BSYNC B0 ;  /* 0x0000000000007941 */ /* 0x000fea0003800000 */
.L_x_952:
[----:B------:R-:W-:-:S03]  /*13fe0*/  UMOV UR4, 0xffffffff ;  /* 0xffffffff00047882 */ /* 0x000fc60000000000 */
[----:B------:R-:W-:Y:S05]  /*13ff0*/  BRA.DIV UR4, `(.L_x_954) ;  /* 0x0000001a04307947 */ /* 0x000fea000b800000 */
[----:B-1----:R-:W1:Y:S02]  /*14000*/  S2R R0, SR_TID.X ;  /* 0x0000000000007919 */ /* 0x002e640000002100 */
[----:B-1----:R-:W-:-:S04]  /*14010*/  SHF.R.U32.HI R0, RZ, 0x5, R0 ;  /* 0x00000005ff007819 */ /* 0x002fc80000011600 */
[----:B------:R-:W-:-:S05]  /*14020*/  LOP3.LUT R0, R0, 0x3, RZ, 0xc0, !PT ;  /* 0x0000000300007812 */ /* 0x000fca00078ec0ff */
[----:B------:R1:W2:Y:S02]  /*14030*/  SHFL.IDX PT, R14, R0, RZ, 0x1f ;  /* 0x00001fff000e7589 */ /* 0x0002a400000e0000 */
.L_x_1010:
[----:B--2---:R-:W-:Y:S01]  /*14040*/  ISETP.NE.AND P0, PT, R14, RZ, PT ;  /* 0x000000ff0e00720c */ /* 0x004fe20003f05270 */
[----:B------:R-:W-:-:S12]  /*14050*/  BSSY B0, `(.L_x_955) ;  /* 0x0000024000007945 */ /* 0x000fd80003800000 */
[----:B------:R-:W-:Y:S05]  /*14060*/  @P0 BRA `(.L_x_956) ;  /* 0x0000000000880947 */ /* 0x000fea0003800000 */
[----:B------:R-:W-:-:S03]  /*14070*/  UMOV UR4, 0xffffffff ;  /* 0xffffffff00047882 */ /* 0x000fc60000000000 */
[----:B------:R-:W-:Y:S05]  /*14080*/  BRA.DIV UR4, `(.L_x_957) ;  /* 0x0000001a04407947 */ /* 0x000fea000b800000 */
[----:B------:R-:W-:-:S13]  /*14090*/  ELECT P6, URZ, PT ;  /* 0x00000000003f782f */ /* 0x000fda00038c0000 */
.L_x_1013:
[----:B------:R-:W-:Y:S05]  /*140a0*/  @!P6 BRA `(.L_x_956) ;  /* 0x000000000078e947 */ /* 0x000fea0003800000 */
[----:B------:R-:W-:-:S06]  /*140b0*/  ULOP3.LUT UR4, UR38, 0x2, URZ, 0xfc, !UPT ;  /* 0x0000000226047892 */ /* 0x000fcc000f8efc3f */
[----:B-1----:R-:W-:-:S05]  /*140c0*/  IMAD.U32 R0, RZ, RZ, UR4 ;  /* 0x00000004ff007e24 */ /* 0x002fca000f8e00ff */
[----:B------:R-:W-:-:S13]  /*140d0*/  ISETP.NE.AND P2, PT, R0, 0x3, PT ;  /* 0x000000030000780c */ /* 0x000fda0003f45270 */
[----:B------:R-:W-:Y:S05]  /*140e0*/  @!P2 BRA `(.L_x_958) ;  /* 0x000000000004a947 */ /* 0x000fea0003800000 */
[----:B------:R-:W-:Y:S01]  /*140f0*/  BPT.TRAP 0x1 ;  /* 0x000000040000795c */ /* 0x000fe20000300000 */
.L_x_958:
[----:B------:R-:W-:Y:S01]  /*14100*/  VIADD R3, R9, 0x16840 ;  /* 0x0001684009037836 */ /* 0x000fe20000000000 */
[----:B------:R-:W-:Y:S01]  /*14110*/  SHF.L.U32 R2, R24, 0x1f, RZ ;  /* 0x0000001f18027819 */ /* 0x000fe200000006ff */
[C---:B------:R-:W-:Y:S02]  /*14120*/  VIADD R0, R16.reuse, 0x1 ;  /* 0x0000000110007836 */ /* 0x040fe40000000000 */
[----:B------:R-:W-:-:S03]  /*14130*/  IMAD R7, R16, 0x8, R3 ;  /* 0x0000000810077824 */ /* 0x000fc600078e0203 */
[C---:B------:R-:W-:Y:S01]  /*14140*/  ISETP.NE.AND P1, PT, R0.reuse, 0x2, PT ;  /* 0x000000020000780c */ /* 0x040fe20003f25270 */
[----:B------:R-:W1:Y:S03]  /*14150*/  SYNCS.PHASECHK.TRANS64.TRYWAIT P0, [R7+URZ], R2 ;  /* 0x00000002070075a7 */ /* 0x000e66000800017f */
[----:B------:R-:W-:Y:S02]  /*14160*/  SEL R5, RZ, 0x1, P1 ;  /* 0x00000001ff057807 */ /* 0x000fe40000800000 */
[----:B------:R-:W-:Y:S02]  /*14170*/  SEL R4, R0, RZ, P1 ;  /* 0x000000ff00047207 */ /* 0x000fe40000800000 */
[----:B------:R-:W-:-:S03]  /*14180*/  LOP3.LUT R0, R24, R5, RZ, 0x3c, !PT ;  /* 0x0000000518007212 */ /* 0x000fc600078e3cff */
[----:B------:R-:W-:Y:S01]  /*14190*/  IMAD R3, R4, 0x8, R3 ;  /* 0x0000000804037824 */ /* 0x000fe200078e0203 */
[----:B------:R-:W-:Y:S01]  /*141a0*/  SHF.L.U32 R0, R0, 0x1f, RZ ;  /* 0x0000001f00007819 */ /* 0x000fe200000006ff */
[----:B-1----:R-:W-:Y:S06]  /*141b0*/  @!P0 BRA `(.L_x_959) ;  /* 0x0000001800148947 */ /* 0x002fec0003800000 */
.L_x_1014:
[----:B------:R-:W2:Y:S02]  /*141c0*/  SYNCS.PHASECHK.TRANS64.TRYWAIT P0, [R3+URZ], R0 ;  /* 0x00000000030075a7 */ /* 0x000ea4000800017f */
[----:B--2---:R-:W-:Y:S05]  /*141d0*/  @!P0 BRA `(.L_x_960) ;  /* 0x0000001800208947 */ /* 0x004fea0003800000 */
.L_x_1015:
[----:B------:R-:W-:Y:S05]  /*141e0*/  @!P2 BRA `(.L_x_961) ;  /* 0x000000000004a947 */ /* 0x000fea0003800000 */
[----:B------:R-:W-:Y:S01]  /*141f0*/  BPT.TRAP 0x1 ;  /* 0x000000040000795c */ /* 0x000fe20000300000 */
.L_x_961:
[----:B--2---:R-:W-:-:S04]  /*14200*/  VIADD R3, R9, 0x16860 ;  /* 0x0001686009037836 */ /* 0x004fc80000000000 */
[----:B------:R-:W-:-:S04]  /*14210*/  IMAD R5, R16, 0x8, R3 ;  /* 0x0000000810057824 */ /* 0x000fc800078e0203 */
[----:B------:R-:W2:Y:S02]  /*14220*/  SYNCS.PHASECHK.TRANS64.TRYWAIT P0, [R5+URZ], R2 ;  /* 0x00000002050075a7 */ /* 0x000ea4000800017f */
[----:B--2---:R-:W-:Y:S05]  /*14230*/  @!P0 BRA `(.L_x_962) ;  /* 0x00000018001c8947 */ /* 0x004fea0003800000 */
.L_x_1016:
[----:B------:R-:W-:-:S07]  /*14240*/  IMAD R3, R4, 0x8, R3 ;  /* 0x0000000804037824 */ /* 0x000fce00078e0203 */
.L_x_963:
[----:B---3--:R3:W4:Y:S02]  /*14250*/  SYNCS.PHASECHK.TRANS64.TRYWAIT P0, [R3+URZ], R0 ;  /* 0x00000000030075a7 */ /* 0x008724000800017f */
[----:B----4-:R-:W-:Y:S05]  /*14260*/  @!P0 NANOSLEEP.SYNCS 0x989680 ;  /* 0x009896800000895d */ /* 0x010fea0003900000 */
[----:B------:R-:W4:Y:S02]  /*14270*/  @!P0 SYNCS.PHASECHK.TRANS64 P0, [R3+URZ], R0 ;  /* 0x00000000030085a7 */ /* 0x000f24000800007f */
[----:B----4-:R-:W-:Y:S05]  /*14280*/  @!P0 BRA `(.L_x_963) ;  /* 0xfffffffc00f08947 */ /* 0x010fea000383ffff */
.L_x_956:
[----:B------:R-:W-:Y:S05]  /*14290*/  BSYNC B0 ;  /* 0x0000000000007941 */ /* 0x000fea0003800000 */
.L_x_955:
[----:B------:R-:W-:Y:S05]  /*142a0*/  EXIT ;  /* 0x000000000000794d */ /* 0x000fea0003800000 */
.L_x_792:
[----:B0-----:R-:W-:-:S04]  /*142b0*/  IMAD.U32 R3, RZ, RZ, UR45 ;  /* 0x0000002dff037e24 */ /* 0x001fc8000f8e00ff */
[----:B------:R0:W1:Y:S03]  /*142c0*/  SYNCS.PHASECHK.TRANS64.TRYWAIT P1, [R3+URZ+0x16800], R0 ;  /* 0x01680000030075a7 */ /* 0x000066000802017f */
[----:B-1----:R-:W-:Y:S05]  /*142d0*/  @!P1 NANOSLEEP.SYNCS 0x989680 ;  /* 0x009896800000995d */ /* 0x002fea0003900000 */
[----:B------:R-:W1:Y:S02]  /*142e0*/  @!P1 SYNCS.PHASECHK.TRANS64 P1, [R3+URZ+0x16800], R0 ;  /* 0x01680000030095a7 */ /* 0x000e64000802007f */
[----:B-1----:R-:W-:Y:S05]  /*142f0*/  @!P1 BRA `(.L_x_792) ;  /* 0xfffffffc00ec9947 */ /* 0x002fea000383ffff */
[----:B------:R-:W-:Y:S05]  /*14300*/  BRA `(.L_x_964) ;  /* 0xfffffed4008c7947 */ /* 0x000fea000383ffff */
.L_x_796:
[----:B-1----:R1:W2:Y:S02]  /*14310*/  SYNCS.PHASECHK.TRANS64.TRYWAIT P2, [R15+URZ+0x16830], R0 ;  /* 0x016830000f0075a7 */ /* 0x0022a4000804017f */
[----:B--2---:R-:W-:Y:S05]  /*14320*/  @!P2 NANOSLEEP.SYNCS 0x989680 ;  /* 0x009896800000a95d */ /* 0x004fea0003900000 */
[----:B------:R-:W2:Y:S02]  /*14330*/  @!P2 SYNCS.PHASECHK.TRANS64 P2, [R15+URZ+0x16830], R0 ;  /* 0x016830000f00a5a7 */ /* 0x000ea4000804007f */
[----:B--2---:R-:W-:Y:S05]  /*14340*/  @!P2 BRA `(.L_x_796) ;  /* 0xfffffffc00f0a947 */ /* 0x004fea000383ffff */
[----:B------:R-:W-:Y:S05]  /*14350*/  BRA `(.L_x_795) ;  /* 0xfffffed400b07947 */ /* 0x000fea000383ffff */
.L_x_812:
[----:B-1----:R-:W-:-:S04]  /*14360*/  IMAD.U32 R8, RZ, RZ, UR6 ;  /* 0x00000006ff087e24 */ /* 0x002fc8000f8e00ff */
[----:B------:R1:W2:Y:S03]  /*14370*/  SYNCS.PHASECHK.TRANS64.TRYWAIT P2, [R8+URZ+0x16830], R5 ;  /* 0x01683005080075a7 */ /* 0x0002a6000804017f */
[----:B--2---:R-:W-:Y:S05]  /*14380*/  @!P2 NANOSLEEP.SYNCS 0x989680 ;  /* 0x009896800000a95d */ /* 0x004fea0003900000 */
[----:B------:R-:W2:Y:S02]  /*14390*/  @!P2 SYNCS.PHASECHK.TRANS64 P2, [R8+URZ+0x16830], R5 ;  /* 0x016830050800a5a7 */ /* 0x000ea4000804007f */
[----:B--2---:R-:W-:Y:S05]  /*143a0*/  @!P2 BRA `(.L_x_812) ;  /* 0xfffffffc00eca947 */ /* 0x004fea000383ffff */
[----:B------:R-:W-:Y:S05]  /*143b0*/  BRA `(.L_x_809) ;  /* 0xffffff1000207947 */ /* 0x000fea000383ffff */
.L_x_816:
[----:B-1----:R-:W-:-:S04]  /*143c0*/  IMAD.U32 R8, RZ, RZ, UR6 ;  /* 0x00000006ff087e24 */ /* 0x002fc8000f8e00ff */
[----:B------:R1:W2:Y:S03]  /*143d0*/  SYNCS.PHASECHK.TRANS64.TRYWAIT P2, [R8+URZ+0x16850], R5 ;  /* 0x01685005080075a7 */ /* 0x0002a6000804017f */
[----:B--2---:R-:W-:Y:S05]  /*143e0*/  @!P2 NANOSLEEP.SYNCS 0x989680 ;  /* 0x009896800000a95d */ /* 0x004fea0003900000 */
[----:B------:R-:W2:Y:S02]  /*143f0*/  @!P2 SYNCS.PHASECHK.TRANS64 P2, [R8+URZ+0x16850], R5 ;  /* 0x016850050800a5a7 */ /* 0x000ea4000804007f */
[----:B--2---:R-:W-:Y:S05]  /*14400*/  @!P2 BRA `(.L_x_816) ;  /* 0xfffffffc00eca947 */ /* 0x004fea000383ffff */
[----:B------:R-:W-:Y:S05]  /*14410*/  BRA `(.L_x_813) ;  /* 0xffffff1000907947 */ /* 0x000fea000383ffff */
.L_x_833:
[----:B-1----:R-:W-:-:S04]  /*14420*/  IMAD.U32 R11, RZ, RZ, UR6 ;  /* 0x00000006ff0b7e24 */ /* 0x002fc8000f8e00ff */
[----:B------:R1:W2:Y:S03]  /*14430*/  SYNCS.PHASECHK.TRANS64.TRYWAIT P3, [R11+URZ+0x16830], R4 ;  /* 0x016830040b0075a7 */ /* 0x0002a6000806017f */
[----:B--2---:R-:W-:Y:S05]  /*14440*/  @!P3 NANOSLEEP.SYNCS 0x989680 ;  /* 0x009896800000b95d */ /* 0x004fea0003900000 */
[----:B------:R-:W2:Y:S02]  /*14450*/  @!P3 SYNCS.PHASECHK.TRANS64 P3, [R11+URZ+0x16830], R4 ;  /* 0x016830040b00b5a7 */ /* 0x000ea4000806007f */
[----:B--2---:R-:W-:Y:S05]  /*14460*/  @!P3 BRA `(.L_x_833) ;  /* 0xfffffffc00ecb947 */ /* 0x004fea000383ffff */
[----:B------:R-:W-:Y:S05]  /*14470*/  BRA `(.L_x_830) ;  /* 0xffffff4800047947 */ /* 0x000fea000383ffff */
.L_x_837:
[----:B-1----:R-:W-:-:S04]  /*14480*/  IMAD.U32 R11, RZ, RZ, UR6 ;  /* 0x00000006ff0b7e24 */ /* 0x002fc8000f8e00ff */
[----:B------:R1:W2:Y:S03]  /*14490*/  SYNCS.PHASECHK.TRANS64.TRYWAIT P2, [R11+URZ+0x16850], R4 ;  /* 0x016850040b0075a7 */ /* 0x0002a6000804017f */
[----:B--2---:R-:W-:Y:S05]  /*144a0*/  @!P2 NANOSLEEP.SYNCS 0x989680 ;  /* 0x009896800000a95d */ /* 0x004fea0003900000 */
[----:B------:R-:W2:Y:S02]  /*144b0*/  @!P2 SYNCS.PHASECHK.TRANS64 P2, [R11+URZ+0x16850], R4 ;  /* 0x016850040b00a5a7 */ /* 0x000ea4000804007f */
[----:B--2---:R-:W-:Y:S05]  /*144c0*/  @!P2 BRA `(.L_x_837) ;  /* 0xfffffffc00eca947 */ /* 0x004fea000383ffff */
[----:B------:R-:W-:Y:S05]  /*144d0*/  BRA `(.L_x_834) ;  /* 0xffffff4800747947 */ /* 0x000fea000383ffff */
.L_x_843:
[----:B-1----:R-:W-:-:S04]  /*144e0*/  IMAD.U32 R9, RZ, RZ, UR6 ;  /* 0x00000006ff097e24 */ /* 0x002fc8000f8e00ff */
[----:B------:R1:W2:Y:S03]  /*144f0*/  SYNCS.PHASECHK.TRANS64.TRYWAIT P3, [R9+URZ+0x16830], R4 ;  /* 0x01683004090075a7 */ /* 0x0002a6000806017f */
[----:B--2---:R-:W-:Y:S05]  /*14500*/  @!P3 NANOSLEEP.SYNCS 0x989680 ;  /* 0x009896800000b95d */ /* 0x004fea0003900000 */
[----:B------:R-:W2:Y:S02]  /*14510*/  @!P3 SYNCS.PHASECHK.TRANS64 P3, [R9+URZ+0x16830], R4 ;  /* 0x016830040900b5a7 */ /* 0x000ea4000806007f */
[----:B--2---:R-:W-:Y:S05]  /*14520*/  @!P3 BRA `(.L_x_843) ;  /* 0xfffffffc00ecb947 */ /* 0x004fea000383ffff */
[----:B------:R-:W-:Y:S05]  /*14530*/  BRA `(.L_x_840) ;  /* 0xffffff6c00187947 */ /* 0x000fea000383ffff */
.L_x_847:
[----:B-1----:R-:W-:-:S04]  /*14540*/  IMAD.U32 R9, RZ, RZ, UR6 ;  /* 0x00000006ff097e24 */ /* 0x002fc8000f8e00ff */
[----:B------:R1:W2:Y:S03]  /*14550*/  SYNCS.PHASECHK.TRANS64.TRYWAIT P2, [R9+URZ+0x16850], R4 ;  /* 0x01685004090075a7 */ /* 0x0002a6000804017f */
[----:B--2---:R-:W-:Y:S05]  /*14560*/  @!P2 NANOSLEEP.SYNCS 0x989680 ;  /* 0x009896800000a95d */ /* 0x004fea0003900000 */
[----:B------:R-:W2:Y:S02]  /*14570*/  @!P2 SYNCS.PHASECHK.TRANS64 P2, [R9+URZ+0x16850], R4 ;  /* 0x016850040900a5a7 */ /* 0x000ea4000804007f */
[----:B--2---:R-:W-:Y:S05]  /*14580*/  @!P2 BRA `(.L_x_847) ;  /* 0xfffffffc00eca947 */ /* 0x004fea000383ffff */
[----:B------:R-:W-:Y:S05]  /*14590*/  BRA `(.L_x_844) ;  /* 0xffffff6c00887947 */ /* 0x000fea000383ffff */
.L_x_860:
[----:B-1----:R-:W-:-:S04]  /*145a0*/  IMAD.U32 R5, RZ, RZ, UR5 ;  /* 0x00000005ff057e24 */ /* 0x002fc8000f8e00ff */
[----:B------:R1:W2:Y:S03]  /*145b0*/  SYNCS.PHASECHK.TRANS64.TRYWAIT P0, [R5+URZ+0x16850], R0 ;  /* 0x01685000050075a7 */ /* 0x0002a6000800017f */
[----:B--2---:R-:W-:Y:S05]  /*145c0*/  @!P0 NANOSLEEP.SYNCS 0x989680 ;  /* 0x009896800000895d */ /* 0x004fea0003900000 */
[----:B------:R-:W2:Y:S02]  /*145d0*/  @!P0 SYNCS.PHASECHK.TRANS64 P0, [R5+URZ+0x16850], R0 ;  /* 0x01685000050085a7 */ /* 0x000ea4000800007f */
[----:B--2---:R-:W-:Y:S05]  /*145e0*/  @!P0 BRA `(.L_x_860) ;  /* 0xfffffffc00ec8947 */ /* 0x004fea000383ffff */
[----:B------:R-:W-:Y:S05]  /*145f0*/  BRA `(.L_x_859) ;  /* 0xffffffa000107947 */ /* 0x000fea000383ffff */
.L_x_884:
[----:B------:R-:W-:Y:S02]  /*14600*/  IMAD.MOV.U32 R13, RZ, RZ, R20 ;  /* 0x000000ffff0d7224 */ /* 0x000fe400078e0014 */
[----:B------:R-:W-:Y:S02]  /*14610*/  IMAD.MOV.U32 R12, RZ, RZ, RZ ;  /* 0x000000ffff0c7224 */ /* 0x000fe400078e00ff */
[----:B------:R-:W-:Y:S02]  /*14620*/  IMAD.MOV.U32 R11, RZ, RZ, 0x1f ;  /* 0x0000001fff0b7424 */ /* 0x000fe400078e00ff */
[----:B------:R-:W-:-:S07]  /*14630*/  IMAD.MOV.U32 R15, RZ, RZ, -0x1 ;  /* 0xffffffffff0f7424 */ /* 0x000fce00078e00ff */
[----:B------:R-:W-:Y:S05]  /*14640*/  WARPSYNC.COLLECTIVE R15, `(.L_x_965) ;  /* 0x000000000f087348 */ /* 0x000fea0003c00000 */
[----:B------:R0:W1:Y:S02]  /*14650*/  SHFL.IDX P6, R14, R13, R12, R11 ;  /* 0x0000000c0d0e7389 */ /* 0x00006400000c000b */
[----:B01----:R-:W-:Y:S01]  /*14660*/  ENDCOLLECTIVE ;  /* 0x000000000000791b */ /* 0x003fe20003800000 */
.L_x_965:
[----:B------:R-:W-:Y:S05]  /*14670*/  BRA `(.L_x_966) ;  /* 0xffffffcc000c7947 */ /* 0x000fea000383ffff */
.L_x_886:
[----:B------:R-:W-:Y:S01]  /*14680*/  BSSY B0, `(.L_x_967) ;  /* 0x0000006000007945 */ /* 0x000fe20003800000 */
[----:B------:R-:W-:-:S07]  /*14690*/  IMAD.MOV.U32 R15, RZ, RZ, -0x1 ;  /* 0xffffffffff0f7424 */ /* 0x000fce00078e00ff */
[----:B0-----:R-:W-:Y:S05]  /*146a0*/  WARPSYNC.COLLECTIVE R15, `(.L_x_968) ;  /* 0x000000000f0c7348 */ /* 0x001fea0003c00000 */
[----:B------:R-:W-:Y:S02]  /*146b0*/  ELECT P6, UR62, PT ;  /* 0x00000000003e782f */ /* 0x000fe400038c0000 */
[----:B------:R-:W-:Y:S01]  /*146c0*/  MOV R14, UR62 ;  /* 0x0000003e000e7c02 */ /* 0x000fe20008000f00 */
[----:B0-----:R-:W-:Y:S10]  /*146d0*/  ENDCOLLECTIVE ;  /* 0x000000000000791b */ /* 0x001ff40003800000 */
.L_x_968:
[----:B------:R-:W-:Y:S05]  /*146e0*/  BSYNC B0 ;  /* 0x0000000000007941 */ /* 0x000fea0003800000 */
.L_x_967:
[----:B------:R-:W-:Y:S05]  /*146f0*/  BRA `(.L_x_969) ;  /* 0xffffffcc000c7947 */ /* 0x000fea000383ffff */
.L_x_888:
[----:B-1----:R1:W2:Y:S02]  /*14700*/  SYNCS.PHASECHK.TRANS64.TRYWAIT P0, [R3+URZ+0x16840], R0 ;  /* 0x01684000030075a7 */ /* 0x0022a4000800017f */
[----:B--2---:R-:W-:Y:S05]  /*14710*/  @!P0 NANOSLEEP.SYNCS 0x989680 ;  /* 0x009896800000895d */ /* 0x004fea0003900000 */
[----:B------:R-:W2:Y:S02]  /*14720*/  @!P0 SYNCS.PHASECHK.TRANS64 P0, [R3+URZ+0x16840], R0 ;  /* 0x01684000030085a7 */ /* 0x000ea4000800007f */
[----:B--2---:R-:W-:Y:S05]  /*14730*/  @!P0 BRA `(.L_x_888) ;  /* 0xfffffffc00f08947 */ /* 0x004fea000383ffff */
[----:B------:R-:W-:Y:S05]  /*14740*/  BRA `(.L_x_970) ;  /* 0xffffffcc00687947 */ /* 0x000fea000383ffff */
.L_x_892:
[----:B------:R-:W-:Y:S01]  /*14750*/  IMAD.MOV.U32 R13, RZ, RZ, R5 ;  /* 0x000000ffff0d7224 */ /* 0x000fe200078e0005 */
[----:B------:R-:W-:Y:S01]  /*14760*/  LOP3.LUT R20, R20, 0x7f, RZ, 0xc0, !PT ;  /* 0x0000007f14147812 */ /* 0x000fe200078ec0ff */
[----:B------:R-:W-:Y:S02]  /*14770*/  IMAD.MOV.U32 R12, RZ, RZ, RZ ;  /* 0x000000ffff0c7224 */ /* 0x000fe400078e00ff */
[----:B------:R-:W-:Y:S01]  /*14780*/  IMAD.MOV.U32 R11, RZ, RZ, 0x181f ;  /* 0x0000181fff0b7424 */ /* 0x000fe200078e00ff */
[----:B------:R-:W-:Y:S01]  /*14790*/  SHF.R.U32.HI R20, RZ, 0x3, R20 ;  /* 0x00000003ff147819 */ /* 0x000fe20000011614 */
[----:B------:R-:W-:-:S04]  /*147a0*/  IMAD.MOV.U32 R15, RZ, RZ, -0x1 ;  /* 0xffffffffff0f7424 */ /* 0x000fc800078e00ff */
[----:B------:R-:W-:-:S07]  /*147b0*/  VIADD R6, R20, UR41 ;  /* 0x0000002914067c36 */ /* 0x000fce0008000000 */
[----:B------:R-:W-:Y:S05]  /*147c0*/  WARPSYNC.COLLECTIVE R15, `(.L_x_971) ;  /* 0x000000000f087348 */ /* 0x000fea0003c00000 */
[----:B------:R0:W1:Y:S02]  /*147d0*/  SHFL.IDX P6, R14, R13, R12, R11 ;  /* 0x0000000c0d0e7389 */ /* 0x00006400000c000b */
[----:B01----:R-:W-:Y:S01]  /*147e0*/  ENDCOLLECTIVE ;  /* 0x000000000000791b */ /* 0x003fe20003800000 */
.L_x_971:
[----:B------:R-:W-:Y:S02]  /*147f0*/  VIADD R10, R6, 0x10 ;  /* 0x00000010060a7836 */ /* 0x000fe40000000000 */
[----:B------:R-:W-:Y:S02]  /*14800*/  IMAD.MOV.U32 R13, RZ, RZ, R0 ;  /* 0x000000ffff0d7224 */ /* 0x000fe400078e0000 */
[----:B------:R-:W-:-:S07]  /*14810*/  IMAD.MOV.U32 R2, RZ, RZ, R14 ;  /* 0x000000ffff027224 */ /* 0x000fce00078e000e */
[----:B------:R-:W-:Y:S05]  /*14820*/  WARPSYNC.COLLECTIVE R15, `(.L_x_972) ;  /* 0x000000000f087348 */ /* 0x000fea0003c00000 */
[----:B------:R0:W1:Y:S02]  /*14830*/  SHFL.IDX P6, R14, R13, R12, R11 ;  /* 0x0000000c0d0e7389 */ /* 0x00006400000c000b */
[----:B01----:R-:W-:Y:S01]  /*14840*/  ENDCOLLECTIVE ;  /* 0x000000000000791b */ /* 0x003fe20003800000 */
.L_x_972:
[----:B------:R-:W-:Y:S02]  /*14850*/  ULDC UR4, c[0x0][0x288] ;  /* 0x0000a20000047ab9 */ /* 0x000fe40000000800 */
[----:B------:R-:W-:-:S05]  /*14860*/  IMAD R7, R7, UR4, RZ ;  /* 0x0000000407077c24 */ /* 0x000fca000f8e02ff */
[----:B------:R-:W-:Y:S01]  /*14870*/  ISETP.GE.AND P1, PT, R6, R7, PT ;  /* 0x000000070600720c */ /* 0x000fe20003f26270 */
[----:B------:R-:W-:Y:S02]  /*14880*/  IMAD.MOV.U32 R13, RZ, RZ, R5 ;  /* 0x000000ffff0d7224 */ /* 0x000fe400078e0005 */
[----:B------:R-:W-:-:S10]  /*14890*/  IMAD.MOV.U32 R12, RZ, RZ, 0x1 ;  /* 0x00000001ff0c7424 */ /* 0x000fd400078e00ff */
[----:B------:R-:W-:-:S05]  /*148a0*/  @!P1 LEA R14, P2, R21, R14, 0x1 ;  /* 0x0000000e150e9211 */ /* 0x000fca00078408ff */
[----:B------:R-:W-:Y:S02]  /*148b0*/  @!P1 IMAD.X R3, RZ, RZ, R2, P2 ;  /* 0x000000ffff039224 */ /* 0x000fe400010e0602 */
[----:B------:R-:W-:-:S07]  /*148c0*/  @!P1 IMAD.MOV.U32 R2, RZ, RZ, R14 ;  /* 0x000000ffff029224 */ /* 0x000fce00078e000e */
[----:B------:R-:W-:Y:S05]  /*148d0*/  WARPSYNC.COLLECTIVE R15, `(.L_x_973) ;  /* 0x000000000f087348 */ /* 0x000fea0003c00000 */
[----:B------:R0:W1:Y:S02]  /*148e0*/  SHFL.IDX P6, R14, R13, R12, R11 ;  /* 0x0000000c0d0e7389 */ /* 0x00006400000c000b */
[----:B01----:R-:W-:Y:S01]  /*148f0*/  ENDCOLLECTIVE ;  /* 0x000000000000791b */ /* 0x003fe20003800000 */
.L_x_973:
        /* <DEDUP_REMOVED lines=10> */
.L_x_974:
[----:B------:R-:W-:Y:S02]  /*149a0*/  IMAD.MOV.U32 R13, RZ, RZ, R5 ;  /* 0x000000ffff0d7224 */ /* 0x000fe400078e0005 */
[----:B------:R-:W-:Y:S02]  /*149b0*/  IMAD.MOV.U32 R12, RZ, RZ, 0x2 ;  /* 0x00000002ff0c7424 */ /* 0x000fe400078e00ff */
[----:B------:R-:W-:-:S07]  /*149c0*/  IMAD.MOV.U32 R10, RZ, RZ, R14 ;  /* 0x000000ffff0a7224 */ /* 0x000fce00078e000e */
[----:B------:R-:W-:Y:S05]  /*149d0*/  WARPSYNC.COLLECTIVE R15, `(.L_x_975) ;  /* 0x000000000f087348 */ /* 0x000fea0003c00000 */
[----:B------:R0:W1:Y:S02]  /*149e0*/  SHFL.IDX P6, R14, R13, R12, R11 ;  /* 0x0000000c0d0e7389 */ /* 0x00006400000c000b */
[----:B01----:R-:W-:Y:S01]  /*149f0*/  ENDCOLLECTIVE ;  /* 0x000000000000791b */ /* 0x003fe20003800000 */
.L_x_975:
[----:B------:R-:W-:-:S05]  /*14a00*/  @!P1 LEA R10, P2, R21, R10, 0x1 ;  /* 0x0000000a150a9211 */ /* 0x000fca00078408ff */
[----:B------:R-:W-:Y:S02]  /*14a10*/  @!P1 IMAD.X R3, RZ, RZ, R2, P2 ;  /* 0x000000ffff039224 */ /* 0x000fe400010e0602 */
[----:B------:R-:W-:Y:S02]  /*14a20*/  @!P1 IMAD.MOV.U32 R2, RZ, RZ, R10 ;  /* 0x000000ffff029224 */ /* 0x000fe400078e000a */
[----:B------:R-:W-:Y:S02]  /*14a30*/  VIADD R10, R6, 0x20 ;  /* 0x00000020060a7836 */ /* 0x000fe40000000000 */
[----:B------:R-:W-:Y:S01]  /*14a40*/  IMAD.MOV.U32 R13, RZ, RZ, R0 ;  /* 0x000000ffff0d7224 */ /* 0x000fe200078e0000 */
[----:B------:R-:W-:Y:S01]  /*14a50*/  @!PT LDS RZ, [RZ] ;  /* 0x00000000fffff984 */ /* 0x000fe20000000800 */
[----:B------:R-:W-:Y:S01]  /*14a60*/  @!PT LDS RZ, [RZ] ;  /* 0x00000000fffff984 */ /* 0x000fe20000000800 */
[----:B------:R-:W-:Y:S01]  /*14a70*/  @!PT LDS RZ, [RZ] ;  /* 0x00000000fffff984 */ /* 0x000fe20000000800 */
[----:B------:R0:W-:Y:S02]  /*14a80*/  @!P1 LDGSTS.E.BYPASS.LTC128B.128 [R26+0x8c00], desc[UR48][R2.64], !P0 ;  /* 0x08c00000021a9fae */ /* 0x0001e4000c101d70 */
[----:B------:R-:W-:Y:S01]  /*14a90*/  ISETP.GE.AND P1, PT, R10, R7, PT ;  /* 0x000000070a00720c */ /* 0x000fe20003f26270 */
[----:B------:R-:W-:-:S02]  /*14aa0*/  VIADD R10, R6, 0x30 ;  /* 0x00000030060a7836 */ /* 0x000fc40000000000 */
[----:B------:R-:W-:-:S10]  /*14ab0*/  IMAD.MOV.U32 R9, RZ, RZ, R14 ;  /* 0x000000ffff097224 */ /* 0x000fd400078e000e */
[----:B0-----:R-:W-:Y:S05]  /*14ac0*/  WARPSYNC.COLLECTIVE R15, `(.L_x_976) ;  /* 0x000000000f087348 */ /* 0x001fea0003c00000 */
[----:B------:R1:W2:Y:S02]  /*14ad0*/  SHFL.IDX P6, R14, R13, R12, R11 ;  /* 0x0000000c0d0e7389 */ /* 0x0002a400000c000b */
[----:B012---:R-:W-:Y:S01]  /*14ae0*/  ENDCOLLECTIVE ;  /* 0x000000000000791b */ /* 0x007fe20003800000 */
.L_x_976:
[----:B------:R-:W-:Y:S02]  /*14af0*/  IMAD.MOV.U32 R13, RZ, RZ, R5 ;  /* 0x000000ffff0d7224 */ /* 0x000fe400078e0005 */
[----:B------:R-:W-:Y:S01]  /*14b00*/  IMAD.MOV.U32 R12, RZ, RZ, 0x3 ;  /* 0x00000003ff0c7424 */ /* 0x000fe200078e00ff */
[----:B------:R-:W-:-:S13]  /*14b10*/  @!P1 LEA R2, P2, R21, R14, 0x1 ;  /* 0x0000000e15029211 */ /* 0x000fda00078408ff */
[----:B------:R-:W-:Y:S05]  /*14b20*/  WARPSYNC.COLLECTIVE R15, `(.L_x_977) ;  /* 0x000000000f087348 */ /* 0x000fea0003c00000 */
[----:B------:R0:W1:Y:S02]  /*14b30*/  SHFL.IDX P6, R14, R13, R12, R11 ;  /* 0x0000000c0d0e7389 */ /* 0x00006400000c000b */
[----:B01----:R-:W-:Y:S01]  /*14b40*/  ENDCOLLECTIVE ;  /* 0x000000000000791b */ /* 0x003fe20003800000 */
.L_x_977:
[----:B------:R-:W-:-:S05]  /*14b50*/  @!P1 IMAD.X R3, RZ, RZ, R9, P2 ;  /* 0x000000ffff039224 */ /* 0x000fca00010e0609 */
        /* <DEDUP_REMOVED lines=10> */
.L_x_978:
[----:B------:R-:W-:Y:S02]  /*14c00*/  IMAD.MOV.U32 R13, RZ, RZ, R5 ;  /* 0x000000ffff0d7224 */ /* 0x000fe400078e0005 */
[----:B------:R-:W-:Y:S02]  /*14c10*/  IMAD.MOV.U32 R12, RZ, RZ, 0x4 ;  /* 0x00000004ff0c7424 */ /* 0x000fe400078e00ff */
[----:B------:R-:W-:-:S07]  /*14c20*/  IMAD.MOV.U32 R10, RZ, RZ, R14 ;  /* 0x000000ffff0a7224 */ /* 0x000fce00078e000e */
[----:B------:R-:W-:Y:S05]  /*14c30*/  WARPSYNC.COLLECTIVE R15, `(.L_x_979) ;  /* 0x000000000f087348 */ /* 0x000fea0003c00000 */
[----:B------:R0:W1:Y:S02]  /*14c40*/  SHFL.IDX P6, R14, R13, R12, R11 ;  /* 0x0000000c0d0e7389 */ /* 0x00006400000c000b */
[----:B01----:R-:W-:Y:S01]  /*14c50*/  ENDCOLLECTIVE ;  /* 0x000000000000791b */ /* 0x003fe20003800000 */
.L_x_979:
        /* <DEDUP_REMOVED lines=15> */
.L_x_980:
[----:B------:R-:W-:Y:S02]  /*14d50*/  IMAD.MOV.U32 R13, RZ, RZ, R5 ;  /* 0x000000ffff0d7224 */ /* 0x000fe400078e0005 */
[----:B------:R-:W-:Y:S01]  /*14d60*/  IMAD.MOV.U32 R12, RZ, RZ, 0x5 ;  /* 0x00000005ff0c7424 */ /* 0x000fe200078e00ff */
[----:B------:R-:W-:-:S13]  /*14d70*/  @!P1 LEA R2, P2, R21, R14, 0x1 ;  /* 0x0000000e15029211 */ /* 0x000fda00078408ff */
[----:B------:R-:W-:Y:S05]  /*14d80*/  WARPSYNC.COLLECTIVE R15, `(.L_x_981) ;  /* 0x000000000f087348 */ /* 0x000fea0003c00000 */
[----:B------:R0:W1:Y:S02]  /*14d90*/  SHFL.IDX P6, R14, R13, R12, R11 ;  /* 0x0000000c0d0e7389 */ /* 0x00006400000c000b */
[----:B01----:R-:W-:Y:S01]  /*14da0*/  ENDCOLLECTIVE ;  /* 0x000000000000791b */ /* 0x003fe20003800000 */
.L_x_981:
        /* <DEDUP_REMOVED lines=11> */
.L_x_982:
[----:B------:R-:W-:Y:S02]  /*14e60*/  IMAD.MOV.U32 R13, RZ, RZ, R5 ;  /* 0x000000ffff0d7224 */ /* 0x000fe400078e0005 */
[----:B------:R-:W-:Y:S02]  /*14e70*/  IMAD.MOV.U32 R12, RZ, RZ, 0x6 ;  /* 0x00000006ff0c7424 */ /* 0x000fe400078e00ff */
[----:B------:R-:W-:-:S07]  /*14e80*/  IMAD.MOV.U32 R10, RZ, RZ, R14 ;  /* 0x000000ffff0a7224 */ /* 0x000fce00078e000e */
[----:B------:R-:W-:Y:S05]  /*14e90*/  WARPSYNC.COLLECTIVE R15, `(.L_x_983) ;  /* 0x000000000f087348 */ /* 0x000fea0003c00000 */
[----:B------:R0:W1:Y:S02]  /*14ea0*/  SHFL.IDX P6, R14, R13, R12, R11 ;  /* 0x0000000c0d0e7389 */ /* 0x00006400000c000b */
[----:B01----:R-:W-:Y:S01]  /*14eb0*/  ENDCOLLECTIVE ;  /* 0x000000000000791b */ /* 0x003fe20003800000 */
.L_x_983:
        /* <DEDUP_REMOVED lines=10> */
[----:B------:R-:W-:-:S12]  /*14f60*/  IMAD.MOV.U32 R9, RZ, RZ, R14 ;  /* 0x000000ffff097224 */ /* 0x000fd800078e000e */
[----:B0-----:R-:W-:Y:S05]  /*14f70*/  WARPSYNC.COLLECTIVE R15, `(.L_x_984) ;  /* 0x000000000f087348 */ /* 0x001fea0003c00000 */
[----:B------:R1:W2:Y:S02]  /*14f80*/  SHFL.IDX P6, R14, R13, R12, R11 ;  /* 0x0000000c0d0e7389 */ /* 0x0002a400000c000b */
[----:B012---:R-:W-:Y:S01]  /*14f90*/  ENDCOLLECTIVE ;  /* 0x000000000000791b */ /* 0x007fe20003800000 */
.L_x_984:
[----:B------:R-:W-:Y:S02]  /*14fa0*/  IMAD.MOV.U32 R13, RZ, RZ, R5 ;  /* 0x000000ffff0d7224 */ /* 0x000fe400078e0005 */
[----:B------:R-:W-:Y:S01]  /*14fb0*/  IMAD.MOV.U32 R12, RZ, RZ, 0x7 ;  /* 0x00000007ff0c7424 */ /* 0x000fe200078e00ff */
[----:B------:R-:W-:-:S13]  /*14fc0*/  @!P1 LEA R2, P2, R21, R14, 0x1 ;  /* 0x0000000e15029211 */ /* 0x000fda00078408ff */
[----:B------:R-:W-:Y:S05]  /*14fd0*/  WARPSYNC.COLLECTIVE R15, `(.L_x_985) ;  /* 0x000000000f087348 */ /* 0x000fea0003c00000 */
[----:B------:R0:W1:Y:S02]  /*14fe0*/  SHFL.IDX P6, R14, R13, R12, R11 ;  /* 0x0000000c0d0e7389 */ /* 0x00006400000c000b */
[----:B01----:R-:W-:Y:S01]  /*14ff0*/  ENDCOLLECTIVE ;  /* 0x000000000000791b */ /* 0x003fe20003800000 */
.L_x_985:
[----:B------:R-:W-:-:S05]  /*15000*/  @!P1 IMAD.X R3, RZ, RZ, R9, P2 ;  /* 0x000000ffff039224 */ /* 0x000fca00010e0609 */
[----:B------:R-:W-:Y:S01]  /*15010*/  @!PT LDS RZ, [RZ] ;  /* 0x00000000fffff984 */ /* 0x000fe20000000800 */
[----:B------:R-:W-:Y:S01]  /*15020*/  @!PT LDS RZ, [RZ] ;  /* 0x00000000fffff984 */ /* 0x000fe20000000800 */
[----:B------:R-:W-:Y:S01]  /*15030*/  @!PT LDS RZ, [RZ] ;  /* 0x00000000fffff984 */ /* 0x000fe20000000800 */
[----:B------:R0:W-:Y:S01]  /*15040*/  @!P1 LDGSTS.E.BYPASS.LTC128B.128 [R26+0xb400], desc[UR48][R2.64], !P0 ;  /* 0x0b400000021a9fae */ /* 0x0001e2000c101d70 */
[----:B------:R-:W-:Y:S02]  /*15050*/  IMAD.MOV.U32 R13, RZ, RZ, R0 ;  /* 0x000000ffff0d7224 */ /* 0x000fe400078e0000 */
[----:B------:R-:W-:-:S05]  /*15060*/  VIADD R0, R6, 0x70 ;  /* 0x0000007006007836 */ /* 0x000fca0000000000 */
[----:B------:R-:W-:Y:S01]  /*15070*/  ISETP.GE.AND P1, PT, R0, R7, PT ;  /* 0x000000070000720c */ /* 0x000fe20003f26270 */
[----:B------:R-:W-:Y:S02]  /*15080*/  VIADD R0, R6, 0x80 ;  /* 0x0000008006007836 */ /* 0x000fe40000000000 */
[----:B------:R-:W-:-:S10]  /*15090*/  IMAD.MOV.U32 R10, RZ, RZ, R14 ;  /* 0x000000ffff0a7224 */ /* 0x000fd400078e000e */
[----:B0-----:R-:W-:Y:S05]  /*150a0*/  WARPSYNC.COLLECTIVE R15, `(.L_x_986) ;  /* 0x000000000f087348 */ /* 0x001fea0003c00000 */
[----:B------:R1:W2:Y:S02]  /*150b0*/  SHFL.IDX P6, R14, R13, R12, R11 ;  /* 0x0000000c0d0e7389 */ /* 0x0002a400000c000b */
[----:B012---:R-:W-:Y:S01]  /*150c0*/  ENDCOLLECTIVE ;  /* 0x000000000000791b */ /* 0x007fe20003800000 */
.L_x_986:
[----:B------:R-:W-:Y:S02]  /*150d0*/  IMAD.MOV.U32 R13, RZ, RZ, R8 ;  /* 0x000000ffff0d7224 */ /* 0x000fe400078e0008 */
[----:B------:R-:W-:Y:S02]  /*150e0*/  IMAD.MOV.U32 R12, RZ, RZ, RZ ;  /* 0x000000ffff0c7224 */ /* 0x000fe400078e00ff */
[----:B------:R-:W-:-:S07]  /*150f0*/  IMAD.MOV.U32 R20, RZ, RZ, R14 ;  /* 0x000000ffff147224 */ /* 0x000fce00078e000e */
[----:B------:R-:W-:Y:S05]  /*15100*/  WARPSYNC.COLLECTIVE R15, `(.L_x_987) ;  /* 0x000000000f087348 */ /* 0x000fea0003c00000 */
[----:B------:R0:W1:Y:S02]  /*15110*/  SHFL.IDX P6, R14, R13, R12, R11 ;  /* 0x0000000c0d0e7389 */ /* 0x00006400000c000b */
[----:B01----:R-:W-:Y:S01]  /*15120*/  ENDCOLLECTIVE ;  /* 0x000000000000791b */ /* 0x003fe20003800000 */
.L_x_987:
[----:B------:R-:W-:-:S05]  /*15130*/  @!P1 LEA R2, P2, R21, R20, 0x1 ;  /* 0x0000001415029211 */ /* 0x000fca00078408ff */
[----:B------:R-:W-:-:S05]  /*15140*/  @!P1 IMAD.X R3, RZ, RZ, R10, P2 ;  /* 0x000000ffff039224 */ /* 0x000fca00010e060a */
[----:B------:R-:W-:Y:S01]  /*15150*/  @!PT LDS RZ, [RZ] ;  /* 0x00000000fffff984 */ /* 0x000fe20000000800 */
[----:B------:R-:W-:Y:S01]  /*15160*/  @!PT LDS RZ, [RZ] ;  /* 0x00000000fffff984 */ /* 0x000fe20000000800 */
[----:B------:R-:W-:Y:S01]  /*15170*/  @!PT LDS RZ, [RZ] ;  /* 0x00000000fffff984 */ /* 0x000fe20000000800 */
[----:B------:R0:W-:Y:S01]  /*15180*/  @!P1 LDGSTS.E.BYPASS.LTC128B.128 [R26+0xbc00], desc[UR48][R2.64], !P0 ;  /* 0x0bc00000021a9fae */ /* 0x0001e2000c101d70 */
[----:B------:R-:W-:Y:S01]  /*15190*/  IMAD.MOV.U32 R13, RZ, RZ, R4 ;  /* 0x000000ffff0d7224 */ /* 0x000fe200078e0004 */
[----:B------:R-:W-:Y:S01]  /*151a0*/  ISETP.GE.AND P1, PT, R0, R7, PT ;  /* 0x000000070000720c */ /* 0x000fe20003f26270 */
[----:B------:R-:W-:Y:S02]  /*151b0*/  VIADD R0, R6, 0x90 ;  /* 0x0000009006007836 */ /* 0x000fe40000000000 */
[----:B------:R-:W-:-:S10]  /*151c0*/  IMAD.MOV.U32 R9, RZ, RZ, R14 ;  /* 0x000000ffff097224 */ /* 0x000fd400078e000e */
[----:B0-----:R-:W-:Y:S05]  /*151d0*/  WARPSYNC.COLLECTIVE R15, `(.L_x_988) ;  /* 0x000000000f087348 */ /* 0x001fea0003c00000 */
[----:B------:R1:W2:Y:S02]  /*151e0*/  SHFL.IDX P6, R14, R13, R12, R11 ;  /* 0x0000000c0d0e7389 */ /* 0x0002a400000c000b */
[----:B012---:R-:W-:Y:S01]  /*151f0*/  ENDCOLLECTIVE ;  /* 0x000000000000791b */ /* 0x007fe20003800000 */
.L_x_988:
[----:B------:R-:W-:Y:S02]  /*15200*/  IMAD.MOV.U32 R13, RZ, RZ, R8 ;  /* 0x000000ffff0d7224 */ /* 0x000fe400078e0008 */
[----:B------:R-:W-:Y:S01]  /*15210*/  IMAD.MOV.U32 R12, RZ, RZ, 0x1 ;  /* 0x00000001ff0c7424 */ /* 0x000fe200078e00ff */
[----:B------:R-:W-:-:S13]  /*15220*/  @!P1 LEA R2, P2, R21, R14, 0x1 ;  /* 0x0000000e15029211 */ /* 0x000fda00078408ff */
[----:B------:R-:W-:Y:S05]  /*15230*/  WARPSYNC.COLLECTIVE R15, `(.L_x_989) ;  /* 0x000000000f087348 */ /* 0x000fea0003c00000 */
[----:B------:R0:W1:Y:S02]  /*15240*/  SHFL.IDX P6, R14, R13, R12, R11 ;  /* 0x0000000c0d0e7389 */ /* 0x00006400000c000b */
[----:B01----:R-:W-:Y:S01]  /*15250*/  ENDCOLLECTIVE ;  /* 0x000000000000791b */ /* 0x003fe20003800000 */
.L_x_989:
[----:B------:R-:W-:-:S05]  /*15260*/  @!P1 IMAD.X R3, RZ, RZ, R9, P2 ;  /* 0x000000ffff039224 */ /* 0x000fca00010e0609 */
[----:B------:R-:W-:Y:S01]  /*15270*/  @!PT LDS RZ, [RZ] ;  /* 0x00000000fffff984 */ /* 0x000fe20000000800 */
[----:B------:R-:W-:Y:S01]  /*15280*/  @!PT LDS RZ, [RZ] ;  /* 0x00000000fffff984 */ /* 0x000fe20000000800 */
[----:B------:R-:W-:Y:S01]  /*15290*/  @!PT LDS RZ, [RZ] ;  /* 0x00000000fffff984 */ /* 0x000fe20000000800 */
[----:B------:R0:W-:Y:S01]  /*152a0*/  @!P1 LDGSTS.E.BYPASS.LTC128B.128 [R26+0xc400], desc[UR48][R2.64], !P0 ;  /* 0x0c400000021a9fae */ /* 0x0001e2000c101d70 */
[----:B------:R-:W-:Y:S01]  /*152b0*/  ISETP.GE.AND P1, PT, R0, R7, PT ;  /* 0x000000070000720c */ /* 0x000fe20003f26270 */
[----:B------:R-:W-:Y:S02]  /*152c0*/  IMAD.MOV.U32 R13, RZ, RZ, R4 ;  /* 0x000000ffff0d7224 */ /* 0x000fe400078e0004 */
[----:B------:R-:W-:-:S10]  /*152d0*/  IMAD.MOV.U32 R5, RZ, RZ, R14 ;  /* 0x000000ffff057224 */ /* 0x000fd400078e000e */
[----:B0-----:R-:W-:Y:S05]  /*152e0*/  WARPSYNC.COLLECTIVE R15, `(.L_x_990) ;  /* 0x000000000f087348 */ /* 0x001fea0003c00000 */
[----:B------:R1:W2:Y:S02]  /*152f0*/  SHFL.IDX P6, R14, R13, R12, R11 ;  /* 0x0000000c0d0e7389 */ /* 0x0002a400000c000b */
[----:B012---:R-:W-:Y:S01]  /*15300*/  ENDCOLLECTIVE ;  /* 0x000000000000791b */ /* 0x007fe20003800000 */
.L_x_990:
[----:B------:R-:W-:Y:S02]  /*15310*/  IMAD.MOV.U32 R13, RZ, RZ, R8 ;  /* 0x000000ffff0d7224 */ /* 0x000fe400078e0008 */
[----:B------:R-:W-:Y:S02]  /*15320*/  IMAD.MOV.U32 R12, RZ, RZ, 0x2 ;  /* 0x00000002ff0c7424 */ /* 0x000fe400078e00ff */
[----:B------:R-:W-:-:S07]  /*15330*/  IMAD.MOV.U32 R9, RZ, RZ, R14 ;  /* 0x000000ffff097224 */ /* 0x000fce00078e000e */
[----:B------:R-:W-:Y:S05]  /*15340*/  WARPSYNC.COLLECTIVE R15, `(.L_x_991) ;  /* 0x000000000f087348 */ /* 0x000fea0003c00000 */
[----:B------:R0:W1:Y:S02]  /*15350*/  SHFL.IDX P6, R14, R13, R12, R11 ;  /* 0x0000000c0d0e7389 */ /* 0x00006400000c000b */
[----:B01----:R-:W-:Y:S01]  /*15360*/  ENDCOLLECTIVE ;  /* 0x000000000000791b */ /* 0x003fe20003800000 */
.L_x_991:
[----:B------:R-:W-:-:S05]  /*15370*/  @!P1 LEA R2, P2, R21, R9, 0x1 ;  /* 0x0000000915029211 */ /* 0x000fca00078408ff */
        /* <DEDUP_REMOVED lines=10> */
.L_x_992:
[----:B------:R-:W-:-:S05]  /*15420*/  VIADD R2, R6, 0xa0 ;  /* 0x000000a006027836 */ /* 0x000fca0000000000 */
[----:B------:R-:W-:Y:S01]  /*15430*/  ISETP.GE.AND P1, PT, R2, R7, PT ;  /* 0x000000070200720c */ /* 0x000fe20003f26270 */
[----:B------:R-:W-:Y:S02]  /*15440*/  IMAD.MOV.U32 R13, RZ, RZ, R8 ;  /* 0x000000ffff0d7224 */ /* 0x000fe400078e0008 */
[----:B------:R-:W-:-:S10]  /*15450*/  IMAD.MOV.U32 R12, RZ, RZ, 0x3 ;  /* 0x00000003ff0c7424 */ /* 0x000fd400078e00ff */
[----:B------:R-:W-:-:S13]  /*15460*/  @!P1 LEA R2, P2, R21, R14, 0x1 ;  /* 0x0000000e15029211 */ /* 0x000fda00078408ff */
[----:B------:R-:W-:Y:S05]  /*15470*/  WARPSYNC.COLLECTIVE R15, `(.L_x_993) ;  /* 0x000000000f087348 */ /* 0x000fea0003c00000 */
[----:B------:R0:W1:Y:S02]  /*15480*/  SHFL.IDX P6, R14, R13, R12, R11 ;  /* 0x0000000c0d0e7389 */ /* 0x00006400000c000b */
[----:B01----:R-:W-:Y:S01]  /*15490*/  ENDCOLLECTIVE ;  /* 0x000000000000791b */ /* 0x003fe20003800000 */
.L_x_993:
        /* <DEDUP_REMOVED lines=10> */
.L_x_994:
[----:B------:R-:W-:Y:S05]  /*15540*/  BRA `(.L_x_995) ;  /* 0xffffffcc002c7947 */ /* 0x000fea000383ffff */
.L_x_895:
[----:B0-----:R0:W1:Y:S02]  /*15550*/  SYNCS.PHASECHK.TRANS64.TRYWAIT P0, [R17+URZ+0x16820], R2 ;  /* 0x01682002110075a7 */ /* 0x001064000800017f */
[----:B-1----:R-:W-:Y:S05]  /*15560*/  @!P0 NANOSLEEP.SYNCS 0x989680 ;  /* 0x009896800000895d */ /* 0x002fea0003900000 */
[----:B------:R-:W1:Y:S02]  /*15570*/  @!P0 SYNCS.PHASECHK.TRANS64 P0, [R17+URZ+0x16820], R2 ;  /* 0x01682002110085a7 */ /* 0x000e64000800007f */
[----:B-1----:R-:W-:Y:S05]  /*15580*/  @!P0 BRA `(.L_x_895) ;  /* 0xfffffffc00f08947 */ /* 0x002fea000383ffff */
[----:B------:R-:W-:Y:S05]  /*15590*/  BRA `(.L_x_996) ;  /* 0xffffffcc00847947 */ /* 0x000fea000383ffff */
.L_x_902:
[----:B0-----:R0:W1:Y:S02]  /*155a0*/  SYNCS.PHASECHK.TRANS64.TRYWAIT P0, [R3+URZ+0x16840], R2 ;  /* 0x01684002030075a7 */ /* 0x001064000800017f */
[----:B-1----:R-:W-:Y:S05]  /*155b0*/  @!P0 NANOSLEEP.SYNCS 0x989680 ;  /* 0x009896800000895d */ /* 0x002fea0003900000 */
[----:B------:R-:W1:Y:S02]  /*155c0*/  @!P0 SYNCS.PHASECHK.TRANS64 P0, [R3+URZ+0x16840], R2 ;  /* 0x01684002030085a7 */ /* 0x000e64000800007f */
[----:B-1----:R-:W-:Y:S05]  /*155d0*/  @!P0 BRA `(.L_x_902) ;  /* 0xfffffffc00f08947 */ /* 0x002fea000383ffff */
[----:B------:R-:W-:Y:S05]  /*155e0*/  BRA `(.L_x_997) ;  /* 0xffffffd000387947 */ /* 0x000fea000383ffff */
.L_x_907:
[----:B0-----:R0:W1:Y:S02]  /*155f0*/  SYNCS.PHASECHK.TRANS64.TRYWAIT P0, [R2+URZ+0x60], R3 ;  /* 0x00006003020075a7 */ /* 0x001064000800017f */
[----:B-1----:R-:W-:Y:S05]  /*15600*/  @!P0 NANOSLEEP.SYNCS 0x989680 ;  /* 0x009896800000895d */ /* 0x002fea0003900000 */
[----:B------:R-:W1:Y:S02]  /*15610*/  @!P0 SYNCS.PHASECHK.TRANS64 P0, [R2+URZ+0x60], R3 ;  /* 0x00006003020085a7 */ /* 0x000e64000800007f */
[----:B-1----:R-:W-:Y:S05]  /*15620*/  @!P0 BRA `(.L_x_907) ;  /* 0xfffffffc00f08947 */ /* 0x002fea000383ffff */
[----:B------:R-:W-:Y:S05]  /*15630*/  BRA `(.L_x_998) ;  /* 0xffffffd000b07947 */ /* 0x000fea000383ffff */
.L_x_916:
[----:B0-----:R0:W1:Y:S02]  /*15640*/  SYNCS.PHASECHK.TRANS64.TRYWAIT P0, [R3+URZ+0x16840], R2 ;  /* 0x01684002030075a7 */ /* 0x001064000800017f */
[----:B-1----:R-:W-:Y:S05]  /*15650*/  @!P0 NANOSLEEP.SYNCS 0x989680 ;  /* 0x009896800000895d */ /* 0x002fea0003900000 */
[----:B------:R-:W1:Y:S02]  /*15660*/  @!P0 SYNCS.PHASECHK.TRANS64 P0, [R3+URZ+0x16840], R2 ;  /* 0x01684002030085a7 */ /* 0x000e64000800007f */
[----:B-1----:R-:W-:Y:S05]  /*15670*/  @!P0 BRA `(.L_x_916) ;  /* 0xfffffffc00f08947 */ /* 0x002fea000383ffff */
[----:B------:R-:W-:Y:S05]  /*15680*/  BRA `(.L_x_999) ;  /* 0xffffffd400f07947 */ /* 0x000fea000383ffff */
.L_x_921:
[----:B0-----:R0:W1:Y:S02]  /*15690*/  SYNCS.PHASECHK.TRANS64.TRYWAIT P0, [R5+URZ+0x60], R24 ;  /* 0x00006018050075a7 */ /* 0x001064000800017f */
[----:B-1----:R-:W-:Y:S05]  /*156a0*/  @!P0 NANOSLEEP.SYNCS 0x989680 ;  /* 0x009896800000895d */ /* 0x002fea0003900000 */
[----:B------:R-:W1:Y:S02]  /*156b0*/  @!P0 SYNCS.PHASECHK.TRANS64 P0, [R5+URZ+0x60], R24 ;  /* 0x00006018050085a7 */ /* 0x000e64000800007f */
[----:B-1----:R-:W-:Y:S05]  /*156c0*/  @!P0 BRA `(.L_x_921) ;  /* 0xfffffffc00f08947 */ /* 0x002fea000383ffff */
[----:B------:R-:W-:Y:S05]  /*156d0*/  BRA `(.L_x_1000) ;  /* 0xffffffd800687947 */ /* 0x000fea000383ffff */
.L_x_929:
[----:B0-----:R0:W1:Y:S02]  /*156e0*/  SYNCS.PHASECHK.TRANS64.TRYWAIT P0, [R2+URZ+0x16840], R3 ;  /* 0x01684003020075a7 */ /* 0x001064000800017f */
[----:B-1----:R-:W-:Y:S05]  /*156f0*/  @!P0 NANOSLEEP.SYNCS 0x989680 ;  /* 0x009896800000895d */ /* 0x002fea0003900000 */
[----:B------:R-:W1:Y:S02]  /*15700*/  @!P0 SYNCS.PHASECHK.TRANS64 P0, [R2+URZ+0x16840], R3 ;  /* 0x01684003020085a7 */ /* 0x000e64000800007f */
[----:B-1----:R-:W-:Y:S05]  /*15710*/  @!P0 BRA `(.L_x_929) ;  /* 0xfffffffc00f08947 */ /* 0x002fea000383ffff */
[----:B------:R-:W-:Y:S05]  /*15720*/  BRA `(.L_x_1001) ;  /* 0xffffffdc00747947 */ /* 0x000fea000383ffff */
.L_x_934:
[----:B0-----:R0:W1:Y:S02]  /*15730*/  SYNCS.PHASECHK.TRANS64.TRYWAIT P0, [R5+URZ+0x60], R8 ;  /* 0x00006008050075a7 */ /* 0x001064000800017f */
[----:B-1----:R-:W-:Y:S05]  /*15740*/  @!P0 NANOSLEEP.SYNCS 0x989680 ;  /* 0x009896800000895d */ /* 0x002fea0003900000 */
[----:B------:R-:W1:Y:S02]  /*15750*/  @!P0 SYNCS.PHASECHK.TRANS64 P0, [R5+URZ+0x60], R8 ;  /* 0x00006008050085a7 */ /* 0x000e64000800007f */
[----:B-1----:R-:W-:Y:S05]  /*15760*/  @!P0 BRA `(.L_x_934) ;  /* 0xfffffffc00f08947 */ /* 0x002fea000383ffff */
[----:B------:R-:W-:Y:S05]  /*15770*/  BRA `(.L_x_1002) ;  /* 0xffffffdc00f07947 */ /* 0x000fea000383ffff */
.L_x_944:
[----:B-1----:R1:W2:Y:S02]  /*15780*/  SYNCS.PHASECHK.TRANS64.TRYWAIT P0, [R3+URZ+0x16860], R0 ;  /* 0x01686000030075a7 */ /* 0x0022a4000800017f */
[----:B--2---:R-:W-:Y:S05]  /*15790*/  @!P0 NANOSLEEP.SYNCS 0x989680 ;  /* 0x009896800000895d */ /* 0x004fea0003900000 */
[----:B------:R-:W2:Y:S02]  /*157a0*/  @!P0 SYNCS.PHASECHK.TRANS64 P0, [R3+URZ+0x16860], R0 ;  /* 0x01686000030085a7 */ /* 0x000ea4000800007f */
[----:B--2---:R-:W-:Y:S05]  /*157b0*/  @!P0 BRA `(.L_x_944) ;  /* 0xfffffffc00f08947 */ /* 0x004fea000383ffff */
[----:B------:R-:W-:Y:S05]  /*157c0*/  BRA `(.L_x_1003) ;  /* 0xffffffe000e07947 */ /* 0x000fea000383ffff */
.L_x_950:
[----:B------:R-:W-:Y:S01]  /*157d0*/  BSSY B0, `(.L_x_1004) ;  /* 0x0000008000007945 */ /* 0x000fe20003800000 */
[----:B------:R-:W-:Y:S02]  /*157e0*/  IMAD.MOV.U32 R13, RZ, RZ, R27 ;  /* 0x000000ffff0d7224 */ /* 0x000fe400078e001b */
[----:B------:R-:W-:Y:S02]  /*157f0*/  IMAD.MOV.U32 R12, RZ, RZ, RZ ;  /* 0x000000ffff0c7224 */ /* 0x000fe400078e00ff */
[----:B------:R-:W-:Y:S02]  /*15800*/  IMAD.MOV.U32 R11, RZ, RZ, 0x1f ;  /* 0x0000001fff0b7424 */ /* 0x000fe400078e00ff */
[----:B------:R-:W-:-:S07]  /*15810*/  IMAD.MOV.U32 R15, RZ, RZ, -0x1 ;  /* 0xffffffffff0f7424 */ /* 0x000fce00078e00ff */
[----:B0-----:R-:W-:Y:S05]  /*15820*/  WARPSYNC.COLLECTIVE R15, `(.L_x_1005) ;  /* 0x000000000f087348 */ /* 0x001fea0003c00000 */
[----:B------:R1:W2:Y:S02]  /*15830*/  SHFL.IDX P6, R14, R13, R12, R11 ;  /* 0x0000000c0d0e7389 */ /* 0x0002a400000c000b */
[----:B012---:R-:W-:Y:S01]  /*15840*/  ENDCOLLECTIVE ;  /* 0x000000000000791b */ /* 0x007fe20003800000 */
.L_x_1005:
[----:B------:R-:W-:Y:S05]  /*15850*/  BSYNC B0 ;  /* 0x0000000000007941 */ /* 0x000fea0003800000 */
.L_x_1004:
[----:B------:R-:W-:Y:S05]  /*15860*/  BRA `(.L_x_1006) ;  /* 0xffffffe400807947 */ /* 0x000fea000383ffff */
.L_x_953:
[----:B-1----:R1:W2:Y:S02]  /*15870*/  SYNCS.PHASECHK.TRANS64.TRYWAIT P0, [R9+URZ+0x16820], R0 ;  /* 0x01682000090075a7 */ /* 0x0022a4000800017f */
[----:B--2---:R-:W-:Y:S05]  /*15880*/  @!P0 NANOSLEEP.SYNCS 0x989680 ;  /* 0x009896800000895d */ /* 0x004fea0003900000 */
[----:B------:R-:W2:Y:S02]  /*15890*/  @!P0 SYNCS.PHASECHK.TRANS64 P0, [R9+URZ+0x16820], R0 ;  /* 0x01682000090085a7 */ /* 0x000ea4000800007f */
[----:B--2---:R-:W-:Y:S05]  /*158a0*/  @!P0 BRA `(.L_x_953) ;  /* 0xfffffffc00f08947 */ /* 0x004fea000383ffff */
[----:B------:R-:W-:Y:S05]  /*158b0*/  BRA `(.L_x_1007) ;  /* 0xffffffe400c47947 */ /* 0x000fea000383ffff */
.L_x_954:
[----:B------:R-:W2:Y:S01]  /*158c0*/  S2R R2, SR_TID.X ;  /* 0x0000000000027919 */ /* 0x000ea20000002100 */
[----:B------:R-:W-:Y:S01]  /*158d0*/  BSSY B0, `(.L_x_1008) ;  /* 0x000000a000007945 */ /* 0x000fe20003800000 */
[----:B------:R-:W-:Y:S02]  /*158e0*/  IMAD.MOV.U32 R12, RZ, RZ, RZ ;  /* 0x000000ffff0c7224 */ /* 0x000fe400078e00ff */
        /* <DEDUP_REMOVED lines=8> */
.L_x_1009:
[----:B------:R-:W-:Y:S05]  /*15970*/  BSYNC B0 ;  /* 0x0000000000007941 */ /* 0x000fea0003800000 */
.L_x_1008:
[----:B------:R-:W-:Y:S05]  /*15980*/  BRA `(.L_x_1010) ;  /* 0xffffffe400ac7947 */ /* 0x000fea000383ffff */
.L_x_957:
[----:B------:R-:W-:Y:S01]  /*15990*/  BSSY B1, `(.L_x_1011) ;  /* 0x0000006000017945 */ /* 0x000fe20003800000 */
[----:B------:R-:W-:-:S07]  /*159a0*/  IMAD.MOV.U32 R15, RZ, RZ, -0x1 ;  /* 0xffffffffff0f7424 */ /* 0x000fce00078e00ff */
[----:B01----:R-:W-:Y:S05]  /*159b0*/  WARPSYNC.COLLECTIVE R15, `(.L_x_1012) ;  /* 0x000000000f0c7348 */ /* 0x003fea0003c00000 */
[----:B------:R-:W-:Y:S02]  /*159c0*/  ELECT P6, UR62, PT ;  /* 0x00000000003e782f */ /* 0x000fe400038c0000 */
[----:B------:R-:W-:Y:S01]  /*159d0*/  MOV R14, UR62 ;  /* 0x0000003e000e7c02 */ /* 0x000fe20008000f00 */
[----:B01----:R-:W-:Y:S10]  /*159e0*/  ENDCOLLECTIVE ;  /* 0x000000000000791b */ /* 0x003ff40003800000 */
.L_x_1012:
[----:B------:R-:W-:Y:S05]  /*159f0*/  BSYNC B1 ;  /* 0x0000000000017941 */ /* 0x000fea0003800000 */
.L_x_1011:
[----:B------:R-:W-:Y:S05]  /*15a00*/  BRA `(.L_x_1013) ;  /* 0xffffffe400a47947 */ /* 0x000fea000383ffff */
.L_x_959:
[----:B-1----:R1:W2:Y:S02]  /*15a10*/  SYNCS.PHASECHK.TRANS64.TRYWAIT P0, [R7+URZ], R2 ;  /* 0x00000002070075a7 */ /* 0x0022a4000800017f */
[----:B--2---:R-:W-:Y:S05]  /*15a20*/  @!P0 NANOSLEEP.SYNCS 0x989680 ;  /* 0x009896800000895d */ /* 0x004fea0003900000 */
[----:B------:R-:W2:Y:S02]  /*15a30*/  @!P0 SYNCS.PHASECHK.TRANS64 P0, [R7+URZ], R2 ;  /* 0x00000002070085a7 */ /* 0x000ea4000800007f */
[----:B--2---:R-:W-:Y:S05]  /*15a40*/  @!P0 BRA `(.L_x_959) ;  /* 0xfffffffc00f08947 */ /* 0x004fea000383ffff */
[----:B------:R-:W-:Y:S05]  /*15a50*/  BRA `(.L_x_1014) ;  /* 0xffffffe400d87947 */ /* 0x000fea000383ffff */
.L_x_960:
[----:B--2---:R2:W3:Y:S02]  /*15a60*/  SYNCS.PHASECHK.TRANS64.TRYWAIT P0, [R3+URZ], R0 ;  /* 0x00000000030075a7 */ /* 0x0044e4000800017f */
[----:B---3--:R-:W-:Y:S05]  /*15a70*/  @!P0 NANOSLEEP.SYNCS 0x989680 ;  /* 0x009896800000895d */ /* 0x008fea0003900000 */
[----:B------:R-:W3:Y:S02]  /*15a80*/  @!P0 SYNCS.PHASECHK.TRANS64 P0, [R3+URZ], R0 ;  /* 0x00000000030085a7 */ /* 0x000ee4000800007f */
[----:B---3--:R-:W-:Y:S05]  /*15a90*/  @!P0 BRA `(.L_x_960) ;  /* 0xfffffffc00f08947 */ /* 0x008fea000383ffff */
[----:B------:R-:W-:Y:S05]  /*15aa0*/  BRA `(.L_x_1015) ;  /* 0xffffffe400cc7947 */ /* 0x000fea000383ffff */
.L_x_962:
[----:B--2---:R2:W3:Y:S02]  /*15ab0*/  SYNCS.PHASECHK.TRANS64.TRYWAIT P0, [R5+URZ], R2 ;  /* 0x00000002050075a7 */ /* 0x0044e4000800017f */
[----:B---3--:R-:W-:Y:S05]  /*15ac0*/  @!P0 NANOSLEEP.SYNCS 0x989680 ;  /* 0x009896800000895d */ /* 0x008fea0003900000 */
[----:B------:R-:W3:Y:S02]  /*15ad0*/  @!P0 SYNCS.PHASECHK.TRANS64 P0, [R5+URZ], R2 ;  /* 0x00000002050085a7 */ /* 0x000ee4000800007f */
[----:B---3--:R-:W-:Y:S05]  /*15ae0*/  @!P0 BRA `(.L_x_962) ;  /* 0xfffffffc00f08947 */ /* 0x008fea000383ffff */
[----:B------:R-:W-:Y:S05]  /*15af0*/  BRA `(.L_x_1016) ;  /* 0xffffffe400d07947 */ /* 0x000fea000383ffff */
.L_x_1017:
        /* <DEDUP_REMOVED lines=16> */
.L_x_2643:


//--------------------- .text._ZN7cutlass13device_kernelIN5flash11enable_sm90INS1_16FlashAttnFwdSm90INS1_25CollectiveMainloopFwdSm90ILi2EN4cute5tupleIJNS5_1CILi1EEES8_S8_EEENS6_IJNS7_ILi192EEENS7_ILi128EEENS7_ILi64EEEEEELi64ENS_6half_tEfNS_4arch4Sm90ELb0ELb1ELb1ELb1ELb0ELb0ELb0ELb1ELb1ELb1ELb0ELb0EEENS1_21CollectiveEpilogueFwdINS6_IJSA_SC_SB_EEES9_SE_SG_Li384ELb1ELb1ELb0ELb0EEENS1_36VarlenDynamicPersistentTileSchedulerILi192ELi128ELi384ELi128ELb0ELb1ELb1ELb1ELb0ELb1EEEEEEEEEvNT_6ParamsE --------------------------
	.section	.text._ZN7cutlass13device_kernelIN5flash11enable_sm90INS1_16FlashAttnFwdSm90INS1_25CollectiveMainloopFwdSm90ILi2EN4cute5tupleIJNS5_1CILi1EEES8_S8_EEENS6_IJNS7_ILi192EEENS7_ILi128EEENS7_ILi64EEEEEELi64ENS_6half_tEfNS_4arch4Sm90ELb0ELb1ELb1ELb1ELb0ELb0ELb0ELb1ELb1ELb1ELb0ELb0EEENS1_21CollectiveEpilogueFwdINS6_IJSA_SC_SB_EEES9_SE_SG_Li384ELb1ELb1ELb0ELb0EEENS1_36VarlenDynamicPersistentTileSchedulerILi192ELi128ELi384ELi128ELb0ELb1ELb1ELb1ELb0ELb1EEEEEEEEEvNT_6ParamsE,"ax",@progbits
	.align	128
.text._ZN7cutlass13device_kernelIN5flash11enable_sm90INS1_16FlashAttnFwdSm90INS1_25CollectiveMainloopFwdSm90ILi2EN4cute5tupleIJNS5_1CILi1EEES8_S8_EEENS6_IJNS7_ILi192EEENS7_ILi128EEENS7_ILi64EEEEEELi64ENS_6half_tEfNS_4arch4Sm90ELb0ELb1ELb1ELb1ELb0ELb0ELb0ELb1ELb1ELb1ELb0ELb0EEENS1_21CollectiveEpilogueFwdINS6_IJSA_SC_SB_EEES9_SE_SG_Li384ELb1ELb1ELb0ELb0EEENS1_36VarlenDynamicPersistentTileSchedulerILi192ELi128ELi384ELi128ELb0ELb1ELb1ELb1ELb0ELb1EEEEEEEEEvNT_6ParamsE:
        .type           _ZN7cutlass13device_kernelIN5flash11enable_sm90INS1_16FlashAttnFwdSm90INS1_25CollectiveMainloopFwdSm90ILi2EN4cute5tupleIJNS5_1CILi1EEES8_S8_EEENS6_IJNS7_ILi192EEENS7_ILi128EEENS7_ILi64EEEEEELi64ENS_6half_tEfNS_4arch4Sm90ELb0ELb1ELb1ELb1ELb0ELb0ELb0ELb1ELb1ELb1ELb0ELb0EEENS1_21CollectiveEpilogueFwdINS6_IJSA_SC_SB_EEES9_SE_SG_Li384ELb1ELb1ELb0ELb0EEENS1_36VarlenDynamicPersistentTileSchedulerILi192ELi128ELi384ELi128ELb0ELb1ELb1ELb1ELb0ELb1EEEEEEEEEvNT_6ParamsE,@function
        .size           _ZN7cutlass13device_kernelIN5flash11enable_sm90INS1_16FlashAttnFwdSm90INS1_25CollectiveMainloopFwdSm90ILi2EN4cute5tupleIJNS5_1CILi1EEES8_S8_EEENS6_IJNS7_ILi192EEENS7_ILi128EEENS7_ILi64EEEEEELi64ENS_6half_tEfNS_4arch4Sm90ELb0ELb1ELb1ELb1ELb0ELb0ELb0ELb1ELb1ELb1ELb0ELb0EEENS1_21CollectiveEpilogueFwdINS6_IJSA_SC_SB_EEES9_SE_SG_Li384ELb1ELb1ELb0ELb0EEENS1_36VarlenDynamicPersistentTileSchedulerILi192ELi128ELi384ELi128ELb0ELb1ELb1ELb1ELb0ELb1EEEEEEEEEvNT_6ParamsE,(.L_x_2644 - _ZN7cutlass13device_kernelIN5flash11enable_sm90INS1_16FlashAttnFwdSm90INS1_25CollectiveMainloopFwdSm90ILi2EN4cute5tupleIJNS5_1CILi1EEES8_S8_EEENS6_IJNS7_ILi192EEENS7_ILi128EEENS7_ILi64EEEEEELi64ENS_6half_tEfNS_4arch4Sm90ELb0ELb1ELb1ELb1ELb0ELb0ELb0ELb1ELb1ELb1ELb0ELb0EEENS1_21CollectiveEpilogueFwdINS6_IJSA_SC_SB_EEES9_SE_SG_Li384ELb1ELb1ELb0ELb0EEENS1_36VarlenDynamicPersistentTileSchedulerILi192ELi128ELi384ELi128ELb0ELb1ELb1ELb1ELb0ELb1EEEEEEEEEvNT_6ParamsE)
        .other          _ZN7cutlass13device_kernelIN5flash11enable_sm90INS1_16FlashAttnFwdSm90INS1_25CollectiveMainloopFwdSm90ILi2EN4cute5tupleIJNS5_1CILi1EEES8_S8_EEENS6_IJNS7_ILi192EEENS7_ILi128EEENS7_ILi64EEEEEELi64ENS_6half_tEfNS_4arch4Sm90ELb0ELb1ELb1ELb1ELb0ELb0ELb0ELb1ELb1ELb1ELb0ELb0EEENS1_21CollectiveEpilogueFwdINS6_IJSA_SC_SB_EEES9_SE_SG_Li384ELb1ELb1ELb0ELb0EEENS1_36VarlenDynamicPersistentTileSchedulerILi192ELi128ELi384ELi128ELb0ELb1ELb1ELb1ELb0ELb1EEEEEEEEEvNT_6ParamsE,@"STO_CUDA_ENTRY STV_DEFAULT"
_ZN7cutlass13device_kernelIN5flash11enable_sm90INS1_16FlashAttnFwdSm90INS1_25CollectiveMainloopFwdSm90ILi2EN4cute5tupleIJNS5_1CILi1EEES8_S8_EEENS6_IJNS7_ILi192EEENS7_ILi128EEENS7_ILi64EEEEEELi64ENS_6half_tEfNS_4arch4Sm90ELb0ELb1ELb1ELb1ELb0ELb0ELb0ELb1ELb1ELb1ELb0ELb0EEENS1_21CollectiveEpilogueFwdINS6_IJSA_SC_SB_EEES9_SE_SG_Li384ELb1ELb1ELb0ELb0EEENS1_36VarlenDynamicPersistentTileSchedulerILi192ELi128ELi384ELi128ELb0ELb1ELb1ELb1ELb0ELb1EEEEEEEEEvNT_6ParamsE:
        /* <DEDUP_REMOVED lines=18> */
.L_x_1019:
[----:B------:R-:W-:Y:S05]  /*0120*/  BSYNC B0 ;  /* 0x0000000000007941 */ /* 0x000fea0003800000 */
.L_x_1018:
        /* <DEDUP_REMOVED lines=41> */
.L_x_1020:
        /* <DEDUP_REMOVED lines=22> */
.L_x_1021:
        /* <DEDUP_REMOVED lines=18> */
.L_x_1022:
        /* <DEDUP_REMOVED lines=22> */
.L_x_1023:
        /* <DEDUP_REMOVED lines=22> */
.L_x_1024:
[----:B------:R-:W-:Y:S01]  /*0900*/  PLOP3.LUT P0, PT, PT, PT, UP0, 0x80, 0x0 ;  /* 0x000000000000781c */ /* 0x000fe20003f0f008 */
[----:B------:R-:W-:Y:S01]  /*0910*/  UMOV UR36, 0x1 ;  /* 0x0000000100247882 */ /* 0x000fe20000000000 */
[----:B------:R-:W-:Y:S01]  /*0920*/  NOP ;  /* 0x0000000000007918 */ /* 0x000fe20000000000 */
[----:B------:R-:W-:Y:S01]  /*0930*/  USEL UR36, UR36, 0x2, !UP0 ;  /* 0x0000000224247887 */ /* 0x000fe2000c000000 */
[----:B------:R-:W-:Y:S01]  /*0940*/  ULDC.64 UR50, c[0x0][0x208] ;  /* 0x0000820000327ab9 */ /* 0x000fe20000000a00 */
[----:B012-4-:R-:W-:Y:S08]  /*0950*/  BAR.SYNC.DEFER_BLOCKING 0x0 ;  /* 0x0000000000007b1d */ /* 0x017ff00000010000 */
[----:B------:R-:W-:Y:S05]  /*0960*/  @!P0 BRA `(.L_x_1025) ;  /* 0x000000fc00a08947 */ /* 0x000fea0003800000 */
.L_x_1026:
        /* <DEDUP_REMOVED lines=8> */
[----:B-1----:R-:W-:Y:S01]  /*09f0*/  ULEA UR4, UR5, UR4, 0x18 ;  /* 0x0000000405047291 */ /* 0x002fe2000f8ec03f */
[----:B0-----:R-:W-:-:S04]  /*0a00*/  LOP3.LUT R0, R2, 0xffffff80, RZ, 0xc0, !PT ;  /* 0xffffff8002007812 */ /* 0x001fc800078ec0ff */
[----:B------:R-:W-:-:S13]  /*0a10*/  ISETP.NE.AND P0, PT, R0, 0x80, PT ;  /* 0x000000800000780c */ /* 0x000fda0003f05270 */
[----:B------:R-:W-:Y:S08]  /*0a20*/  @!P0 BAR.ARV 0x9, 0x100 ;  /* 0x0244000000008b1d */ /* 0x000ff00000002000 */
[----:B------:R-:W-:Y:S06]  /*0a30*/  BAR.SYNC.DEFER_BLOCKING 0x5, 0x200 ;  /* 0x0148000000007b1d */ /* 0x000fec0000010000 */
[----:B------:R-:W0:Y:S01]  /*0a40*/  LDS.128 R4, [UR4+0x168d0] ;  /* 0x0168d004ff047984 */ /* 0x000e220008000c00 */
[----:B------:R-:W-:Y:S01]  /*0a50*/  ULDC UR4, c[0x0][0xc3c] ;  /* 0x00030f0000047ab9 */ /* 0x000fe20000000800 */
        /* <DEDUP_REMOVED lines=10> */
[----:B------:R-:W-:Y:S01]  /*0b00*/  R2UR UR5, R5 ;  /* 0x00000000050572ca */ /* 0x000fe200000e0000 */
[----:B------:R-:W-:Y:S01]  /*0b10*/  UMOV UR37, URZ ;  /* 0x0000003f00257c82 */ /* 0x000fe20008000000 */
[CC--:B------:R-:W-:Y:S02]  /*0b20*/  LEA.HI R153, R0.reuse, R157.reuse, RZ, 0x7 ;  /* 0x0000009d00997211 */ /* 0x0c0fe400078f38ff */
[----:B------:R-:W-:-:S02]  /*0b30*/  LEA.HI R3, R0, R157, RZ, 0x5 ;  /* 0x0000009d00037211 */ /* 0x000fc400078f28ff */
[----:B------:R-:W-:Y:S02]  /*0b40*/  LOP3.LUT R152, R153, 0xffffff80, RZ, 0xc0, !PT ;  /* 0xffffff8099987812 */ /* 0x000fe400078ec0ff */
[CC--:B------:R-:W-:Y:S01]  /*0b50*/  LEA.HI R2, R0.reuse, R157.reuse, RZ, 0x4 ;  /* 0x0000009d00027211 */ /* 0x0c0fe200078f20ff */
[----:B------:R-:W-:Y:S01]  /*0b60*/  IMAD.SHL.U32 R3, R3, 0x20, RZ ;  /* 0x0000002003037824 */ /* 0x000fe200078e00ff */
[----:B------:R-:W-:Y:S01]  /*0b70*/  LEA.HI R10, R0, R157, RZ, 0x2 ;  /* 0x0000009d000a7211 */ /* 0x000fe200078f10ff */
[C---:B------:R-:W-:Y:S01]  /*0b80*/  IMAD.IADD R152, R157.reuse, 0x1, -R152 ;  /* 0x000000019d987824 */ /* 0x040fe200078e0a98 */
[----:B------:R-:W-:Y:S02]  /*0b90*/  LOP3.LUT R4, R2, 0x3fffff0, RZ, 0xc0, !PT ;  /* 0x03fffff002047812 */ /* 0x000fe400078ec0ff */
[----:B------:R-:W-:Y:S02]  /*0ba0*/  SHF.R.S32.HI R5, RZ, 0x4, R2 ;  /* 0x00000004ff057819 */ /* 0x000fe40000011402 */
[----:B------:R-:W-:Y:S01]  /*0bb0*/  SHF.R.S32.HI R7, RZ, 0x1f, R152 ;  /* 0x0000001fff077819 */ /* 0x000fe20000011498 */
[----:B------:R-:W-:Y:S01]  /*0bc0*/  IMAD.IADD R4, R157, 0x1, -R4 ;  /* 0x000000019d047824 */ /* 0x000fe200078e0a04 */
[----:B------:R-:W-:-:S02]  /*0bd0*/  LOP3.LUT R3, R3, 0xfffffc00, RZ, 0xc0, !PT ;  /* 0xfffffc0003037812 */ /* 0x000fc400078ec0ff */
[----:B------:R-:W-:Y:S02]  /*0be0*/  LEA.HI R6, R7, R152, RZ, 0x2 ;  /* 0x0000009807067211 */ /* 0x000fe400078f10ff */
[----:B------:R-:W-:Y:S01]  /*0bf0*/  LEA.HI R2, R2, R5, RZ, 0x1 ;  /* 0x0000000502027211 */ /* 0x000fe200078f08ff */
[----:B------:R-:W-:Y:S01]  /*0c00*/  IMAD R3, R4, 0x40, R3 ;  /* 0x0000004004037824 */ /* 0x000fe200078e0203 */
[--C-:B------:R-:W-:Y:S02]  /*0c10*/  SHF.R.S32.HI R8, RZ, 0x2, R6.reuse ;  /* 0x00000002ff087819 */ /* 0x100fe40000011406 */
[----:B------:R-:W-:Y:S02]  /*0c20*/  SHF.R.S32.HI R9, RZ, 0x1f, R6 ;  /* 0x0000001fff097819 */ /* 0x000fe40000011406 */
[----:B------:R-:W-:Y:S02]  /*0c30*/  SHF.R.S32.HI R153, RZ, 0x7, R153 ;  /* 0x00000007ff997819 */ /* 0x000fe40000011499 */
[----:B------:R-:W-:-:S02]  /*0c40*/  LOP3.LUT R10, R10, 0xfffffffc, RZ, 0xc0, !PT ;  /* 0xfffffffc0a0a7812 */ /* 0x000fc400078ec0ff */
[----:B------:R-:W-:Y:S01]  /*0c50*/  LEA.HI R9, R9, R8, RZ, 0x3 ;  /* 0x0000000809097211 */ /* 0x000fe200078f18ff */
[----:B------:R-:W-:Y:S01]  /*0c60*/  IMAD.HI R4, R153, 0x55555556, RZ ;  /* 0x5555555699047827 */ /* 0x000fe200078e02ff */
[----:B------:R-:W-:Y:S02]  /*0c70*/  LOP3.LUT R2, R2, 0x1ffffffe, RZ, 0xc0, !PT ;  /* 0x1ffffffe02027812 */ /* 0x000fe400078ec0ff */
[----:B------:R-:W-:Y:S01]  /*0c80*/  LEA.HI R0, R0, R157, RZ, 0x3 ;  /* 0x0000009d00007211 */ /* 0x000fe200078f18ff */
[----:B------:R-:W-:Y:S01]  /*0c90*/  IMAD.IADD R10, R157, 0x1, -R10 ;  /* 0x000000019d0a7824 */ /* 0x000fe200078e0a0a */
[----:B------:R-:W-:Y:S01]  /*0ca0*/  LOP3.LUT R9, R9, 0xfffffff8, RZ, 0xc0, !PT ;  /* 0xfffffff809097812 */ /* 0x000fe200078ec0ff */
[----:B------:R-:W-:Y:S01]  /*0cb0*/  IMAD.IADD R2, R5, 0x1, -R2 ;  /* 0x0000000105027824 */ /* 0x000fe200078e0a02 */
[----:B------:R-:W-:Y:S02]  /*0cc0*/  LEA.HI R7, R7, R152, RZ, 0x5 ;  /* 0x0000009807077211 */ /* 0x000fe400078f28ff */
[----:B------:R-:W-:Y:S01]  /*0cd0*/  LOP3.LUT R18, R0, 0xfffffff8, RZ, 0xc0, !PT ;  /* 0xfffffff800127812 */ /* 0x000fe200078ec0ff */
[----:B------:R-:W-:Y:S01]  /*0ce0*/  IMAD.IADD R8, R8, 0x1, -R9 ;  /* 0x0000000108087824 */ /* 0x000fe200078e0a09 */
[----:B------:R-:W-:Y:S01]  /*0cf0*/  LEA.HI R4, R4, R4, RZ, 0x1 ;  /* 0x0000000404047211 */ /* 0x000fe200078f08ff */
[----:B------:R-:W-:Y:S01]  /*0d00*/  IMAD R155, R2, 0x8, R3 ;  /* 0x00000008029b7824 */ /* 0x000fe200078e0203 */
[----:B------:R-:W-:Y:S01]  /*0d10*/  LEA.HI R5, R10, R10, RZ, 0x1 ;  /* 0x0000000a0a057211 */ /* 0x000fe200078f08ff */
[----:B------:R-:W-:Y:S01]  /*0d20*/  IMAD.IADD R18, R157, 0x1, -R18 ;  /* 0x000000019d127824 */ /* 0x000fe200078e0a12 */
[----:B------:R-:W-:Y:S01]  /*0d30*/  SHF.R.S32.HI R7, RZ, 0x5, R7 ;  /* 0x00000005ff077819 */ /* 0x000fe20000011407 */
[----:B------:R-:W-:Y:S01]  /*0d40*/  IMAD R4, R4, -0x3, R153 ;  /* 0xfffffffd04047824 */ /* 0x000fe200078e0299 */
[----:B------:R-:W-:Y:S01]  /*0d50*/  LOP3.LUT R5, R5, 0x1ffffffe, RZ, 0xc0, !PT ;  /* 0x1ffffffe05057812 */ /* 0x000fe200078ec0ff */
[----:B------:R-:W-:Y:S01]  /*0d60*/  IMAD.SHL.U32 R19, R18, 0x8, RZ ;  /* 0x0000000812137824 */ /* 0x000fe200078e00ff */
[----:B------:R-:W-:Y:S01]  /*0d70*/  LOP3.LUT R3, R6, 0x7ffffffc, RZ, 0xc0, !PT ;  /* 0x7ffffffc06037812 */ /* 0x000fe200078ec0ff */
[----:B------:R-:W-:Y:S01]  /*0d80*/  IMAD R7, R7, 0x10, R8 ;  /* 0x0000001007077824 */ /* 0x000fe200078e0208 */
[----:B------:R-:W-:Y:S01]  /*0d90*/  SHF.R.S32.HI R23, RZ, 0x3, R0 ;  /* 0x00000003ff177819 */ /* 0x000fe20000011400 */
[----:B------:R-:W-:Y:S01]  /*0da0*/  IMAD.IADD R5, R10, 0x1, -R5 ;  /* 0x000000010a057824 */ /* 0x000fe200078e0a05 */
[----:B------:R-:W-:Y:S01]  /*0db0*/  SHF.R.S32.HI R156, RZ, 0x1f, R19 ;  /* 0x0000001fff9c7819 */ /* 0x000fe20000011413 */
[----:B------:R-:W-:-:S02]  /*0dc0*/  IMAD R154, R4, 0x40, R7 ;  /* 0x00000040049a7824 */ /* 0x000fc400078e0207 */
[----:B------:R-:W-:Y:S02]  /*0dd0*/  IMAD.IADD R16, R152, 0x1, -R3 ;  /* 0x0000000198107824 */ /* 0x000fe400078e0a03 */
[----:B------:R-:W-:-:S07]  /*0de0*/  IMAD R17, R5, 0x8, R154 ;  /* 0x0000000805117824 */ /* 0x000fce00078e029a */
.L_x_1114:
[----:B------:R-:W-:Y:S01]  /*0df0*/  ULDC.64 UR8, c[0x0][0xa28] ;  /* 0x00028a0000087ab9 */ /* 0x000fe20000000a00 */
[----:B------:R-:W-:Y:S01]  /*0e00*/  ULDC UR4, c[0x0][0x424] ;  /* 0x0001090000047ab9 */ /* 0x000fe20000000800 */
[----:B------:R-:W-:-:S04]  /*0e10*/  UISETP.NE.U32.AND UP0, UPT, UR8, URZ, UPT ;  /* 0x0000003f0800728c */ /* 0x000fc8000bf05070 */
[----:B------:R-:W-:-:S03]  /*0e20*/  UISETP.NE.AND.EX UP0, UPT, UR9, URZ, UPT, UP0 ;  /* 0x0000003f0900728c */ /* 0x000fc6000bf05300 */
[----:B------:R-:W-:Y:S02]  /*0e30*/  ULDC.64 UR8, c[0x0][0xa18] ;  /* 0x0002860000087ab9 */ /* 0x000fe40000000a00 */
[----:B------:R-:W-:Y:S01]  /*0e40*/  UISETP.NE.U32.AND UP1, UPT, UR8, URZ, UPT ;  /* 0x0000003f0800728c */ /* 0x000fe2000bf25070 */
[----:B------:R-:W-:-:S03]  /*0e50*/  PLOP3.LUT P0, PT, PT, PT, UP0, 0x80, 0x0 ;  /* 0x000000000000781c */ /* 0x000fc60003f0f008 */
[----:B------:R-:W-:-:S03]  /*0e60*/  UISETP.NE.AND.EX UP1, UPT, UR9, URZ, UPT, UP1 ;  /* 0x0000003f0900728c */ /* 0x000fc6000bf25310 */
[----:B------:R-:W-:Y:S02]  /*0e70*/  @UP0 ULDC.64 UR8, c[0x0][0xa28] ;  /* 0x00028a0000080ab9 */ /* 0x000fe40000000a00 */
[----:B------:R-:W-:Y:S01]  /*0e80*/  @UP0 UIMAD.WIDE UR8, UR6, 0x4, UR8 ;  /* 0x00000004060808a5 */ /* 0x000fe2000f8e0208 */
[----:B------:R-:W-:-:S05]  /*0e90*/  PLOP3.LUT P2, PT, PT, PT, UP1, 0x80, 0x0 ;  /* 0x000000000000781c */ /* 0x000fca0003f4f018 */
[----:B------:R-:W-:Y:S01]  /*0ea0*/  @UP1 ULDC.64 UR10, c[0x0][0xa18] ;  /* 0x00028600000a1ab9 */ /* 0x000fe20000000a00 */
[----:B012---:R-:W-:Y:S02]  /*0eb0*/  IMAD.U32 R2, RZ, RZ, UR8 ;  /* 0x00000008ff027e24 */ /* 0x007fe4000f8e00ff */
[----:B------:R-:W-:Y:S01]  /*0ec0*/  IMAD.U32 R3, RZ, RZ, UR9 ;  /* 0x00000009ff037e24 */ /* 0x000fe2000f8e00ff */
[----:B------:R-:W-:-:S04]  /*0ed0*/  @UP1 UIMAD.WIDE UR8, UR6, 0x4, UR10 ;  /* 0x00000004060818a5 */ /* 0x000fc8000f8e020a */
[----:B------:R-:W2:Y:S02]  /*0ee0*/  @P0 LDG.E R2, desc[UR50][R2.64] ;  /* 0x0000003202020981 */ /* 0x000ea4000c1e1900 */
[----:B------:R-:W-:Y:S02]  /*0ef0*/  IMAD.U32 R4, RZ, RZ, UR8 ;  /* 0x00000008ff047e24 */ /* 0x000fe4000f8e00ff */
[----:B------:R-:W-:Y:S01]  /*0f00*/  IMAD.U32 R5, RZ, RZ, UR9 ;  /* 0x00000009ff057e24 */ /* 0x000fe2000f8e00ff */
[----:B------:R-:W-:-:S04]  /*0f10*/  ULDC.64 UR8, c[0x0][0x418] ;  /* 0x0001060000087ab9 */ /* 0x000fc80000000a00 */
[----:B------:R-:W3:Y:S01]  /*0f20*/  @P2 LDG.E R4, desc[UR50][R4.64] ;  /* 0x0000003204042981 */ /* 0x000ee2000c1e1900 */
[----:B------:R-:W-:Y:S01]  /*0f30*/  UISETP.NE.U32.AND UP0, UPT, UR8, URZ, UPT ;  /* 0x0000003f0800728c */ /* 0x000fe2000bf05070 */
[----:B------:R-:W-:Y:S01]  /*0f40*/  UMOV UR42, URZ ;  /* 0x0000003f002a7c82 */ /* 0x000fe20008000000 */
[----:B------:R-:W-:Y:S02]  /*0f50*/  ULDC UR38, c[0x0][0x288] ;  /* 0x0000a20000267ab9 */ /* 0x000fe40000000800 */
[----:B------:R-:W-:Y:S01]  /*0f60*/  UISETP.NE.AND.EX UP0, UPT, UR9, URZ, UPT, UP0 ;  /* 0x0000003f0900728c */ /* 0x000fe2000bf05300 */
[----:B------:R-:W-:Y:S02]  /*0f70*/  UMOV UR39, UR7 ;  /* 0x0000000700277c82 */ /* 0x000fe40008000000 */
[----:B------:R-:W-:Y:S01]  /*0f80*/  ULDC.64 UR8, c[0x0][0xa20] ;  /* 0x0002880000087ab9 */ /* 0x000fe20000000a00 */
[----:B------:R-:W-:Y:S01]  /*0f90*/  USEL UR4, UR4, 0x1, UP0 ;  /* 0x0000000104047887 */ /* 0x000fe20008000000 */
[----:B------:R-:W-:Y:S01]  /*0fa0*/  ISETP.NE.U32.AND P1, PT, RZ, UR8, PT ;  /* 0x00000008ff007c0c */ /* 0x000fe2000bf25070 */
[----:B------:R-:W-:-:S02]  /*0fb0*/  ULDC UR8, c[0x0][0x2f0] ;  /* 0x0000bc0000087ab9 */ /* 0x000fc40000000800 */
[----:B------:R-:W-:Y:S01]  /*0fc0*/  UIMAD UR4, UR4, UR8, URZ ;  /* 0x00000008040472a4 */ /* 0x000fe2000f8e023f */
[----:B------:R-:W-:Y:S02]  /*0fd0*/  ISETP.NE.AND.EX P1, PT, RZ, UR9, PT, P1 ;  /* 0x00000009ff007c0c */ /* 0x000fe4000bf25310 */
[----:B--2---:R-:W-:Y:S02]  /*0fe0*/  @P0 R2UR UR42, R2 ;  /* 0x00000000022a02ca */ /* 0x004fe400000e0000 */
[----:B---3--:R-:W-:Y:S01]  /*0ff0*/  @P2 R2UR UR38, R4 ;  /* 0x00000000042622ca */ /* 0x008fe200000e0000 */
[----:B-----5:R-:W-:-:S14]  /*1000*/  @P2 BRA `(.L_x_1027) ;  /* 0x0000000000342947 */ /* 0x020fdc0003800000 */
        /* <DEDUP_REMOVED lines=13> */
.L_x_1027:
[----:B------:R-:W-:Y:S01]  /*10e0*/  UMOV UR40, UR6 ;  /* 0x0000000600287c82 */ /* 0x000fe20008000000 */
[----:B------:R-:W-:Y:S05]  /*10f0*/  @!P1 BRA `(.L_x_1028) ;  /* 0x00000000001c9947 */ /* 0x000fea0003800000 */
[----:B------:R-:W-:Y:S02]  /*1100*/  ULDC.64 UR8, c[0x0][0xa20] ;  /* 0x0002880000087ab9 */ /* 0x000fe40000000a00 */
[----:B------:R-:W-:-:S06]  /*1110*/  UIMAD.WIDE UR6, UR6, 0x4, UR8 ;  /* 0x00000004060678a5 */ /* 0x000fcc000f8e0208 */
[----:B------:R-:W-:Y:S02]  /*1120*/  IMAD.U32 R2, RZ, RZ, UR6 ;  /* 0x00000006ff027e24 */ /* 0x000fe4000f8e00ff */
[----:B------:R-:W-:-:S05]  /*1130*/  IMAD.U32 R3, RZ, RZ, UR7 ;  /* 0x00000007ff037e24 */ /* 0x000fca000f8e00ff */
[----:B------:R-:W2:Y:S02]  /*1140*/  LDG.E R2, desc[UR50][R2.64] ;  /* 0x0000003202027981 */ /* 0x000ea4000c1e1900 */
[----:B--2---:R-:W-:Y:S01]  /*1150*/  R2UR UR4, R2 ;  /* 0x00000000020472ca */ /* 0x004fe200000e0000 */
[----:B------:R-:W-:-:S14]  /*1160*/  BRA `(.L_x_1029) ;  /* 0x0000000000347947 */ /* 0x000fdc0003800000 */
.L_x_1028:
        /* <DEDUP_REMOVED lines=13> */
.L_x_1029:
[----:B------:R-:W-:Y:S01]  /*1240*/  ULDC UR6, c[0x0][0x448] ;  /* 0x0001120000067ab9 */ /* 0x000fe20000000800 */
[----:B------:R-:W-:Y:S02]  /*1250*/  UIMAD UR41, UR5, 0xc0, URZ ;  /* 0x000000c0052978a4 */ /* 0x000fe4000f8e023f */
[----:B------:R-:W-:Y:S02]  /*1260*/  UISETP.NE.AND UP0, UPT, UR6, 0x1, UPT ;  /* 0x000000010600788c */ /* 0x000fe4000bf05270 */
[----:B------:R-:W-:Y:S02]  /*1270*/  UIADD3 UR8, UR41, 0xbf, URZ ;  /* 0x000000bf29087890 */ /* 0x000fe4000fffe03f */
[----:B------:R-:W-:-:S03]  /*1280*/  UIADD3 UR42, -UR42, UR4, URZ ;  /* 0x000000042a2a7290 */ /* 0x000fc6000fffe13f */
[----:B------:R-:W-:Y:S01]  /*1290*/  ULDC.64 UR4, c[0x0][0x9e0] ;  /* 0x0002780000047ab9 */ /* 0x000fe20000000a00 */
[----:B------:R-:W-:Y:S02]  /*12a0*/  UIADD3 UR9, UR42, 0x1, -UR38 ;  /* 0x000000012a097890 */ /* 0x000fe4000fffe826 */
[----:B------:R-:W-:Y:S01]  /*12b0*/  UISETP.GE.AND UP1, UPT, UR5, 0x1, UPT ;  /* 0x000000010500788c */ /* 0x000fe2000bf26270 */
[----:B------:R-:W-:Y:S01]  /*12c0*/  @UP0 ULDC UR6, c[0x0][0x44c] ;  /* 0x0001130000060ab9 */ /* 0x000fe20000000800 */
[----:B------:R-:W-:Y:S01]  /*12d0*/  @UP0 ULDC UR10, c[0x0][0x450] ;  /* 0x00011400000a0ab9 */ /* 0x000fe20000000800 */
[----:B------:R-:W-:-:S03]  /*12e0*/  UIMAD.WIDE.U32 UR6, UR8, UR6, URZ ;  /* 0x00000006080672a5 */ /* 0x000fc6000f8e003f */
[----:B------:R-:W-:Y:S01]  /*12f0*/  PLOP3.LUT P1, PT, PT, PT, UP1, 0x80, 0x0 ;  /* 0x000000000000781c */ /* 0x000fe20003f2f018 */
[----:B------:R-:W-:-:S04]  /*1300*/  @UP0 USHF.R.U32.HI UR8, URZ, UR10, UR7 ;  /* 0x0000000a3f080299 */ /* 0x000fc80008011607 */
[----:B------:R-:W-:-:S04]  /*1310*/  UIADD3 UR8, UR9, UR8, URZ ;  /* 0x0000000809087290 */ /* 0x000fc8000fffe03f */
[----:B------:R-:W-:-:S06]  /*1320*/  UIADD3 UR4, UR8, UR4, URZ ;  /* 0x0000000408047290 */ /* 0x000fcc000fffe03f */
[----:B------:R-:W-:Y:S01]  /*1330*/  IMAD.U32 R0, RZ, RZ, UR4 ;  /* 0x00000004ff007e24 */ /* 0x000fe2000f8e00ff */
[----:B------:R-:W-:Y:S06]  /*1340*/  @!P1 BRA `(.L_x_1030) ;  /* 0x0000000000409947 */ /* 0x000fec0003800000 */
        /* <DEDUP_REMOVED lines=10> */
.L_x_1031:
[----:B------:R-:W-:-:S11]  /*13f0*/  UISETP.NE.AND UP1, UPT, UR5, 0x1, UPT ;  /* 0x000000010500788c */ /* 0x000fd6000bf25270 */
[----:B------:R-:W-:Y:S02]  /*1400*/  @UP1 ULDC.64 UR8, c[0x0][0x9e8] ;  /* 0x00027a0000081ab9 */ /* 0x000fe40000000a00 */
[----:B------:R-:W-:-:S04]  /*1410*/  UIMAD.WIDE.U32 UR6, UR4, UR8, URZ ;  /* 0x00000008040672a5 */ /* 0x000fc8000f8e003f */
[----:B------:R-:W-:-:S12]  /*1420*/  @UP1 USHF.R.U32.HI UR4, URZ, UR9, UR7 ;  /* 0x000000093f041299 */ /* 0x000fd80008011607 */
.L_x_1032:
[----:B------:R-:W-:-:S06]  /*1430*/  UIMAD UR4, UR4, UR5, UR5 ;  /* 0x00000005040472a4 */ /* 0x000fcc000f8e0205 */
[----:B------:R-:W-:-:S07]  /*1440*/  VIMNMX R0, R0, UR4, PT ;  /* 0x0000000400007c48 */ /* 0x000fce000bfe0100 */
.L_x_1030:
[----:B------:R-:W-:Y:S01]  /*1450*/  UIADD3 UR4, UR42, 0x7f, URZ ;  /* 0x0000007f2a047890 */ /* 0x000fe2000fffe03f */
        /* <DEDUP_REMOVED lines=10> */
[----:B------:R-:W-:-:S02]  /*1500*/  UIADD3 UR49, UR42, -UR38, URZ ;  /* 0x800000262a317290 */ /* 0x000fc4000fffe03f */
        /* <DEDUP_REMOVED lines=17> */
.L_x_1034:
[----:B------:R-:W-:-:S11]  /*1620*/  UISETP.NE.AND UP0, UPT, UR5, 0x1, UPT ;  /* 0x000000010500788c */ /* 0x000fd6000bf05270 */
[----:B------:R-:W-:Y:S02]  /*1630*/  @UP0 ULDC.64 UR10, c[0x0][0x9e8] ;  /* 0x00027a00000a0ab9 */ /* 0x000fe40000000a00 */
[----:B------:R-:W-:-:S04]  /*1640*/  UIMAD.WIDE.U32 UR6, UR4, UR10, URZ ;  /* 0x0000000a040672a5 */ /* 0x000fc8000f8e003f */
[----:B------:R-:W-:-:S12]  /*1650*/  @UP0 USHF.R.U32.HI UR4, URZ, UR11, UR7 ;  /* 0x0000000b3f040299 */ /* 0x000fd80008011607 */
.L_x_1035:
[----:B------:R-:W-:-:S04]  /*1660*/  UIMAD UR4, UR4, UR5, URZ ;  /* 0x00000005040472a4 */ /* 0x000fc8000f8e023f */
[----:B------:R-:W-:-:S04]  /*1670*/  UISETP.LT.AND UP0, UPT, UR9, UR4, UPT ;  /* 0x000000040900728c */ /* 0x000fc8000bf01270 */
[----:B------:R-:W-:-:S12]  /*1680*/  USEL UR9, UR9, UR4, !UP0 ;  /* 0x0000000409097287 */ /* 0x000fd8000c000000 */
.L_x_1033:
[----:B------:R-:W-:Y:S01]  /*1690*/  USHF.R.S32.HI UR4, URZ, 0x1f, UR9 ;  /* 0x0000001f3f047899 */ /* 0x000fe20008011409 */
[----:B------:R-:W-:Y:S01]  /*16a0*/  PLOP3.LUT P0, PT, PT, PT, PT, 0x80, 0x0 ;  /* 0x000000000000781c */ /* 0x000fe20003f0f070 */
[----:B------:R-:W-:Y:S01]  /*16b0*/  IMAD.MOV.U32 R0, RZ, RZ, RZ ;  /* 0x000000ffff007224 */ /* 0x000fe200078e00ff */
[----:B------:R-:W-:Y:S01]  /*16c0*/  CS2R R118, SRZ ;  /* 0x0000000000767805 */ /* 0x000fe2000001ff00 */
[----:B------:R-:W-:Y:S01]  /*16d0*/  ULEA.HI UR4, UR4, UR9, URZ, 0x7 ;  /* 0x0000000904047291 */ /* 0x000fe2000f8f383f */
[----:B------:R-:W-:Y:S01]  /*16e0*/  IMAD.MOV.U32 R20, RZ, RZ, RZ ;  /* 0x000000ffff147224 */ /* 0x000fe200078e00ff */
[----:B------:R-:W-:Y:S02]  /*16f0*/  CS2R R116, SRZ ;  /* 0x0000000000747805 */ /* 0x000fe4000001ff00 */
[----:B------:R-:W-:Y:S01]  /*1700*/  CS2R R114, SRZ ;  /* 0x0000000000727805 */ /* 0x000fe2000001ff00 */
[----:B------:R-:W-:Y:S01]  /*1710*/  USHF.R.S32.HI UR4, URZ, 0x7, UR4 ;  /* 0x000000073f047899 */ /* 0x000fe20008011404 */
[----:B------:R-:W-:-:S02]  /*1720*/  CS2R R112, SRZ ;  /* 0x0000000000707805 */ /* 0x000fc4000001ff00 */
[----:B------:R-:W-:Y:S01]  /*1730*/  CS2R R14, SRZ ;  /* 0x00000000000e7805 */ /* 0x000fe2000001ff00 */
[----:B------:R-:W-:Y:S01]  /*1740*/  IMAD.MOV.U32 R110, RZ, RZ, RZ ;  /* 0x000000ffff6e7224 */ /* 0x000fe200078e00ff */
[----:B------:R-:W-:Y:S01]  /*1750*/  UISETP.LT.AND UP0, UPT, URZ, UR4, UPT ;  /* 0x000000043f00728c */ /* 0x000fe2000bf01270 */
[----:B------:R-:W-:Y:S02]  /*1760*/  CS2R R24, SRZ ;  /* 0x0000000000187805 */ /* 0x000fe4000001ff00 */
[----:B------:R-:W-:Y:S01]  /*1770*/  CS2R R12, SRZ ;  /* 0x00000000000c7805 */ /* 0x000fe2000001ff00 */
[----:B------:R-:W-:Y:S01]  /*1780*/  IMAD.MOV.U32 R106, RZ, RZ, RZ ;  /* 0x000000ffff6a7224 */ /* 0x000fe200078e00ff */
[----:B------:R-:W-:Y:S01]  /*1790*/  USEL UR43, URZ, UR4, !UP0 ;  /* 0x000000043f2b7287 */ /* 0x000fe2000c000000 */
[----:B------:R-:W-:Y:S01]  /*17a0*/  IMAD.MOV.U32 R27, RZ, RZ, RZ ;  /* 0x000000ffff1b7224 */ /* 0x000fe200078e00ff */
[----:B------:R-:W-:Y:S02]  /*17b0*/  CS2R R102, SRZ ;  /* 0x0000000000667805 */ /* 0x000fe4000001ff00 */
[----:B------:R-:W-:-:S02]  /*17c0*/  CS2R R100, SRZ ;  /* 0x0000000000647805 */ /* 0x000fc4000001ff00 */
[----:B------:R-:W-:Y:S02]  /*17d0*/  CS2R R98, SRZ ;  /* 0x0000000000627805 */ /* 0x000fe4000001ff00 */
[----:B------:R-:W-:Y:S02]  /*17e0*/  CS2R R96, SRZ ;  /* 0x0000000000607805 */ /* 0x000fe4000001ff00 */
[----:B------:R-:W-:Y:S02]  /*17f0*/  ISETP.GT.AND P1, PT, R88, UR43, PT ;  /* 0x0000002b58007c0c */ /* 0x000fe4000bf24270 */
[----:B------:R-:W-:Y:S02]  /*1800*/  CS2R R94, SRZ ;  /* 0x00000000005e7805 */ /* 0x000fe4000001ff00 */
[----:B------:R-:W-:Y:S02]  /*1810*/  CS2R R92, SRZ ;  /* 0x00000000005c7805 */ /* 0x000fe4000001ff00 */
[----:B------:R-:W-:Y:S01]  /*1820*/  CS2R R90, SRZ ;  /* 0x00000000005a7805 */ /* 0x000fe2000001ff00 */
[----:B------:R-:W-:-:S06]  /*1830*/  IMAD.MOV.U32 R89, RZ, RZ, RZ ;  /* 0x000000ffff597224 */ /* 0x000fcc00078e00ff */
        /* <DEDUP_REMOVED lines=32> */
.L_x_1037:
        /* <DEDUP_REMOVED lines=9> */
.L_x_1235:
[----:B------:R-:W-:Y:S05]  /*1ad0*/  @!P0 BRA `(.L_x_1039) ;  /* 0x0000000000048947 */ /* 0x000fea0003800000 */
[----:B------:R-:W-:Y:S01]  /*1ae0*/  BPT.TRAP 0x1 ;  /* 0x000000040000795c */ /* 0x000fe20000300000 */
.L_x_1039:
[----:B------:R-:W-:Y:S02]  /*1af0*/  IMAD.U32 R15, RZ, RZ, UR37 ;  /* 0x00000025ff0f7e24 */ /* 0x000fe4000f8e00ff */
[----:B0-----:R-:W-:-:S03]  /*1b00*/  IMAD.U32 R0, RZ, RZ, UR46 ;  /* 0x0000002eff007e24 */ /* 0x001fc6000f8e00ff */
[----:B------:R-:W-:Y:S02]  /*1b10*/  LEA R15, R15, UR45, 0x3 ;  /* 0x0000002d0f0f7c11 */ /* 0x000fe4000f8e18ff */
[----:B------:R-:W-:-:S04]  /*1b20*/  SHF.L.U32 R0, R0, 0x1f, RZ ;  /* 0x0000001f00007819 */ /* 0x000fc800000006ff */
[----:B------:R0:W1:Y:S01]  /*1b30*/  SYNCS.PHASECHK.TRANS64.TRYWAIT P2, [R15+URZ+0x16830], R0 ;  /* 0x016830000f0075a7 */ /* 0x000062000804017f */
[----:B------:R-:W-:Y:S05]  /*1b40*/  @!P0 BRA `(.L_x_1040) ;  /* 0x0000000000048947 */ /* 0x000fea0003800000 */
[----:B------:R-:W-:Y:S01]  /*1b50*/  BPT.TRAP 0x1 ;  /* 0x000000040000795c */ /* 0x000fe20000300000 */
.L_x_1040:
[----:B------:R-:W2:Y:S02]  /*1b60*/  S2R R2, SR_TID.X ;  /* 0x0000000000027919 */ /* 0x000ea40000002100 */
[----:B--2---:R-:W-:Y:S01]  /*1b70*/  LOP3.LUT P1, RZ, R2, 0x7f, RZ, 0xc0, !PT ;  /* 0x0000007f02ff7812 */ /* 0x004fe2000782c0ff */
[----:B-1----:R-:W-:-:S12]  /*1b80*/  @P2 BRA `(.L_x_1041) ;  /* 0x0000000000082947 */ /* 0x002fd80003800000 */
[----:B------:R-:W1:Y:S02]  /*1b90*/  SYNCS.PHASECHK.TRANS64.TRYWAIT P2, [R15+URZ+0x16830], R0 ;  /* 0x016830000f0075a7 */ /* 0x000e64000804017f */
[----:B-1----:R-:W-:Y:S05]  /*1ba0*/  @!P2 BRA `(.L_x_1042) ;  /* 0x0000014400a4a947 */ /* 0x002fea0003800000 */
.L_x_1041:
        /* <DEDUP_REMOVED lines=46> */
[----:B------:R-:W-:Y:S02]  /*1e90*/  VIADD R24, R17, UR41 ;  /* 0x0000002911187c36 */ /* 0x000fe40008000000 */
        /* <DEDUP_REMOVED lines=8> */
[----:B------:R-:W-:Y:S01]  /*1f20*/  FMUL.FTZ R28, R29, UR10 ;  /* 0x0000000a1d1c7c20 */ /* 0x000fe20008410000 */
[----:B------:R-:W-:Y:S01]  /*1f30*/  FMUL.FTZ R37, R40, UR10 ;  /* 0x0000000a28257c20 */ /* 0x000fe20008410000 */
[----:B------:R-:W-:Y:S01]  /*1f40*/  FMUL.FTZ R29, R32, UR10 ;  /* 0x0000000a201d7c20 */ /* 0x000fe20008410000 */
[----:B------:R-:W-:Y:S01]  /*1f50*/  FMUL.FTZ R40, R63, UR10 ;  /* 0x0000000a3f287c20 */ /* 0x000fe20008410000 */
[----:B------:R-:W-:Y:S01]  /*1f60*/  @UP0 ULDC UR6, c[0x0][0x450] ;  /* 0x0001140000060ab9 */ /* 0x000fe20000000800 */
[----:B------:R-:W-:Y:S01]  /*1f70*/  FMUL.FTZ R32, R55, UR10 ;  /* 0x0000000a37207c20 */ /* 0x000fe20008410000 */
[----:B------:R-:W-:Y:S02]  /*1f80*/  IMAD.MOV.U32 R63, RZ, RZ, R24 ;  /* 0x000000ffff3f7224 */ /* 0x000fe400078e0018 */
[----:B------:R-:W-:Y:S01]  /*1f90*/  FMUL.FTZ R4, R31, UR10 ;  /* 0x0000000a1f047c20 */ /* 0x000fe20008410000 */
[----:B------:R-:W-:Y:S01]  /*1fa0*/  FMUL.FTZ R55, R57, UR10 ;  /* 0x0000000a39377c20 */ /* 0x000fe20008410000 */
[----:B------:R-:W-:Y:S01]  /*1fb0*/  @P3 SHF.R.U32.HI R63, RZ, UR6, R60 ;  /* 0x00000006ff3f3c19 */ /* 0x000fe2000801163c */
[----:B------:R-:W-:Y:S01]  /*1fc0*/  FMUL.FTZ R31, R33, UR10 ;  /* 0x0000000a211f7c20 */ /* 0x000fe20008410000 */
[----:B------:R-:W-:Y:S01]  /*1fd0*/  FMUL.FTZ R57, R61, UR10 ;  /* 0x0000000a3d397c20 */ /* 0x000fe20008410000 */
[----:B------:R-:W-:Y:S01]  /*1fe0*/  FMUL.FTZ R33, R36, UR10 ;  /* 0x0000000a24217c20 */ /* 0x000fe20008410000 */
[----:B------:R-:W-:-:S02]  /*1ff0*/  IMAD.MOV.U32 R61, RZ, RZ, -0x80 ;  /* 0xffffff80ff3d7424 */ /* 0x000fc400078e00ff */
[----:B------:R-:W-:Y:S01]  /*2000*/  FMUL.FTZ R36, R59, UR10 ;  /* 0x0000000a3b247c20 */ /* 0x000fe20008410000 */
[----:B------:R-:W-:Y:S01]  /*2010*/  FMUL.FTZ R59, R72, UR10 ;  /* 0x0000000a483b7c20 */ /* 0x000fe20008410000 */
[----:B------:R-:W-:Y:S01]  /*2020*/  FMUL.FTZ R90, R68, UR10 ;  /* 0x0000000a445a7c20 */ /* 0x000fe20008410000 */
[----:B------:R-:W0:Y:S01]  /*2030*/  SHFL.IDX PT, R72, R63, RZ, 0x1c1f ;  /* 0x001c1fff3f487589 */ /* 0x000e2200000e0000 */
[----:B------:R-:W-:Y:S01]  /*2040*/  IMAD R68, R88, R61, 0x80 ;  /* 0x0000008058447424 */ /* 0x000fe200078e023d */
[----:B------:R-:W-:Y:S01]  /*2050*/  ULDC.64 UR6, c[0x0][0x9e0] ;  /* 0x0002780000067ab9 */ /* 0x000fe20000000a00 */
[----:B------:R-:W-:Y:S01]  /*2060*/  FMUL.FTZ R8, R39, UR10 ;  /* 0x0000000a27087c20 */ /* 0x000fe20008410000 */
[----:B------:R-:W-:Y:S01]  /*2070*/  FMUL.FTZ R13, R43, UR10 ;  /* 0x0000000a2b0d7c20 */ /* 0x000fe20008410000 */
[----:B------:R-:W-:Y:S01]  /*2080*/  FMUL.FTZ R20, R47, UR10 ;  /* 0x0000000a2f147c20 */ /* 0x000fe20008410000 */
        /* <DEDUP_REMOVED lines=17> */
[----:B------:R-:W-:-:S02]  /*21a0*/  VIADD R61, R68, 0x1 ;  /* 0x00000001443d7836 */ /* 0x000fc40000000000 */
        /* <DEDUP_REMOVED lines=20> */
[----:B-1----:R-:W-:Y:S01]  /*22f0*/  FMUL.FTZ R15, R87, UR10 ;  /* 0x0000000a570f7c20 */ /* 0x002fe20008410000 */
[----:B------:R-:W-:Y:S01]  /*2300*/  FMUL.FTZ R76, R76, UR10 ;  /* 0x0000000a4c4c7c20 */ /* 0x000fe20008410000 */
[----:B------:R-:W-:Y:S01]  /*2310*/  FMUL.FTZ R84, R84, UR10 ;  /* 0x0000000a54547c20 */ /* 0x000fe20008410000 */
[----:B------:R-:W-:Y:S01]  /*2320*/  IMAD R60, R16, -0x2, R61 ;  /* 0xfffffffe103c7824 */ /* 0x000fe200078e023d */
[----:B------:R-:W-:Y:S01]  /*2330*/  PLOP3.LUT P2, PT, PT, PT, UP1, 0x40, 0x0 ;  /* 0x000000000000781c */ /* 0x000fe20003f4e818 */
[----:B------:R-:W-:Y:S01]  /*2340*/  IMAD.U32 R65, RZ, RZ, UR38 ;  /* 0x00000026ff417e24 */ /* 0x000fe2000f8e00ff */
[----:B------:R-:W1:Y:S01]  /*2350*/  MUFU.TANH R2, R2 ;  /* 0x0000000200027308 */ /* 0x000e620000002400 */
[----:B------:R-:W-:Y:S01]  /*2360*/  VIADD R61, R68, UR42 ;  /* 0x0000002a443d7c36 */ /* 0x000fe20008000000 */
[----:B------:R-:W-:-:S02]  /*2370*/  LEA R67, R88, 0xffffff80, 0x7 ;  /* 0xffffff8058437811 */ /* 0x000fc400078e38ff */
[----:B------:R-:W-:Y:S01]  /*2380*/  IADD3 R60, -R65, UR42, R60 ;  /* 0x0000002a413c7c10 */ /* 0x000fe2000fffe13c */
[----:B------:R-:W-:-:S03]  /*2390*/  IMAD R69, R16, -0x2, R61 ;  /* 0xfffffffe10457824 */ /* 0x000fc600078e023d */
[----:B------:R-:W2:Y:S01]  /*23a0*/  MUFU.TANH R89, R89 ;  /* 0x0000005900597308 */ /* 0x000ea20000002400 */
[C---:B------:R-:W-:Y:S02]  /*23b0*/  VIADD R70, R60.reuse, UR6 ;  /* 0x000000063c467c36 */ /* 0x040fe40008000000 */
[----:B------:R-:W-:-:S03]  /*23c0*/  VIADD R71, R60, UR21 ;  /* 0x000000153c477c36 */ /* 0x000fc60008000000 */
[----:B0-----:R-:W-:Y:S01]  /*23d0*/  VIADDMNMX R61, R72, R70, R69, PT ;  /* 0x00000046483d7246 */ /* 0x001fe20003800145 */
[----:B------:R-:W-:Y:S01]  /*23e0*/  IMAD.IADD R64, R71, 0x1, R72 ;  /* 0x0000000147407824 */ /* 0x000fe200078e0248 */
[----:B------:R-:W0:Y:S08]  /*23f0*/  MUFU.TANH R0, R0 ;  /* 0x0000000000007308 */ /* 0x000e300000002400 */
[----:B------:R-:W3:Y:S08]  /*2400*/  MUFU.TANH R3, R3 ;  /* 0x0000000300037308 */ /* 0x000ef00000002400 */
        /* <DEDUP_REMOVED lines=48> */
[----:B------:R0:W0:Y:S08]  /*2710*/  MUFU.TANH R62, R76 ;  /* 0x0000004c003e7308 */ /* 0x0000300000002400 */
        /* <DEDUP_REMOVED lines=10> */
[----:B------:R-:W0:Y:S01]  /*27c0*/  MUFU.TANH R15, R15 ;  /* 0x0000000f000f7308 */ /* 0x000e220000002400 */
[----:B-1234-:R-:W-:Y:S05]  /*27d0*/  @P2 BRA `(.L_x_1043) ;  /* 0x00000000005c2947 */ /* 0x01efea0003800000 */
[----:B------:R-:W-:Y:S01]  /*27e0*/  IMAD.U32 R65, RZ, RZ, UR38 ;  /* 0x00000026ff417e24 */ /* 0x000fe2000f8e00ff */
[----:B------:R-:W-:Y:S04]  /*27f0*/  BSSY B0, `(.L_x_1044) ;  /* 0x0000011000007945 */ /* 0x000fe80003800000 */
[----:B------:R-:W-:-:S04]  /*2800*/  IADD3 R60, -R65, UR42, R72 ;  /* 0x0000002a413c7c10 */ /* 0x000fc8000fffe148 */
        /* <DEDUP_REMOVED lines=10> */
.L_x_1045:
[----:B------:R-:W-:-:S06]  /*28b0*/  UISETP.NE.AND UP2, UPT, UR7, 0x1, UPT ;  /* 0x000000010700788c */ /* 0x000fcc000bf45270 */
[----:B------:R-:W-:-:S05]  /*28c0*/  PLOP3.LUT P2, PT, PT, PT, UP2, 0x80, 0x0 ;  /* 0x000000000000781c */ /* 0x000fca0003f4f028 */
[----:B------:R-:W-:-:S08]  /*28d0*/  @UP2 ULDC.64 UR10, c[0x0][0x9e8] ;  /* 0x00027a00000a2ab9 */ /* 0x000fd00000000a00 */
[----:B------:R-:W-:-:S05]  /*28e0*/  @P2 IMAD.HI.U32 R65, R60, UR10, RZ ;  /* 0x0000000a3c412c27 */ /* 0x000fca000f8e00ff */
[----:B------:R-:W-:-:S07]  /*28f0*/  @P2 SHF.R.U32.HI R60, RZ, UR11, R65 ;  /* 0x0000000bff3c2c19 */ /* 0x000fce0008011641 */
.L_x_1046:
[----:B------:R-:W-:Y:S05]  /*2900*/  BSYNC B0 ;  /* 0x0000000000007941 */ /* 0x000fea0003800000 */
.L_x_1044:
[----:B------:R-:W-:-:S04]  /*2910*/  IMAD R65, R60, UR7, -R67 ;  /* 0x000000073c417c24 */ /* 0x000fc8000f8e0a43 */
[----:B------:R-:W-:-:S05]  /*2920*/  IMAD R65, R16, -0x2, R65 ;  /* 0xfffffffe10417824 */ /* 0x000fca00078e0241 */
[----:B------:R-:W-:Y:S02]  /*2930*/  VIMNMX R64, R64, R65, !PT ;  /* 0x0000004140407248 */ /* 0x000fe40007fe0100 */
[----:B------:R-:W-:-:S07]  /*2940*/  VIADDMNMX R61, R65, UR7, R61, PT ;  /* 0x00000007413d7c46 */ /* 0x000fce000b80013d */
.L_x_1043:
[----:B------:R-:W2:Y:S01]  /*2950*/  LDL.LU R65, [R1] ;  /* 0x0000000001417983 */ /* 0x000ea20000300800 */
[C---:B------:R-:W-:Y:S02]  /*2960*/  ISETP.GE.AND P4, PT, R68.reuse, 0x9, PT ;  /* 0x000000094400780c */ /* 0x040fe40003f86270 */
[C---:B------:R-:W-:Y:S02]  /*2970*/  ISETP.GE.AND P2, PT, R68.reuse, 0x2, PT ;  /* 0x000000024400780c */ /* 0x040fe40003f46270 */
[----:B------:R-:W-:Y:S02]  /*2980*/  ISETP.GE.AND P5, PT, R68, 0xa, PT ;  /* 0x0000000a4400780c */ /* 0x000fe40003fa6270 */
[----:B------:R-:W-:-:S04]  /*2990*/  ISETP.GT.AND P3, PT, R64, 0x1, !P2 ;  /* 0x000000014000780c */ /* 0x000fc80005764270 */
[----:B------:R-:W-:-:S04]  /*29a0*/  ISETP.LT.OR P3, PT, R61, 0x2, P3 ;  /* 0x000000023d00780c */ /* 0x000fc80001f61670 */
[----:B------:R-:W-:Y:S02]  /*29b0*/  FSEL R132, R89, -INF , !P3 ;  /* 0xff80000059847808 */ /* 0x000fe40005800000 */
[----:B------:R-:W-:-:S04]  /*29c0*/  ISETP.GT.AND P3, PT, R64, 0x9, !P5 ;  /* 0x000000094000780c */ /* 0x000fc80006f64270 */
[----:B------:R-:W-:-:S04]  /*29d0*/  ISETP.LT.OR P3, PT, R61, 0xa, P3 ;  /* 0x0000000a3d00780c */ /* 0x000fc80001f61670 */
[----:B0-----:R-:W-:Y:S02]  /*29e0*/  FSEL R128, R28, -INF , !P3 ;  /* 0xff8000001c807808 */ /* 0x001fe40005800000 */
[----:B--2---:R-:W-:-:S04]  /*29f0*/  LOP3.LUT R65, R65, 0xfffffffd, RZ, 0xc0, !PT ;  /* 0xfffffffd41417812 */ /* 0x004fc800078ec0ff */
[----:B------:R-:W-:Y:S02]  /*2a00*/  @P4 LOP3.LUT R65, R65, 0x2, RZ, 0xfc, !PT ;  /* 0x0000000241414812 */ /* 0x000fe400078efcff */
[----:B------:R-:W-:Y:S02]  /*2a10*/  ISETP.GT.AND P4, PT, R64, 0x8, !P4 ;  /* 0x000000084000780c */ /* 0x000fe40006784270 */
[----:B------:R-:W-:Y:S02]  /*2a20*/  LOP3.LUT R65, R65, 0xfffffffb, RZ, 0xc0, !PT ;  /* 0xfffffffb41417812 */ /* 0x000fe400078ec0ff */
[----:B------:R-:W-:Y:S02]  /*2a30*/  ISETP.LT.OR P4, PT, R61, 0x9, P4 ;  /* 0x000000093d00780c */ /* 0x000fe40002781670 */
[----:B------:R-:W-:Y:S02]  /*2a40*/  @P5 LOP3.LUT R65, R65, 0x4, RZ, 0xfc, !PT ;  /* 0x0000000441415812 */ /* 0x000fe400078efcff */
[----:B------:R-:W-:-:S02]  /*2a50*/  ISETP.GE.AND P5, PT, R68, 0x11, PT ;  /* 0x000000114400780c */ /* 0x000fc40003fa6270 */
[----:B------:R-:W-:Y:S02]  /*2a60*/  FSEL R130, R27, -INF , !P4 ;  /* 0xff8000001b827808 */ /* 0x000fe40006000000 */
[----:B------:R-:W-:Y:S02]  /*2a70*/  ISETP.GE.AND P4, PT, R68, 0x12, PT ;  /* 0x000000124400780c */ /* 0x000fe40003f86270 */
[----:B------:R-:W-:Y:S02]  /*2a80*/  LOP3.LUT R65, R65, 0xfffffff7, RZ, 0xc0, !PT ;  /* 0xfffffff741417812 */ /* 0x000fe400078ec0ff */
[----:B------:R-:W-:-:S04]  /*2a90*/  ISETP.GT.AND P3, PT, R64, 0x10, !P5 ;  /* 0x000000104000780c */ /* 0x000fc80006f64270 */
[----:B------:R-:W-:Y:S02]  /*2aa0*/  ISETP.LT.OR P3, PT, R61, 0x11, P3 ;  /* 0x000000113d00780c */ /* 0x000fe40001f61670 */
[----:B------:R-:W-:Y:S02]  /*2ab0*/  @P5 LOP3.LUT R65, R65, 0x8, RZ, 0xfc, !PT ;  /* 0x0000000841415812 */ /* 0x000fe400078efcff */
[----:B------:R-:W-:Y:S02]  /*2ac0*/  FSEL R126, R29, -INF , !P3 ;  /* 0xff8000001d7e7808 */ /* 0x000fe40005800000 */
[----:B------:R-:W-:Y:S02]  /*2ad0*/  LOP3.LUT R65, R65, 0xfdffffff, RZ, 0xc0, !PT ;  /* 0xfdffffff41417812 */ /* 0x000fe400078ec0ff */
[----:B------:R-:W-:Y:S02]  /*2ae0*/  ISETP.GT.AND P3, PT, R64, 0x11, !P4 ;  /* 0x000000114000780c */ /* 0x000fe40006764270 */
[----:B------:R-:W-:-:S02]  /*2af0*/  @P4 LOP3.LUT R65, R65, 0x2000000, RZ, 0xfc, !PT ;  /* 0x0200000041414812 */ /* 0x000fc400078efcff */
[----:B------:R-:W-:Y:S02]  /*2b00*/  ISETP.GE.AND P4, PT, R68, 0x19, PT ;  /* 0x000000194400780c */ /* 0x000fe40003f86270 */
[----:B------:R-:W-:Y:S02]  /*2b10*/  ISETP.LT.OR P3, PT, R61, 0x12, P3 ;  /* 0x000000123d00780c */ /* 0x000fe40001f61670 */
[----:B------:R-:W-:Y:S02]  /*2b20*/  LOP3.LUT R65, R65, 0xfeffffff, RZ, 0xc0, !PT ;  /* 0xfeffffff41417812 */ /* 0x000fe400078ec0ff */
        /* <DEDUP_REMOVED lines=152> */
[----:B------:R-:W-:Y:S02]  /*34b0*/  ISETP.GT.AND P6, PT, R64, 0x79, !P6 ;  /* 0x000000794000780c */ /* 0x000fe400077c4270 */
[----:B------:R-:W0:Y:S02]  /*34c0*/  SHFL.IDX PT, R64, R63, 0x1, 0x1c1f ;  /* 0x003c1f003f407f89 */ /* 0x000e2400000e0000 */
[----:B------:R-:W-:Y:S02]  /*34d0*/  ISETP.LT.OR P6, PT, R61, 0x7a, P6 ;  /* 0x0000007a3d00780c */ /* 0x000fe400037c1670 */
[----:B------:R1:W-:Y:S02]  /*34e0*/  STL [R1], R65 ;  /* 0x0000004101007387 */ /* 0x0003e40000100800 */
[----:B------:R-:W-:-:S02]  /*34f0*/  FSEL R2, R85, -INF , !P6 ;  /* 0xff80000055027808 */ /* 0x000fc40007000000 */
[----:B------:R-:W-:Y:S02]  /*3500*/  PLOP3.LUT P6, PT, PT, PT, UP1, 0x40, 0x0 ;  /* 0x000000000000781c */ /* 0x000fe40003fce818 */
[----:B0-----:R-:W-:Y:S01]  /*3510*/  VIADDMNMX R27, R64, R70, R69, PT ;  /* 0x00000046401b7246 */ /* 0x001fe20003800145 */
[----:B------:R-:W-:-:S10]  /*3520*/  IMAD.IADD R29, R71, 0x1, R64 ;  /* 0x00000001471d7824 */ /* 0x000fd400078e0240 */
[----:B-1----:R-:W-:Y:S05]  /*3530*/  @P6 BRA `(.L_x_1047) ;  /* 0x0000000000646947 */ /* 0x002fea0003800000 */
        /* <DEDUP_REMOVED lines=14> */
.L_x_1049:
[----:B------:R-:W-:-:S06]  /*3620*/  UISETP.NE.AND UP2, UPT, UR7, 0x1, UPT ;  /* 0x000000010700788c */ /* 0x000fcc000bf45270 */
[----:B------:R-:W-:-:S05]  /*3630*/  PLOP3.LUT P6, PT, PT, PT, UP2, 0x80, 0x0 ;  /* 0x000000000000781c */ /* 0x000fca0003fcf028 */
[----:B------:R-:W-:-:S08]  /*3640*/  @UP2 ULDC.64 UR10, c[0x0][0x9e8] ;  /* 0x00027a00000a2ab9 */ /* 0x000fd00000000a00 */
[----:B------:R-:W-:Y:S01]  /*3650*/  @P6 IMAD.HI.U32 R33, R31, UR10, RZ ;  /* 0x0000000a1f216c27 */ /* 0x000fe2000f8e00ff */
[----:B------:R-:W-:-:S13]  /*3660*/  PLOP3.LUT P6, PT, PT, PT, UP2, 0x80, 0x0 ;  /* 0x000000000000781c */ /* 0x000fda0003fcf028 */
[----:B------:R-:W-:-:S07]  /*3670*/  @P6 SHF.R.U32.HI R31, RZ, UR11, R33 ;  /* 0x0000000bff1f6c19 */ /* 0x000fce0008011621 */
.L_x_1050:
[----:B------:R-:W-:Y:S05]  /*3680*/  BSYNC B0 ;  /* 0x0000000000007941 */ /* 0x000fea0003800000 */
.L_x_1048:
[----:B------:R-:W-:-:S04]  /*3690*/  IMAD R31, R31, UR7, -R67 ;  /* 0x000000071f1f7c24 */ /* 0x000fc8000f8e0a43 */
[----:B------:R-:W-:-:S05]  /*36a0*/  IMAD R64, R16, -0x2, R31 ;  /* 0xfffffffe10407824 */ /* 0x000fca00078e021f */
[----:B------:R-:W-:Y:S02]  /*36b0*/  VIMNMX R29, R29, R64, !PT ;  /* 0x000000401d1d7248 */ /* 0x000fe40007fe0100 */
[----:B------:R-:W-:-:S07]  /*36c0*/  VIADDMNMX R27, R64, UR7, R27, PT ;  /* 0x00000007401b7c46 */ /* 0x000fce000b80011b */
.L_x_1047:
[----:B------:R-:W-:Y:S01]  /*36d0*/  ISETP.GT.AND P2, PT, R29, 0x1, !P2 ;  /* 0x000000011d00780c */ /* 0x000fe20005744270 */
[----:B------:R-:W-:Y:S01]  /*36e0*/  ULDC UR10, c[0x0][0x988] ;  /* 0x00026200000a7ab9 */ /* 0x000fe20000000800 */
[----:B------:R-:W-:Y:S01]  /*36f0*/  LOP3.LUT P6, RZ, R65, 0x8, RZ, 0xc0, !PT ;  /* 0x0000000841ff7812 */ /* 0x000fe200078cc0ff */
[----:B------:R-:W-:Y:S01]  /*3700*/  IMAD.U32 R43, RZ, RZ, UR10 ;  /* 0x0000000aff2b7e24 */ /* 0x000fe2000f8e00ff */
[----:B------:R-:W-:Y:S01]  /*3710*/  ISETP.LT.OR P2, PT, R27, 0x2, P2 ;  /* 0x000000021b00780c */ /* 0x000fe20001741670 */
[----:B------:R-:W-:Y:S01]  /*3720*/  @UP0 ULDC UR10, c[0x0][0x44c] ;  /* 0x00011300000a0ab9 */ /* 0x000fe20000000800 */
[----:B------:R-:W-:Y:S01]  /*3730*/  ISETP.GT.AND P3, PT, R29, 0x70, !P3 ;  /* 0x000000701d00780c */ /* 0x000fe20005f64270 */
[----:B------:R-:W-:Y:S01]  /*3740*/  UIMAD.WIDE.U32 UR10, UR41, UR10, URZ ;  /* 0x0000000a290a72a5 */ /* 0x000fe2000f8e003f */
[----:B------:R-:W-:Y:S01]  /*3750*/  FSEL R80, R3, -INF , !P2 ;  /* 0xff80000003507808 */ /* 0x000fe20005000000 */
[----:B------:R-:W-:Y:S01]  /*3760*/  @UP0 ULDC UR15, c[0x0][0x450] ;  /* 0x00011400000f0ab9 */ /* 0x000fe20000000800 */
[----:B------:R-:W-:Y:S01]  /*3770*/  LOP3.LUT P2, RZ, R65, 0x2, RZ, 0xc0, !PT ;  /* 0x0000000241ff7812 */ /* 0x000fe2000784c0ff */
[----:B------:R-:W-:Y:S01]  /*3780*/  UMOV UR14, UR41 ;  /* 0x00000029000e7c82 */ /* 0x000fe20008000000 */
[----:B------:R-:W-:Y:S01]  /*3790*/  FMNMX.FTZ R3, R134, R132, !PT ;  /* 0x0000008486037209 */ /* 0x000fe20007810000 */
[----:B------:R-:W-:Y:S01]  /*37a0*/  @UP0 USHF.R.U32.HI UR14, URZ, UR15, UR11 ;  /* 0x0000000f3f0e0299 */ /* 0x000fe2000801160b */
[----:B------:R-:W-:-:S02]  /*37b0*/  ISETP.GT.AND P2, PT, R29, 0x8, !P2 ;  /* 0x000000081d00780c */ /* 0x000fc40005744270 */
[----:B------:R-:W-:Y:S01]  /*37c0*/  FMNMX.FTZ R3, R130, R3, !PT ;  /* 0x0000000382037209 */ /* 0x000fe20007810000 */
[----:B------:R-:W-:Y:S01]  /*37d0*/  UIADD3 UR49, UR49, UR14, URZ ;  /* 0x0000000e31317290 */ /* 0x000fe2000fffe03f */
[----:B------:R-:W-:Y:S02]  /*37e0*/  ISETP.LT.OR P2, PT, R27, 0x9, P2 ;  /* 0x000000091b00780c */ /* 0x000fe40001741670 */
[----:B------:R-:W-:Y:S01]  /*37f0*/  FMNMX.FTZ R3, R128, R3, !PT ;  /* 0x0000000380037209 */ /* 0x000fe20007810000 */
[----:B------:R-:W-:Y:S01]  /*3800*/  UIADD3 UR6, UR49, UR6, URZ ;  /* 0x0000000631067290 */ /* 0x000fe2000fffe03f */
        /* <DEDUP_REMOVED lines=8> */
[----:B------:R-:W-:-:S02]  /*3890*/  ISETP.GT.AND P2, PT, R29, 0x10, !P6 ;  /* 0x000000101d00780c */ /* 0x000fc40007744270 */
[----:B------:R-:W-:Y:S02]  /*38a0*/  FMNMX.FTZ R3, R120, R3, !PT ;  /* 0x0000000378037209 */ /* 0x000fe40007810000 */
[----:B------:R-:W-:Y:S02]  /*38b0*/  ISETP.LT.OR P2, PT, R27, 0x11, P2 ;  /* 0x000000111b00780c */ /* 0x000fe40001741670 */
[----:B------:R-:W-:Y:S02]  /*38c0*/  FMNMX.FTZ R3, R116, R3, !PT ;  /* 0x0000000374037209 */ /* 0x000fe40007810000 */
[----:B------:R-:W-:Y:S02]  /*38d0*/  FSEL R64, R7, -INF , !P2 ;  /* 0xff80000007407808 */ /* 0x000fe40005000000 */
[C---:B------:R-:W-:Y:S02]  /*38e0*/  LOP3.LUT P2, RZ, R65.reuse, 0x2000000, RZ, 0xc0, !PT ;  /* 0x0200000041ff7812 */ /* 0x040fe4000784c0ff */
[----:B------:R-:W-:-:S02]  /*38f0*/  LOP3.LUT P6, RZ, R65, 0x8000, RZ, 0xc0, !PT ;  /* 0x0000800041ff7812 */ /* 0x000fc400078cc0ff */
        /* <DEDUP_REMOVED lines=54> */
[----:B------:R-:W-:Y:S01]  /*3c60*/  LOP3.LUT P2, RZ, R65, 0x20000, RZ, 0xc0, !PT ;  /* 0x0002000041ff7812 */ /* 0x000fe2000784c0ff */
[----:B------:R-:W0:Y:S01]  /*3c70*/  SHFL.BFLY PT, R4, R3, 0x2, 0x1f ;  /* 0x0c401f0003047f89 */ /* 0x000e2200000e0000 */
[C---:B------:R-:W-:Y:S02]  /*3c80*/  ISETP.GT.AND P4, PT, R29.reuse, 0x71, !P4 ;  /* 0x000000711d00780c */ /* 0x040fe40006784270 */
[----:B------:R-:W-:Y:S02]  /*3c90*/  ISETP.GT.AND P2, PT, R29, 0x31, !P2 ;  /* 0x000000311d00780c */ /* 0x000fe40005744270 */
[C---:B------:R-:W-:Y:S02]  /*3ca0*/  ISETP.LT.OR P3, PT, R27.reuse, 0x71, P3 ;  /* 0x000000711b00780c */ /* 0x040fe40001f61670 */
[----:B------:R-:W-:Y:S02]  /*3cb0*/  ISETP.LT.OR P2, PT, R27, 0x32, P2 ;  /* 0x000000321b00780c */ /* 0x000fe40001741670 */
[----:B------:R-:W-:-:S02]  /*3cc0*/  ISETP.GT.AND P5, PT, R29, 0x78, !P5 ;  /* 0x000000781d00780c */ /* 0x000fc40006fa4270 */
[----:B------:R-:W-:Y:S02]  /*3cd0*/  FSEL R26, R26, -INF , !P2 ;  /* 0xff8000001a1a7808 */ /* 0x000fe40005000000 */
[----:B------:R-:W-:Y:S02]  /*3ce0*/  LOP3.LUT P2, RZ, R65, 0x10000, RZ, 0xc0, !PT ;  /* 0x0001000041ff7812 */ /* 0x000fe4000784c0ff */
[----:B------:R-:W-:Y:S02]  /*3cf0*/  ISETP.LT.OR P4, PT, R27, 0x72, P4 ;  /* 0x000000721b00780c */ /* 0x000fe40002781670 */
[----:B------:R-:W-:Y:S02]  /*3d00*/  ISETP.GT.AND P2, PT, R29, 0x38, !P2 ;  /* 0x000000381d00780c */ /* 0x000fe40005744270 */
[----:B------:R-:W-:Y:S02]  /*3d10*/  FSEL R12, R12, -INF , !P3 ;  /* 0xff8000000c0c7808 */ /* 0x000fe40005800000 */
[----:B------:R-:W-:-:S02]  /*3d20*/  ISETP.LT.OR P2, PT, R27, 0x39, P2 ;  /* 0x000000391b00780c */ /* 0x000fc40001741670 */
[----:B------:R-:W-:Y:S02]  /*3d30*/  ISETP.LT.OR P5, PT, R27, 0x79, P5 ;  /* 0x000000791b00780c */ /* 0x000fe40002fa1670 */
[----:B------:R-:W-:Y:S02]  /*3d40*/  FSEL R30, R30, -INF , !P2 ;  /* 0xff8000001e1e7808 */ /* 0x000fe40005000000 */
[----:B------:R-:W-:Y:S02]  /*3d50*/  ISETP.GT.AND P2, PT, R29, 0x39, !P6 ;  /* 0x000000391d00780c */ /* 0x000fe40007744270 */
[----:B0-----:R-:W-:Y:S02]  /*3d60*/  FMNMX.FTZ R5, R3, R4, !PT ;  /* 0x0000000403057209 */ /* 0x001fe40007810000 */
[----:B------:R-:W-:Y:S02]  /*3d70*/  ISETP.LT.OR P2, PT, R27, 0x3a, P2 ;  /* 0x0000003a1b00780c */ /* 0x000fe40001741670 */
[----:B------:R-:W-:Y:S01]  /*3d80*/  LOP3.LUT P6, RZ, R65, 0x10, RZ, 0xc0, !PT ;  /* 0x0000001041ff7812 */ /* 0x000fe200078cc0ff */
[----:B------:R-:W0:Y:S01]  /*3d90*/  SHFL.BFLY PT, R4, R5, 0x1, 0x1f ;  /* 0x0c201f0005047f89 */ /* 0x000e2200000e0000 */
[----:B------:R-:W-:-:S02]  /*3da0*/  FSEL R32, R32, -INF , !P2 ;  /* 0xff80000020207808 */ /* 0x000fc40005000000 */
[----:B------:R-:W-:Y:S02]  /*3db0*/  LOP3.LUT P2, RZ, R65, 0x4000, RZ, 0xc0, !PT ;  /* 0x0000400041ff7812 */ /* 0x000fe4000784c0ff */
[----:B------:R-:W-:Y:S02]  /*3dc0*/  FSEL R24, R24, -INF , !P5 ;  /* 0xff80000018187808 */ /* 0x000fe40006800000 */
[----:B------:R-:W-:-:S04]  /*3dd0*/  ISETP.GT.AND P2, PT, R29, 0x40, !P2 ;  /* 0x000000401d00780c */ /* 0x000fc80005744270 */
[----:B------:R-:W-:-:S04]  /*3de0*/  ISETP.LT.OR P2, PT, R27, 0x41, P2 ;  /* 0x000000411b00780c */ /* 0x000fc80001741670 */
[----:B------:R-:W-:Y:S02]  /*3df0*/  FSEL R34, R34, -INF , !P2 ;  /* 0xff80000022227808 */ /* 0x000fe40005000000 */
[----:B------:R-:W-:-:S04]  /*3e00*/  LOP3.LUT P2, RZ, R65, 0x2000, RZ, 0xc0, !PT ;  /* 0x0000200041ff7812 */ /* 0x000fc8000784c0ff */
[----:B------:R-:W-:Y:S02]  /*3e10*/  ISETP.GT.AND P2, PT, R29, 0x41, !P2 ;  /* 0x000000411d00780c */ /* 0x000fe40005744270 */
[----:B0-----:R-:W-:Y:S02]  /*3e20*/  FMNMX.FTZ R4, R5, R4, !PT ;  /* 0x0000000405047209 */ /* 0x001fe40007810000 */
[----:B------:R-:W-:-:S03]  /*3e30*/  ISETP.LT.OR P2, PT, R27, 0x42, P2 ;  /* 0x000000421b00780c */ /* 0x000fc60001741670 */
[----:B------:R-:W-:Y:S01]  /*3e40*/  FMUL.FTZ R25, R4, R43 ;  /* 0x0000002b04197220 */ /* 0x000fe20000410000 */
        /* <DEDUP_REMOVED lines=41> */
[-CC-:B------:R-:W-:Y:S01]  /*40e0*/  FFMA.FTZ R3, R132, R43.reuse, -R25.reuse ;  /* 0x0000002b84037223 */ /* 0x180fe20000010819 */
[----:B------:R-:W-:Y:S01]  /*40f0*/  ISETP.LT.OR P2, PT, R27, 0x1, P2 ;  /* 0x000000011b00780c */ /* 0x000fe20001741670 */
[-CC-:B------:R-:W-:Y:S01]  /*4100*/  FFMA.FTZ R132, R102, R43.reuse, -R25.reuse ;  /* 0x0000002b66847223 */ /* 0x180fe20000010819 */
[----:B------:R-:W-:Y:S01]  /*4110*/  ISETP.GT.AND P6, PT, R29, 0x79, !P6 ;  /* 0x000000791d00780c */ /* 0x000fe200077c4270 */
[-CC-:B------:R-:W-:Y:S01]  /*4120*/  FFMA.FTZ R148, R134, R43.reuse, -R25.reuse ;  /* 0x0000002b86947223 */ /* 0x180fe20000010819 */
[----:B------:R-:W-:Y:S01]  /*4130*/  FSEL R0, R0, -INF , !P2 ;  /* 0xff80000000007808 */ /* 0x000fe20005000000 */
[-CC-:B------:R-:W-:Y:S01]  /*4140*/  FFMA.FTZ R150, R130, R43.reuse, -R25.reuse ;  /* 0x0000002b82967223 */ /* 0x180fe20000010819 */
[----:B------:R-:W-:Y:S01]  /*4150*/  LOP3.LUT P2, RZ, R65, 0x4000000, RZ, 0xc0, !PT ;  /* 0x0400000041ff7812 */ /* 0x000fe2000784c0ff */
[----:B------:R-:W-:Y:S01]  /*4160*/  MUFU.EX2 R3, R3 ;  /* 0x0000000300037308 */ /* 0x000fe20000000800 */
[----:B------:R-:W-:Y:S01]  /*4170*/  FMNMX.FTZ R7, R0, R80, !PT ;  /* 0x0000005000077209 */ /* 0x000fe20007810000 */
[-CC-:B------:R-:W-:Y:S01]  /*4180*/  FFMA.FTZ R5, R128, R43.reuse, -R25.reuse ;  /* 0x0000002b80057223 */ /* 0x180fe20000010819 */
[----:B------:R-:W-:Y:S01]  /*4190*/  ISETP.GT.AND P2, PT, R29, 0x69, !P2 ;  /* 0x000000691d00780c */ /* 0x000fe20005744270 */
[--C-:B------:R-:W-:Y:S01]  /*41a0*/  FFMA.FTZ R144, R126, R43, -R25.reuse ;  /* 0x0000002b7e907223 */ /* 0x100fe20000010819 */
[----:B------:R-:W-:Y:S01]  /*41b0*/  FMNMX.FTZ R7, R68, R7, !PT ;  /* 0x0000000744077209 */ /* 0x000fe20007810000 */
[--C-:B------:R-:W-:Y:S01]  /*41c0*/  FFMA.FTZ R124, R124, R43, -R25.reuse ;  /* 0x0000002b7c7c7223 */ /* 0x100fe20000010819 */
[----:B------:R-:W-:Y:S01]  /*41d0*/  ISETP.LT.OR P2, PT, R27, 0x6a, P2 ;  /* 0x0000006a1b00780c */ /* 0x000fe20001741670 */
[----:B------:R-:W0:Y:S01]  /*41e0*/  MUFU.EX2 R148, R148 ;  /* 0x0000009400947308 */ /* 0x000e220000000800 */
[----:B------:R-:W-:Y:S01]  /*41f0*/  FMNMX.FTZ R7, R78, R7, !PT ;  /* 0x000000074e077209 */ /* 0x000fe20007810000 */
[-CC-:B------:R-:W-:Y:S01]  /*4200*/  FFMA.FTZ R146, R122, R43.reuse, -R25.reuse ;  /* 0x0000002b7a927223 */ /* 0x180fe20000010819 */
[----:B------:R-:W-:Y:S01]  /*4210*/  FSEL R10, R10, -INF , !P2 ;  /* 0xff8000000a0a7808 */ /* 0x000fe20005000000 */
[--C-:B------:R-:W-:Y:S01]  /*4220*/  FFMA.FTZ R120, R120, R43, -R25.reuse ;  /* 0x0000002b78787223 */ /* 0x100fe20000010819 */
[----:B------:R-:W-:Y:S01]  /*4230*/  FMNMX.FTZ R9, R64, R7, !PT ;  /* 0x0000000740097209 */ /* 0x000fe20007810000 */
[-CC-:B------:R-:W-:Y:S01]  /*4240*/  FFMA.FTZ R140, R116, R43.reuse, -R25.reuse ;  /* 0x0000002b748c7223 */ /* 0x180fe20000010819 */
[----:B------:R-:W-:Y:S01]  /*4250*/  FSEL R102, R11, -INF , !P4 ;  /* 0xff8000000b667808 */ /* 0x000fe20006000000 */
[--C-:B------:R-:W-:Y:S01]  /*4260*/  FFMA.FTZ R11, R100, R43, -R25.reuse ;  /* 0x0000002b640b7223 */ /* 0x100fe20000010819 */
[----:B------:R-:W-:Y:S01]  /*4270*/  FMNMX.FTZ R9, R76, R9, !PT ;  /* 0x000000094c097209 */ /* 0x000fe20007810000 */
[----:B------:R-:W1:Y:S01]  /*4280*/  MUFU.EX2 R150, R150 ;  /* 0x0000009600967308 */ /* 0x000e620000000800 */
[----:B------:R-:W-:Y:S01]  /*4290*/  ISETP.LT.OR P6, PT, R27, 0x7a, P6 ;  /* 0x0000007a1b00780c */ /* 0x000fe200037c1670 */
[--C-:B------:R-:W-:Y:S01]  /*42a0*/  FFMA.FTZ R108, R108, R43, -R25.reuse ;  /* 0x0000002b6c6c7223 */ /* 0x100fe20000010819 */
[----:B------:R-:W-:Y:S01]  /*42b0*/  FMNMX.FTZ R9, R66, R9, !PT ;  /* 0x0000000942097209 */ /* 0x000fe20007810000 */
[-CC-:B------:R-:W-:Y:S01]  /*42c0*/  FFMA.FTZ R142, R114, R43.reuse, -R25.reuse ;  /* 0x0000002b728e7223 */ /* 0x180fe20000010819 */
[----:B------:R-:W-:Y:S01]  /*42d0*/  FSEL R100, R15, -INF , !P6 ;  /* 0xff8000000f647808 */ /* 0x000fe20007000000 */
[----:B------:R-:W-:Y:S01]  /*42e0*/  FFMA.FTZ R104, R104, R43, -R25 ;  /* 0x0000002b68687223 */ /* 0x000fe20000010819 */
[----:B------:R-:W-:Y:S01]  /*42f0*/  FMNMX.FTZ R9, R74, R9, !PT ;  /* 0x000000094a097209 */ /* 0x000fe20007810000 */
[----:B------:R-:W2:Y:S01]  /*4300*/  MUFU.EX2 R5, R5 ;  /* 0x0000000500057308 */ /* 0x000ea20000000800 */
[----:B0-----:R-:W-:Y:S01]  /*4310*/  FADD.FTZ R45, R148, R3 ;  /* 0x00000003942d7221 */ /* 0x001fe20000010000 */
[--C-:B------:R-:W-:Y:S01]  /*4320*/  FFMA.FTZ R136, R112, R43, -R25.reuse ;  /* 0x0000002b70887223 */ /* 0x100fe20000010819 */
[----:B------:R-:W-:Y:S01]  /*4330*/  FMNMX.FTZ R13, R14, R9, !PT ;  /* 0x000000090e0d7209 */ /* 0x000fe20007810000 */
[-CC-:B------:R-:W-:Y:S01]  /*4340*/  FFMA.FTZ R106, R106, R43.reuse, -R25.reuse ;  /* 0x0000002b6a6a7223 */ /* 0x180fe20000010819 */
[-CC-:B------:R-:W-:Y:S01]  /*4350*/  FFMA.FTZ R138, R110, R43.reuse, -R25.reuse ;  /* 0x0000002b6e8a7223 */ /* 0x180fe20000010819 */
[--C-:B------:R-:W-:Y:S01]  /*4360*/  FFMA.FTZ R118, R118, R43, -R25.reuse ;  /* 0x0000002b76767223 */ /* 0x100fe20000010819 */
[----:B------:R-:W-:Y:S01]  /*4370*/  FMNMX.FTZ R13, R72, R13, !PT ;  /* 0x0000000d480d7209 */ /* 0x000fe20007810000 */
[----:B------:R-:W0:Y:S01]  /*4380*/  MUFU.EX2 R144, R144 ;  /* 0x0000009000907308 */ /* 0x000e220000000800 */
[-CC-:B------:R-:W-:Y:S01]  /*4390*/  FFMA.FTZ R134, R92, R43.reuse, -R25.reuse ;  /* 0x0000002b5c867223 */ /* 0x180fe20000010819 */
[--C-:B------:R-:W-:Y:S01]  /*43a0*/  FFMA.FTZ R15, R82, R43, -R25.reuse ;  /* 0x0000002b520f7223 */ /* 0x100fe20000010819 */
[----:B------:R-:W-:Y:S01]  /*43b0*/  FMNMX.FTZ R13, R8, R13, !PT ;  /* 0x0000000d080d7209 */ /* 0x000fe20007810000 */
[-CC-:B------:R-:W-:Y:S01]  /*43c0*/  FFMA.FTZ R128, R86, R43.reuse, -R25.reuse ;  /* 0x0000002b56807223 */ /* 0x180fe20000010819 */
[-CC-:B------:R-:W-:Y:S01]  /*43d0*/  FFMA.FTZ R27, R98, R43.reuse, -R25.reuse ;  /* 0x0000002b621b7223 */ /* 0x180fe20000010819 */
[--C-:B------:R-:W-:Y:S01]  /*43e0*/  FFMA.FTZ R130, R90, R43, -R25.reuse ;  /* 0x0000002b5a827223 */ /* 0x100fe20000010819 */
[----:B------:R-:W-:Y:S01]  /*43f0*/  FMNMX.FTZ R13, R70, R13, !PT ;  /* 0x0000000d460d7209 */ /* 0x000fe20007810000 */
[----:B------:R3:W4:Y:S01]  /*4400*/  MUFU.EX2 R7, R124 ;  /* 0x0000007c00077308 */ /* 0x0007220000000800 */
[-CC-:B------:R-:W-:Y:S01]  /*4410*/  FFMA.FTZ R126, R62, R43.reuse, -R25.reuse ;  /* 0x0000002b3e7e7223 */ /* 0x180fe20000010819 */
[--C-:B------:R-:W-:Y:S01]  /*4420*/  FFMA.FTZ R37, R60, R43, -R25.reuse ;  /* 0x0000002b3c257223 */ /* 0x100fe20000010819 */
[----:B------:R-:W-:Y:S01]  /*4430*/  FMNMX.FTZ R21, R20, R13, !PT ;  /* 0x0000000d14157209 */ /* 0x000fe20007810000 */
[-CC-:B------:R-:W-:Y:S01]  /*4440*/  FFMA.FTZ R39, R56, R43.reuse, -R25.reuse ;  /* 0x0000002b38277223 */ /* 0x180fe20000010819 */
[----:B------:R-:W-:Y:S01]  /*4450*/  FFMA.FTZ R122, R28, R43, -R25 ;  /* 0x0000002b1c7a7223 */ /* 0x000fe20000010819 */
[----:B------:R-:W-:-:S02]  /*4460*/  F2FP.F16.F32.PACK_AB R148, R3, R148 ;  /* 0x000000940394723e */ /* 0x000fc400000000ff */
[----:B------:R-:W-:Y:S01]  /*4470*/  FMNMX.FTZ R21, R26, R21, !PT ;  /* 0x000000151a157209 */ /* 0x000fe20007810000 */
[----:B------:R-:W5:Y:S01]  /*4480*/  MUFU.EX2 R146, R146 ;  /* 0x0000009200927308 */ /* 0x000f620000000800 */
[----:B---3--:R-:W-:Y:S02]  /*4490*/  FFMA.FTZ R124, R84, R43, -R25 ;  /* 0x0000002b547c7223 */ /* 0x008fe40000010819 */
[----:B------:R-:W-:-:S04]  /*44a0*/  FMNMX.FTZ R21, R30, R21, !PT ;  /* 0x000000151e157209 */ /* 0x000fc80007810000 */
[----:B------:R-:W-:Y:S01]  /*44b0*/  FMNMX.FTZ R21, R32, R21, !PT ;  /* 0x0000001520157209 */ /* 0x000fe20007810000 */
[----:B------:R3:W5:Y:S03]  /*44c0*/  MUFU.EX2 R9, R120 ;  /* 0x0000007800097308 */ /* 0x0007660000000800 */
[----:B------:R-:W-:-:S04]  /*44d0*/  FMNMX.FTZ R31, R34, R21, !PT ;  /* 0x00000015221f7209 */ /* 0x000fc80007810000 */
[----:B------:R-:W-:Y:S01]  /*44e0*/  FMNMX.FTZ R31, R36, R31, !PT ;  /* 0x0000001f241f7209 */ /* 0x000fe20007810000 */
[----:B------:R-:W5:Y:S01]  /*44f0*/  MUFU.EX2 R140, R140 ;  /* 0x0000008c008c7308 */ /* 0x000f620000000800 */
[----:B---3--:R-:W-:Y:S02]  /*4500*/  FFMA.FTZ R120, R58, R43, -R25 ;  /* 0x0000002b3a787223 */ /* 0x008fe40000010819 */
[----:B------:R-:W-:-:S04]  /*4510*/  FMNMX.FTZ R31, R38, R31, !PT ;  /* 0x0000001f261f7209 */ /* 0x000fc80007810000 */
[----:B------:R-:W-:Y:S01]  /*4520*/  FMNMX.FTZ R31, R40, R31, !PT ;  /* 0x0000001f281f7209 */ /* 0x000fe20007810000 */
[----:B------:R-:W3:Y:S03]  /*4530*/  MUFU.EX2 R13, R108 ;  /* 0x0000006c000d7308 */ /* 0x000ee60000000800 */
        /* <DEDUP_REMOVED lines=17> */
[--C-:B------:R-:W-:Y:S01]  /*4650*/  FFMA.FTZ R33, R96, R43, -R25.reuse ;  /* 0x0000002b60217223 */ /* 0x100fe20000010819 */
[----:B------:R-:W-:Y:S03]  /*4660*/  MUFU.EX2 R29, R118 ;  /* 0x00000076001d7308 */ /* 0x000fe60000000800 */
[----:B------:R-:W1:Y:S05]  /*4670*/  SHFL.BFLY PT, R35, R6, 0x2, 0x1f ;  /* 0x0c401f0006237f89 */ /* 0x000e6a00000e0000 */
[----:B------:R-:W-:Y:S08]  /*4680*/  MUFU.EX2 R132, R132 ;  /* 0x0000008400847308 */ /* 0x000ff00000000800 */
[----:B------:R-:W-:Y:S08]  /*4690*/  MUFU.EX2 R11, R11 ;  /* 0x0000000b000b7308 */ /* 0x000ff00000000800 */
[----:B------:R-:W-:Y:S01]  /*46a0*/  MUFU.EX2 R134, R134 ;  /* 0x0000008600867308 */ /* 0x000fe20000000800 */
[----:B-1----:R-:W-:Y:S01]  /*46b0*/  FMNMX.FTZ R41, R6, R35, !PT ;  /* 0x0000002306297209 */ /* 0x002fe20007810000 */
[-CC-:B------:R-:W-:Y:S01]  /*46c0*/  FFMA.FTZ R35, R94, R43.reuse, -R25.reuse ;  /* 0x0000002b5e237223 */ /* 0x180fe20000010819 */
[----:B------:R-:W-:-:S03]  /*46d0*/  FFMA.FTZ R25, R2, R43, -R25 ;  /* 0x0000002b02197223 */ /* 0x000fc60000010819 */
[----:B------:R-:W1:Y:S02]  /*46e0*/  SHFL.BFLY PT, R6, R41, 0x1, 0x1f ;  /* 0x0c201f0029067f89 */ /* 0x000e6400000e0000 */
[----:B------:R-:W-:Y:S08]  /*46f0*/  MUFU.EX2 R15, R15 ;  /* 0x0000000f000f7308 */ /* 0x000ff00000000800 */
[----:B------:R-:W-:Y:S08]  /*4700*/  MUFU.EX2 R128, R128 ;  /* 0x0000008000807308 */ /* 0x000ff00000000800 */
[----:B------:R-:W-:Y:S01]  /*4710*/  MUFU.EX2 R27, R27 ;  /* 0x0000001b001b7308 */ /* 0x000fe20000000800 */
[----:B-1----:R-:W-:-:S07]  /*4720*/  FMNMX.FTZ R6, R41, R6, !PT ;  /* 0x0000000629067209 */ /* 0x002fce0007810000 */
[----:B------:R-:W-:Y:S01]  /*4730*/  MUFU.EX2 R130, R130 ;  /* 0x0000008200827308 */ /* 0x000fe20000000800 */
[C---:B------:R-:W-:Y:S01]  /*4740*/  FSETP.NEU.FTZ.AND P2, PT, R6.reuse, -INF , PT ;  /* 0xff8000000600780b */ /* 0x040fe20003f5d000 */
[----:B------:R-:W-:-:S06]  /*4750*/  FMUL.FTZ R41, R6, R43 ;  /* 0x0000002b06297220 */ /* 0x000fcc0000410000 */
[----:B------:R-:W-:Y:S01]  /*4760*/  MUFU.EX2 R33, R33 ;  /* 0x0000002100217308 */ /* 0x000fe20000000800 */
[----:B------:R-:W-:Y:S02]  /*4770*/  FSEL R41, R41, RZ, P2 ;  /* 0x000000ff29297208 */ /* 0x000fe40001000000 */
[----:B------:R-:W-:-:S03]  /*4780*/  PLOP3.LUT P2, PT, PT, PT, UP1, 0x40, 0x0 ;  /* 0x000000000000781c */ /* 0x000fc60003f4e818 */
[-CC-:B------:R-:W-:Y:S01]  /*4790*/  FFMA.FTZ R137, R20, R43.reuse, -R41.reuse ;  /* 0x0000002b14897223 */ /* 0x180fe20000010829 */
[-C--:B------:R-:W-:Y:S01]  /*47a0*/  FFMA.FTZ R20, R26, R43.reuse, -R41 ;  /* 0x0000002b1a147223 */ /* 0x080fe20000010829 */
[----:B------:R-:W-:Y:S01]  /*47b0*/  FADD.FTZ R26, R150, R45 ;  /* 0x0000002d961a7221 */ /* 0x000fe20000010000 */
[-CC-:B------:R-:W-:Y:S01]  /*47c0*/  FFMA.FTZ R149, R0, R43.reuse, -R41.reuse ;  /* 0x0000002b00957223 */ /* 0x180fe20000010829 */
[-CC-:B------:R-:W-:Y:S01]  /*47d0*/  FFMA.FTZ R0, R80, R43.reuse, -R41.reuse ;  /* 0x0000002b50007223 */ /* 0x180fe20000010829 */
[-CC-:B------:R-:W-:Y:S01]  /*47e0*/  FFMA.FTZ R139, R30, R43.reuse, -R41.reuse ;  /* 0x0000002b1e8b7223 */ /* 0x180fe20000010829 */
[----:B--2---:R-:W-:Y:S01]  /*47f0*/  FADD.FTZ R45, R5, R26 ;  /* 0x0000001a052d7221 */ /* 0x004fe20000010000 */
[-CC-:B------:R-:W-:Y:S01]  /*4800*/  FFMA.FTZ R151, R68, R43.reuse, -R41.reuse ;  /* 0x0000002b44977223 */ /* 0x180fe20000010829 */
[-C--:B------:R-:W-:Y:S01]  /*4810*/  FFMA.FTZ R2, R78, R43.reuse, -R41 ;  /* 0x0000002b4e027223 */ /* 0x080fe20000010829 */
[----:B------:R-:W-:Y:S01]  /*4820*/  MUFU.EX2 R149, R149 ;  /* 0x0000009500957308 */ /* 0x000fe20000000800 */
[----:B0-----:R-:W-:Y:S01]  /*4830*/  FADD.FTZ R30, R144, R45 ;  /* 0x0000002d901e7221 */ /* 0x001fe20000010000 */
[-CC-:B------:R-:W-:Y:S01]  /*4840*/  FFMA.FTZ R145, R64, R43.reuse, -R41.reuse ;  /* 0x0000002b40917223 */ /* 0x180fe20000010829 */
[-CC-:B------:R-:W-:Y:S01]  /*4850*/  FFMA.FTZ R28, R76, R43.reuse, -R41.reuse ;  /* 0x0000002b4c1c7223 */ /* 0x180fe20000010829 */
[-CC-:B------:R-:W-:Y:S01]  /*4860*/  FFMA.FTZ R26, R32, R43.reuse, -R41.reuse ;  /* 0x0000002b201a7223 */ /* 0x180fe20000010829 */
[----:B----4-:R-:W-:Y:S01]  /*4870*/  FADD.FTZ R45, R7, R30 ;  /* 0x0000001e072d7221 */ /* 0x010fe20000010000 */
[-CC-:B------:R-:W-:Y:S01]  /*4880*/  FFMA.FTZ R147, R66, R43.reuse, -R41.reuse ;  /* 0x0000002b42937223 */ /* 0x180fe20000010829 */
[-C--:B------:R-:W-:Y:S01]  /*4890*/  FFMA.FTZ R133, R34, R43.reuse, -R41 ;  /* 0x0000002b22857223 */ /* 0x080fe20000010829 */
[----:B------:R-:W0:Y:S01]  /*48a0*/  MUFU.EX2 R0, R0 ;  /* 0x0000000000007308 */ /* 0x000e220000000800 */
[----:B-----5:R-:W-:Y:S01]  /*48b0*/  FADD.FTZ R30, R146, R45 ;  /* 0x0000002d921e7221 */ /* 0x020fe20000010000 */
[-CC-:B------:R-:W-:Y:S01]  /*48c0*/  FFMA.FTZ R56, R74, R43.reuse, -R41.reuse ;  /* 0x0000002b4a387223 */ /* 0x180fe20000010829 */
[-CC-:B------:R-:W-:Y:S01]  /*48d0*/  FFMA.FTZ R141, R14, R43.reuse, -R41.reuse ;  /* 0x0000002b0e8d7223 */ /* 0x180fe20000010829 */
[-CC-:B------:R-:W-:Y:S01]  /*48e0*/  FFMA.FTZ R14, R72, R43.reuse, -R41.reuse ;  /* 0x0000002b480e7223 */ /* 0x180fe20000010829 */
[----:B------:R-:W-:Y:S01]  /*48f0*/  FADD.FTZ R45, R9, R30 ;  /* 0x0000001e092d7221 */ /* 0x000fe20000010000 */
[-CC-:B------:R-:W-:Y:S01]  /*4900*/  FFMA.FTZ R30, R36, R43.reuse, -R41.reuse ;  /* 0x0000002b241e7223 */ /* 0x180fe20000010829 */
[-C--:B------:R-:W-:Y:S01]  /*4910*/  FFMA.FTZ R143, R8, R43.reuse, -R41 ;  /* 0x0000002b088f7223 */ /* 0x080fe20000010829 */
[----:B------:R-:W1:Y:S01]  /*4920*/  MUFU.EX2 R151, R151 ;  /* 0x0000009700977308 */ /* 0x000e620000000800 */
[----:B------:R-:W-:Y:S01]  /*4930*/  FADD.FTZ R32, R140, R45 ;  /* 0x0000002d8c207221 */ /* 0x000fe20000010000 */
[-CC-:B------:R-:W-:Y:S01]  /*4940*/  FFMA.FTZ R8, R70, R43.reuse, -R41.reuse ;  /* 0x0000002b46087223 */ /* 0x180fe20000010829 */
[-CC-:B------:R-:W-:Y:S01]  /*4950*/  FFMA.FTZ R135, R38, R43.reuse, -R41.reuse ;  /* 0x0000002b26877223 */ /* 0x180fe20000010829 */
[-CC-:B------:R-:W-:Y:S01]  /*4960*/  FFMA.FTZ R129, R42, R43.reuse, -R41.reuse ;  /* 0x0000002b2a817223 */ /* 0x180fe20000010829 */
[----:B---3--:R-:W-:Y:S01]  /*4970*/  FADD.FTZ R45, R13, R32 ;  /* 0x000000200d2d7221 */ /* 0x008fe20000010000 */
[----:B------:R-:W-:Y:S01]  /*4980*/  F2FP.F16.F32.PACK_AB R150, R5, R150 ;  /* 0x000000960596723e */ /* 0x000fe200000000ff */
[-C--:B------:R-:W-:Y:S01]  /*4990*/  FFMA.FTZ R131, R46, R43.reuse, -R41 ;  /* 0x0000002b2e837223 */ /* 0x080fe20000010829 */
[----:B------:R-:W2:Y:S01]  /*49a0*/  MUFU.EX2 R2, R2 ;  /* 0x0000000200027308 */ /* 0x000ea20000000800 */
[----:B0-----:R-:W-:Y:S01]  /*49b0*/  FADD.FTZ R34, R149, R0 ;  /* 0x0000000095227221 */ /* 0x001fe20000010000 */
[----:B------:R-:W-:Y:S01]  /*49c0*/  FADD.FTZ R32, R142, R45 ;  /* 0x0000002d8e207221 */ /* 0x000fe20000010000 */
[-CC-:B------:R-:W-:Y:S01]  /*49d0*/  FFMA.FTZ R48, R48, R43.reuse, -R41.reuse ;  /* 0x0000002b30307223 */ /* 0x180fe20000010829 */
[-CC-:B------:R-:W-:Y:S01]  /*49e0*/  FFMA.FTZ R50, R50, R43.reuse, -R41.reuse ;  /* 0x0000002b32327223 */ /* 0x180fe20000010829 */
[-CC-:B------:R-:W-:Y:S01]  /*49f0*/  FFMA.FTZ R52, R52, R43.reuse, -R41.reuse ;  /* 0x0000002b34347223 */ /* 0x180fe20000010829 */
[----:B------:R-:W-:Y:S01]  /*4a00*/  FADD.FTZ R47, R21, R32 ;  /* 0x00000020152f7221 */ /* 0x000fe20000010000 */
[-C--:B------:R-:W-:Y:S01]  /*4a10*/  FFMA.FTZ R32, R40, R43.reuse, -R41 ;  /* 0x0000002b28207223 */ /* 0x080fe20000010829 */
[----:B------:R-:W0:Y:S01]  /*4a20*/  MUFU.EX2 R145, R145 ;  /* 0x0000009100917308 */ /* 0x000e220000000800 */
[----:B-1----:R-:W-:Y:S01]  /*4a30*/  FADD.FTZ R45, R151, R34 ;  /* 0x00000022972d7221 */ /* 0x002fe20000010000 */
[----:B------:R-:W-:Y:S01]  /*4a40*/  FADD.FTZ R36, R136, R47 ;  /* 0x0000002f88247221 */ /* 0x000fe20000010000 */
[-CC-:B------:R-:W-:Y:S01]  /*4a50*/  FFMA.FTZ R54, R54, R43.reuse, -R41.reuse ;  /* 0x0000002b36367223 */ /* 0x180fe20000010829 */
[-CC-:B------:R-:W-:Y:S01]  /*4a60*/  FFMA.FTZ R10, R10, R43.reuse, -R41.reuse ;  /* 0x0000002b0a0a7223 */ /* 0x180fe20000010829 */
[-CC-:B------:R-:W-:Y:S01]  /*4a70*/  FFMA.FTZ R12, R12, R43.reuse, -R41.reuse ;  /* 0x0000002b0c0c7223 */ /* 0x180fe20000010829 */
[----:B------:R-:W-:Y:S01]  /*4a80*/  FADD.FTZ R47, R31, R36 ;  /* 0x000000241f2f7221 */ /* 0x000fe20000010000 */
[----:B------:R-:W-:Y:S01]  /*4a90*/  FFMA.FTZ R102, R102, R43, -R41 ;  /* 0x0000002b66667223 */ /* 0x000fe20000010829 */
[----:B------:R-:W1:Y:S01]  /*4aa0*/  MUFU.EX2 R28, R28 ;  /* 0x0000001c001c7308 */ /* 0x000e620000000800 */
[----:B--2---:R-:W-:Y:S01]  /*4ab0*/  FADD.FTZ R34, R2, R45 ;  /* 0x0000002d02227221 */ /* 0x004fe20000010000 */
[----:B------:R-:W-:Y:S01]  /*4ac0*/  FADD.FTZ R38, R138, R47 ;  /* 0x0000002f8a267221 */ /* 0x000fe20000010000 */
[----:B------:R-:W-:Y:S01]  /*4ad0*/  F2FP.F16.F32.PACK_AB R149, R0, R149 ;  /* 0x000000950095723e */ /* 0x000fe200000000ff */
[----:B------:R-:W-:Y:S01]  /*4ae0*/  FFMA.FTZ R24, R24, R43, -R41 ;  /* 0x0000002b18187223 */ /* 0x000fe20000010829 */
[----:B------:R-:W-:Y:S01]  /*4af0*/  F2FP.F16.F32.PACK_AB R151, R2, R151 ;  /* 0x000000970297723e */ /* 0x000fe200000000ff */
[----:B------:R-:W-:Y:S01]  /*4b00*/  FADD.FTZ R47, R29, R38 ;  /* 0x000000261d2f7221 */ /* 0x000fe20000010000 */
[----:B------:R-:W-:Y:S01]  /*4b10*/  F2FP.F16.F32.PACK_AB R144, R7, R144 ;  /* 0x000000900790723e */ /* 0x000fe200000000ff */
[----:B------:R-:W2:Y:S01]  /*4b20*/  MUFU.EX2 R147, R147 ;  /* 0x0000009300937308 */ /* 0x000ea20000000800 */
[----:B0-----:R-:W-:Y:S01]  /*4b30*/  FADD.FTZ R45, R145, R34 ;  /* 0x00000022912d7221 */ /* 0x001fe20000010000 */
[----:B------:R-:W-:Y:S01]  /*4b40*/  FADD.FTZ R38, R132, R47 ;  /* 0x0000002f84267221 */ /* 0x000fe20000010000 */
[-CC-:B------:R-:W-:Y:S01]  /*4b50*/  FFMA.FTZ R34, R44, R43.reuse, -R41.reuse ;  /* 0x0000002b2c227223 */ /* 0x180fe20000010829 */
[----:B------:R-:W-:Y:S01]  /*4b60*/  FFMA.FTZ R41, R100, R43, -R41 ;  /* 0x0000002b64297223 */ /* 0x000fe20000010829 */
[----:B------:R-:W-:Y:S01]  /*4b70*/  F2FP.F16.F32.PACK_AB R146, R9, R146 ;  /* 0x000000920992723e */ /* 0x000fe200000000ff */
        /* <DEDUP_REMOVED lines=8> */
[----:B------:R-:W-:Y:S01]  /*4c00*/  F2FP.F16.F32.PACK_AB R138, R29, R138 ;  /* 0x0000008a1d8a723e */ /* 0x000fe200000000ff */
[----:B------:R-:W1:Y:S01]  /*4c10*/  MUFU.EX2 R141, R141 ;  /* 0x0000008d008d7308 */ /* 0x000e620000000800 */
[----:B--2---:R-:W-:Y:S01]  /*4c20*/  FADD.FTZ R45, R147, R36 ;  /* 0x00000024932d7221 */ /* 0x004fe20000010000 */
[----:B------:R-:W-:Y:S01]  /*4c30*/  FADD.FTZ R38, R128, R47 ;  /* 0x0000002f80267221 */ /* 0x000fe20000010000 */
[----:B------:R-:W-:Y:S02]  /*4c40*/  F2FP.F16.F32.PACK_AB R132, R11, R132 ;  /* 0x000000840b84723e */ /* 0x000fe400000000ff */
[----:B------:R-:W-:Y:S02]  /*4c50*/  F2FP.F16.F32.PACK_AB R134, R15, R134 ;  /* 0x000000860f86723e */ /* 0x000fe400000000ff */
[----:B------:R-:W-:Y:S01]  /*4c60*/  F2FP.F16.F32.PACK_AB R128, R27, R128 ;  /* 0x000000801b80723e */ /* 0x000fe200000000ff */
[----:B------:R-:W2:Y:S01]  /*4c70*/  MUFU.EX2 R14, R14 ;  /* 0x0000000e000e7308 */ /* 0x000ea20000000800 */
[----:B0-----:R-:W-:Y:S01]  /*4c80*/  FADD.FTZ R36, R56, R45 ;  /* 0x0000002d38247221 */ /* 0x001fe20000010000 */
[----:B------:R-:W-:-:S02]  /*4c90*/  F2FP.F16.F32.PACK_AB R145, R28, R145 ;  /* 0x000000911c91723e */ /* 0x000fc400000000ff */
[----:B------:R-:W-:-:S04]  /*4ca0*/  F2FP.F16.F32.PACK_AB R147, R56, R147 ;  /* 0x000000933893723e */ /* 0x000fc800000000ff */
        /* <DEDUP_REMOVED lines=9> */
[----:B------:R-:W-:Y:S01]  /*4d40*/  FADD.FTZ R45, R27, R38 ;  /* 0x000000261b2d7221 */ /* 0x000fe20000010000 */
[----:B------:R-:W-:-:S03]  /*4d50*/  F2FP.F16.F32.PACK_AB R143, R8, R143 ;  /* 0x0000008f088f723e */ /* 0x000fc600000000ff */
[----:B------:R-:W-:Y:S01]  /*4d60*/  FADD.FTZ R38, R130, R45 ;  /* 0x0000002d82267221 */ /* 0x000fe20000010000 */
[----:B------:R-:W-:Y:S01]  /*4d70*/  F2FP.F16.F32.PACK_AB R130, R33, R130 ;  /* 0x000000822182723e */ /* 0x000fe200000000ff */
[----:B------:R-:W1:Y:S01]  /*4d80*/  MUFU.EX2 R139, R139 ;  /* 0x0000008b008b7308 */ /* 0x000e620000000800 */
[----:B--2---:R-:W-:Y:S01]  /*4d90*/  FADD.FTZ R3, R137, R36 ;  /* 0x0000002489037221 */ /* 0x004fe20000010000 */
[----:B------:R-:W-:-:S06]  /*4da0*/  FADD.FTZ R5, R33, R38 ;  /* 0x0000002621057221 */ /* 0x000fcc0000010000 */
        /* <DEDUP_REMOVED lines=59> */
[----:B------:R-:W-:Y:S01]  /*5160*/  F2FP.F16.F32.PACK_AB R121, R121, R12 ;  /* 0x0000000c7979723e */ /* 0x000fe200000000ff */
[----:B------:R-:W-:-:S05]  /*5170*/  VIADD R0, R88, 0xfffffffe ;  /* 0xfffffffe58007836 */ /* 0x000fca0000000000 */
[----:B------:R-:W2:Y:S01]  /*5180*/  MUFU.EX2 R41, R41 ;  /* 0x0000002900297308 */ /* 0x000ea20000000800 */
[----:B0-----:R-:W-:Y:S01]  /*5190*/  FADD.FTZ R2, R24, R5 ;  /* 0x0000000518027221 */ /* 0x001fe20000010000 */
[C---:B-1----:R-:W-:Y:S01]  /*51a0*/  FADD.FTZ R3, R25.reuse, R38 ;  /* 0x0000002619037221 */ /* 0x042fe20000010000 */
[----:B------:R-:W-:Y:S02]  /*51b0*/  F2FP.F16.F32.PACK_AB R122, R25, R122 ;  /* 0x0000007a197a723e */ /* 0x000fe400000000ff */
        /* <DEDUP_REMOVED lines=13> */
.L_x_1052:
[----:B------:R-:W-:-:S11]  /*5290*/  UISETP.NE.AND UP2, UPT, UR7, 0x1, UPT ;  /* 0x000000010700788c */ /* 0x000fd6000bf45270 */
[----:B------:R-:W-:Y:S02]  /*52a0*/  @UP2 ULDC.64 UR18, c[0x0][0x9e8] ;  /* 0x00027a0000122ab9 */ /* 0x000fe40000000a00 */
[----:B------:R-:W-:-:S04]  /*52b0*/  UIMAD.WIDE.U32 UR10, UR14, UR18, URZ ;  /* 0x000000120e0a72a5 */ /* 0x000fc8000f8e003f */
[----:B------:R-:W-:-:S12]  /*52c0*/  @UP2 USHF.R.U32.HI UR14, URZ, UR19, UR11 ;  /* 0x000000133f0e2299 */ /* 0x000fd8000801160b */
.L_x_1053:
[----:B------:R-:W-:-:S04]  /*52d0*/  UIMAD UR7, UR14, UR7, UR7 ;  /* 0x000000070e0772a4 */ /* 0x000fc8000f8e0207 */
[----:B------:R-:W-:-:S04]  /*52e0*/  UISETP.LT.AND UP2, UPT, UR6, UR7, UPT ;  /* 0x000000070600728c */ /* 0x000fc8000bf41270 */
[----:B------:R-:W-:-:S12]  /*52f0*/  USEL UR6, UR6, UR7, UP2 ;  /* 0x0000000706067287 */ /* 0x000fd80009000000 */
.L_x_1051:
        /* <DEDUP_REMOVED lines=26> */
[----:B------:R-:W-:-:S05]  /*54a0*/  ULDC UR23, c[0x0][0x9e0] ;  /* 0x0002780000177ab9 */ /* 0x000fca0000000800 */
.L_x_1071:
        /* <DEDUP_REMOVED lines=9> */
.L_x_1056:
[----:B------:R-:W-:Y:S01]  /*5540*/  ULEA UR6, UR26, UR45, 0x3 ;  /* 0x0000002d1a067291 */ /* 0x000fe2000f8e183f */
[----:B------:R-:W-:-:S05]  /*5550*/  IMAD.U32 R5, RZ, RZ, UR25 ;  /* 0x00000019ff057e24 */ /* 0x000fca000f8e00ff */
[----:B------:R-:W-:-:S04]  /*5560*/  SHF.L.U32 R5, R5, 0x1f, RZ ;  /* 0x0000001f05057819 */ /* 0x000fc800000006ff */
[----:B------:R0:W1:Y:S01]  /*5570*/  SYNCS.PHASECHK.TRANS64.TRYWAIT P2, [UR6+0x16830], R5 ;  /* 0x01683005ff0075a7 */ /* 0x0000620008040146 */
[----:B------:R-:W-:Y:S05]  /*5580*/  @!P0 BRA `(.L_x_1057) ;  /* 0x0000000000048947 */ /* 0x000fea0003800000 */
[----:B------:R-:W-:Y:S01]  /*5590*/  BPT.TRAP 0x1 ;  /* 0x000000040000795c */ /* 0x000fe20000300000 */
.L_x_1057:
[----:B-1----:R-:W-:Y:S05]  /*55a0*/  @P2 BRA `(.L_x_1055) ;  /* 0x0000000000082947 */ /* 0x002fea0003800000 */
[----:B------:R-:W1:Y:S02]  /*55b0*/  SYNCS.PHASECHK.TRANS64.TRYWAIT P2, [UR6+0x16830], R5 ;  /* 0x01683005ff0075a7 */ /* 0x000e640008040146 */
[----:B-1----:R-:W-:Y:S05]  /*55c0*/  @!P2 BRA `(.L_x_1058) ;  /* 0x0000010c0030a947 */ /* 0x002fea0003800000 */
.L_x_1055:
        /* <DEDUP_REMOVED lines=25> */
.L_x_1060:
[----:B------:R-:W-:Y:S01]  /*5760*/  ULEA UR6, UR37, UR45, 0x3 ;  /* 0x0000002d25067291 */ /* 0x000fe2000f8e183f */
[----:B------:R-:W-:-:S05]  /*5770*/  IMAD.U32 R5, RZ, RZ, UR46 ;  /* 0x0000002eff057e24 */ /* 0x000fca000f8e00ff */
[----:B------:R-:W-:-:S04]  /*5780*/  SHF.L.U32 R5, R5, 0x1f, RZ ;  /* 0x0000001f05057819 */ /* 0x000fc800000006ff */
[----:B------:R0:W1:Y:S01]  /*5790*/  SYNCS.PHASECHK.TRANS64.TRYWAIT P2, [UR6+0x16850], R5 ;  /* 0x01685005ff0075a7 */ /* 0x0000620008040146 */
[----:B------:R-:W-:Y:S05]  /*57a0*/  @!P0 BRA `(.L_x_1061) ;  /* 0x0000000000048947 */ /* 0x000fea0003800000 */
[----:B------:R-:W-:Y:S01]  /*57b0*/  BPT.TRAP 0x1 ;  /* 0x000000040000795c */ /* 0x000fe20000300000 */
.L_x_1061:
[----:B-1----:R-:W-:Y:S05]  /*57c0*/  @P2 BRA `(.L_x_1059) ;  /* 0x0000000000082947 */ /* 0x002fea0003800000 */
[----:B------:R-:W1:Y:S02]  /*57d0*/  SYNCS.PHASECHK.TRANS64.TRYWAIT P2, [UR6+0x16850], R5 ;  /* 0x01685005ff0075a7 */ /* 0x000e640008040146 */
[----:B-1----:R-:W-:Y:S05]  /*57e0*/  @!P2 BRA `(.L_x_1062) ;  /* 0x0000010800c0a947 */ /* 0x002fea0003800000 */
.L_x_1059:
[----:B------:R-:W-:Y:S01]  /*57f0*/  UIADD3 UR6, UR45, 0x400, URZ ;  /* 0x000004002d067890 */ /* 0x000fe2000fffe03f */
[----:B------:R-:W-:Y:S01]  /*5800*/  WARPGROUP.ARRIVE ;  /* 0x00000000000079c5 */ /* 0x000fe20000000000 */
[----:B------:R-:W-:Y:S01]  /*5810*/  UMOV UR7, 0x40000040 ;  /* 0x4000004000077882 */ /* 0x000fe20000000000 */
[----:B------:R-:W-:Y:S01]  /*5820*/  PLOP3.LUT P2, PT, PT, PT, UP0, 0x80, 0x0 ;  /* 0x000000000000781c */ /* 0x000fe20003f4f008 */
[----:B------:R-:W-:Y:S01]  /*5830*/  USHF.R.U32.HI UR6, URZ, 0x4, UR6 ;  /* 0x000000043f067899 */ /* 0x000fe20008011606 */
[----:B01----:R-:W-:Y:S01]  /*5840*/  FMUL.FTZ R5, R24, UR24 ;  /* 0x0000001818057c20 */ /* 0x003fe20008410000 */
[----:B------:R-:W-:Y:S01]  /*5850*/  FMUL.FTZ R24, R36, UR24 ;  /* 0x0000001824187c20 */ /* 0x000fe20008410000 */
[----:B------:R-:W-:Y:S01]  /*5860*/  FMUL.FTZ R36, R44, UR24 ;  /* 0x000000182c247c20 */ /* 0x000fe20008410000 */
[----:B------:R-:W-:Y:S01]  /*5870*/  ULOP3.LUT UR6, UR6, 0x3fff, URZ, 0xc0, !UPT ;  /* 0x00003fff06067892 */ /* 0x000fe2000f8ec03f */
[----:B------:R-:W-:Y:S01]  /*5880*/  FMUL.FTZ R44, R55, UR24 ;  /* 0x00000018372c7c20 */ /* 0x000fe20008410000 */
[----:B------:R-:W-:Y:S01]  /*5890*/  PLOP3.LUT P3, PT, PT, PT, UP0, 0x80, 0x0 ;  /* 0x000000000000781c */ /* 0x000fe20003f6f008 */
[----:B------:R-:W-:Y:S01]  /*58a0*/  FMUL.FTZ R55, R61, UR24 ;  /* 0x000000183d377c20 */ /* 0x000fe20008410000 */
[----:B------:R-:W-:Y:S01]  /*58b0*/  ULEA UR10, UR37, UR6, 0xa ;  /* 0x00000006250a7291 */ /* 0x000fe2000f8e503f */
[----:B------:R-:W-:Y:S01]  /*58c0*/  FMUL.FTZ R61, R74, UR24 ;  /* 0x000000184a3d7c20 */ /* 0x000fe20008410000 */
[----:B------:R-:W-:Y:S01]  /*58d0*/  FMUL.FTZ R74, R76, UR24 ;  /* 0x000000184c4a7c20 */ /* 0x000fe20008410000 */
[----:B------:R-:W-:-:S02]  /*58e0*/  VIADD R76, R17, UR41 ;  /* 0x00000029114c7c36 */ /* 0x000fc40008000000 */
        /* <DEDUP_REMOVED lines=34> */
[----:B------:R-:W-:-:S02]  /*5b10*/  IMAD.U32 R33, RZ, RZ, UR26 ;  /* 0x0000001aff217e24 */ /* 0x000fc4000f8e00ff */
        /* <DEDUP_REMOVED lines=26> */
[----:B------:R-:W-:Y:S01]  /*5cc0*/  @!P1 LEA R33, R33, UR45, 0x3 ;  /* 0x0000002d21219c11 */ /* 0x000fe2000f8e18ff */
[----:B------:R-:W-:Y:S01]  /*5cd0*/  IMAD R79, R16, -0x2, R79 ;  /* 0xfffffffe104f7824 */ /* 0x000fe200078e024f */
[----:B------:R-:W0:Y:S01]  /*5ce0*/  MUFU.TANH R5, R5 ;  /* 0x0000000500057308 */ /* 0x000e220000002400 */
[----:B------:R-:W-:-:S02]  /*5cf0*/  IMAD.U32 R78, RZ, RZ, UR38 ;  /* 0x00000026ff4e7e24 */ /* 0x000fc4000f8e00ff */
[----:B------:R-:W-:-:S03]  /*5d00*/  @!P1 VIADD R33, R33, 0x16840 ;  /* 0x0001684021219836 */ /* 0x000fc60000000000 */
[----:B------:R-:W-:Y:S02]  /*5d10*/  IADD3 R81, -R78, UR42, R79 ;  /* 0x0000002a4e517c10 */ /* 0x000fe4000fffe14f */
[----:B------:R-:W1:Y:S01]  /*5d20*/  MUFU.TANH R8, R8 ;  /* 0x0000000800087308 */ /* 0x000e620000002400 */
[----:B------:R-:W-:Y:S02]  /*5d30*/  @!P1 PRMT R33, RZ, 0x654, R33 ;  /* 0x00000654ff219816 */ /* 0x000fe40000000021 */
[C---:B------:R-:W-:Y:S02]  /*5d40*/  VIADD R79, R81.reuse, UR23 ;  /* 0x00000017514f7c36 */ /* 0x040fe40008000000 */
[----:B------:R-:W-:-:S03]  /*5d50*/  VIADD R81, R81, UR21 ;  /* 0x0000001551517c36 */ /* 0x000fc60008000000 */
[----:B------:R-:W2:Y:S01]  /*5d60*/  MUFU.TANH R7, R7 ;  /* 0x0000000700077308 */ /* 0x000ea20000002400 */
[----:B------:R-:W-:Y:S02]  /*5d70*/  WARPGROUP.DEPBAR.LE gsb0, 0x0 ;  /* 0x00008000000079c5 */ /* 0x000fe40000010000 */
[----:B------:R-:W-:-:S06]  /*5d80*/  WARPGROUP.ARRIVE ;  /* 0x00000000000079c5 */ /* 0x000fcc0000000000 */
[----:B------:R-:W3:Y:S01]  /*5d90*/  S2R R151, SR_TID.X ;  /* 0x0000000000977919 */ /* 0x000ee20000002100 */
[----:B------:R-:W4:Y:S01]  /*5da0*/  MUFU.TANH R9, R9 ;  /* 0x0000000900097308 */ /* 0x000f220000002400 */
        /* <DEDUP_REMOVED lines=45> */
[----:B------:R-:W-:Y:S01]  /*6080*/  WARPGROUP.ARRIVE ;  /* 0x00000000000079c5 */ /* 0x000fe20000000000 */
[----:B------:R-:W-:-:S04]  /*6090*/  FMUL.FTZ R138, R85, UR24 ;  /* 0x00000018558a7c20 */ /* 0x000fc80008410000 */
        /* <DEDUP_REMOVED lines=15> */
[----:B------:R-:W-:Y:S01]  /*6190*/  FMUL.FTZ R132, R80, UR24 ;  /* 0x0000001850847c20 */ /* 0x000fe20008410000 */
[----:B------:R-:W-:-:S03]  /*61a0*/  FMUL.FTZ R134, R84, UR24 ;  /* 0x0000001854867c20 */ /* 0x000fc60008410000 */
        /* <DEDUP_REMOVED lines=31> */
[----:B------:R-:W-:Y:S01]  /*63a0*/  @P2 IMAD.HI.U32 R32, R76, UR6, RZ ;  /* 0x000000064c202c27 */ /* 0x000fe2000f8e00ff */
[----:B------:R-:W-:Y:S01]  /*63b0*/  @UP0 ULDC UR6, c[0x0][0x450] ;  /* 0x0001140000060ab9 */ /* 0x000fe20000000800 */
[----:B---3--:R-:W-:-:S03]  /*63c0*/  ISETP.GE.U32.AND P2, PT, R151, 0x180, PT ;  /* 0x000001809700780c */ /* 0x008fc60003f46070 */
[----:B------:R-:W-:Y:S01]  /*63d0*/  @P3 SHF.R.U32.HI R76, RZ, UR6, R32 ;  /* 0x00000006ff4c3c19 */ /* 0x000fe20008011620 */
[----:B------:R-:W-:-:S04]  /*63e0*/  VIADD R32, R22, 0x9 ;  /* 0x0000000916207836 */ /* 0x000fc80000000000 */
[----:B------:R-:W3:Y:S01]  /*63f0*/  SHFL.IDX PT, R72, R76, RZ, 0x1c1f ;  /* 0x001c1fff4c487589 */ /* 0x000ee200000e0000 */
[----:B------:R-:W-:Y:S02]  /*6400*/  SEL R32, R32, 0x9, !P2 ;  /* 0x0000000920207807 */ /* 0x000fe40005000000 */
[----:B------:R-:W-:Y:S01]  /*6410*/  PLOP3.LUT P2, PT, PT, PT, UP1, 0x40, 0x0 ;  /* 0x000000000000781c */ /* 0x000fe20003f4e818 */
[--C-:B---3--:R-:W-:Y:S02]  /*6420*/  IMAD.IADD R83, R79, 0x1, R72.reuse ;  /* 0x000000014f537824 */ /* 0x108fe400078e0248 */
[----:B------:R-:W-:Y:S01]  /*6430*/  IMAD.IADD R85, R81, 0x1, R72 ;  /* 0x0000000151557824 */ /* 0x000fe200078e0248 */
[----:B------:R-:W-:Y:S02]  /*6440*/  WARPGROUP.DEPBAR.LE gsb0, 0x0 ;  /* 0x00008000000079c5 */ /* 0x000fe40000010000 */
[----:B------:R3:W-:Y:S06]  /*6450*/  BAR.ARV R32, 0x100 ;  /* 0x000400200000751d */ /* 0x0007ec0000002000 */
[----:B------:R3:W-:Y:S01]  /*6460*/  @!P1 SYNCS.ARRIVE.TRANS64.RED.A1T0 RZ, [R33+URZ], RZ ;  /* 0x000000ff21ff99a7 */ /* 0x0007e2000810043f */
[----:B012-4-:R-:W-:Y:S05]  /*6470*/  @P2 BRA `(.L_x_1063) ;  /* 0x00000000005c2947 */ /* 0x017fea0003800000 */
[----:B---3--:R-:W-:Y:S01]  /*6480*/  IMAD.U32 R33, RZ, RZ, UR38 ;  /* 0x00000026ff217e24 */ /* 0x008fe2000f8e00ff */
[----:B------:R-:W-:Y:S04]  /*6490*/  BSSY B0, `(.L_x_1064) ;  /* 0x0000011000007945 */ /* 0x000fe80003800000 */
[----:B------:R-:W-:-:S04]  /*64a0*/  IADD3 R72, -R33, UR42, R72 ;  /* 0x0000002a21487c10 */ /* 0x000fc8000fffe148 */
        /* <DEDUP_REMOVED lines=10> */
.L_x_1065:
[----:B------:R-:W-:-:S05]  /*6550*/  IMAD.U32 R78, RZ, RZ, UR22 ;  /* 0x00000016ff4e7e24 */ /* 0x000fca000f8e00ff */
[----:B------:R-:W-:-:S13]  /*6560*/  ISETP.NE.AND P2, PT, R78, 0x1, PT ;  /* 0x000000014e00780c */ /* 0x000fda0003f45270 */
[----:B------:R-:W0:Y:S02]  /*6570*/  @P2 LDC.64 R32, c[0x0][0x9e8] ;  /* 0x00027a00ff202b82 */ /* 0x000e240000000a00 */
[----:B0-----:R-:W-:-:S05]  /*6580*/  @P2 IMAD.HI.U32 R32, R72, R32, RZ ;  /* 0x0000002048202227 */ /* 0x001fca00078e00ff */
[----:B------:R-:W-:-:S07]  /*6590*/  @P2 SHF.R.U32.HI R72, RZ, R33, R32 ;  /* 0x00000021ff482219 */ /* 0x000fce0000011620 */
.L_x_1066:
[----:B------:R-:W-:Y:S05]  /*65a0*/  BSYNC B0 ;  /* 0x0000000000007941 */ /* 0x000fea0003800000 */
.L_x_1064:
[----:B------:R-:W-:-:S04]  /*65b0*/  IMAD R33, R72, R78, -R77 ;  /* 0x0000004e48217224 */ /* 0x000fc800078e0a4d */
[----:B------:R-:W-:-:S05]  /*65c0*/  IMAD R32, R16, -0x2, R33 ;  /* 0xfffffffe10207824 */ /* 0x000fca00078e0221 */
[----:B------:R-:W-:Y:S02]  /*65d0*/  VIADDMNMX R83, R32, R78, R83, PT ;  /* 0x0000004e20537246 */ /* 0x000fe40003800153 */
[----:B------:R-:W-:-:S07]  /*65e0*/  VIMNMX R85, R85, R32, !PT ;  /* 0x0000002055557248 */ /* 0x000fce0007fe0100 */
.L_x_1063:
[----:B------:R-:W-:Y:S01]  /*65f0*/  ISETP.GT.AND P2, PT, R0, -0x1, PT ;  /* 0xffffffff0000780c */ /* 0x000fe20003f44270 */
[----:B---3--:R-:W0:Y:S03]  /*6600*/  SHFL.IDX PT, R32, R76, 0x1, 0x1c1f ;  /* 0x003c1f004c207f89 */ /* 0x008e2600000e0000 */
[C---:B------:R-:W-:Y:S02]  /*6610*/  ISETP.GT.AND P5, PT, R85.reuse, RZ, P2 ;  /* 0x000000ff5500720c */ /* 0x040fe400017a4270 */
[----:B------:R-:W-:Y:S02]  /*6620*/  ISETP.GT.AND P4, PT, R85, 0x1, P2 ;  /* 0x000000015500780c */ /* 0x000fe40001784270 */
        /* <DEDUP_REMOVED lines=8> */
[----:B------:R-:W-:Y:S02]  /*66b0*/  ISETP.GT.AND P5, PT, R85, 0x20, P2 ;  /* 0x000000205500780c */ /* 0x000fe400017a4270 */
[C---:B------:R-:W-:Y:S02]  /*66c0*/  ISETP.LT.OR P6, PT, R83.reuse, 0x9, P6 ;  /* 0x000000095300780c */ /* 0x040fe400037c1670 */
[C---:B------:R-:W-:Y:S02]  /*66d0*/  ISETP.LT.OR P3, PT, R83.reuse, 0xa, P3 ;  /* 0x0000000a5300780c */ /* 0x040fe40001f61670 */
[----:B------:R-:W-:Y:S02]  /*66e0*/  ISETP.LT.OR P5, PT, R83, 0x21, P5 ;  /* 0x000000215300780c */ /* 0x000fe40002fa1670 */
[----:B------:R-:W-:Y:S02]  /*66f0*/  FSEL R72, R8, -INF , !P4 ;  /* 0xff80000008487808 */ /* 0x000fe40006000000 */
[----:B------:R-:W-:-:S02]  /*6700*/  FSEL R10, R10, -INF , !P6 ;  /* 0xff8000000a0a7808 */ /* 0x000fc40007000000 */
[----:B------:R-:W-:Y:S02]  /*6710*/  FSEL R12, R12, -INF , !P3 ;  /* 0xff8000000c0c7808 */ /* 0x000fe40005800000 */
[C---:B------:R-:W-:Y:S02]  /*6720*/  ISETP.GT.AND P4, PT, R85.reuse, 0x11, P2 ;  /* 0x000000115500780c */ /* 0x040fe40001784270 */
        /* <DEDUP_REMOVED lines=25> */
[----:B------:R-:W-:Y:S02]  /*68c0*/  ISETP.GT.AND P3, PT, R85, 0x39, P2 ;  /* 0x000000395500780c */ /* 0x000fe40001764270 */
[----:B------:R-:W-:Y:S01]  /*68d0*/  FSEL R80, R47, -INF , !P5 ;  /* 0xff8000002f507808 */ /* 0x000fe20006800000 */
[----:B0-----:R-:W-:Y:S01]  /*68e0*/  IMAD.IADD R47, R81, 0x1, R32 ;  /* 0x00000001512f7824 */ /* 0x001fe200078e0220 */
[----:B------:R-:W-:-:S02]  /*68f0*/  ISETP.GT.AND P5, PT, R85, 0x50, P2 ;  /* 0x000000505500780c */ /* 0x000fc400017a4270 */
[C---:B------:R-:W-:Y:S02]  /*6900*/  ISETP.LT.OR P4, PT, R83.reuse, 0x32, P4 ;  /* 0x000000325300780c */ /* 0x040fe40002781670 */
[C---:B------:R-:W-:Y:S02]  /*6910*/  ISETP.LT.OR P6, PT, R83.reuse, 0x39, P6 ;  /* 0x000000395300780c */ /* 0x040fe400037c1670 */
[C---:B------:R-:W-:Y:S02]  /*6920*/  ISETP.LT.OR P3, PT, R83.reuse, 0x3a, P3 ;  /* 0x0000003a5300780c */ /* 0x040fe40001f61670 */
[----:B------:R-:W-:Y:S02]  /*6930*/  ISETP.LT.OR P5, PT, R83, 0x51, P5 ;  /* 0x000000515300780c */ /* 0x000fe40002fa1670 */
[----:B------:R-:W-:Y:S02]  /*6940*/  FSEL R42, R42, -INF , !P4 ;  /* 0xff8000002a2a7808 */ /* 0x000fe40006000000 */
[----:B------:R-:W-:-:S02]  /*6950*/  FSEL R76, R43, -INF , !P6 ;  /* 0xff8000002b4c7808 */ /* 0x000fc40007000000 */
[----:B------:R-:W-:Y:S01]  /*6960*/  FSEL R78, R45, -INF , !P3 ;  /* 0xff8000002d4e7808 */ /* 0x000fe20005800000 */
[----:B------:R-:W-:Y:S01]  /*6970*/  IMAD.IADD R45, R79, 0x1, R32 ;  /* 0x000000014f2d7824 */ /* 0x000fe200078e0220 */
        /* <DEDUP_REMOVED lines=33> */
[----:B------:R-:W-:Y:S02]  /*6b90*/  FSEL R74, R74, -INF , !P6 ;  /* 0xff8000004a4a7808 */ /* 0x000fe40007000000 */
[----:B------:R-:W-:-:S02]  /*6ba0*/  FSEL R130, R73, -INF , !P3 ;  /* 0xff80000049827808 */ /* 0x000fc40005800000 */
[C---:B------:R-:W-:Y:S02]  /*6bb0*/  ISETP.GT.AND P4, PT, R85.reuse, 0x71, P2 ;  /* 0x000000715500780c */ /* 0x040fe40001784270 */
        /* <DEDUP_REMOVED lines=9> */
[----:B------:R-:W-:Y:S01]  /*6c50*/  IMAD.U32 R33, RZ, RZ, UR38 ;  /* 0x00000026ff217e24 */ /* 0x000fe2000f8e00ff */
        /* <DEDUP_REMOVED lines=12> */
.L_x_1069:
[----:B------:R-:W-:-:S05]  /*6d20*/  IMAD.U32 R51, RZ, RZ, UR22 ;  /* 0x00000016ff337e24 */ /* 0x000fca000f8e00ff */
[----:B------:R-:W-:-:S13]  /*6d30*/  ISETP.NE.AND P3, PT, R51, 0x1, PT ;  /* 0x000000013300780c */ /* 0x000fda0003f65270 */
[----:B------:R-:W0:Y:S02]  /*6d40*/  @P3 LDC.64 R32, c[0x0][0x9e8] ;  /* 0x00027a00ff203b82 */ /* 0x000e240000000a00 */
[----:B0-----:R-:W-:-:S05]  /*6d50*/  @P3 IMAD.HI.U32 R32, R8, R32, RZ ;  /* 0x0000002008203227 */ /* 0x001fca00078e00ff */
[----:B------:R-:W-:-:S07]  /*6d60*/  @P3 SHF.R.U32.HI R8, RZ, R33, R32 ;  /* 0x00000021ff083219 */ /* 0x000fce0000011620 */
.L_x_1070:
[----:B------:R-:W-:Y:S05]  /*6d70*/  BSYNC B0 ;  /* 0x0000000000007941 */ /* 0x000fea0003800000 */
.L_x_1068:
[----:B------:R-:W-:-:S04]  /*6d80*/  IMAD R77, R8, R51, -R77 ;  /* 0x00000033084d7224 */ /* 0x000fc800078e0a4d */
[----:B------:R-:W-:-:S05]  /*6d90*/  IMAD R8, R16, -0x2, R77 ;  /* 0xfffffffe10087824 */ /* 0x000fca00078e024d */
[----:B------:R-:W-:Y:S02]  /*6da0*/  VIADDMNMX R45, R8, R51, R45, PT ;  /* 0x00000033082d7246 */ /* 0x000fe4000380012d */
[----:B------:R-:W-:-:S07]  /*6db0*/  VIMNMX R47, R47, R8, !PT ;  /* 0x000000082f2f7248 */ /* 0x000fce0007fe0100 */
.L_x_1067:
[----:B------:R-:W-:Y:S01]  /*6dc0*/  FMNMX.FTZ R33, R5, R4, !PT ;  /* 0x0000000405217209 */ /* 0x000fe20007810000 */
[----:B------:R-:W0:Y:S01]  /*6dd0*/  LDC R43, c[0x0][0x988] ;  /* 0x00026200ff2b7b82 */ /* 0x000e220000000800 */
[----:B------:R-:W-:Y:S01]  /*6de0*/  ISETP.GT.AND P4, PT, R47, 0x1, P2 ;  /* 0x000000012f00780c */ /* 0x000fe20001784270 */
[----:B------:R-:W-:Y:S01]  /*6df0*/  UMOV UR46, UR25 ;  /* 0x00000019002e7c82 */ /* 0x000fe20008000000 */
        /* <DEDUP_REMOVED lines=19> */
[C---:B------:R-:W-:Y:S02]  /*6f30*/  ISETP.GT.AND P4, PT, R47.reuse, RZ, P2 ;  /* 0x000000ff2f00720c */ /* 0x040fe40001784270 */
[----:B------:R-:W-:Y:S02]  /*6f40*/  FMNMX.FTZ R33, R38, R33, !PT ;  /* 0x0000002126217209 */ /* 0x000fe40007810000 */
[----:B------:R-:W-:-:S02]  /*6f50*/  ISETP.GT.AND P3, PT, R47, 0x9, P2 ;  /* 0x000000092f00780c */ /* 0x000fc40001764270 */
[----:B------:R-:W-:Y:S02]  /*6f60*/  FMNMX.FTZ R33, R40, R33, !PT ;  /* 0x0000002128217209 */ /* 0x000fe40007810000 */
[C---:B------:R-:W-:Y:S02]  /*6f70*/  ISETP.LT.OR P6, PT, R45.reuse, 0x9, P6 ;  /* 0x000000092d00780c */ /* 0x040fe400037c1670 */
[----:B------:R-:W-:Y:S02]  /*6f80*/  FMNMX.FTZ R33, R42, R33, !PT ;  /* 0x000000212a217209 */ /* 0x000fe40007810000 */
[C---:B------:R-:W-:Y:S02]  /*6f90*/  ISETP.LT.OR P4, PT, R45.reuse, 0x1, P4 ;  /* 0x000000012d00780c */ /* 0x040fe40002781670 */
[----:B------:R-:W-:Y:S02]  /*6fa0*/  FMNMX.FTZ R33, R76, R33, !PT ;  /* 0x000000214c217209 */ /* 0x000fe40007810000 */
[----:B------:R-:W-:-:S02]  /*6fb0*/  ISETP.LT.OR P3, PT, R45, 0xa, P3 ;  /* 0x0000000a2d00780c */ /* 0x000fc40001f61670 */
[----:B------:R-:W-:Y:S02]  /*6fc0*/  FMNMX.FTZ R33, R78, R33, !PT ;  /* 0x000000214e217209 */ /* 0x000fe40007810000 */
[----:B------:R-:W-:Y:S02]  /*6fd0*/  FSEL R140, R11, -INF , !P6 ;  /* 0xff8000000b8c7808 */ /* 0x000fe40007000000 */
[----:B------:R-:W-:Y:S02]  /*6fe0*/  FMNMX.FTZ R33, R80, R33, !PT ;  /* 0x0000002150217209 */ /* 0x000fe40007810000 */
[----:B------:R-:W-:Y:S02]  /*6ff0*/  FSEL R11, R7, -INF , !P4 ;  /* 0xff800000070b7808 */ /* 0x000fe40006000000 */
[----:B------:R-:W-:Y:S02]  /*7000*/  FMNMX.FTZ R33, R82, R33, !PT ;  /* 0x0000002152217209 */ /* 0x000fe40007810000 */
[----:B------:R-:W-:-:S02]  /*7010*/  ISETP.GT.AND P5, PT, R47, 0x10, P2 ;  /* 0x000000102f00780c */ /* 0x000fc400017a4270 */
[----:B------:R-:W-:Y:S02]  /*7020*/  FMNMX.FTZ R33, R84, R33, !PT ;  /* 0x0000002154217209 */ /* 0x000fe40007810000 */
[----:B------:R-:W-:Y:S02]  /*7030*/  FSEL R142, R13, -INF , !P3 ;  /* 0xff8000000d8e7808 */ /* 0x000fe40005800000 */
[----:B------:R-:W-:Y:S02]  /*7040*/  FMNMX.FTZ R33, R86, R33, !PT ;  /* 0x0000002156217209 */ /* 0x000fe40007810000 */
[----:B------:R-:W-:Y:S02]  /*7050*/  FMNMX.FTZ R13, R11, R6, !PT ;  /* 0x000000060b0d7209 */ /* 0x000fe40007810000 */
[----:B------:R-:W-:Y:S02]  /*7060*/  FMNMX.FTZ R33, R56, R33, !PT ;  /* 0x0000002138217209 */ /* 0x000fe40007810000 */
[----:B------:R-:W-:-:S02]  /*7070*/  ISETP.LT.OR P5, PT, R45, 0x11, P5 ;  /* 0x000000112d00780c */ /* 0x000fc40002fa1670 */
[----:B------:R-:W-:Y:S02]  /*7080*/  FMNMX.FTZ R33, R120, R33, !PT ;  /* 0x0000002178217209 */ /* 0x000fe40007810000 */
[----:B------:R-:W-:Y:S02]  /*7090*/  FMNMX.FTZ R13, R32, R13, !PT ;  /* 0x0000000d200d7209 */ /* 0x000fe40007810000 */
[----:B------:R-:W-:Y:S02]  /*70a0*/  FMNMX.FTZ R33, R122, R33, !PT ;  /* 0x000000217a217209 */ /* 0x000fe40007810000 */
[----:B------:R-:W-:Y:S02]  /*70b0*/  FSEL R144, R15, -INF , !P5 ;  /* 0xff8000000f907808 */ /* 0x000fe40006800000 */
[----:B------:R-:W-:Y:S02]  /*70c0*/  FMNMX.FTZ R33, R124, R33, !PT ;  /* 0x000000217c217209 */ /* 0x000fe40007810000 */
[----:B------:R-:W-:-:S02]  /*70d0*/  FMNMX.FTZ R13, R140, R13, !PT ;  /* 0x0000000d8c0d7209 */ /* 0x000fc40007810000 */
[----:B------:R-:W-:Y:S02]  /*70e0*/  FMNMX.FTZ R33, R126, R33, !PT ;  /* 0x000000217e217209 */ /* 0x000fe40007810000 */
[C---:B------:R-:W-:Y:S02]  /*70f0*/  ISETP.GT.AND P3, PT, R47.reuse, 0x18, P2 ;  /* 0x000000182f00780c */ /* 0x040fe40001764270 */
        /* <DEDUP_REMOVED lines=11> */
[----:B------:R-:W-:Y:S02]  /*71b0*/  ISETP.LT.OR P3, PT, R45, 0x22, P3 ;  /* 0x000000222d00780c */ /* 0x000fe40001f61670 */
[----:B------:R-:W-:Y:S02]  /*71c0*/  FMNMX.FTZ R33, R138, R33, !PT ;  /* 0x000000218a217209 */ /* 0x000fe40007810000 */
[----:B------:R-:W-:Y:S02]  /*71d0*/  FSEL R31, R31, -INF , !P3 ;  /* 0xff8000001f1f7808 */ /* 0x000fe40005800000 */
[----:B------:R-:W-:Y:S01]  /*71e0*/  ISETP.GT.AND P3, PT, R47, 0x29, P2 ;  /* 0x000000292f00780c */ /* 0x000fe20001764270 */
[----:B------:R-:W1:Y:S03]  /*71f0*/  SHFL.BFLY PT, R8, R33, 0x2, 0x1f ;  /* 0x0c401f0021087f89 */ /* 0x000e6600000e0000 */
[----:B------:R-:W-:-:S02]  /*7200*/  ISETP.LT.OR P4, PT, R45, 0x2a, P3 ;  /* 0x0000002a2d00780c */ /* 0x000fc40001f81670 */
[----:B------:R-:W-:Y:S02]  /*7210*/  ISETP.GT.AND P3, PT, R47, 0x31, P2 ;  /* 0x000000312f00780c */ /* 0x000fe40001764270 */
[----:B------:R-:W-:Y:S02]  /*7220*/  FSEL R35, R35, -INF , !P4 ;  /* 0xff80000023237808 */ /* 0x000fe40006000000 */
[----:B------:R-:W-:Y:S02]  /*7230*/  ISETP.GT.AND P4, PT, R47, 0x38, P2 ;  /* 0x000000382f00780c */ /* 0x000fe40001784270 */
[C---:B------:R-:W-:Y:S02]  /*7240*/  ISETP.LT.OR P3, PT, R45.reuse, 0x32, P3 ;  /* 0x000000322d00780c */ /* 0x040fe40001f61670 */
[----:B------:R-:W-:-:S04]  /*7250*/  ISETP.LT.OR P4, PT, R45, 0x39, P4 ;  /* 0x000000392d00780c */ /* 0x000fc80002781670 */
[----:B------:R-:W-:Y:S02]  /*7260*/  FSEL R41, R41, -INF , !P4 ;  /* 0xff80000029297808 */ /* 0x000fe40006000000 */
[----:B------:R-:W-:-:S04]  /*7270*/  ISETP.GT.AND P4, PT, R47, 0x41, P2 ;  /* 0x000000412f00780c */ /* 0x000fc80001784270 */
[----:B------:R-:W-:Y:S02]  /*7280*/  ISETP.LT.OR P4, PT, R45, 0x42, P4 ;  /* 0x000000422d00780c */ /* 0x000fe40002781670 */
[----:B-1----:R-:W-:Y:S02]  /*7290*/  FMNMX.FTZ R51, R33, R8, !PT ;  /* 0x0000000821337209 */ /* 0x002fe40007810000 */
[----:B------:R-:W-:Y:S02]  /*72a0*/  FSEL R48, R48, -INF , !P4 ;  /* 0xff80000030307808 */ /* 0x000fe40006000000 */
[----:B------:R-:W-:Y:S01]  /*72b0*/  ISETP.GT.AND P4, PT, R47, 0x50, P2 ;  /* 0x000000502f00780c */ /* 0x000fe20001784270 */
[----:B------:R-:W1:Y:S03]  /*72c0*/  SHFL.BFLY PT, R8, R51, 0x1, 0x1f ;  /* 0x0c201f0033087f89 */ /* 0x000e6600000e0000 */
[----:B------:R-:W-:-:S04]  /*72d0*/  ISETP.LT.OR P4, PT, R45, 0x51, P4 ;  /* 0x000000512d00780c */ /* 0x000fc80002781670 */
[----:B------:R-:W-:Y:S02]  /*72e0*/  FSEL R52, R52, -INF , !P4 ;  /* 0xff80000034347808 */ /* 0x000fe40006000000 */
[----:B------:R-:W-:-:S04]  /*72f0*/  ISETP.GT.AND P4, PT, R47, 0x59, P2 ;  /* 0x000000592f00780c */ /* 0x000fc80001784270 */
[----:B------:R-:W-:-:S04]  /*7300*/  ISETP.LT.OR P4, PT, R45, 0x5a, P4 ;  /* 0x0000005a2d00780c */ /* 0x000fc80002781670 */
[----:B------:R-:W-:Y:S02]  /*7310*/  FSEL R60, R60, -INF , !P4 ;  /* 0xff8000003c3c7808 */ /* 0x000fe40006000000 */
[----:B------:R-:W-:-:S04]  /*7320*/  ISETP.GT.AND P4, PT, R47, 0x68, P2 ;  /* 0x000000682f00780c */ /* 0x000fc80001784270 */
[----:B------:R-:W-:Y:S02]  /*7330*/  ISETP.LT.OR P4, PT, R45, 0x69, P4 ;  /* 0x000000692d00780c */ /* 0x000fe40002781670 */
[----:B-1----:R-:W-:Y:S02]  /*7340*/  FMNMX.FTZ R8, R51, R8, !PT ;  /* 0x0000000833087209 */ /* 0x002fe40007810000 */
[----:B------:R-:W-:Y:S02]  /*7350*/  FSEL R64, R64, -INF , !P4 ;  /* 0xff80000040407808 */ /* 0x000fe40006000000 */
[C---:B------:R-:W-:Y:S01]  /*7360*/  FSETP.NEU.FTZ.AND P6, PT, R8.reuse, -INF , PT ;  /* 0xff8000000800780b */ /* 0x040fe20003fdd000 */
[C---:B0-----:R-:W-:Y:S01]  /*7370*/  FMUL.FTZ R9, R8.reuse, R43 ;  /* 0x0000002b08097220 */ /* 0x041fe20000410000 */
[----:B------:R-:W-:Y:S02]  /*7380*/  ISETP.GT.AND P4, PT, R47, 0x71, P2 ;  /* 0x000000712f00780c */ /* 0x000fe40001784270 */
[----:B------:R-:W-:-:S02]  /*7390*/  FSEL R57, R8, RZ, P6 ;  /* 0x000000ff08397208 */ /* 0x000fc40003000000 */
[----:B------:R-:W-:Y:S02]  /*73a0*/  FSEL R9, R9, RZ, P6 ;  /* 0x000000ff09097208 */ /* 0x000fe40003000000 */
[----:B------:R-:W-:Y:S01]  /*73b0*/  ISETP.LT.OR P4, PT, R45, 0x72, P4 ;  /* 0x000000722d00780c */ /* 0x000fe20002781670 */
[----:B------:R-:W-:Y:S02]  /*73c0*/  FADD.FTZ R4, -R57, R4 ;  /* 0x0000000439047221 */ /* 0x000fe40000010100 */
[-CC-:B------:R-:W-:Y:S01]  /*73d0*/  FFMA.FTZ R15, R12, R43.reuse, -R9.reuse ;  /* 0x0000002b0c0f7223 */ /* 0x180fe20000010809 */
[-CC-:B------:R-:W-:Y:S01]  /*73e0*/  FFMA.FTZ R148, R5, R43.reuse, -R9.reuse ;  /* 0x0000002b05947223 */ /* 0x180fe20000010809 */
[-CC-:B------:R-:W-:Y:S01]  /*73f0*/  FFMA.FTZ R5, R72, R43.reuse, -R9.reuse ;  /* 0x0000002b48057223 */ /* 0x180fe20000010809 */
[----:B------:R-:W-:Y:S01]  /*7400*/  FSEL R72, R27, -INF , !P5 ;  /* 0xff8000001b487808 */ /* 0x000fe20006800000 */
[----:B------:R0:W-:Y:S01]  /*7410*/  MUFU.EX2 R7, R15 ;  /* 0x0000000f00077308 */ /* 0x0001e20000000800 */
[-CC-:B------:R-:W-:Y:S01]  /*7420*/  FFMA.FTZ R27, R24, R43.reuse, -R9.reuse ;  /* 0x0000002b181b7223 */ /* 0x180fe20000010809 */
[----:B------:R-:W-:Y:S01]  /*7430*/  ISETP.GT.AND P5, PT, R47, 0x28, P2 ;  /* 0x000000282f00780c */ /* 0x000fe200017a4270 */
[-CC-:B------:R-:W-:Y:S01]  /*7440*/  FFMA.FTZ R24, R26, R43.reuse, -R9.reuse ;  /* 0x0000002b1a187223 */ /* 0x180fe20000010809 */
[-CC-:B------:R-:W-:Y:S01]  /*7450*/  FFMA.FTZ R25, R20, R43.reuse, -R9.reuse ;  /* 0x0000002b14197223 */ /* 0x180fe20000010809 */
[-CC-:B------:R-:W-:Y:S01]  /*7460*/  FFMA.FTZ R12, R14, R43.reuse, -R9.reuse ;  /* 0x0000002b0e0c7223 */ /* 0x180fe20000010809 */
[----:B------:R-:W-:Y:S01]  /*7470*/  ISETP.LT.OR P5, PT, R45, 0x29, P5 ;  /* 0x000000292d00780c */ /* 0x000fe20002fa1670 */
[-CC-:B------:R-:W-:Y:S01]  /*7480*/  FFMA.FTZ R33, R30, R43.reuse, -R9.reuse ;  /* 0x0000002b1e217223 */ /* 0x180fe20000010809 */
[----:B------:R-:W-:Y:S01]  /*7490*/  FSEL R20, R39, -INF , !P3 ;  /* 0xff80000027147808 */ /* 0x000fe20005800000 */
[--C-:B------:R-:W-:Y:S01]  /*74a0*/  FFMA.FTZ R36, R36, R43, -R9.reuse ;  /* 0x0000002b24247223 */ /* 0x100fe20000010809 */
[----:B0-----:R-:W-:Y:S01]  /*74b0*/  FMNMX.FTZ R15, R142, R13, !PT ;  /* 0x0000000d8e0f7209 */ /* 0x001fe20007810000 */
[--C-:B------:R-:W-:Y:S01]  /*74c0*/  FFMA.FTZ R40, R40, R43, -R9.reuse ;  /* 0x0000002b28287223 */ /* 0x100fe20000010809 */
[----:B------:R-:W-:Y:S01]  /*74d0*/  FSEL R34, R34, -INF , !P5 ;  /* 0xff80000022227808 */ /* 0x000fe20006800000 */
[----:B------:R0:W-:Y:S01]  /*74e0*/  MUFU.EX2 R13, R25 ;  /* 0x00000019000d7308 */ /* 0x0001e20000000800 */
[----:B------:R-:W-:Y:S01]  /*74f0*/  FMNMX.FTZ R15, R144, R15, !PT ;  /* 0x0000000f900f7209 */ /* 0x000fe20007810000 */
[-CC-:B------:R-:W-:Y:S01]  /*7500*/  FFMA.FTZ R122, R122, R43.reuse, -R9.reuse ;  /* 0x0000002b7a7a7223 */ /* 0x180fe20000010809 */
[----:B------:R-:W-:Y:S01]  /*7510*/  ISETP.GT.AND P5, PT, R47, 0x30, P2 ;  /* 0x000000302f00780c */ /* 0x000fe200017a4270 */
[--C-:B------:R-:W-:Y:S01]  /*7520*/  FFMA.FTZ R10, R10, R43, -R9.reuse ;  /* 0x0000002b0a0a7223 */ /* 0x100fe20000010809 */
[----:B------:R-:W-:Y:S01]  /*7530*/  FMNMX.FTZ R21, R146, R15, !PT ;  /* 0x0000000f92157209 */ /* 0x000fe20007810000 */
[--C-:B------:R-:W-:Y:S01]  /*7540*/  FFMA.FTZ R51, R130, R43, -R9.reuse ;  /* 0x0000002b82337223 */ /* 0x100fe20000010809 */
[----:B------:R-:W-:Y:S01]  /*7550*/  ISETP.LT.OR P5, PT, R45, 0x31, P5 ;  /* 0x000000312d00780c */ /* 0x000fe20002fa1670 */
[----:B------:R1:W-:Y:S01]  /*7560*/  MUFU.EX2 R15, R27 ;  /* 0x0000001b000f7308 */ /* 0x0003e20000000800 */
[----:B------:R-:W-:Y:S01]  /*7570*/  FMNMX.FTZ R21, R150, R21, !PT ;  /* 0x0000001596157209 */ /* 0x000fe20007810000 */
[----:B------:R-:W-:Y:S01]  /*7580*/  FFMA.FTZ R53, R136, R43, -R9 ;  /* 0x0000002b88357223 */ /* 0x000fe20000010809 */
[----:B------:R-:W-:-:S02]  /*7590*/  FSEL R14, R37, -INF , !P5 ;  /* 0xff800000250e7808 */ /* 0x000fc40006800000 */
[----:B------:R-:W-:Y:S01]  /*75a0*/  FMNMX.FTZ R26, R72, R21, !PT ;  /* 0x00000015481a7209 */ /* 0x000fe20007810000 */
[----:B------:R-:W-:Y:S01]  /*75b0*/  FFMA.FTZ R21, R28, R43, -R9 ;  /* 0x0000002b1c157223 */ /* 0x000fe20000010809 */
[----:B------:R-:W-:Y:S01]  /*75c0*/  ISETP.GT.AND P5, PT, R47, 0x39, P2 ;  /* 0x000000392f00780c */ /* 0x000fe200017a4270 */
[----:B------:R-:W-:Y:S01]  /*75d0*/  MUFU.EX2 R148, R148 ;  /* 0x0000009400947308 */ /* 0x000fe20000000800 */
[----:B------:R-:W-:Y:S02]  /*75e0*/  FMNMX.FTZ R26, R29, R26, !PT ;  /* 0x0000001a1d1a7209 */ /* 0x000fe40007810000 */
[----:B------:R-:W-:Y:S02]  /*75f0*/  ISETP.GT.AND P3, PT, R47, 0x40, P2 ;  /* 0x000000402f00780c */ /* 0x000fe40001764270 */
[----:B0-----:R-:W-:Y:S02]  /*7600*/  FMNMX.FTZ R25, R31, R26, !PT ;  /* 0x0000001a1f197209 */ /* 0x001fe40007810000 */
[----:B------:R-:W-:Y:S01]  /*7610*/  ISETP.LT.OR P5, PT, R45, 0x3a, P5 ;  /* 0x0000003a2d00780c */ /* 0x000fe20002fa1670 */
[----:B------:R-:W-:Y:S01]  /*7620*/  MUFU.EX2 R5, R5 ;  /* 0x0000000500057308 */ /* 0x000fe20000000800 */
[----:B------:R-:W-:-:S02]  /*7630*/  FMNMX.FTZ R26, R34, R25, !PT ;  /* 0x00000019221a7209 */ /* 0x000fc40007810000 */
[----:B------:R-:W-:Y:S02]  /*7640*/  FSEL R44, R44, -INF , !P5 ;  /* 0xff8000002c2c7808 */ /* 0x000fe40006800000 */
[----:B------:R-:W-:Y:S02]  /*7650*/  FMNMX.FTZ R25, R35, R26, !PT ;  /* 0x0000001a23197209 */ /* 0x000fe40007810000 */
[----:B------:R-:W-:Y:S01]  /*7660*/  ISETP.LT.OR P3, PT, R45, 0x41, P3 ;  /* 0x000000412d00780c */ /* 0x000fe20001f61670 */
[----:B------:R-:W-:Y:S01]  /*7670*/  MUFU.EX2 R26, R33 ;  /* 0x00000021001a7308 */ /* 0x000fe20000000800 */
[----:B------:R-:W-:Y:S02]  /*7680*/  FMNMX.FTZ R25, R14, R25, !PT ;  /* 0x000000190e197209 */ /* 0x000fe40007810000 */
[----:B------:R-:W-:Y:S02]  /*7690*/  ISETP.GT.AND P5, PT, R47, 0x48, P2 ;  /* 0x000000482f00780c */ /* 0x000fe400017a4270 */
[----:B------:R-:W-:-:S02]  /*76a0*/  FMNMX.FTZ R28, R20, R25, !PT ;  /* 0x00000019141c7209 */ /* 0x000fc40007810000 */
[----:B------:R-:W-:Y:S01]  /*76b0*/  FSEL R46, R46, -INF , !P3 ;  /* 0xff8000002e2e7808 */ /* 0x000fe20005800000 */
[----:B------:R0:W-:Y:S01]  /*76c0*/  MUFU.EX2 R25, R36 ;  /* 0x0000002400197308 */ /* 0x0001e20000000800 */
[----:B-1----:R-:W-:Y:S01]  /*76d0*/  FMNMX.FTZ R27, R41, R28, !PT ;  /* 0x0000001c291b7209 */ /* 0x002fe20007810000 */
[-CC-:B------:R-:W-:Y:S01]  /*76e0*/  FFMA.FTZ R28, R38, R43.reuse, -R9.reuse ;  /* 0x0000002b261c7223 */ /* 0x180fe20000010809 */
[----:B------:R-:W-:Y:S01]  /*76f0*/  ISETP.GT.AND P3, PT, R47, 0x49, P2 ;  /* 0x000000492f00780c */ /* 0x000fe20001764270 */
[--C-:B------:R-:W-:Y:S01]  /*7700*/  FFMA.FTZ R38, R76, R43, -R9.reuse ;  /* 0x0000002b4c267223 */ /* 0x100fe20000010809 */
[----:B------:R-:W-:Y:S02]  /*7710*/  FMNMX.FTZ R27, R44, R27, !PT ;  /* 0x0000001b2c1b7209 */ /* 0x000fe40007810000 */
[C---:B------:R-:W-:Y:S01]  /*7720*/  ISETP.LT.OR P5, PT, R45.reuse, 0x49, P5 ;  /* 0x000000492d00780c */ /* 0x040fe20002fa1670 */
[----:B------:R-:W-:Y:S01]  /*7730*/  MUFU.EX2 R10, R10 ;  /* 0x0000000a000a7308 */ /* 0x000fe20000000800 */
[----:B------:R-:W-:Y:S01]  /*7740*/  FMNMX.FTZ R27, R46, R27, !PT ;  /* 0x0000001b2e1b7209 */ /* 0x000fe20007810000 */
[----:B0-----:R-:W-:Y:S01]  /*7750*/  FFMA.FTZ R36, R42, R43, -R9 ;  /* 0x0000002b2a247223 */ /* 0x001fe20000010809 */
[----:B------:R-:W-:-:S02]  /*7760*/  ISETP.LT.OR P3, PT, R45, 0x4a, P3 ;  /* 0x0000004a2d00780c */ /* 0x000fc40001f61670 */
[----:B------:R-:W-:Y:S02]  /*7770*/  FSEL R30, R49, -INF , !P5 ;  /* 0xff800000311e7808 */ /* 0x000fe40006800000 */
[----:B------:R-:W-:Y:S01]  /*7780*/  FMNMX.FTZ R33, R48, R27, !PT ;  /* 0x0000001b30217209 */ /* 0x000fe20007810000 */
[----:B------:R-:W-:Y:S01]  /*7790*/  MUFU.EX2 R12, R12 ;  /* 0x0000000c000c7308 */ /* 0x000fe20000000800 */
[C---:B------:R-:W-:Y:S02]  /*77a0*/  ISETP.GT.AND P5, PT, R47.reuse, 0x51, P2 ;  /* 0x000000512f00780c */ /* 0x040fe400017a4270 */
[----:B------:R-:W-:Y:S02]  /*77b0*/  FSEL R50, R50, -INF , !P3 ;  /* 0xff80000032327808 */ /* 0x000fe40005800000 */
[----:B------:R-:W-:Y:S02]  /*77c0*/  FMNMX.FTZ R33, R30, R33, !PT ;  /* 0x000000211e217209 */ /* 0x000fe40007810000 */
[----:B------:R-:W-:Y:S01]  /*77d0*/  ISETP.GT.AND P3, PT, R47, 0x58, P2 ;  /* 0x000000582f00780c */ /* 0x000fe20001764270 */
[----:B------:R0:W-:Y:S01]  /*77e0*/  MUFU.EX2 R27, R40 ;  /* 0x00000028001b7308 */ /* 0x0001e20000000800 */
[----:B------:R-:W-:-:S02]  /*77f0*/  ISETP.LT.OR P5, PT, R45, 0x52, P5 ;  /* 0x000000522d00780c */ /* 0x000fc40002fa1670 */
[----:B------:R-:W-:Y:S02]  /*7800*/  FMNMX.FTZ R33, R50, R33, !PT ;  /* 0x0000002132217209 */ /* 0x000fe40007810000 */
[----:B------:R-:W-:Y:S02]  /*7810*/  FSEL R54, R54, -INF , !P5 ;  /* 0xff80000036367808 */ /* 0x000fe40006800000 */
[----:B------:R-:W-:Y:S01]  /*7820*/  ISETP.LT.OR P3, PT, R45, 0x59, P3 ;  /* 0x000000592d00780c */ /* 0x000fe20001f61670 */
[----:B------:R-:W-:Y:S01]  /*7830*/  MUFU.EX2 R24, R24 ;  /* 0x0000001800187308 */ /* 0x000fe20000000800 */
[----:B------:R-:W-:Y:S01]  /*7840*/  FMNMX.FTZ R33, R52, R33, !PT ;  /* 0x0000002134217209 */ /* 0x000fe20007810000 */
[----:B0-----:R-:W-:Y:S01]  /*7850*/  FFMA.FTZ R40, R78, R43, -R9 ;  /* 0x0000002b4e287223 */ /* 0x001fe20000010809 */
[----:B------:R-:W-:Y:S02]  /*7860*/  ISETP.GT.AND P5, PT, R47, 0x60, P2 ;  /* 0x000000602f00780c */ /* 0x000fe400017a4270 */
[----:B------:R-:W-:-:S02]  /*7870*/  FSEL R58, R58, -INF , !P3 ;  /* 0xff8000003a3a7808 */ /* 0x000fc40005800000 */
[----:B------:R-:W-:Y:S01]  /*7880*/  FMNMX.FTZ R37, R54, R33, !PT ;  /* 0x0000002136257209 */ /* 0x000fe20007810000 */
[----:B------:R-:W-:Y:S01]  /*7890*/  MUFU.EX2 R21, R21 ;  /* 0x0000001500157308 */ /* 0x000fe20000000800 */
[----:B------:R-:W-:Y:S02]  /*78a0*/  ISETP.GT.AND P3, PT, R47, 0x61, P2 ;  /* 0x000000612f00780c */ /* 0x000fe40001764270 */
[C---:B------:R-:W-:Y:S02]  /*78b0*/  ISETP.LT.OR P5, PT, R45.reuse, 0x61, P5 ;  /* 0x000000612d00780c */ /* 0x040fe40002fa1670 */
[----:B------:R-:W-:Y:S02]  /*78c0*/  FMNMX.FTZ R37, R58, R37, !PT ;  /* 0x000000253a257209 */ /* 0x000fe40007810000 */
[----:B------:R-:W-:Y:S01]  /*78d0*/  ISETP.LT.OR P3, PT, R45, 0x62, P3 ;  /* 0x000000622d00780c */ /* 0x000fe20001f61670 */
[----:B------:R0:W-:Y:S01]  /*78e0*/  MUFU.EX2 R33, R38 ;  /* 0x0000002600217308 */ /* 0x0001e20000000800 */
[----:B------:R-:W-:-:S02]  /*78f0*/  FSEL R42, R61, -INF , !P5 ;  /* 0xff8000003d2a7808 */ /* 0x000fc40006800000 */
[----:B------:R-:W-:Y:S02]  /*7900*/  FMNMX.FTZ R37, R60, R37, !PT ;  /* 0x000000253c257209 */ /* 0x000fe40007810000 */
[C---:B------:R-:W-:Y:S02]  /*7910*/  ISETP.GT.AND P5, PT, R47.reuse, 0x69, P2 ;  /* 0x000000692f00780c */ /* 0x040fe400017a4270 */
[----:B------:R-:W-:Y:S01]  /*7920*/  FSEL R76, R62, -INF , !P3 ;  /* 0xff8000003e4c7808 */ /* 0x000fe20005800000 */
[--C-:B------:R-:W-:Y:S01]  /*7930*/  FFMA.FTZ R62, R82, R43, -R9.reuse ;  /* 0x0000002b523e7223 */ /* 0x100fe20000010809 */
[----:B------:R-:W-:Y:S01]  /*7940*/  FMNMX.FTZ R37, R42, R37, !PT ;  /* 0x000000252a257209 */ /* 0x000fe20007810000 */
[----:B0-----:R-:W-:Y:S01]  /*7950*/  FFMA.FTZ R38, R80, R43, -R9 ;  /* 0x0000002b50267223 */ /* 0x001fe20000010809 */
[----:B------:R-:W-:Y:S01]  /*7960*/  ISETP.GT.AND P3, PT, R47, 0x70, P2 ;  /* 0x000000702f00780c */ /* 0x000fe20001764270 */
[----:B------:R-:W-:Y:S01]  /*7970*/  MUFU.EX2 R28, R28 ;  /* 0x0000001c001c7308 */ /* 0x000fe20000000800 */
[----:B------:R-:W-:-:S02]  /*7980*/  ISETP.LT.OR P5, PT, R45, 0x6a, P5 ;  /* 0x0000006a2d00780c */ /* 0x000fc40002fa1670 */
[----:B------:R-:W-:Y:S02]  /*7990*/  FMNMX.FTZ R39, R76, R37, !PT ;  /* 0x000000254c277209 */ /* 0x000fe40007810000 */
[----:B------:R-:W-:Y:S02]  /*79a0*/  FSEL R66, R66, -INF , !P5 ;  /* 0xff80000042427808 */ /* 0x000fe40006800000 */
[----:B------:R-:W-:Y:S01]  /*79b0*/  ISETP.LT.OR P3, PT, R45, 0x71, P3 ;  /* 0x000000712d00780c */ /* 0x000fe20001f61670 */
[----:B------:R-:W-:Y:S01]  /*79c0*/  MUFU.EX2 R37, R38 ;  /* 0x0000002600257308 */ /* 0x000fe20000000800 */
[----:B------:R-:W-:Y:S02]  /*79d0*/  FMNMX.FTZ R39, R64, R39, !PT ;  /* 0x0000002740277209 */ /* 0x000fe40007810000 */
[C---:B------:R-:W-:Y:S02]  /*79e0*/  ISETP.GT.AND P5, PT, R47.reuse, 0x78, P2 ;  /* 0x000000782f00780c */ /* 0x040fe400017a4270 */
[----:B------:R-:W-:Y:S01]  /*79f0*/  FSEL R78, R68, -INF , !P3 ;  /* 0xff800000444e7808 */ /* 0x000fe20005800000 */
[--C-:B------:R-:W-:Y:S01]  /*7a00*/  FFMA.FTZ R68, R86, R43, -R9.reuse ;  /* 0x0000002b56447223 */ /* 0x100fe20000010809 */
[----:B------:R-:W-:Y:S01]  /*7a10*/  FMNMX.FTZ R39, R66, R39, !PT ;  /* 0x0000002742277209 */ /* 0x000fe20007810000 */
[----:B------:R-:W0:Y:S01]  /*7a20*/  MUFU.EX2 R36, R36 ;  /* 0x0000002400247308 */ /* 0x000e220000000800 */
[----:B------:R-:W-:Y:S01]  /*7a30*/  ISETP.GT.AND P2, PT, R47, 0x79, P2 ;  /* 0x000000792f00780c */ /* 0x000fe20001744270 */
[----:B------:R-:W-:Y:S01]  /*7a40*/  FFMA.FTZ R47, R84, R43, -R9 ;  /* 0x0000002b542f7223 */ /* 0x000fe20000010809 */
[----:B------:R-:W-:-:S02]  /*7a50*/  ISETP.LT.OR P5, PT, R45, 0x79, P5 ;  /* 0x000000792d00780c */ /* 0x000fc40002fa1670 */
[----:B------:R-:W-:Y:S02]  /*7a60*/  FSEL R80, R69, -INF , !P4 ;  /* 0xff80000045507808 */ /* 0x000fe40006000000 */
[----:B------:R-:W-:Y:S01]  /*7a70*/  FMNMX.FTZ R39, R78, R39, !PT ;  /* 0x000000274e277209 */ /* 0x000fe20007810000 */
[----:B------:R-:W-:Y:S01]  /*7a80*/  MUFU.EX2 R40, R40 ;  /* 0x0000002800287308 */ /* 0x000fe20000000800 */
[----:B------:R-:W-:Y:S02]  /*7a90*/  ISETP.LT.OR P2, PT, R45, 0x7a, P2 ;  /* 0x0000007a2d00780c */ /* 0x000fe40001741670 */
[----:B------:R-:W-:Y:S01]  /*7aa0*/  FSEL R82, R70, -INF , !P5 ;  /* 0xff80000046527808 */ /* 0x000fe20006800000 */
[--C-:B------:R-:W-:Y:S01]  /*7ab0*/  FFMA.FTZ R70, R124, R43, -R9.reuse ;  /* 0x0000002b7c467223 */ /* 0x100fe20000010809 */
[----:B------:R-:W-:Y:S01]  /*7ac0*/  FMNMX.FTZ R45, R80, R39, !PT ;  /* 0x00000027502d7209 */ /* 0x000fe20007810000 */
[--C-:B------:R-:W-:Y:S01]  /*7ad0*/  FFMA.FTZ R124, R126, R43, -R9.reuse ;  /* 0x0000002b7e7c7223 */ /* 0x100fe20000010809 */
[----:B------:R-:W-:Y:S01]  /*7ae0*/  FSEL R84, R71, -INF , !P2 ;  /* 0xff80000047547808 */ /* 0x000fe20005000000 */
[----:B------:R-:W-:Y:S01]  /*7af0*/  MUFU.EX2 R39, R47 ;  /* 0x0000002f00277308 */ /* 0x000fe20000000800 */
[----:B------:R-:W-:Y:S01]  /*7b00*/  FMNMX.FTZ R45, R82, R45, !PT ;  /* 0x0000002d522d7209 */ /* 0x000fe20007810000 */
[----:B------:R-:W-:Y:S01]  /*7b10*/  FFMA.FTZ R126, R74, R43, -R9 ;  /* 0x0000002b4a7e7223 */ /* 0x000fe20000010809 */
[----:B0-----:R-:W-:-:S02]  /*7b20*/  F2FP.F16.F32.PACK_AB R136, R36, R27 ;  /* 0x0000001b2488723e */ /* 0x001fc400000000ff */
[----:B------:R-:W-:Y:S01]  /*7b30*/  FMNMX.FTZ R38, R84, R45, !PT ;  /* 0x0000002d54267209 */ /* 0x000fe20007810000 */
[-CC-:B------:R-:W-:Y:S01]  /*7b40*/  FFMA.FTZ R45, R56, R43.reuse, -R9.reuse ;  /* 0x0000002b382d7223 */ /* 0x180fe20000010809 */
[-CC-:B------:R-:W-:Y:S01]  /*7b50*/  FFMA.FTZ R56, R120, R43.reuse, -R9.reuse ;  /* 0x0000002b78387223 */ /* 0x180fe20000010809 */
[----:B------:R0:W-:Y:S01]  /*7b60*/  MUFU.EX2 R47, R122 ;  /* 0x0000007a002f7308 */ /* 0x0001e20000000800 */
[-CC-:B------:R-:W-:Y:S01]  /*7b70*/  FFMA.FTZ R120, R132, R43.reuse, -R9.reuse ;  /* 0x0000002b84787223 */ /* 0x180fe20000010809 */
[----:B------:R-:W1:Y:S06]  /*7b80*/  SHFL.BFLY PT, R49, R38, 0x2, 0x1f ;  /* 0x0c401f0026317f89 */ /* 0x000e6c00000e0000 */
[----:B------:R-:W2:Y:S01]  /*7b90*/  MUFU.EX2 R62, R62 ;  /* 0x0000003e003e7308 */ /* 0x000ea20000000800 */
[----:B0-----:R-:W-:-:S07]  /*7ba0*/  FFMA.FTZ R122, R134, R43, -R9 ;  /* 0x0000002b867a7223 */ /* 0x001fce0000010809 */
[----:B------:R-:W0:Y:S08]  /*7bb0*/  MUFU.EX2 R68, R68 ;  /* 0x0000004400447308 */ /* 0x000e300000000800 */
[----:B------:R-:W-:Y:S01]  /*7bc0*/  MUFU.EX2 R45, R45 ;  /* 0x0000002d002d7308 */ /* 0x000fe20000000800 */
[----:B--2---:R-:W-:Y:S02]  /*7bd0*/  F2FP.F16.F32.PACK_AB R132, R62, R37 ;  /* 0x000000253e84723e */ /* 0x004fe400000000ff */
[----:B-1----:R-:W-:Y:S01]  /*7be0*/  FMNMX.FTZ R55, R38, R49, !PT ;  /* 0x0000003126377209 */ /* 0x002fe20007810000 */
[----:B------:R-:W-:-:S04]  /*7bf0*/  FFMA.FTZ R49, R128, R43, -R9 ;  /* 0x0000002b80317223 */ /* 0x000fc80000010809 */
[----:B------:R-:W1:Y:S01]  /*7c00*/  SHFL.BFLY PT, R38, R55, 0x1, 0x1f ;  /* 0x0c201f0037267f89 */ /* 0x000e6200000e0000 */
[----:B------:R-:W-:Y:S01]  /*7c10*/  MUFU.EX2 R56, R56 ;  /* 0x0000003800387308 */ /* 0x000fe20000000800 */
[----:B0-----:R-:W-:-:S07]  /*7c20*/  F2FP.F16.F32.PACK_AB R134, R68, R39 ;  /* 0x000000274486723e */ /* 0x001fce00000000ff */
[----:B------:R-:W0:Y:S08]  /*7c30*/  MUFU.EX2 R70, R70 ;  /* 0x0000004600467308 */ /* 0x000e300000000800 */
[----:B------:R-:W-:Y:S01]  /*7c40*/  MUFU.EX2 R124, R124 ;  /* 0x0000007c007c7308 */ /* 0x000fe20000000800 */
[----:B-1----:R-:W-:Y:S01]  /*7c50*/  FMNMX.FTZ R38, R55, R38, !PT ;  /* 0x0000002637267209 */ /* 0x002fe20007810000 */
[-C--:B------:R-:W-:Y:S01]  /*7c60*/  FFMA.FTZ R55, R138, R43.reuse, -R9 ;  /* 0x0000002b8a377223 */ /* 0x080fe20000010809 */
[----:B------:R-:W-:-:S05]  /*7c70*/  FMUL.FTZ R9, R4, R43 ;  /* 0x0000002b04097220 */ /* 0x000fca0000410000 */
[----:B------:R-:W-:Y:S01]  /*7c80*/  MUFU.EX2 R49, R49 ;  /* 0x0000003100317308 */ /* 0x000fe20000000800 */
[C---:B------:R-:W-:Y:S01]  /*7c90*/  FSETP.NEU.FTZ.AND P2, PT, R38.reuse, -INF , PT ;  /* 0xff8000002600780b */ /* 0x040fe20003f5d000 */
[----:B------:R-:W-:Y:S01]  /*7ca0*/  FMUL.FTZ R57, R38, R43 ;  /* 0x0000002b26397220 */ /* 0x000fe20000410000 */
[----:B------:R-:W-:Y:S02]  /*7cb0*/  F2FP.F16.F32.PACK_AB R138, R40, R33 ;  /* 0x00000021288a723e */ /* 0x000fe400000000ff */
[----:B0-----:R-:W-:Y:S02]  /*7cc0*/  F2FP.F16.F32.PACK_AB R130, R70, R47 ;  /* 0x0000002f4682723e */ /* 0x001fe400000000ff */
[----:B------:R-:W-:Y:S01]  /*7cd0*/  FSEL R57, R57, RZ, P2 ;  /* 0x000000ff39397208 */ /* 0x000fe20001000000 */
[----:B------:R-:W0:Y:S04]  /*7ce0*/  MUFU.EX2 R9, R9 ;  /* 0x0000000900097308 */ /* 0x000e280000000800 */
        /* <DEDUP_REMOVED lines=8> */
[----:B------:R-:W-:Y:S01]  /*7d70*/  MUFU.EX2 R4, R4 ;  /* 0x0000000400047308 */ /* 0x000fe20000000800 */
[----:B------:R-:W-:Y:S01]  /*7d80*/  FFMA.FTZ R141, R29, R43, -R57 ;  /* 0x0000002b1d8d7223 */ /* 0x000fe20000010839 */
[----:B------:R-:W-:-:S02]  /*7d90*/  IMAD.U32 R29, RZ, RZ, UR37 ;  /* 0x00000025ff1d7e24 */ /* 0x000fc4000f8e00ff */
[-CC-:B------:R-:W-:Y:S01]  /*7da0*/  FFMA.FTZ R74, R146, R43.reuse, -R57.reuse ;  /* 0x0000002b924a7223 */ /* 0x180fe20000010839 */
[--C-:B------:R-:W-:Y:S01]  /*7db0*/  FFMA.FTZ R135, R30, R43, -R57.reuse ;  /* 0x0000002b1e877223 */ /* 0x100fe20000010839 */
[----:B0-----:R-:W-:Y:S01]  /*7dc0*/  FFMA.FTZ R20, R9, R3, R148 ;  /* 0x0000000309147223 */ /* 0x001fe20000010094 */
[-CC-:B------:R-:W-:Y:S01]  /*7dd0*/  FFMA.FTZ R147, R150, R43.reuse, -R57.reuse ;  /* 0x0000002b96937223 */ /* 0x180fe20000010839 */
[----:B------:R-:W-:Y:S01]  /*7de0*/  @!P1 LEA R29, R29, UR45, 0x3 ;  /* 0x0000002d1d1d9c11 */ /* 0x000fe2000f8e18ff */
[----:B------:R-:W-:Y:S01]  /*7df0*/  MUFU.EX2 R149, R149 ;  /* 0x0000009500957308 */ /* 0x000fe20000000800 */
[----:B------:R-:W-:Y:S01]  /*7e00*/  FADD.FTZ R3, R5, R20 ;  /* 0x0000001405037221 */ /* 0x000fe20000010000 */
[-CC-:B------:R-:W-:Y:S01]  /*7e10*/  FFMA.FTZ R72, R72, R43.reuse, -R57.reuse ;  /* 0x0000002b48487223 */ /* 0x180fe20000010839 */
[-C--:B------:R-:W-:Y:S01]  /*7e20*/  FFMA.FTZ R133, R46, R43.reuse, -R57 ;  /* 0x0000002b2e857223 */ /* 0x080fe20000010839 */
[----:B------:R-:W-:Y:S02]  /*7e30*/  @!P1 VIADD R29, R29, 0x16860 ;  /* 0x000168601d1d9836 */ /* 0x000fe40000000000 */
[----:B------:R-:W-:Y:S01]  /*7e40*/  FADD.FTZ R20, R10, R3 ;  /* 0x000000030a147221 */ /* 0x000fe20000010000 */
[----:B------:R-:W-:Y:S01]  /*7e50*/  FSEL R3, R38, RZ, P2 ;  /* 0x000000ff26037208 */ /* 0x000fe20001000000 */
[-C--:B------:R-:W-:Y:S01]  /*7e60*/  FFMA.FTZ R86, R31, R43.reuse, -R57 ;  /* 0x0000002b1f567223 */ /* 0x080fe20000010839 */
[----:B------:R-:W-:Y:S01]  /*7e70*/  MUFU.EX2 R151, R151 ;  /* 0x0000009700977308 */ /* 0x000fe20000000800 */
[----:B------:R-:W-:Y:S01]  /*7e80*/  FADD.FTZ R11, R7, R20 ;  /* 0x00000014070b7221 */ /* 0x000fe20000010000 */
[----:B------:R-:W-:Y:S01]  /*7e90*/  @!P1 PRMT R29, RZ, 0x654, R29 ;  /* 0x00000654ff1d9816 */ /* 0x000fe2000000001d */
[----:B------:R-:W-:Y:S01]  /*7ea0*/  FADD.FTZ R20, -R3, R6 ;  /* 0x0000000603147221 */ /* 0x000fe20000010100 */
[-C--:B------:R-:W-:Y:S01]  /*7eb0*/  FFMA.FTZ R143, R34, R43.reuse, -R57 ;  /* 0x0000002b228f7223 */ /* 0x080fe20000010839 */
[----:B------:R-:W-:Y:S01]  /*7ec0*/  FADD.FTZ R128, R12, R11 ;  /* 0x0000000b0c807221 */ /* 0x000fe20000010000 */
[----:B------:R0:W-:Y:S01]  /*7ed0*/  @!P1 SYNCS.ARRIVE.TRANS64.RED.A1T0 RZ, [R29+URZ], RZ ;  /* 0x000000ff1dff99a7 */ /* 0x0001e2000810043f */
[-C--:B------:R-:W-:Y:S01]  /*7ee0*/  FMUL.FTZ R11, R20, R43.reuse ;  /* 0x0000002b140b7220 */ /* 0x080fe20000410000 */
[----:B------:R1:W-:Y:S01]  /*7ef0*/  MUFU.EX2 R6, R44 ;  /* 0x0000002c00067308 */ /* 0x0003e20000000800 */
[----:B------:R-:W-:Y:S01]  /*7f00*/  FADD.FTZ R128, R13, R128 ;  /* 0x000000800d807221 */ /* 0x000fe20000010000 */
[-CC-:B------:R-:W-:Y:S01]  /*7f10*/  FFMA.FTZ R125, R42, R43.reuse, -R57.reuse ;  /* 0x0000002b2a7d7223 */ /* 0x180fe20000010839 */
[-CC-:B------:R-:W-:Y:S01]  /*7f20*/  FFMA.FTZ R34, R35, R43.reuse, -R57.reuse ;  /* 0x0000002b23227223 */ /* 0x180fe20000010839 */
[-CC-:B------:R-:W-:Y:S01]  /*7f30*/  FFMA.FTZ R139, R41, R43.reuse, -R57.reuse ;  /* 0x0000002b298b7223 */ /* 0x180fe20000010839 */
[----:B------:R-:W-:Y:S01]  /*7f40*/  FADD.FTZ R3, R15, R128 ;  /* 0x000000800f037221 */ /* 0x000fe20000010000 */
[----:B------:R-:W-:Y:S01]  /*7f50*/  F2FP.F16.F32.PACK_AB R144, R13, R12 ;  /* 0x0000000c0d90723e */ /* 0x000fe200000000ff */
[-C--:B------:R-:W-:Y:S01]  /*7f60*/  FFMA.FTZ R129, R52, R43.reuse, -R57 ;  /* 0x0000002b34817223 */ /* 0x080fe20000010839 */
[----:B------:R-:W2:Y:S01]  /*7f70*/  MUFU.EX2 R11, R11 ;  /* 0x0000000b000b7308 */ /* 0x000ea20000000800 */
[----:B------:R-:W-:Y:S01]  /*7f80*/  FADD.FTZ R20, R24, R3 ;  /* 0x0000000318147221 */ /* 0x000fe20000010000 */
[----:B------:R-:W-:Y:S01]  /*7f90*/  F2FP.F16.F32.PACK_AB R148, R5, R148 ;  /* 0x000000940594723e */ /* 0x000fe200000000ff */
[--C-:B------:R-:W-:Y:S01]  /*7fa0*/  FFMA.FTZ R131, R58, R43, -R57.reuse ;  /* 0x0000002b3a837223 */ /* 0x100fe20000010839 */
[----:B------:R-:W-:Y:S01]  /*7fb0*/  F2FP.F16.F32.PACK_AB R146, R24, R15 ;  /* 0x0000000f1892723e */ /* 0x000fe200000000ff */
[----:B------:R-:W-:Y:S01]  /*7fc0*/  FADD.FTZ R3, R21, R20 ;  /* 0x0000001415037221 */ /* 0x000fe20000010000 */
[-CC-:B------:R-:W-:Y:S01]  /*7fd0*/  FFMA.FTZ R20, R48, R43.reuse, -R57.reuse ;  /* 0x0000002b30147223 */ /* 0x180fe20000010839 */
[-C--:B------:R-:W-:Y:S01]  /*7fe0*/  FFMA.FTZ R60, R60, R43.reuse, -R57 ;  /* 0x0000002b3c3c7223 */ /* 0x080fe20000010839 */
[----:B------:R-:W3:Y:S01]  /*7ff0*/  MUFU.EX2 R32, R32 ;  /* 0x0000002000207308 */ /* 0x000ee20000000800 */
[----:B-1----:R-:W-:Y:S01]  /*8000*/  FADD.FTZ R44, R26, R3 ;  /* 0x000000031a2c7221 */ /* 0x002fe20000010000 */
[----:B------:R-:W-:Y:S01]  /*8010*/  F2FP.F16.F32.PACK_AB R150, R7, R10 ;  /* 0x0000000a0796723e */ /* 0x000fe200000000ff */
[-CC-:B------:R-:W-:Y:S01]  /*8020*/  FFMA.FTZ R76, R76, R43.reuse, -R57.reuse ;  /* 0x0000002b4c4c7223 */ /* 0x180fe20000010839 */
[-CC-:B------:R-:W-:Y:S01]  /*8030*/  FFMA.FTZ R64, R64, R43.reuse, -R57.reuse ;  /* 0x0000002b40407223 */ /* 0x180fe20000010839 */
[----:B------:R-:W-:Y:S01]  /*8040*/  FADD.FTZ R3, R25, R44 ;  /* 0x0000002c19037221 */ /* 0x000fe20000010000 */
[-CC-:B------:R-:W-:Y:S01]  /*8050*/  FFMA.FTZ R66, R66, R43.reuse, -R57.reuse ;  /* 0x0000002b42427223 */ /* 0x180fe20000010839 */
[-C--:B------:R-:W-:Y:S01]  /*8060*/  FFMA.FTZ R78, R78, R43.reuse, -R57 ;  /* 0x0000002b4e4e7223 */ /* 0x080fe20000010839 */
[----:B------:R-:W1:Y:S01]  /*8070*/  MUFU.EX2 R145, R145 ;  /* 0x0000009100917308 */ /* 0x000e620000000800 */
[----:B------:R-:W-:Y:S01]  /*8080*/  FADD.FTZ R44, R28, R3 ;  /* 0x000000031c2c7221 */ /* 0x000fe20000010000 */
[----:B--2---:R-:W-:Y:S01]  /*8090*/  FFMA.FTZ R30, R11, R2, R4 ;  /* 0x000000020b1e7223 */ /* 0x004fe20000010004 */
[-CC-:B------:R-:W-:Y:S01]  /*80a0*/  FFMA.FTZ R2, R50, R43.reuse, -R57.reuse ;  /* 0x0000002b32027223 */ /* 0x180fe20000010839 */
[-CC-:B------:R-:W-:Y:S01]  /*80b0*/  FFMA.FTZ R80, R80, R43.reuse, -R57.reuse ;  /* 0x0000002b50507223 */ /* 0x180fe20000010839 */
[----:B------:R-:W-:Y:S01]  /*80c0*/  FADD.FTZ R3, R27, R44 ;  /* 0x0000002c1b037221 */ /* 0x000fe20000010000 */
[----:B------:R-:W-:Y:S01]  /*80d0*/  FADD.FTZ R44, R149, R30 ;  /* 0x0000001e952c7221 */ /* 0x000fe20000010000 */
[-C--:B------:R-:W-:Y:S01]  /*80e0*/  FFMA.FTZ R30, R54, R43.reuse, -R57 ;  /* 0x0000002b361e7223 */ /* 0x080fe20000010839 */
[----:B------:R-:W2:Y:S01]  /*80f0*/  MUFU.EX2 R74, R74 ;  /* 0x0000004a004a7308 */ /* 0x000ea20000000800 */
[----:B------:R-:W-:Y:S01]  /*8100*/  FADD.FTZ R46, R36, R3 ;  /* 0x00000003242e7221 */ /* 0x000fe20000010000 */
[----:B------:R-:W-:Y:S01]  /*8110*/  FADD.FTZ R3, R151, R44 ;  /* 0x0000002c97037221 */ /* 0x000fe20000010000 */
[-CC-:B------:R-:W-:Y:S01]  /*8120*/  FFMA.FTZ R82, R82, R43.reuse, -R57.reuse ;  /* 0x0000002b52527223 */ /* 0x180fe20000010839 */
[----:B------:R-:W-:Y:S01]  /*8130*/  FFMA.FTZ R57, R84, R43, -R57 ;  /* 0x0000002b54397223 */ /* 0x000fe20000010839 */
[----:B0-----:R-:W-:Y:S01]  /*8140*/  FADD.FTZ R29, R33, R46 ;  /* 0x0000002e211d7221 */ /* 0x001fe20000010000 */
[----:B---3--:R-:W-:Y:S01]  /*8150*/  FADD.FTZ R44, R32, R3 ;  /* 0x00000003202c7221 */ /* 0x008fe20000010000 */
[----:B------:R-:W-:Y:S01]  /*8160*/  ISETP.GT.AND P2, PT, R0, UR27, PT ;  /* 0x0000001b00007c0c */ /* 0x000fe2000bf44270 */
[----:B------:R-:W0:Y:S01]  /*8170*/  MUFU.EX2 R147, R147 ;  /* 0x0000009300937308 */ /* 0x000e220000000800 */
[----:B------:R-:W-:Y:S01]  /*8180*/  FADD.FTZ R46, R40, R29 ;  /* 0x0000001d282e7221 */ /* 0x000fe20000010000 */
[----:B-1----:R-:W-:Y:S01]  /*8190*/  FADD.FTZ R3, R145, R44 ;  /* 0x0000002c91037221 */ /* 0x002fe20000010000 */
[----:B------:R-:W-:Y:S01]  /*81a0*/  UMOV UR37, UR26 ;  /* 0x0000001a00257c82 */ /* 0x000fe20008000000 */
[----:B------:R-:W-:Y:S01]  /*81b0*/  F2FP.F16.F32.PACK_AB R149, R149, R4 ;  /* 0x000000049595723e */ /* 0x000fe200000000ff */
[----:B------:R-:W-:Y:S01]  /*81c0*/  FADD.FTZ R29, R37, R46 ;  /* 0x0000002e251d7221 */ /* 0x000fe20000010000 */
[----:B------:R-:W-:Y:S01]  /*81d0*/  F2FP.F16.F32.PACK_AB R140, R26, R21 ;  /* 0x000000151a8c723e */ /* 0x000fe200000000ff */
[----:B------:R-:W-:Y:S01]  /*81e0*/  FMUL.FTZ R88, R88, R9 ;  /* 0x0000000958587220 */ /* 0x000fe20000410000 */
[----:B------:R-:W1:Y:S01]  /*81f0*/  MUFU.EX2 R72, R72 ;  /* 0x0000004800487308 */ /* 0x000e620000000800 */
[----:B--2---:R-:W-:Y:S01]  /*8200*/  FADD.FTZ R42, R74, R3 ;  /* 0x000000034a2a7221 */ /* 0x004fe20000010000 */
[----:B------:R-:W-:Y:S01]  /*8210*/  FADD.FTZ R44, R62, R29 ;  /* 0x0000001d3e2c7221 */ /* 0x000fe20000010000 */
[----:B------:R-:W-:Y:S01]  /*8220*/  F2FP.F16.F32.PACK_AB R142, R28, R25 ;  /* 0x000000191c8e723e */ /* 0x000fe200000000ff */
[----:B------:R-:W-:Y:S01]  /*8230*/  FMUL.FTZ R89, R89, R9 ;  /* 0x0000000959597220 */ /* 0x000fe20000410000 */
[----:B------:R-:W-:Y:S01]  /*8240*/  F2FP.F16.F32.PACK_AB R128, R56, R45 ;  /* 0x0000002d3880723e */ /* 0x000fe200000000ff */
        /* <DEDUP_REMOVED lines=25> */
[C---:B------:R-:W-:Y:S01]  /*83e0*/  F2FP.F16.F32.PACK_AB R124, R49.reuse, R124 ;  /* 0x0000007c317c723e */ /* 0x040fe200000000ff */
[----:B------:R-:W2:Y:S01]  /*83f0*/  MUFU.EX2 R34, R34 ;  /* 0x0000002200227308 */ /* 0x000ea20000000800 */
[----:B0-----:R-:W-:Y:S01]  /*8400*/  FADD.FTZ R42, R86, R3 ;  /* 0x00000003562a7221 */ /* 0x001fe20000010000 */
[----:B------:R-:W-:Y:S01]  /*8410*/  FADD.FTZ R5, R49, R24 ;  /* 0x0000001831057221 */ /* 0x000fe20000010000 */
[-C--:B------:R-:W-:Y:S01]  /*8420*/  FMUL.FTZ R116, R116, R9.reuse ;  /* 0x0000000974747220 */ /* 0x080fe20000410000 */
[----:B------:R-:W-:Y:S01]  /*8430*/  FMUL.FTZ R117, R117, R9 ;  /* 0x0000000975757220 */ /* 0x000fe20000410000 */
[----:B------:R-:W-:Y:S01]  /*8440*/  F2FP.F16.F32.PACK_AB R151, R32, R151 ;  /* 0x000000972097723e */ /* 0x000fe200000000ff */
[----:B------:R-:W-:Y:S01]  /*8450*/  VIADD R0, R0, 0xffffffff ;  /* 0xffffffff00007836 */ /* 0x000fe20000000000 */
[----:B------:R-:W-:Y:S01]  /*8460*/  F2FP.F16.F32.PACK_AB R145, R74, R145 ;  /* 0x000000914a91723e */ /* 0x000fe200000000ff */
[----:B------:R-:W0:Y:S01]  /*8470*/  MUFU.EX2 R137, R137 ;  /* 0x0000008900897308 */ /* 0x000e220000000800 */
[----:B-1----:R-:W-:Y:S01]  /*8480*/  FADD.FTZ R3, R143, R42 ;  /* 0x0000002a8f037221 */ /* 0x002fe20000010000 */
[----:B------:R-:W-:Y:S01]  /*8490*/  F2FP.F16.F32.PACK_AB R147, R72, R147 ;  /* 0x000000934893723e */ /* 0x000fe200000000ff */
[----:B------:R-:W-:Y:S01]  /*84a0*/  FMUL.FTZ R90, R90, R11 ;  /* 0x0000000b5a5a7220 */ /* 0x000fe20000410000 */
[----:B------:R-:W-:Y:S01]  /*84b0*/  F2FP.F16.F32.PACK_AB R141, R86, R141 ;  /* 0x0000008d568d723e */ /* 0x000fe200000000ff */
[-C--:B------:R-:W-:Y:S01]  /*84c0*/  FMUL.FTZ R91, R91, R11.reuse ;  /* 0x0000000b5b5b7220 */ /* 0x080fe20000410000 */
[-C--:B------:R-:W-:Y:S01]  /*84d0*/  FMUL.FTZ R94, R94, R11.reuse ;  /* 0x0000000b5e5e7220 */ /* 0x080fe20000410000 */
[----:B------:R-:W-:Y:S01]  /*84e0*/  FMUL.FTZ R95, R95, R11 ;  /* 0x0000000b5f5f7220 */ /* 0x000fe20000410000 */
[----:B------:R-:W1:Y:S01]  /*84f0*/  MUFU.EX2 R14, R14 ;  /* 0x0000000e000e7308 */ /* 0x000e620000000800 */
[C---:B--2---:R-:W-:Y:S01]  /*8500*/  FADD.FTZ R12, R34.reuse, R3 ;  /* 0x00000003220c7221 */ /* 0x044fe20000010000 */
[----:B------:R-:W-:Y:S01]  /*8510*/  F2FP.F16.F32.PACK_AB R143, R34, R143 ;  /* 0x0000008f228f723e */ /* 0x000fe200000000ff */
[-C--:B------:R-:W-:Y:S01]  /*8520*/  FMUL.FTZ R98, R98, R11.reuse ;  /* 0x0000000b62627220 */ /* 0x080fe20000410000 */
[-C--:B------:R-:W-:Y:S01]  /*8530*/  FMUL.FTZ R99, R99, R11.reuse ;  /* 0x0000000b63637220 */ /* 0x080fe20000410000 */
        /* <DEDUP_REMOVED lines=14> */
[----:B------:R-:W-:Y:S01]  /*8620*/  FMUL.FTZ R119, R119, R11 ;  /* 0x0000000b77777220 */ /* 0x000fe20000410000 */
[----:B------:R-:W-:-:S04]  /*8630*/  IMAD.MOV.U32 R4, RZ, RZ, R8 ;  /* 0x000000ffff047224 */ /* 0x000fc800078e0008 */
[----:B------:R-:W1:Y:S01]  /*8640*/  MUFU.EX2 R133, R133 ;  /* 0x0000008500857308 */ /* 0x000e620000000800 */
[----:B--2---:R-:W-:Y:S01]  /*8650*/  FADD.FTZ R3, R139, R12 ;  /* 0x0000000c8b037221 */ /* 0x004fe20000010000 */
[----:B------:R-:W-:-:S03]  /*8660*/  F2FP.F16.F32.PACK_AB R139, R6, R139 ;  /* 0x0000008b068b723e */ /* 0x000fc600000000ff */
[----:B------:R-:W-:Y:S01]  /*8670*/  FADD.FTZ R12, R6, R3 ;  /* 0x00000003060c7221 */ /* 0x000fe20000010000 */
[----:B------:R-:W-:Y:S02]  /*8680*/  IMAD.MOV.U32 R6, RZ, RZ, R38 ;  /* 0x000000ffff067224 */ /* 0x000fe400078e0026 */
        /* <DEDUP_REMOVED lines=48> */
[----:B-1----:R-:W-:Y:S01]  /*8990*/  FADD.FTZ R12, R123, R12 ;  /* 0x0000000c7b0c7221 */ /* 0x002fe20000010000 */
[C---:B--2---:R-:W-:Y:S01]  /*89a0*/  FADD.FTZ R3, R55.reuse, R24 ;  /* 0x0000001837037221 */ /* 0x044fe20000010000 */
[----:B------:R-:W-:Y:S02]  /*89b0*/  F2FP.F16.F32.PACK_AB R122, R55, R122 ;  /* 0x0000007a377a723e */ /* 0x000fe400000000ff */
[C---:B0-----:R-:W-:Y:S01]  /*89c0*/  FADD.FTZ R2, R57.reuse, R12 ;  /* 0x0000000c39027221 */ /* 0x041fe20000010000 */
[----:B------:R-:W-:Y:S01]  /*89d0*/  F2FP.F16.F32.PACK_AB R123, R57, R123 ;  /* 0x0000007b397b723e */ /* 0x000fe200000000ff */
[----:B------:R-:W-:Y:S06]  /*89e0*/  @P2 BRA `(.L_x_1071) ;  /* 0xffffffc800b02947 */ /* 0x000fec000383ffff */
[----:B------:R-:W-:Y:S01]  /*89f0*/  IMAD.MOV.U32 R6, RZ, RZ, R38 ;  /* 0x000000ffff067224 */ /* 0x000fe200078e0026 */
[----:B------:R-:W-:Y:S01]  /*8a00*/  UMOV UR37, UR26 ;  /* 0x0000001a00257c82 */ /* 0x000fe20008000000 */
[----:B------:R-:W-:Y:S01]  /*8a10*/  IMAD.MOV.U32 R4, RZ, RZ, R8 ;  /* 0x000000ffff047224 */ /* 0x000fe200078e0008 */
[----:B------:R-:W-:-:S06]  /*8a20*/  UMOV UR46, UR25 ;  /* 0x00000019002e7c82 */ /* 0x000fcc0008000000 */
.L_x_1054:
[----:B------:R-:W-:Y:S01]  /*8a30*/  ULDC UR6, c[0x0][0x448] ;  /* 0x0001120000067ab9 */ /* 0x000fe20000000800 */
[----:B------:R-:W-:Y:S01]  /*8a40*/  ULDC UR14, c[0x0][0x9e4] ;  /* 0x00027900000e7ab9 */ /* 0x000fe20000000800 */
[----:B------:R-:W-:Y:S02]  /*8a50*/  UISETP.NE.AND UP0, UPT, UR6, 0x1, UPT ;  /* 0x000000010600788c */ /* 0x000fe4000bf05270 */
[----:B------:R-:W-:Y:S02]  /*8a60*/  UISETP.GE.AND UP1, UPT, UR14, 0x1, UPT ;  /* 0x000000010e00788c */ /* 0x000fe4000bf26270 */
[----:B------:R-:W-:Y:S02]  /*8a70*/  UIADD3 UR10, UR41, 0xbf, URZ ;  /* 0x000000bf290a7890 */ /* 0x000fe4000fffe03f */
[----:B------:R-:W-:Y:S02]  /*8a80*/  UIADD3 UR11, UR42, 0x1, -UR38 ;  /* 0x000000012a0b7890 */ /* 0x000fe4000fffe826 */
[----:B------:R-:W-:-:S03]  /*8a90*/  PLOP3.LUT P6, PT, PT, PT, UP1, 0x80, 0x0 ;  /* 0x000000000000781c */ /* 0x000fc60003fcf018 */
[----:B------:R-:W-:Y:S01]  /*8aa0*/  @UP0 ULDC UR6, c[0x0][0x44c] ;  /* 0x0001130000060ab9 */ /* 0x000fe20000000800 */
[----:B------:R-:W-:Y:S01]  /*8ab0*/  @UP0 ULDC UR15, c[0x0][0x450] ;  /* 0x00011400000f0ab9 */ /* 0x000fe20000000800 */
[----:B------:R-:W-:-:S04]  /*8ac0*/  UIMAD.WIDE.U32 UR6, UR10, UR6, URZ ;  /* 0x000000060a0672a5 */ /* 0x000fc8000f8e003f */
[----:B------:R-:W-:-:S04]  /*8ad0*/  @UP0 USHF.R.U32.HI UR10, URZ, UR15, UR7 ;  /* 0x0000000f3f0a0299 */ /* 0x000fc80008011607 */
[----:B------:R-:W-:-:S03]  /*8ae0*/  UIADD3 UR10, UR11, UR10, URZ ;  /* 0x0000000a0b0a7290 */ /* 0x000fc6000fffe03f */
[----:B------:R-:W-:Y:S02]  /*8af0*/  ULDC UR11, c[0x0][0x9dc] ;  /* 0x00027700000b7ab9 */ /* 0x000fe40000000800 */
        /* <DEDUP_REMOVED lines=12> */
.L_x_1073:
[----:B------:R-:W-:-:S11]  /*8bc0*/  UISETP.NE.AND UP1, UPT, UR14, 0x1, UPT ;  /* 0x000000010e00788c */ /* 0x000fd6000bf25270 */
[----:B------:R-:W-:Y:S02]  /*8bd0*/  @UP1 ULDC.64 UR18, c[0x0][0x9e8] ;  /* 0x00027a0000121ab9 */ /* 0x000fe40000000a00 */
[----:B------:R-:W-:-:S04]  /*8be0*/  UIMAD.WIDE.U32 UR6, UR10, UR18, URZ ;  /* 0x000000120a0672a5 */ /* 0x000fc8000f8e003f */
[----:B------:R-:W-:-:S12]  /*8bf0*/  @UP1 USHF.R.U32.HI UR10, URZ, UR19, UR7 ;  /* 0x000000133f0a1299 */ /* 0x000fd80008011607 */
.L_x_1074:
[----:B------:R-:W-:-:S04]  /*8c00*/  UIMAD UR10, UR10, UR14, URZ ;  /* 0x0000000e0a0a72a4 */ /* 0x000fc8000f8e023f */
[----:B------:R-:W-:-:S04]  /*8c10*/  UISETP.LT.AND UP1, UPT, UR11, UR10, UPT ;  /* 0x0000000a0b00728c */ /* 0x000fc8000bf21270 */
[----:B------:R-:W-:-:S12]  /*8c20*/  USEL UR11, UR11, UR10, !UP1 ;  /* 0x0000000a0b0b7287 */ /* 0x000fd8000c800000 */
.L_x_1072:
[----:B------:R-:W-:-:S04]  /*8c30*/  UIADD3 UR11, UR11, 0x7f, URZ ;  /* 0x0000007f0b0b7890 */ /* 0x000fc8000fffe03f */
[----:B------:R-:W-:-:S04]  /*8c40*/  USHF.R.S32.HI UR6, URZ, 0x1f, UR11 ;  /* 0x0000001f3f067899 */ /* 0x000fc8000801140b */
[----:B------:R-:W-:-:S04]  /*8c50*/  ULEA.HI UR6, UR6, UR11, URZ, 0x7 ;  /* 0x0000000b06067291 */ /* 0x000fc8000f8f383f */
[----:B------:R-:W-:-:S04]  /*8c60*/  USHF.R.S32.HI UR6, URZ, 0x7, UR6 ;  /* 0x000000073f067899 */ /* 0x000fc80008011406 */
[----:B------:R-:W-:-:S04]  /*8c70*/  UISETP.LT.AND UP1, UPT, UR43, UR6, UPT ;  /* 0x000000062b00728c */ /* 0x000fc8000bf21270 */
[----:B------:R-:W-:-:S06]  /*8c80*/  USEL UR23, UR43, UR6, !UP1 ;  /* 0x000000062b177287 */ /* 0x000fcc000c800000 */
[----:B------:R-:W-:-:S13]  /*8c90*/  ISETP.GE.AND P2, PT, R0, UR23, PT ;  /* 0x0000001700007c0c */ /* 0x000fda000bf46270 */
[----:B------:R-:W-:Y:S05]  /*8ca0*/  @!P2 BRA `(.L_x_1075) ;  /* 0x000000240030a947 */ /* 0x000fea0003800000 */
[----:B------:R-:W-:Y:S01]  /*8cb0*/  IMAD.MOV.U32 R5, RZ, RZ, R6 ;  /* 0x000000ffff057224 */ /* 0x000fe200078e0006 */
[----:B------:R-:W-:Y:S01]  /*8cc0*/  UMOV UR25, UR46 ;  /* 0x0000002e00197c82 */ /* 0x000fe20008000000 */
[----:B------:R-:W-:Y:S01]  /*8cd0*/  IMAD.MOV.U32 R7, RZ, RZ, R4 ;  /* 0x000000ffff077224 */ /* 0x000fe200078e0004 */
[----:B------:R-:W-:Y:S01]  /*8ce0*/  UMOV UR24, UR37 ;  /* 0x0000002500187c82 */ /* 0x000fe20008000000 */
[----:B------:R-:W-:-:S05]  /*8cf0*/  ULDC UR22, c[0x0][0x9d8] ;  /* 0x0002760000167ab9 */ /* 0x000fca0000000800 */
.L_x_1084:
        /* <DEDUP_REMOVED lines=9> */
.L_x_1077:
[----:B------:R-:W-:Y:S01]  /*8d90*/  ULEA UR6, UR37, UR45, 0x3 ;  /* 0x0000002d25067291 */ /* 0x000fe2000f8e183f */
[----:B------:R-:W-:-:S05]  /*8da0*/  IMAD.U32 R4, RZ, RZ, UR46 ;  /* 0x0000002eff047e24 */ /* 0x000fca000f8e00ff */
[----:B------:R-:W-:-:S04]  /*8db0*/  SHF.L.U32 R4, R4, 0x1f, RZ ;  /* 0x0000001f04047819 */ /* 0x000fc800000006ff */
[----:B------:R0:W1:Y:S01]  /*8dc0*/  SYNCS.PHASECHK.TRANS64.TRYWAIT P2, [UR6+0x16830], R4 ;  /* 0x01683004ff0075a7 */ /* 0x0000620008040146 */
[----:B------:R-:W-:Y:S05]  /*8dd0*/  @!P0 BRA `(.L_x_1078) ;  /* 0x0000000000048947 */ /* 0x000fea0003800000 */
[----:B------:R-:W-:Y:S01]  /*8de0*/  BPT.TRAP 0x1 ;  /* 0x000000040000795c */ /* 0x000fe20000300000 */
.L_x_1078:
[----:B-1----:R-:W-:Y:S05]  /*8df0*/  @P2 BRA `(.L_x_1076) ;  /* 0x0000000000082947 */ /* 0x002fea0003800000 */
[----:B------:R-:W1:Y:S02]  /*8e00*/  SYNCS.PHASECHK.TRANS64.TRYWAIT P2, [UR6+0x16830], R4 ;  /* 0x01683004ff0075a7 */ /* 0x000e640008040146 */
[----:B-1----:R-:W-:Y:S05]  /*8e10*/  @!P2 BRA `(.L_x_1079) ;  /* 0x000000d4004ca947 */ /* 0x002fea0003800000 */
.L_x_1076:
        /* <DEDUP_REMOVED lines=25> */
.L_x_1081:
[----:B------:R-:W-:Y:S01]  /*8fb0*/  ULEA UR6, UR24, UR45, 0x3 ;  /* 0x0000002d18067291 */ /* 0x000fe2000f8e183f */
[----:B------:R-:W-:-:S05]  /*8fc0*/  IMAD.U32 R4, RZ, RZ, UR25 ;  /* 0x00000019ff047e24 */ /* 0x000fca000f8e00ff */
[----:B------:R-:W-:-:S04]  /*8fd0*/  SHF.L.U32 R4, R4, 0x1f, RZ ;  /* 0x0000001f04047819 */ /* 0x000fc800000006ff */
[----:B------:R0:W1:Y:S01]  /*8fe0*/  SYNCS.PHASECHK.TRANS64.TRYWAIT P2, [UR6+0x16850], R4 ;  /* 0x01685004ff0075a7 */ /* 0x0000620008040146 */
[----:B------:R-:W-:Y:S05]  /*8ff0*/  @!P0 BRA `(.L_x_1082) ;  /* 0x0000000000048947 */ /* 0x000fea0003800000 */
[----:B------:R-:W-:Y:S01]  /*9000*/  BPT.TRAP 0x1 ;  /* 0x000000040000795c */ /* 0x000fe20000300000 */
.L_x_1082:
[----:B-1----:R-:W-:Y:S05]  /*9010*/  @P2 BRA `(.L_x_1080) ;  /* 0x0000000000082947 */ /* 0x002fea0003800000 */
[----:B------:R-:W1:Y:S02]  /*9020*/  SYNCS.PHASECHK.TRANS64.TRYWAIT P2, [UR6+0x16850], R4 ;  /* 0x01685004ff0075a7 */ /* 0x000e640008040146 */
[----:B-1----:R-:W-:Y:S05]  /*9030*/  @!P2 BRA `(.L_x_1083) ;  /* 0x000000d000dca947 */ /* 0x002fea0003800000 */
.L_x_1080:
[----:B------:R-:W-:Y:S01]  /*9040*/  UIADD3 UR6, UR45, 0x400, URZ ;  /* 0x000004002d067890 */ /* 0x000fe2000fffe03f */
[----:B------:R-:W-:Y:S01]  /*9050*/  WARPGROUP.ARRIVE ;  /* 0x00000000000079c5 */ /* 0x000fe20000000000 */
[----:B------:R-:W-:Y:S01]  /*9060*/  UMOV UR7, 0x40000040 ;  /* 0x4000004000077882 */ /* 0x000fe20000000000 */
[----:B------:R-:W-:Y:S01]  /*9070*/  FMUL.FTZ R6, R24, UR22 ;  /* 0x0000001618067c20 */ /* 0x000fe20008410000 */
[----:B------:R-:W-:Y:S01]  /*9080*/  USHF.R.U32.HI UR6, URZ, 0x4, UR6 ;  /* 0x000000043f067899 */ /* 0x000fe20008011606 */
[----:B-1----:R-:W-:Y:S01]  /*9090*/  FMUL.FTZ R9, R25, UR22 ;  /* 0x0000001619097c20 */ /* 0x002fe20008410000 */
[----:B------:R-:W-:Y:S01]  /*90a0*/  FMUL.FTZ R11, R28, UR22 ;  /* 0x000000161c0b7c20 */ /* 0x000fe20008410000 */
[----:B------:R-:W-:Y:S01]  /*90b0*/  FMUL.FTZ R13, R29, UR22 ;  /* 0x000000161d0d7c20 */ /* 0x000fe20008410000 */
[----:B------:R-:W-:Y:S01]  /*90c0*/  ULOP3.LUT UR6, UR6, 0x3fff, URZ, 0xc0, !UPT ;  /* 0x00003fff06067892 */ /* 0x000fe2000f8ec03f */
[----:B------:R-:W0:Y:S01]  /*90d0*/  MUFU.TANH R6, R6 ;  /* 0x0000000600067308 */ /* 0x000e220000002400 */
[----:B------:R-:W-:Y:S01]  /*90e0*/  FMUL.FTZ R15, R32, UR22 ;  /* 0x00000016200f7c20 */ /* 0x000fe20008410000 */
[----:B------:R-:W-:Y:S01]  /*90f0*/  FMUL.FTZ R20, R33, UR22 ;  /* 0x0000001621147c20 */ /* 0x000fe20008410000 */
[----:B------:R-:W-:Y:S01]  /*9100*/  ULEA UR10, UR24, UR6, 0xa ;  /* 0x00000006180a7291 */ /* 0x000fe2000f8e503f */
[----:B------:R-:W-:Y:S01]  /*9110*/  FMUL.FTZ R25, R36, UR22 ;  /* 0x0000001624197c20 */ /* 0x000fe20008410000 */
[----:B------:R-:W-:Y:S01]  /*9120*/  FMUL.FTZ R10, R27, UR22 ;  /* 0x000000161b0a7c20 */ /* 0x000fe20008410000 */
[----:B------:R-:W-:Y:S01]  /*9130*/  FMUL.FTZ R27, R37, UR22 ;  /* 0x00000016251b7c20 */ /* 0x000fe20008410000 */
[----:B------:R-:W-:Y:S01]  /*9140*/  FMUL.FTZ R29, R40, UR22 ;  /* 0x00000016281d7c20 */ /* 0x000fe20008410000 */
[----:B------:R-:W1:Y:S01]  /*9150*/  MUFU.TANH R9, R9 ;  /* 0x0000000900097308 */ /* 0x000e620000002400 */
[----:B------:R-:W-:Y:S01]  /*9160*/  FMUL.FTZ R12, R30, UR22 ;  /* 0x000000161e0c7c20 */ /* 0x000fe20008410000 */
[----:B------:R-:W-:Y:S01]  /*9170*/  UMOV UR6, UR10 ;  /* 0x0000000a00067c82 */ /* 0x000fe20008000000 */
[----:B------:R-:W-:Y:S01]  /*9180*/  FMUL.FTZ R30, R41, UR22 ;  /* 0x00000016291e7c20 */ /* 0x000fe20008410000 */
[----:B------:R-:W-:Y:S01]  /*9190*/  HGMMA.64x64x16.F32 R88, R148, gdesc[UR4].tnspB, R88, gsb0 ;  /* 0x40e0000494587df0 */ /* 0x000fe20008000858 */
[----:B------:R-:W-:Y:S01]  /*91a0*/  UIADD3 UR6, UR10, 0x80, URZ ;  /* 0x000000800a067890 */ /* 0x000fe2000fffe03f */
[----:B------:R-:W-:Y:S01]  /*91b0*/  FMUL.FTZ R32, R43, UR22 ;  /* 0x000000162b207c20 */ /* 0x000fe20008410000 */
[----:B------:R-:W-:Y:S01]  /*91c0*/  UMOV UR7, 0x40000040 ;  /* 0x4000004000077882 */ /* 0x000fe20000000000 */
        /* <DEDUP_REMOVED lines=62> */
[----:B------:R-:W-:-:S02]  /*95b0*/  UMOV UR25, UR46 ;  /* 0x0000002e00197c82 */ /* 0x000fc40008000000 */
[----:B------:R-:W1:Y:S01]  /*95c0*/  MUFU.TANH R33, R33 ;  /* 0x0000002100217308 */ /* 0x000e620000002400 */
[----:B--2---:R-:W-:-:S07]  /*95d0*/  FMNMX.FTZ R43, R29, R4, !PT ;  /* 0x000000041d2b7209 */ /* 0x004fce0007810000 */
[----:B------:R-:W2:Y:S01]  /*95e0*/  MUFU.TANH R35, R35 ;  /* 0x0000002300237308 */ /* 0x000ea20000002400 */
[----:B0-----:R-:W-:Y:S01]  /*95f0*/  FMNMX.FTZ R4, R30, R43, !PT ;  /* 0x0000002b1e047209 */ /* 0x001fe20007810000 */
[----:B------:R-:W-:Y:S02]  /*9600*/  WARPGROUP.DEPBAR.LE gsb0, 0x0 ;  /* 0x00008000000079c5 */ /* 0x000fe40000010000 */
[----:B------:R-:W-:Y:S01]  /*9610*/  WARPGROUP.ARRIVE ;  /* 0x00000000000079c5 */ /* 0x000fe20000000000 */
[----:B------:R-:W-:Y:S01]  /*9620*/  FMUL.FTZ R148, R69, UR22 ;  /* 0x0000001645947c20 */ /* 0x000fe20008410000 */
[----:B------:R-:W-:Y:S02]  /*9630*/  FMUL.FTZ R150, R73, UR22 ;  /* 0x0000001649967c20 */ /* 0x000fe40008410000 */
[----:B------:R-:W0:Y:S01]  /*9640*/  MUFU.TANH R37, R37 ;  /* 0x0000002500257308 */ /* 0x000e220000002400 */
[----:B-1----:R-:W-:Y:S01]  /*9650*/  FMNMX.FTZ R4, R33, R4, !PT ;  /* 0x0000000421047209 */ /* 0x002fe20007810000 */
[----:B------:R-:W-:Y:S01]  /*9660*/  HGMMA.64x64x16.F32 R88, R144, gdesc[UR4].tnspB, R88, gsb0 ;  /* 0x40e0000490587df0 */ /* 0x000fe20008000858 */
[----:B------:R-:W-:-:S02]  /*9670*/  UIADD3 UR6, UR10, 0x100, URZ ;  /* 0x000001000a067890 */ /* 0x000fc4000fffe03f */
[----:B------:R-:W1:Y:S01]  /*9680*/  S2R R73, SR_TID.X ;  /* 0x0000000000497919 */ /* 0x000e620000002100 */
[----:B------:R-:W-:Y:S02]  /*9690*/  UMOV UR7, 0x40000040 ;  /* 0x4000004000077882 */ /* 0x000fe40000000000 */
[----:B------:R-:W3:Y:S01]  /*96a0*/  MUFU.TANH R39, R39 ;  /* 0x0000002700277308 */ /* 0x000ee20000002400 */
[----:B--2---:R-:W-:-:S07]  /*96b0*/  FMNMX.FTZ R4, R35, R4, !PT ;  /* 0x0000000423047209 */ /* 0x004fce0007810000 */
[----:B------:R-:W2:Y:S01]  /*96c0*/  MUFU.TANH R41, R41 ;  /* 0x0000002900297308 */ /* 0x000ea20000002400 */
[----:B0-----:R-:W-:-:S07]  /*96d0*/  FMNMX.FTZ R4, R37, R4, !PT ;  /* 0x0000000425047209 */ /* 0x001fce0007810000 */
[----:B------:R-:W0:Y:S01]  /*96e0*/  MUFU.TANH R42, R42 ;  /* 0x0000002a002a7308 */ /* 0x000e220000002400 */
[----:B---3--:R-:W-:-:S07]  /*96f0*/  FMNMX.FTZ R4, R39, R4, !PT ;  /* 0x0000000427047209 */ /* 0x008fce0007810000 */
[----:B------:R-:W3:Y:S01]  /*9700*/  MUFU.TANH R48, R48 ;  /* 0x0000003000307308 */ /* 0x000ee20000002400 */
[----:B--2---:R-:W-:Y:S02]  /*9710*/  FMNMX.FTZ R43, R41, R4, !PT ;  /* 0x00000004292b7209 */ /* 0x004fe40007810000 */
[----:B-1----:R-:W-:-:S05]  /*9720*/  ISETP.GE.U32.AND P2, PT, R73, 0x180, PT ;  /* 0x000001804900780c */ /* 0x002fca0003f46070 */
[----:B------:R-:W1:Y:S01]  /*9730*/  MUFU.TANH R50, R50 ;  /* 0x0000003200327308 */ /* 0x000e620000002400 */
[----:B0-----:R-:W-:-:S07]  /*9740*/  FMNMX.FTZ R43, R42, R43, !PT ;  /* 0x0000002b2a2b7209 */ /* 0x001fce0007810000 */
[----:B------:R-:W0:Y:S01]  /*9750*/  MUFU.TANH R56, R56 ;  /* 0x0000003800387308 */ /* 0x000e220000002400 */
[----:B---3--:R-:W-:-:S07]  /*9760*/  FMNMX.FTZ R43, R48, R43, !PT ;  /* 0x0000002b302b7209 */ /* 0x008fce0007810000 */
[----:B------:R-:W2:Y:S01]  /*9770*/  MUFU.TANH R58, R58 ;  /* 0x0000003a003a7308 */ /* 0x000ea20000002400 */
[----:B-1----:R-:W-:-:S07]  /*9780*/  FMNMX.FTZ R43, R50, R43, !PT ;  /* 0x0000002b322b7209 */ /* 0x002fce0007810000 */
[----:B------:R-:W1:Y:S01]  /*9790*/  MUFU.TANH R62, R62 ;  /* 0x0000003e003e7308 */ /* 0x000e620000002400 */
[----:B0-----:R-:W-:-:S07]  /*97a0*/  FMNMX.FTZ R43, R56, R43, !PT ;  /* 0x0000002b382b7209 */ /* 0x001fce0007810000 */
[----:B------:R-:W0:Y:S01]  /*97b0*/  MUFU.TANH R64, R64 ;  /* 0x0000004000407308 */ /* 0x000e220000002400 */
[----:B--2---:R-:W-:Y:S01]  /*97c0*/  FMNMX.FTZ R43, R58, R43, !PT ;  /* 0x0000002b3a2b7209 */ /* 0x004fe20007810000 */
[----:B------:R-:W-:Y:S02]  /*97d0*/  WARPGROUP.DEPBAR.LE gsb0, 0x0 ;  /* 0x00008000000079c5 */ /* 0x000fe40000010000 */
[----:B------:R-:W-:-:S04]  /*97e0*/  WARPGROUP.ARRIVE ;  /* 0x00000000000079c5 */ /* 0x000fc80000000000 */
[----:B------:R-:W2:Y:S01]  /*97f0*/  MUFU.TANH R68, R68 ;  /* 0x0000004400447308 */ /* 0x000ea20000002400 */
[----:B-1----:R-:W-:Y:S01]  /*9800*/  FMNMX.FTZ R43, R62, R43, !PT ;  /* 0x0000002b3e2b7209 */ /* 0x002fe20007810000 */
[----:B------:R-:W-:Y:S01]  /*9810*/  FMUL.FTZ R146, R63, UR22 ;  /* 0x000000163f927c20 */ /* 0x000fe20008410000 */
[----:B------:R-:W-:Y:S01]  /*9820*/  HGMMA.64x64x16.F32 R88, R140, gdesc[UR4].tnspB, R88, gsb0 ;  /* 0x40e000048c587df0 */ /* 0x000fe20008000858 */
[----:B------:R-:W-:Y:S01]  /*9830*/  UIADD3 UR6, UR10, 0x180, URZ ;  /* 0x000001800a067890 */ /* 0x000fe2000fffe03f */
[----:B0-----:R-:W-:Y:S01]  /*9840*/  FMNMX.FTZ R43, R64, R43, !PT ;  /* 0x0000002b402b7209 */ /* 0x001fe20007810000 */
[----:B------:R-:W-:Y:S02]  /*9850*/  UMOV UR7, 0x40000040 ;  /* 0x4000004000077882 */ /* 0x000fe40000000000 */
        /* <DEDUP_REMOVED lines=20> */
[----:B------:R-:W-:Y:S01]  /*99a0*/  WARPGROUP.ARRIVE ;  /* 0x00000000000079c5 */ /* 0x000fe20000000000 */
[----:B------:R-:W-:Y:S01]  /*99b0*/  FMUL.FTZ R140, R83, UR22 ;  /* 0x00000016538c7c20 */ /* 0x000fe20008410000 */
[----:B------:R-:W-:Y:S02]  /*99c0*/  FMUL.FTZ R142, R87, UR22 ;  /* 0x00000016578e7c20 */ /* 0x000fe40008410000 */
[----:B------:R-:W1:Y:S01]  /*99d0*/  MUFU.TANH R10, R10 ;  /* 0x0000000a000a7308 */ /* 0x000e620000002400 */
[----:B--2---:R-:W-:Y:S01]  /*99e0*/  FMNMX.FTZ R43, R144, R43, !PT ;  /* 0x0000002b902b7209 */ /* 0x004fe20007810000 */
[----:B------:R-:W-:Y:S01]  /*99f0*/  HGMMA.64x64x16.F32 R88, R136, gdesc[UR4].tnspB, R88, gsb0 ;  /* 0x40e0000488587df0 */ /* 0x000fe20008000858 */
[----:B------:R-:W-:Y:S01]  /*9a00*/  UIADD3 UR6, UR10, 0x200, URZ ;  /* 0x000002000a067890 */ /* 0x000fe2000fffe03f */
[----:B------:R-:W-:-:S02]  /*9a10*/  UMOV UR7, 0x40000040 ;  /* 0x4000004000077882 */ /* 0x000fc40000000000 */
[----:B------:R-:W2:Y:S02]  /*9a20*/  SHFL.BFLY PT, R4, R43, 0x2, 0x1f ;  /* 0x0c401f002b047f89 */ /* 0x000ea400000e0000 */
[----:B------:R-:W3:Y:S08]  /*9a30*/  MUFU.TANH R12, R12 ;  /* 0x0000000c000c7308 */ /* 0x000ef00000002400 */
[----:B------:R-:W4:Y:S08]  /*9a40*/  MUFU.TANH R14, R14 ;  /* 0x0000000e000e7308 */ /* 0x000f300000002400 */
[----:B------:R-:W5:Y:S01]  /*9a50*/  MUFU.TANH R21, R21 ;  /* 0x0000001500157308 */ /* 0x000f620000002400 */
[----:B--2---:R-:W-:-:S02]  /*9a60*/  FMNMX.FTZ R4, R43, R4, !PT ;  /* 0x000000042b047209 */ /* 0x004fc40007810000 */
[----:B------:R-:W2:Y:S05]  /*9a70*/  LDC R43, c[0x0][0x988] ;  /* 0x00026200ff2b7b82 */ /* 0x000eaa0000000800 */
[----:B------:R-:W5:Y:S01]  /*9a80*/  MUFU.TANH R24, R24 ;  /* 0x0000001800187308 */ /* 0x000f620000002400 */
[----:B------:R-:W0:Y:S07]  /*9a90*/  SHFL.BFLY PT, R59, R4, 0x1, 0x1f ;  /* 0x0c201f00043b7f89 */ /* 0x000e2e00000e0000 */
[----:B------:R-:W5:Y:S08]  /*9aa0*/  MUFU.TANH R26, R26 ;  /* 0x0000001a001a7308 */ /* 0x000f700000002400 */
[----:B------:R-:W5:Y:S08]  /*9ab0*/  MUFU.TANH R28, R28 ;  /* 0x0000001c001c7308 */ /* 0x000f700000002400 */
[----:B------:R-:W5:Y:S01]  /*9ac0*/  MUFU.TANH R31, R31 ;  /* 0x0000001f001f7308 */ /* 0x000f620000002400 */
[----:B0-----:R-:W-:-:S05]  /*9ad0*/  FMNMX.FTZ R4, R4, R59, !PT ;  /* 0x0000003b04047209 */ /* 0x001fca0007810000 */
[C---:B------:R-:W-:Y:S01]  /*9ae0*/  FADD.FTZ R78, -R4.reuse, R7 ;  /* 0x00000007044e7221 */ /* 0x040fe20000010100 */
[-C--:B--2---:R-:W-:Y:S01]  /*9af0*/  FMUL.FTZ R7, R4, R43.reuse ;  /* 0x0000002b04077220 */ /* 0x084fe20000410000 */
[----:B------:R-:W0:Y:S02]  /*9b00*/  MUFU.TANH R32, R32 ;  /* 0x0000002000207308 */ /* 0x000e240000002400 */
[-C--:B------:R-:W-:Y:S01]  /*9b10*/  FMUL.FTZ R78, R78, R43.reuse ;  /* 0x0000002b4e4e7220 */ /* 0x080fe20000410000 */
[-CC-:B------:R-:W-:Y:S01]  /*9b20*/  FFMA.FTZ R61, R13, R43.reuse, -R7.reuse ;  /* 0x0000002b0d3d7223 */ /* 0x180fe20000010807 */
[--C-:B------:R-:W-:Y:S01]  /*9b30*/  FFMA.FTZ R13, R15, R43, -R7.reuse ;  /* 0x0000002b0f0d7223 */ /* 0x100fe20000010807 */
[----:B------:R-:W-:Y:S01]  /*9b40*/  FMNMX.FTZ R15, R8, R5, !PT ;  /* 0x00000005080f7209 */ /* 0x000fe20007810000 */
[-CC-:B------:R-:W-:Y:S01]  /*9b50*/  FFMA.FTZ R59, R6, R43.reuse, -R7.reuse ;  /* 0x0000002b063b7223 */ /* 0x180fe20000010807 */
[--C-:B------:R-:W-:Y:S01]  /*9b60*/  FFMA.FTZ R63, R25, R43, -R7.reuse ;  /* 0x0000002b193f7223 */ /* 0x100fe20000010807 */
[----:B------:R-:W2:Y:S01]  /*9b70*/  MUFU.TANH R34, R34 ;  /* 0x0000002200227308 */ /* 0x000ea20000002400 */
[----:B-1----:R-:W-:Y:S01]  /*9b80*/  FMNMX.FTZ R15, R10, R15, !PT ;  /* 0x0000000f0a0f7209 */ /* 0x002fe20007810000 */
[-CC-:B------:R-:W-:Y:S01]  /*9b90*/  FFMA.FTZ R25, R29, R43.reuse, -R7.reuse ;  /* 0x0000002b1d197223 */ /* 0x180fe20000010807 */
[-CC-:B------:R-:W-:Y:S01]  /*9ba0*/  FFMA.FTZ R29, R30, R43.reuse, -R7.reuse ;  /* 0x0000002b1e1d7223 */ /* 0x180fe20000010807 */
[----:B------:R-:W-:Y:S01]  /*9bb0*/  FFMA.FTZ R30, R35, R43, -R7 ;  /* 0x0000002b231e7223 */ /* 0x000fe20000010807 */
[----:B---3--:R-:W-:Y:S01]  /*9bc0*/  FMNMX.FTZ R15, R12, R15, !PT ;  /* 0x0000000f0c0f7209 */ /* 0x008fe20007810000 */
[----:B------:R-:W-:-:S02]  /*9bd0*/  WARPGROUP.DEPBAR.LE gsb0, 0x0 ;  /* 0x00008000000079c5 */ /* 0x000fc40000010000 */
[----:B------:R-:W-:Y:S01]  /*9be0*/  WARPGROUP.ARRIVE ;  /* 0x00000000000079c5 */ /* 0x000fe20000000000 */
[----:B----4-:R-:W-:Y:S01]  /*9bf0*/  FMNMX.FTZ R6, R14, R15, !PT ;  /* 0x0000000f0e067209 */ /* 0x010fe20007810000 */
[----:B------:R-:W1:Y:S01]  /*9c00*/  MUFU.TANH R36, R36 ;  /* 0x0000002400247308 */ /* 0x000e620000002400 */
[-CC-:B------:R-:W-:Y:S01]  /*9c10*/  FFMA.FTZ R39, R39, R43.reuse, -R7.reuse ;  /* 0x0000002b27277223 */ /* 0x180fe20000010807 */
[-CC-:B------:R-:W-:Y:S01]  /*9c20*/  FFMA.FTZ R42, R42, R43.reuse, -R7.reuse ;  /* 0x0000002b2a2a7223 */ /* 0x180fe20000010807 */
[----:B-----5:R-:W-:Y:S01]  /*9c30*/  FMNMX.FTZ R15, R21, R6, !PT ;  /* 0x00000006150f7209 */ /* 0x020fe20007810000 */
[----:B------:R-:W-:Y:S01]  /*9c40*/  HGMMA.64x64x16.F32 R88, R132, gdesc[UR4].tnspB, R88, gsb0 ;  /* 0x40e0000484587df0 */ /* 0x000fe20008000858 */
[----:B------:R-:W-:Y:S01]  /*9c50*/  UIADD3 UR6, UR10, 0x280, URZ ;  /* 0x000002800a067890 */ /* 0x000fe2000fffe03f */
[--C-:B------:R-:W-:Y:S01]  /*9c60*/  FFMA.FTZ R136, R37, R43, -R7.reuse ;  /* 0x0000002b25887223 */ /* 0x100fe20000010807 */
[----:B------:R-:W-:Y:S01]  /*9c70*/  UMOV UR7, 0x40000040 ;  /* 0x4000004000077882 */ /* 0x000fe20000000000 */
[----:B------:R-:W-:Y:S01]  /*9c80*/  FMNMX.FTZ R15, R24, R15, !PT ;  /* 0x0000000f180f7209 */ /* 0x000fe20007810000 */
[----:B------:R-:W3:Y:S01]  /*9c90*/  MUFU.TANH R38, R38 ;  /* 0x0000002600267308 */ /* 0x000ee20000002400 */
[-CC-:B------:R-:W-:Y:S01]  /*9ca0*/  FFMA.FTZ R138, R41, R43.reuse, -R7.reuse ;  /* 0x0000002b298a7223 */ /* 0x180fe20000010807 */
[--C-:B------:R-:W-:Y:S01]  /*9cb0*/  FFMA.FTZ R37, R50, R43, -R7.reuse ;  /* 0x0000002b32257223 */ /* 0x100fe20000010807 */
[----:B------:R-:W-:Y:S01]  /*9cc0*/  FMNMX.FTZ R15, R26, R15, !PT ;  /* 0x0000000f1a0f7209 */ /* 0x000fe20007810000 */
[-CC-:B------:R-:W-:Y:S01]  /*9cd0*/  FFMA.FTZ R41, R58, R43.reuse, -R7.reuse ;  /* 0x0000002b3a297223 */ /* 0x180fe20000010807 */
[-CC-:B------:R-:W-:Y:S01]  /*9ce0*/  FFMA.FTZ R9, R9, R43.reuse, -R7.reuse ;  /* 0x0000002b09097223 */ /* 0x180fe20000010807 */
[--C-:B------:R-:W-:Y:S01]  /*9cf0*/  FFMA.FTZ R11, R11, R43, -R7.reuse ;  /* 0x0000002b0b0b7223 */ /* 0x100fe20000010807 */
[----:B------:R-:W-:Y:S01]  /*9d00*/  FMNMX.FTZ R6, R28, R15, !PT ;  /* 0x0000000f1c067209 */ /* 0x000fe20007810000 */
[----:B------:R-:W4:Y:S01]  /*9d10*/  MUFU.TANH R40, R40 ;  /* 0x0000002800287308 */ /* 0x000f220000002400 */
[-CC-:B------:R-:W-:Y:S01]  /*9d20*/  FFMA.FTZ R20, R20, R43.reuse, -R7.reuse ;  /* 0x0000002b14147223 */ /* 0x180fe20000010807 */
[-CC-:B------:R-:W-:Y:S01]  /*9d30*/  FFMA.FTZ R27, R27, R43.reuse, -R7.reuse ;  /* 0x0000002b1b1b7223 */ /* 0x180fe20000010807 */
[----:B------:R-:W-:Y:S01]  /*9d40*/  FMNMX.FTZ R15, R31, R6, !PT ;  /* 0x000000061f0f7209 */ /* 0x000fe20007810000 */
[-CC-:B------:R-:W-:Y:S01]  /*9d50*/  FFMA.FTZ R6, R33, R43.reuse, -R7.reuse ;  /* 0x0000002b21067223 */ /* 0x180fe20000010807 */
[-CC-:B------:R-:W-:Y:S01]  /*9d60*/  FFMA.FTZ R65, R148, R43.reuse, -R7.reuse ;  /* 0x0000002b94417223 */ /* 0x180fe20000010807 */
[--C-:B------:R-:W-:Y:S01]  /*9d70*/  FFMA.FTZ R50, R72, R43, -R7.reuse ;  /* 0x0000002b48327223 */ /* 0x100fe20000010807 */
[----:B0-----:R-:W-:Y:S01]  /*9d80*/  FMNMX.FTZ R15, R32, R15, !PT ;  /* 0x0000000f200f7209 */ /* 0x001fe20007810000 */
[----:B------:R-:W0:Y:S01]  /*9d90*/  MUFU.TANH R44, R44 ;  /* 0x0000002c002c7308 */ /* 0x000e220000002400 */
[-CC-:B------:R-:W-:Y:S01]  /*9da0*/  FFMA.FTZ R45, R45, R43.reuse, -R7.reuse ;  /* 0x0000002b2d2d7223 */ /* 0x180fe20000010807 */
[--C-:B------:R-:W-:Y:S01]  /*9db0*/  FFMA.FTZ R58, R80, R43, -R7.reuse ;  /* 0x0000002b503a7223 */ /* 0x100fe20000010807 */
[----:B--2---:R-:W-:Y:S01]  /*9dc0*/  FMNMX.FTZ R15, R34, R15, !PT ;  /* 0x0000000f220f7209 */ /* 0x004fe20007810000 */
[-CC-:B------:R-:W-:Y:S01]  /*9dd0*/  FFMA.FTZ R47, R47, R43.reuse, -R7.reuse ;  /* 0x0000002b2f2f7223 */ /* 0x180fe20000010807 */
[-CC-:B------:R-:W-:Y:S01]  /*9de0*/  FFMA.FTZ R84, R84, R43.reuse, -R7.reuse ;  /* 0x0000002b54547223 */ /* 0x180fe20000010807 */
[----:B------:R-:W-:Y:S01]  /*9df0*/  FFMA.FTZ R144, R144, R43, -R7 ;  /* 0x0000002b90907223 */ /* 0x000fe20000010807 */
[----:B-1----:R-:W-:Y:S01]  /*9e00*/  FMNMX.FTZ R15, R36, R15, !PT ;  /* 0x0000000f240f7209 */ /* 0x002fe20007810000 */
[----:B------:R-:W1:Y:S03]  /*9e10*/  MUFU.TANH R46, R46 ;  /* 0x0000002e002e7308 */ /* 0x000e660000002400 */
[----:B---3--:R-:W-:-:S04]  /*9e20*/  FMNMX.FTZ R33, R38, R15, !PT ;  /* 0x0000000f26217209 */ /* 0x008fc80007810000 */
[----:B----4-:R-:W-:Y:S01]  /*9e30*/  FMNMX.FTZ R33, R40, R33, !PT ;  /* 0x0000002128217209 */ /* 0x010fe20007810000 */
[----:B------:R-:W2:Y:S03]  /*9e40*/  MUFU.TANH R52, R52 ;  /* 0x0000003400347308 */ /* 0x000ea60000002400 */
[----:B0-----:R-:W-:-:S05]  /*9e50*/  FMNMX.FTZ R33, R44, R33, !PT ;  /* 0x000000212c217209 */ /* 0x001fca0007810000 */
        /* <DEDUP_REMOVED lines=12> */
[-CC-:B------:R-:W-:Y:S01]  /*9f20*/  FFMA.FTZ R132, R48, R43.reuse, -R7.reuse ;  /* 0x0000002b30847223 */ /* 0x180fe20000010807 */
[-CC-:B------:R-:W-:Y:S01]  /*9f30*/  FFMA.FTZ R134, R56, R43.reuse, -R7.reuse ;  /* 0x0000002b38867223 */ /* 0x180fe20000010807 */
[-CC-:B------:R-:W-:Y:S01]  /*9f40*/  FFMA.FTZ R48, R68, R43.reuse, -R7.reuse ;  /* 0x0000002b44307223 */ /* 0x180fe20000010807 */
[----:B------:R-:W2:Y:S01]  /*9f50*/  MUFU.TANH R70, R70 ;  /* 0x0000004600467308 */ /* 0x000ea20000002400 */
[----:B------:R-:W-:Y:S01]  /*9f60*/  HGMMA.64x64x16.F32 R88, R128, gdesc[UR4].tnspB, R88, gsb0 ;  /* 0x40e0000480587df0 */ /* 0x000fe20008000858 */
[----:B------:R-:W-:Y:S01]  /*9f70*/  UIADD3 UR6, UR10, 0x300, URZ ;  /* 0x000003000a067890 */ /* 0x000fe2000fffe03f */
[----:B------:R-:W-:Y:S01]  /*9f80*/  FFMA.FTZ R56, R76, R43, -R7 ;  /* 0x0000002b4c387223 */ /* 0x000fe20000010807 */
[----:B------:R-:W-:-:S04]  /*9f90*/  UMOV UR7, 0x40000040 ;  /* 0x4000004000077882 */ /* 0x000fc80000000000 */
[----:B------:R-:W3:Y:S08]  /*9fa0*/  MUFU.TANH R51, R51 ;  /* 0x0000003300337308 */ /* 0x000ef00000002400 */
[----:B------:R-:W4:Y:S08]  /*9fb0*/  MUFU.TANH R74, R74 ;  /* 0x0000004a004a7308 */ /* 0x000f300000002400 */
[----:B------:R0:W-:Y:S08]  /*9fc0*/  MUFU.EX2 R15, R6 ;  /* 0x00000006000f7308 */ /* 0x0001f00000000800 */
[----:B------:R-:W5:Y:S01]  /*9fd0*/  MUFU.TANH R53, R53 ;  /* 0x0000003500357308 */ /* 0x000f620000002400 */
[----:B0-----:R-:W-:-:S04]  /*9fe0*/  FMNMX.FTZ R6, R66, R35, !PT ;  /* 0x0000002342067209 */ /* 0x001fc80007810000 */
[----:B-1----:R-:W-:-:S03]  /*9ff0*/  FMNMX.FTZ R35, R49, R6, !PT ;  /* 0x0000000631237209 */ /* 0x002fc60007810000 */
[----:B------:R-:W0:Y:S01]  /*a000*/  MUFU.TANH R55, R55 ;  /* 0x0000003700377308 */ /* 0x000e220000002400 */
[----:B--2---:R-:W-:-:S04]  /*a010*/  FMNMX.FTZ R6, R70, R35, !PT ;  /* 0x0000002346067209 */ /* 0x004fc80007810000 */
[----:B---3--:R-:W-:-:S03]  /*a020*/  FMNMX.FTZ R35, R51, R6, !PT ;  /* 0x0000000633237209 */ /* 0x008fc60007810000 */
[----:B------:R-:W1:Y:S01]  /*a030*/  MUFU.TANH R57, R57 ;  /* 0x0000003900397308 */ /* 0x000e620000002400 */
[----:B----4-:R-:W-:-:S04]  /*a040*/  FMNMX.FTZ R6, R74, R35, !PT ;  /* 0x000000234a067209 */ /* 0x010fc80007810000 */
[----:B-----5:R-:W-:-:S03]  /*a050*/  FMNMX.FTZ R6, R53, R6, !PT ;  /* 0x0000000635067209 */ /* 0x020fc60007810000 */
[----:B------:R-:W2:Y:S01]  /*a060*/  MUFU.TANH R82, R82 ;  /* 0x0000005200527308 */ /* 0x000ea20000002400 */
[----:B0-----:R-:W-:-:S07]  /*a070*/  FMNMX.FTZ R6, R55, R6, !PT ;  /* 0x0000000637067209 */ /* 0x001fce0007810000 */
        /* <DEDUP_REMOVED lines=9> */
[----:B------:R-:W-:Y:S02]  /*a110*/  UIADD3 UR6, UR10, 0x380, URZ ;  /* 0x000003800a067890 */ /* 0x000fe4000fffe03f */
[----:B-1----:R-:W-:Y:S01]  /*a120*/  FMNMX.FTZ R35, R86, R35, !PT ;  /* 0x0000002356237209 */ /* 0x002fe20007810000 */
[----:B------:R-:W-:Y:S02]  /*a130*/  UMOV UR7, 0x40000040 ;  /* 0x4000004000077882 */ /* 0x000fe40000000000 */
[----:B------:R-:W-:Y:S01]  /*a140*/  MUFU.EX2 R33, R39 ;  /* 0x0000002700217308 */ /* 0x000fe20000000800 */
[----:B--2---:R-:W-:Y:S01]  /*a150*/  FMNMX.FTZ R6, R142, R35, !PT ;  /* 0x000000238e067209 */ /* 0x004fe20007810000 */
[----:B------:R-:W-:-:S06]  /*a160*/  FFMA.FTZ R35, R62, R43, -R7 ;  /* 0x0000002b3e237223 */ /* 0x000fcc0000010807 */
[----:B------:R0:W-:Y:S01]  /*a170*/  MUFU.EX2 R39, R42 ;  /* 0x0000002a00277308 */ /* 0x0001e20000000800 */
[----:B------:R-:W1:Y:S07]  /*a180*/  SHFL.BFLY PT, R67, R6, 0x2, 0x1f ;  /* 0x0c401f0006437f89 */ /* 0x000e6e00000e0000 */
[----:B------:R-:W-:Y:S01]  /*a190*/  MUFU.EX2 R78, R78 ;  /* 0x0000004e004e7308 */ /* 0x000fe20000000800 */
[----:B0-----:R-:W-:-:S07]  /*a1a0*/  FFMA.FTZ R42, R64, R43, -R7 ;  /* 0x0000002b402a7223 */ /* 0x001fce0000010807 */
[----:B------:R-:W-:Y:S08]  /*a1b0*/  MUFU.EX2 R59, R59 ;  /* 0x0000003b003b7308 */ /* 0x000ff00000000800 */
[----:B------:R-:W0:Y:S01]  /*a1c0*/  MUFU.EX2 R9, R9 ;  /* 0x0000000900097308 */ /* 0x000e220000000800 */
[----:B-1----:R-:W-:Y:S01]  /*a1d0*/  FMNMX.FTZ R62, R6, R67, !PT ;  /* 0x00000043063e7209 */ /* 0x002fe20007810000 */
[----:B------:R-:W-:-:S04]  /*a1e0*/  FFMA.FTZ R67, R150, R43, -R7 ;  /* 0x0000002b96437223 */ /* 0x000fc80000010807 */
[----:B------:R-:W1:Y:S02]  /*a1f0*/  SHFL.BFLY PT, R69, R62, 0x1, 0x1f ;  /* 0x0c201f003e457f89 */ /* 0x000e6400000e0000 */
[----:B------:R-:W-:Y:S08]  /*a200*/  MUFU.EX2 R11, R11 ;  /* 0x0000000b000b7308 */ /* 0x000ff00000000800 */
[----:B------:R-:W2:Y:S01]  /*a210*/  MUFU.EX2 R61, R61 ;  /* 0x0000003d003d7308 */ /* 0x000ea20000000800 */
[----:B0-----:R-:W-:-:S07]  /*a220*/  F2FP.F16.F32.PACK_AB R148, R9, R59 ;  /* 0x0000003b0994723e */ /* 0x001fce00000000ff */
[----:B------:R-:W-:Y:S01]  /*a230*/  MUFU.EX2 R13, R13 ;  /* 0x0000000d000d7308 */ /* 0x000fe20000000800 */
[----:B-1----:R-:W-:-:S07]  /*a240*/  FMNMX.FTZ R6, R62, R69, !PT ;  /* 0x000000453e067209 */ /* 0x002fce0007810000 */
[----:B------:R-:W-:Y:S01]  /*a250*/  MUFU.EX2 R20, R20 ;  /* 0x0000001400147308 */ /* 0x000fe20000000800 */
[----:B--2---:R-:W-:Y:S01]  /*a260*/  F2FP.F16.F32.PACK_AB R150, R61, R11 ;  /* 0x0000000b3d96723e */ /* 0x004fe200000000ff */
[CC--:B------:R-:W-:Y:S01]  /*a270*/  FMUL.FTZ R69, R6.reuse, R43.reuse ;  /* 0x0000002b06457220 */ /* 0x0c0fe20000410000 */
[----:B------:R-:W-:Y:S01]  /*a280*/  FADD.FTZ R64, -R6, R5 ;  /* 0x0000000506407221 */ /* 0x000fe20000010100 */
[----:B------:R-:W-:Y:S02]  /*a290*/  WARPGROUP.DEPBAR.LE gsb0, 0x0 ;  /* 0x00008000000079c5 */ /* 0x000fe40000010000 */
[----:B------:R-:W-:Y:S01]  /*a2a0*/  WARPGROUP.ARRIVE ;  /* 0x00000000000079c5 */ /* 0x000fe20000000000 */
[-CC-:B------:R-:W-:Y:S01]  /*a2b0*/  FFMA.FTZ R145, R21, R43.reuse, -R69.reuse ;  /* 0x0000002b15917223 */ /* 0x180fe20000010845 */
[----:B------:R-:W-:Y:S02]  /*a2c0*/  IMAD.U32 R21, RZ, RZ, UR37 ;  /* 0x00000025ff157e24 */ /* 0x000fe4000f8e00ff */
[-C--:B------:R-:W-:Y:S01]  /*a2d0*/  FMUL.FTZ R7, R64, R43.reuse ;  /* 0x0000002b40077220 */ /* 0x080fe20000410000 */
[-CC-:B------:R-:W-:Y:S01]  /*a2e0*/  FFMA.FTZ R8, R8, R43.reuse, -R69.reuse ;  /* 0x0000002b08087223 */ /* 0x180fe20000010845 */
[-CC-:B------:R-:W-:Y:S01]  /*a2f0*/  FFMA.FTZ R149, R10, R43.reuse, -R69.reuse ;  /* 0x0000002b0a957223 */ /* 0x180fe20000010845 */
[----:B------:R-:W-:Y:S01]  /*a300*/  HGMMA.64x64x16.F32 R88, R120, gdesc[UR4].tnspB, R88, gsb0 ;  /* 0x40e0000478587df0 */ /* 0x000fe20008000858 */
[----:B------:R-:W-:Y:S01]  /*a310*/  @!P1 LEA R21, R21, UR45, 0x3 ;  /* 0x0000002d15159c11 */ /* 0x000fe2000f8e18ff */
[----:B------:R-:W-:Y:S01]  /*a320*/  FFMA.FTZ R141, R31, R43, -R69 ;  /* 0x0000002b1f8d7223 */ /* 0x000fe20000010845 */
[----:B------:R-:W-:Y:S01]  /*a330*/  MUFU.EX2 R7, R7 ;  /* 0x0000000700077308 */ /* 0x000fe20000000800 */
[----:B------:R-:W-:-:S02]  /*a340*/  VIADD R31, R22, 0x9 ;  /* 0x00000009161f7836 */ /* 0x000fc40000000000 */
[-CC-:B------:R-:W-:Y:S01]  /*a350*/  FFMA.FTZ R151, R12, R43.reuse, -R69.reuse ;  /* 0x0000002b0c977223 */ /* 0x180fe20000010845 */
[----:B------:R-:W-:Y:S02]  /*a360*/  @!P1 VIADD R21, R21, 0x16840 ;  /* 0x0001684015159836 */ /* 0x000fe40000000000 */
[-CC-:B------:R-:W-:Y:S01]  /*a370*/  FFMA.FTZ R10, R14, R43.reuse, -R69.reuse ;  /* 0x0000002b0e0a7223 */ /* 0x180fe20000010845 */
[-CC-:B------:R-:W-:Y:S01]  /*a380*/  FFMA.FTZ R12, R24, R43.reuse, -R69.reuse ;  /* 0x0000002b180c7223 */ /* 0x180fe20000010845 */
[----:B------:R-:W-:Y:S01]  /*a390*/  SEL R31, R31, 0x9, !P2 ;  /* 0x000000091f1f7807 */ /* 0x000fe20005000000 */
[-C--:B------:R-:W-:Y:S01]  /*a3a0*/  FFMA.FTZ R147, R26, R43.reuse, -R69 ;  /* 0x0000002b1a937223 */ /* 0x080fe20000010845 */
[----:B------:R-:W0:Y:S01]  /*a3b0*/  MUFU.EX2 R8, R8 ;  /* 0x0000000800087308 */ /* 0x000e220000000800 */
[----:B------:R-:W-:Y:S01]  /*a3c0*/  @!P1 PRMT R21, RZ, 0x654, R21 ;  /* 0x00000654ff159816 */ /* 0x000fe20000000015 */
[----:B------:R-:W-:Y:S01]  /*a3d0*/  FFMA.FTZ R26, R36, R43, -R69 ;  /* 0x0000002b241a7223 */ /* 0x000fe20000010845 */
[----:B------:R-:W-:Y:S01]  /*a3e0*/  FFMA.FTZ R36, R78, R3, R59 ;  /* 0x000000034e247223 */ /* 0x000fe2000001003b */
[-CC-:B------:R-:W-:Y:S01]  /*a3f0*/  FFMA.FTZ R137, R38, R43.reuse, -R69.reuse ;  /* 0x0000002b26897223 */ /* 0x180fe20000010845 */
[-CC-:B------:R-:W-:Y:S01]  /*a400*/  FFMA.FTZ R14, R28, R43.reuse, -R69.reuse ;  /* 0x0000002b1c0e7223 */ /* 0x180fe20000010845 */
[-CC-:B------:R-:W-:Y:S01]  /*a410*/  FFMA.FTZ R24, R32, R43.reuse, -R69.reuse ;  /* 0x0000002b20187223 */ /* 0x180fe20000010845 */
[----:B------:R-:W-:Y:S01]  /*a420*/  FADD.FTZ R36, R9, R36 ;  /* 0x0000002409247221 */ /* 0x000fe20000010000 */
[----:B------:R-:W1:Y:S01]  /*a430*/  MUFU.EX2 R149, R149 ;  /* 0x0000009500957308 */ /* 0x000e620000000800 */
[-CC-:B------:R-:W-:Y:S01]  /*a440*/  FFMA.FTZ R143, R34, R43.reuse, -R69.reuse ;  /* 0x0000002b228f7223 */ /* 0x180fe20000010845 */
[-CC-:B------:R-:W-:Y:S01]  /*a450*/  FFMA.FTZ R28, R40, R43.reuse, -R69.reuse ;  /* 0x0000002b281c7223 */ /* 0x180fe20000010845 */
[----:B------:R-:W-:Y:S01]  /*a460*/  FADD.FTZ R36, R11, R36 ;  /* 0x000000240b247221 */ /* 0x000fe20000010000 */
[-CC-:B------:R-:W-:Y:S01]  /*a470*/  FFMA.FTZ R139, R44, R43.reuse, -R69.reuse ;  /* 0x0000002b2c8b7223 */ /* 0x180fe20000010845 */
[-CC-:B------:R-:W-:Y:S01]  /*a480*/  FFMA.FTZ R32, R46, R43.reuse, -R69.reuse ;  /* 0x0000002b2e207223 */ /* 0x180fe20000010845 */
[-CC-:B------:R-:W-:Y:S01]  /*a490*/  FFMA.FTZ R133, R52, R43.reuse, -R69.reuse ;  /* 0x0000002b34857223 */ /* 0x180fe20000010845 */
[----:B------:R-:W-:Y:S01]  /*a4a0*/  FADD.FTZ R36, R61, R36 ;  /* 0x000000243d247221 */ /* 0x000fe20000010000 */
        /* <DEDUP_REMOVED lines=12> */
[----:B------:R-:W-:Y:S01]  /*a570*/  F2FP.F16.F32.PACK_AB R149, R149, R8 ;  /* 0x000000089595723e */ /* 0x000fe200000000ff */
[-CC-:B------:R-:W-:Y:S01]  /*a580*/  FFMA.FTZ R57, R57, R43.reuse, -R69.reuse ;  /* 0x0000002b39397223 */ /* 0x180fe20000010845 */
[-CC-:B------:R-:W-:Y:S01]  /*a590*/  FFMA.FTZ R82, R82, R43.reuse, -R69.reuse ;  /* 0x0000002b52527223 */ /* 0x180fe20000010845 */
[----:B------:R-:W-:Y:S01]  /*a5a0*/  FFMA.FTZ R86, R86, R43, -R69 ;  /* 0x0000002b56567223 */ /* 0x000fe20000010845 */
[----:B------:R-:W-:Y:S01]  /*a5b0*/  MUFU.EX2 R145, R145 ;  /* 0x0000009100917308 */ /* 0x000fe20000000800 */
[----:B--2---:R-:W-:Y:S01]  /*a5c0*/  FADD.FTZ R3, R151, R38 ;  /* 0x0000002697037221 */ /* 0x004fe20000010000 */
[C---:B------:R-:W-:Y:S01]  /*a5d0*/  ISETP.GT.AND P2, PT, R0.reuse, UR23, PT ;  /* 0x0000001700007c0c */ /* 0x040fe2000bf44270 */
[----:B------:R-:W-:-:S05]  /*a5e0*/  VIADD R0, R0, 0xffffffff ;  /* 0xffffffff00007836 */ /* 0x000fca0000000000 */
[----:B------:R-:W-:Y:S01]  /*a5f0*/  MUFU.EX2 R12, R12 ;  /* 0x0000000c000c7308 */ /* 0x000fe20000000800 */
[C---:B0-----:R-:W-:Y:S01]  /*a600*/  FADD.FTZ R38, R10.reuse, R3 ;  /* 0x000000030a267221 */ /* 0x041fe20000010000 */
[----:B------:R-:W-:Y:S01]  /*a610*/  FADD.FTZ R3, R13, R36 ;  /* 0x000000240d037221 */ /* 0x000fe20000010000 */
[----:B------:R-:W-:Y:S01]  /*a620*/  F2FP.F16.F32.PACK_AB R151, R10, R151 ;  /* 0x000000970a97723e */ /* 0x000fe200000000ff */
[----:B------:R-:W-:-:S04]  /*a630*/  FFMA.FTZ R36, R49, R43, -R69 ;  /* 0x0000002b31247223 */ /* 0x000fc80000010845 */
[----:B------:R-:W-:Y:S08]  /*a640*/  MUFU.EX2 R63, R63 ;  /* 0x0000003f003f7308 */ /* 0x000ff00000000800 */
[----:B------:R-:W-:Y:S08]  /*a650*/  MUFU.EX2 R147, R147 ;  /* 0x0000009300937308 */ /* 0x000ff00000000800 */
[----:B------:R-:W0:Y:S01]  /*a660*/  MUFU.EX2 R27, R27 ;  /* 0x0000001b001b7308 */ /* 0x000e220000000800 */
[----:B------:R-:W-:-:S02]  /*a670*/  WARPGROUP.DEPBAR.LE gsb0, 0x0 ;  /* 0x00008000000079c5 */ /* 0x000fc40000010000 */
[----:B------:R1:W-:Y:S06]  /*a680*/  BAR.ARV R31, 0x100 ;  /* 0x0004001f0000751d */ /* 0x0003ec0000002000 */
[----:B------:R2:W-:Y:S01]  /*a690*/  @!P1 SYNCS.ARRIVE.TRANS64.RED.A1T0 RZ, [R21+URZ], RZ ;  /* 0x000000ff15ff99a7 */ /* 0x0005e2000810043f */
[----:B------:R-:W3:Y:S01]  /*a6a0*/  MUFU.EX2 R14, R14 ;  /* 0x0000000e000e7308 */ /* 0x000ee20000000800 */
[-C--:B------:R-:W-:Y:S01]  /*a6b0*/  FMUL.FTZ R90, R90, R7.reuse ;  /* 0x000000075a5a7220 */ /* 0x080fe20000410000 */
[-C--:B------:R-:W-:Y:S01]  /*a6c0*/  FMUL.FTZ R91, R91, R7.reuse ;  /* 0x000000075b5b7220 */ /* 0x080fe20000410000 */
[-C--:B------:R-:W-:Y:S01]  /*a6d0*/  FMUL.FTZ R94, R94, R7.reuse ;  /* 0x000000075e5e7220 */ /* 0x080fe20000410000 */
[-C--:B------:R-:W-:Y:S01]  /*a6e0*/  FMUL.FTZ R95, R95, R7.reuse ;  /* 0x000000075f5f7220 */ /* 0x080fe20000410000 */
[-C--:B------:R-:W-:Y:S01]  /*a6f0*/  FMUL.FTZ R98, R98, R7.reuse ;  /* 0x0000000762627220 */ /* 0x080fe20000410000 */
[-C--:B------:R-:W-:Y:S01]  /*a700*/  FMUL.FTZ R99, R99, R7.reuse ;  /* 0x0000000763637220 */ /* 0x080fe20000410000 */
[----:B--2---:R-:W-:Y:S01]  /*a710*/  IMAD.U32 R21, RZ, RZ, UR24 ;  /* 0x00000018ff157e24 */ /* 0x004fe2000f8e00ff */
[----:B------:R-:W2:Y:S01]  /*a720*/  MUFU.EX2 R25, R25 ;  /* 0x0000001900197308 */ /* 0x000ea20000000800 */
[----:B------:R-:W-:Y:S01]  /*a730*/  UMOV UR24, UR37 ;  /* 0x0000002500187c82 */ /* 0x000fe20008000000 */
[-C--:B------:R-:W-:Y:S01]  /*a740*/  FMUL.FTZ R102, R102, R7.reuse ;  /* 0x0000000766667220 */ /* 0x080fe20000410000 */
[-C--:B------:R-:W-:Y:S01]  /*a750*/  FMUL.FTZ R103, R103, R7.reuse ;  /* 0x0000000767677220 */ /* 0x080fe20000410000 */
[----:B------:R-:W-:Y:S01]  /*a760*/  @!P1 LEA R21, R21, UR45, 0x3 ;  /* 0x0000002d15159c11 */ /* 0x000fe2000f8e18ff */
[-C--:B------:R-:W-:Y:S01]  /*a770*/  FMUL.FTZ R106, R106, R7.reuse ;  /* 0x000000076a6a7220 */ /* 0x080fe20000410000 */
[-C--:B------:R-:W-:Y:S01]  /*a780*/  FMUL.FTZ R107, R107, R7.reuse ;  /* 0x000000076b6b7220 */ /* 0x080fe20000410000 */
[----:B------:R-:W-:Y:S01]  /*a790*/  FMUL.FTZ R110, R110, R7 ;  /* 0x000000076e6e7220 */ /* 0x000fe20000410000 */
[----:B------:R-:W4:Y:S01]  /*a7a0*/  MUFU.EX2 R141, R141 ;  /* 0x0000008d008d7308 */ /* 0x000f220000000800 */
[----:B------:R-:W-:-:S02]  /*a7b0*/  @!P1 VIADD R21, R21, 0x16860 ;  /* 0x0001686015159836 */ /* 0x000fc40000000000 */
[-C--:B------:R-:W-:Y:S01]  /*a7c0*/  FMUL.FTZ R111, R111, R7.reuse ;  /* 0x000000076f6f7220 */ /* 0x080fe20000410000 */
[-C--:B------:R-:W-:Y:S01]  /*a7d0*/  FMUL.FTZ R114, R114, R7.reuse ;  /* 0x0000000772727220 */ /* 0x080fe20000410000 */
[-C--:B------:R-:W-:Y:S01]  /*a7e0*/  FMUL.FTZ R115, R115, R7.reuse ;  /* 0x0000000773737220 */ /* 0x080fe20000410000 */
[-C--:B------:R-:W-:Y:S01]  /*a7f0*/  FMUL.FTZ R118, R118, R7.reuse ;  /* 0x0000000776767220 */ /* 0x080fe20000410000 */
[----:B------:R-:W-:Y:S01]  /*a800*/  @!P1 PRMT R21, RZ, 0x654, R21 ;  /* 0x00000654ff159816 */ /* 0x000fe20000000015 */
[----:B------:R-:W-:Y:S01]  /*a810*/  FMUL.FTZ R119, R119, R7 ;  /* 0x0000000777777220 */ /* 0x000fe20000410000 */
[----:B------:R-:W5:Y:S01]  /*a820*/  MUFU.EX2 R29, R29 ;  /* 0x0000001d001d7308 */ /* 0x000f620000000800 */
[----:B0-----:R-:W-:Y:S01]  /*a830*/  F2FP.F16.F32.PACK_AB R146, R27, R63 ;  /* 0x0000003f1b92723e */ /* 0x001fe200000000ff */
[----:B------:R0:W-:Y:S01]  /*a840*/  @!P1 SYNCS.ARRIVE.TRANS64.RED.A1T0 RZ, [R21+URZ], RZ ;  /* 0x000000ff15ff99a7 */ /* 0x0001e2000810043f */
[-C--:B------:R-:W-:Y:S01]  /*a850*/  FMUL.FTZ R88, R88, R78.reuse ;  /* 0x0000004e58587220 */ /* 0x080fe20000410000 */
[-C--:B------:R-:W-:Y:S01]  /*a860*/  FMUL.FTZ R89, R89, R78.reuse ;  /* 0x0000004e59597220 */ /* 0x080fe20000410000 */
[-C--:B------:R-:W-:Y:S01]  /*a870*/  FMUL.FTZ R92, R92, R78.reuse ;  /* 0x0000004e5c5c7220 */ /* 0x080fe20000410000 */
[-C--:B------:R-:W-:Y:S01]  /*a880*/  FMUL.FTZ R93, R93, R78.reuse ;  /* 0x0000004e5d5d7220 */ /* 0x080fe20000410000 */
[-C--:B------:R-:W-:Y:S01]  /*a890*/  FMUL.FTZ R96, R96, R78.reuse ;  /* 0x0000004e60607220 */ /* 0x080fe20000410000 */
[----:B------:R-:W1:Y:S01]  /*a8a0*/  MUFU.EX2 R24, R24 ;  /* 0x0000001800187308 */ /* 0x000e620000000800 */
[-C--:B------:R-:W-:Y:S01]  /*a8b0*/  FMUL.FTZ R97, R97, R78.reuse ;  /* 0x0000004e61617220 */ /* 0x080fe20000410000 */
[----:B0-----:R-:W-:Y:S01]  /*a8c0*/  FADD.FTZ R21, R145, R38 ;  /* 0x0000002691157221 */ /* 0x001fe20000010000 */
[----:B------:R-:W-:Y:S01]  /*a8d0*/  FADD.FTZ R38, R20, R3 ;  /* 0x0000000314267221 */ /* 0x000fe20000010000 */
[----:B------:R-:W-:Y:S01]  /*a8e0*/  F2FP.F16.F32.PACK_AB R145, R12, R145 ;  /* 0x000000910c91723e */ /* 0x000fe200000000ff */
[-C--:B------:R-:W-:Y:S01]  /*a8f0*/  FMUL.FTZ R100, R100, R78.reuse ;  /* 0x0000004e64647220 */ /* 0x080fe20000410000 */
[----:B------:R-:W-:Y:S01]  /*a900*/  FADD.FTZ R40, R12, R21 ;  /* 0x000000150c287221 */ /* 0x000fe20000010000 */
[----:B------:R-:W-:Y:S01]  /*a910*/  FADD.FTZ R44, R63, R38 ;  /* 0x000000263f2c7221 */ /* 0x000fe20000010000 */
[----:B------:R-:W0:Y:S01]  /*a920*/  MUFU.EX2 R143, R143 ;  /* 0x0000008f008f7308 */ /* 0x000e220000000800 */
[----:B------:R-:W-:Y:S01]  /*a930*/  FFMA.FTZ R38, R51, R43, -R69 ;  /* 0x0000002b33267223 */ /* 0x000fe20000010845 */
[----:B------:R-:W-:Y:S01]  /*a940*/  FADD.FTZ R3, R147, R40 ;  /* 0x0000002893037221 */ /* 0x000fe20000010000 */
[----:B------:R-:W-:Y:S01]  /*a950*/  FADD.FTZ R44, R27, R44 ;  /* 0x0000002c1b2c7221 */ /* 0x000fe20000010000 */
[C---:B---3--:R-:W-:Y:S01]  /*a960*/  F2FP.F16.F32.PACK_AB R147, R14.reuse, R147 ;  /* 0x000000930e93723e */ /* 0x048fe200000000ff */
[-C--:B------:R-:W-:Y:S01]  /*a970*/  FMUL.FTZ R101, R101, R78.reuse ;  /* 0x0000004e65657220 */ /* 0x080fe20000410000 */
[----:B------:R-:W-:Y:S01]  /*a980*/  FADD.FTZ R40, R14, R3 ;  /* 0x000000030e287221 */ /* 0x000fe20000010000 */
[----:B--2---:R-:W-:Y:S01]  /*a990*/  FADD.FTZ R44, R25, R44 ;  /* 0x0000002c192c7221 */ /* 0x004fe20000010000 */
[----:B------:R-:W2:Y:S01]  /*a9a0*/  MUFU.EX2 R30, R30 ;  /* 0x0000001e001e7308 */ /* 0x000ea20000000800 */
[-C--:B------:R-:W-:Y:S01]  /*a9b0*/  FMUL.FTZ R104, R104, R78.reuse ;  /* 0x0000004e68687220 */ /* 0x080fe20000410000 */
[----:B----4-:R-:W-:Y:S01]  /*a9c0*/  FADD.FTZ R3, R141, R40 ;  /* 0x000000288d037221 */ /* 0x010fe20000010000 */
[----:B-----5:R-:W-:Y:S01]  /*a9d0*/  FADD.FTZ R44, R29, R44 ;  /* 0x0000002c1d2c7221 */ /* 0x020fe20000010000 */
[C---:B-1----:R-:W-:Y:S01]  /*a9e0*/  F2FP.F16.F32.PACK_AB R141, R24.reuse, R141 ;  /* 0x0000008d188d723e */ /* 0x042fe200000000ff */
[-C--:B------:R-:W-:Y:S01]  /*a9f0*/  FMUL.FTZ R105, R105, R78.reuse ;  /* 0x0000004e69697220 */ /* 0x080fe20000410000 */
[----:B------:R-:W-:Y:S01]  /*aa00*/  FADD.FTZ R40, R24, R3 ;  /* 0x0000000318287221 */ /* 0x000fe20000010000 */
[----:B------:R-:W-:Y:S01]  /*aa10*/  FADD.FTZ R21, R15, R44 ;  /* 0x0000002c0f157221 */ /* 0x000fe20000010000 */
[----:B------:R-:W1:Y:S01]  /*aa20*/  MUFU.EX2 R26, R26 ;  /* 0x0000001a001a7308 */ /* 0x000e620000000800 */
[-CC-:B------:R-:W-:Y:S01]  /*aa30*/  FFMA.FTZ R3, R140, R43.reuse, -R69.reuse ;  /* 0x0000002b8c037223 */ /* 0x180fe20000010845 */
[----:B0-----:R-:W-:Y:S01]  /*aa40*/  FADD.FTZ R31, R143, R40 ;  /* 0x000000288f1f7221 */ /* 0x001fe20000010000 */
[----:B------:R-:W-:Y:S01]  /*aa50*/  FFMA.FTZ R69, R142, R43, -R69 ;  /* 0x0000002b8e457223 */ /* 0x000fe20000010845 */
[----:B------:R-:W-:Y:S01]  /*aa60*/  F2FP.F16.F32.PACK_AB R140, R29, R25 ;  /* 0x000000191d8c723e */ /* 0x000fe200000000ff */
[-C--:B------:R-:W-:Y:S01]  /*aa70*/  FMUL.FTZ R108, R108, R78.reuse ;  /* 0x0000004e6c6c7220 */ /* 0x080fe20000410000 */
[-C--:B------:R-:W-:Y:S01]  /*aa80*/  FMUL.FTZ R109, R109, R78.reuse ;  /* 0x0000004e6d6d7220 */ /* 0x080fe20000410000 */
[-C--:B------:R-:W-:Y:S01]  /*aa90*/  FMUL.FTZ R112, R112, R78.reuse ;  /* 0x0000004e70707220 */ /* 0x080fe20000410000 */
[----:B------:R-:W0:Y:S01]  /*aaa0*/  MUFU.EX2 R136, R136 ;  /* 0x0000008800887308 */ /* 0x000e220000000800 */
[C---:B--2---:R-:W-:Y:S01]  /*aab0*/  FADD.FTZ R21, R30.reuse, R21 ;  /* 0x000000151e157221 */ /* 0x044fe20000010000 */
[----:B------:R-:W-:Y:S01]  /*aac0*/  F2FP.F16.F32.PACK_AB R142, R30, R15 ;  /* 0x0000000f1e8e723e */ /* 0x000fe200000000ff */
[-C--:B------:R-:W-:Y:S01]  /*aad0*/  FMUL.FTZ R113, R113, R78.reuse ;  /* 0x0000004e71717220 */ /* 0x080fe20000410000 */
[-C--:B------:R-:W-:Y:S01]  /*aae0*/  FMUL.FTZ R116, R116, R78.reuse ;  /* 0x0000004e74747220 */ /* 0x080fe20000410000 */
[----:B------:R-:W-:Y:S01]  /*aaf0*/  FMUL.FTZ R117, R117, R78 ;  /* 0x0000004e75757220 */ /* 0x000fe20000410000 */
[----:B------:R-:W-:-:S02]  /*ab00*/  IMAD.MOV.U32 R7, RZ, RZ, R4 ;  /* 0x000000ffff077224 */ /* 0x000fc400078e0004 */
[----:B------:R-:W2:Y:S01]  /*ab10*/  MUFU.EX2 R137, R137 ;  /* 0x0000008900897308 */ /* 0x000ea20000000800 */
[C---:B-1----:R-:W-:Y:S01]  /*ab20*/  FADD.FTZ R40, R26.reuse, R31 ;  /* 0x0000001f1a287221 */ /* 0x042fe20000010000 */
[----:B------:R-:W-:-:S06]  /*ab30*/  F2FP.F16.F32.PACK_AB R143, R26, R143 ;  /* 0x0000008f1a8f723e */ /* 0x000fcc00000000ff */
[----:B------:R-:W1:Y:S01]  /*ab40*/  MUFU.EX2 R28, R28 ;  /* 0x0000001c001c7308 */ /* 0x000e620000000800 */
[----:B0-----:R-:W-:Y:S01]  /*ab50*/  FADD.FTZ R44, R136, R21 ;  /* 0x00000015882c7221 */ /* 0x001fe20000010000 */
[----:B------:R-:W-:-:S03]  /*ab60*/  F2FP.F16.F32.PACK_AB R136, R33, R136 ;  /* 0x000000882188723e */ /* 0x000fc600000000ff */
[----:B------:R-:W-:-:S03]  /*ab70*/  FADD.FTZ R11, R33, R44 ;  /* 0x0000002c210b7221 */ /* 0x000fc60000010000 */
[----:B------:R-:W-:Y:S01]  /*ab80*/  MUFU.EX2 R138, R138 ;  /* 0x0000008a008a7308 */ /* 0x000fe20000000800 */
[----:B--2---:R-:W-:-:S07]  /*ab90*/  FADD.FTZ R9, R137, R40 ;  /* 0x0000002889097221 */ /* 0x004fce0000010000 */
[----:B------:R-:W0:Y:S01]  /*aba0*/  MUFU.EX2 R139, R139 ;  /* 0x0000008b008b7308 */ /* 0x000e220000000800 */
[C---:B-1----:R-:W-:Y:S01]  /*abb0*/  FADD.FTZ R40, R28.reuse, R9 ;  /* 0x000000091c287221 */ /* 0x042fe20000010000 */
[----:B------:R-:W-:-:S06]  /*abc0*/  F2FP.F16.F32.PACK_AB R137, R28, R137 ;  /* 0x000000891c89723e */ /* 0x000fcc00000000ff */
[----:B------:R-:W1:Y:S08]  /*abd0*/  MUFU.EX2 R32, R32 ;  /* 0x0000002000207308 */ /* 0x000e700000000800 */
[----:B------:R-:W-:Y:S01]  /*abe0*/  MUFU.EX2 R132, R132 ;  /* 0x0000008400847308 */ /* 0x000fe20000000800 */
[----:B0-----:R-:W-:-:S07]  /*abf0*/  FADD.FTZ R9, R139, R40 ;  /* 0x000000288b097221 */ /* 0x001fce0000010000 */
[----:B------:R-:W0:Y:S01]  /*ac00*/  MUFU.EX2 R133, R133 ;  /* 0x0000008500857308 */ /* 0x000e220000000800 */
[C---:B-1----:R-:W-:Y:S01]  /*ac10*/  FADD.FTZ R10, R32.reuse, R9 ;  /* 0x00000009200a7221 */ /* 0x042fe20000010000 */
[----:B------:R-:W-:-:S06]  /*ac20*/  F2FP.F16.F32.PACK_AB R139, R32, R139 ;  /* 0x0000008b208b723e */ /* 0x000fcc00000000ff */
[----:B------:R-:W-:Y:S08]  /*ac30*/  MUFU.EX2 R37, R37 ;  /* 0x0000002500257308 */ /* 0x000ff00000000800 */
[----:B------:R-:W1:Y:S01]  /*ac40*/  MUFU.EX2 R34, R34 ;  /* 0x0000002200227308 */ /* 0x000e620000000800 */
[----:B0-----:R-:W-:-:S07]  /*ac50*/  FADD.FTZ R9, R133, R10 ;  /* 0x0000000a85097221 */ /* 0x001fce0000010000 */
[----:B------:R0:W-:Y:S08]  /*ac60*/  MUFU.EX2 R5, R144 ;  /* 0x0000009000057308 */ /* 0x0001f00000000800 */
[----:B------:R-:W2:Y:S01]  /*ac70*/  MUFU.EX2 R134, R134 ;  /* 0x0000008600867308 */ /* 0x000ea20000000800 */
[----:B0-----:R-:W-:Y:S01]  /*ac80*/  F2FP.F16.F32.PACK_AB R144, R20, R13 ;  /* 0x0000000d1490723e */ /* 0x001fe200000000ff */
[----:B------:R-:W-:Y:S01]  /*ac90*/  FADD.FTZ R20, R138, R11 ;  /* 0x0000000b8a147221 */ /* 0x000fe20000010000 */
[----:B-1----:R-:W-:Y:S01]  /*aca0*/  FADD.FTZ R10, R34, R9 ;  /* 0x00000009220a7221 */ /* 0x002fe20000010000 */
[----:B------:R-:W-:-:S02]  /*acb0*/  F2FP.F16.F32.PACK_AB R138, R39, R138 ;  /* 0x0000008a278a723e */ /* 0x000fc400000000ff */
[----:B------:R-:W-:Y:S01]  /*acc0*/  FADD.FTZ R11, R39, R20 ;  /* 0x00000014270b7221 */ /* 0x000fe20000010000 */
[----:B------:R-:W-:Y:S01]  /*acd0*/  F2FP.F16.F32.PACK_AB R133, R34, R133 ;  /* 0x000000852285723e */ /* 0x000fe200000000ff */
[----:B------:R-:W0:Y:S02]  /*ace0*/  MUFU.EX2 R135, R135 ;  /* 0x0000008700877308 */ /* 0x000e240000000800 */
[----:B------:R-:W-:Y:S01]  /*acf0*/  FADD.FTZ R12, R132, R11 ;  /* 0x0000000b840c7221 */ /* 0x000fe20000010000 */
[----:B------:R-:W-:-:S03]  /*ad00*/  F2FP.F16.F32.PACK_AB R132, R37, R132 ;  /* 0x000000842584723e */ /* 0x000fc600000000ff */
[----:B------:R-:W-:Y:S02]  /*ad10*/  FADD.FTZ R11, R37, R12 ;  /* 0x0000000c250b7221 */ /* 0x000fe40000010000 */
[----:B------:R-:W1:Y:S02]  /*ad20*/  MUFU.EX2 R41, R41 ;  /* 0x0000002900297308 */ /* 0x000e640000000800 */
[----:B--2---:R-:W-:-:S06]  /*ad30*/  FADD.FTZ R12, R134, R11 ;  /* 0x0000000b860c7221 */ /* 0x004fcc0000010000 */
        /* <DEDUP_REMOVED lines=42> */
[----:B------:R-:W-:Y:S01]  /*afe0*/  MUFU.EX2 R58, R58 ;  /* 0x0000003a003a7308 */ /* 0x000fe20000000800 */
[----:B--2---:R-:W-:-:S07]  /*aff0*/  F2FP.F16.F32.PACK_AB R126, R45, R56 ;  /* 0x000000382d7e723e */ /* 0x004fce00000000ff */
[----:B------:R-:W1:Y:S01]  /*b000*/  MUFU.EX2 R121, R82 ;  /* 0x0000005200797308 */ /* 0x000e620000000800 */
[C---:B0-----:R-:W-:Y:S01]  /*b010*/  FADD.FTZ R2, R57.reuse, R2 ;  /* 0x0000000239027221 */ /* 0x041fe20000010000 */
[----:B------:R-:W-:-:S06]  /*b020*/  F2FP.F16.F32.PACK_AB R127, R57, R127 ;  /* 0x0000007f397f723e */ /* 0x000fcc00000000ff */
[----:B------:R-:W0:Y:S08]  /*b030*/  MUFU.EX2 R47, R47 ;  /* 0x0000002f002f7308 */ /* 0x000e300000000800 */
[----:B------:R2:W3:Y:S01]  /*b040*/  MUFU.EX2 R13, R3 ;  /* 0x00000003000d7308 */ /* 0x0004e20000000800 */
[----:B-1----:R-:W-:-:S07]  /*b050*/  FADD.FTZ R2, R121, R2 ;  /* 0x0000000279027221 */ /* 0x002fce0000010000 */
[----:B------:R-:W1:Y:S01]  /*b060*/  MUFU.EX2 R62, R84 ;  /* 0x00000054003e7308 */ /* 0x000e620000000800 */
[----:B--2---:R-:W-:Y:S01]  /*b070*/  FADD.FTZ R3, R45, R10 ;  /* 0x0000000a2d037221 */ /* 0x004fe20000010000 */
[----:B0-----:R-:W-:-:S03]  /*b080*/  F2FP.F16.F32.PACK_AB R120, R47, R58 ;  /* 0x0000003a2f78723e */ /* 0x001fc600000000ff */
[----:B------:R-:W-:-:S03]  /*b090*/  FADD.FTZ R10, R58, R3 ;  /* 0x000000033a0a7221 */ /* 0x000fc60000010000 */
[----:B------:R-:W0:Y:S01]  /*b0a0*/  MUFU.EX2 R123, R86 ;  /* 0x00000056007b7308 */ /* 0x000e220000000800 */
[----:B------:R-:W-:Y:S01]  /*b0b0*/  FADD.FTZ R3, R47, R10 ;  /* 0x0000000a2f037221 */ /* 0x000fe20000010000 */
[C---:B---3--:R-:W-:Y:S01]  /*b0c0*/  FADD.FTZ R2, R13.reuse, R2 ;  /* 0x000000020d027221 */ /* 0x048fe20000010000 */
[----:B------:R-:W-:-:S05]  /*b0d0*/  F2FP.F16.F32.PACK_AB R121, R13, R121 ;  /* 0x000000790d79723e */ /* 0x000fca00000000ff */
[----:B------:R-:W2:Y:S01]  /*b0e0*/  MUFU.EX2 R69, R69 ;  /* 0x0000004500457308 */ /* 0x000ea20000000800 */
[----:B-1----:R-:W-:Y:S01]  /*b0f0*/  FADD.FTZ R8, R62, R3 ;  /* 0x000000033e087221 */ /* 0x002fe20000010000 */
[----:B------:R-:W-:-:S03]  /*b100*/  F2FP.F16.F32.PACK_AB R122, R5, R62 ;  /* 0x0000003e057a723e */ /* 0x000fc600000000ff */
[----:B------:R-:W-:Y:S01]  /*b110*/  FADD.FTZ R3, R5, R8 ;  /* 0x0000000805037221 */ /* 0x000fe20000010000 */
[----:B------:R-:W-:Y:S02]  /*b120*/  IMAD.MOV.U32 R5, RZ, RZ, R6 ;  /* 0x000000ffff057224 */ /* 0x000fe400078e0006 */
[----:B0-----:R-:W-:-:S04]  /*b130*/  FADD.FTZ R2, R123, R2 ;  /* 0x000000027b027221 */ /* 0x001fc80000010000 */
[C---:B--2---:R-:W-:Y:S01]  /*b140*/  FADD.FTZ R2, R69.reuse, R2 ;  /* 0x0000000245027221 */ /* 0x044fe20000010000 */
[----:B------:R-:W-:Y:S01]  /*b150*/  F2FP.F16.F32.PACK_AB R123, R69, R123 ;  /* 0x0000007b457b723e */ /* 0x000fe200000000ff */
[----:B------:R-:W-:Y:S06]  /*b160*/  @P2 BRA `(.L_x_1084) ;  /* 0xffffffd800e42947 */ /* 0x000fec000383ffff */
.L_x_1075:
        /* <DEDUP_REMOVED lines=8> */
[----:B------:R-:W-:-:S05]  /*b1f0*/  ULDC UR23, c[0x0][0x9e0] ;  /* 0x0002780000177ab9 */ /* 0x000fca0000000800 */
.L_x_1102:
        /* <DEDUP_REMOVED lines=9> */
.L_x_1087:
[----:B------:R-:W-:Y:S01]  /*b290*/  ULEA UR6, UR37, UR45, 0x3 ;  /* 0x0000002d25067291 */ /* 0x000fe2000f8e183f */
[----:B------:R-:W-:-:S05]  /*b2a0*/  IMAD.U32 R4, RZ, RZ, UR46 ;  /* 0x0000002eff047e24 */ /* 0x000fca000f8e00ff */
[----:B------:R-:W-:-:S04]  /*b2b0*/  SHF.L.U32 R4, R4, 0x1f, RZ ;  /* 0x0000001f04047819 */ /* 0x000fc800000006ff */
[----:B------:R0:W1:Y:S01]  /*b2c0*/  SYNCS.PHASECHK.TRANS64.TRYWAIT P2, [UR6+0x16830], R4 ;  /* 0x01683004ff0075a7 */ /* 0x0000620008040146 */
[----:B------:R-:W-:Y:S05]  /*b2d0*/  @!P0 BRA `(.L_x_1088) ;  /* 0x0000000000048947 */ /* 0x000fea0003800000 */
[----:B------:R-:W-:Y:S01]  /*b2e0*/  BPT.TRAP 0x1 ;  /* 0x000000040000795c */ /* 0x000fe20000300000 */
.L_x_1088:
[----:B-1----:R-:W-:Y:S05]  /*b2f0*/  @P2 BRA `(.L_x_1086) ;  /* 0x0000000000082947 */ /* 0x002fea0003800000 */
[----:B------:R-:W1:Y:S02]  /*b300*/  SYNCS.PHASECHK.TRANS64.TRYWAIT P2, [UR6+0x16830], R4 ;  /* 0x01683004ff0075a7 */ /* 0x000e640008040146 */
[----:B-1----:R-:W-:Y:S05]  /*b310*/  @!P2 BRA `(.L_x_1089) ;  /* 0x000000b0003ca947 */ /* 0x002fea0003800000 */
.L_x_1086:
        /* <DEDUP_REMOVED lines=25> */
.L_x_1091:
[----:B------:R-:W-:Y:S01]  /*b4b0*/  ULEA UR6, UR25, UR45, 0x3 ;  /* 0x0000002d19067291 */ /* 0x000fe2000f8e183f */
[----:B------:R-:W-:-:S05]  /*b4c0*/  IMAD.U32 R4, RZ, RZ, UR26 ;  /* 0x0000001aff047e24 */ /* 0x000fca000f8e00ff */
[----:B------:R-:W-:-:S04]  /*b4d0*/  SHF.L.U32 R4, R4, 0x1f, RZ ;  /* 0x0000001f04047819 */ /* 0x000fc800000006ff */
[----:B------:R0:W1:Y:S01]  /*b4e0*/  SYNCS.PHASECHK.TRANS64.TRYWAIT P2, [UR6+0x16850], R4 ;  /* 0x01685004ff0075a7 */ /* 0x0000620008040146 */
[----:B------:R-:W-:Y:S05]  /*b4f0*/  @!P0 BRA `(.L_x_1092) ;  /* 0x0000000000048947 */ /* 0x000fea0003800000 */
[----:B------:R-:W-:Y:S01]  /*b500*/  BPT.TRAP 0x1 ;  /* 0x000000040000795c */ /* 0x000fe20000300000 */
.L_x_1092:
[----:B-1----:R-:W-:Y:S05]  /*b510*/  @P2 BRA `(.L_x_1090) ;  /* 0x0000000000082947 */ /* 0x002fea0003800000 */
[----:B------:R-:W1:Y:S02]  /*b520*/  SYNCS.PHASECHK.TRANS64.TRYWAIT P2, [UR6+0x16850], R4 ;  /* 0x01685004ff0075a7 */ /* 0x000e640008040146 */
[----:B-1----:R-:W-:Y:S05]  /*b530*/  @!P2 BRA `(.L_x_1093) ;  /* 0x000000ac00cca947 */ /* 0x002fea0003800000 */
.L_x_1090:
[----:B------:R-:W-:Y:S01]  /*b540*/  UIADD3 UR6, UR45, 0x400, URZ ;  /* 0x000004002d067890 */ /* 0x000fe2000fffe03f */
[----:B------:R-:W-:Y:S01]  /*b550*/  WARPGROUP.ARRIVE ;  /* 0x00000000000079c5 */ /* 0x000fe20000000000 */
[----:B------:R-:W-:Y:S01]  /*b560*/  UMOV UR7, 0x40000040 ;  /* 0x4000004000077882 */ /* 0x000fe20000000000 */
[----:B------:R-:W-:Y:S01]  /*b570*/  PLOP3.LUT P2, PT, PT, PT, UP0, 0x80, 0x0 ;  /* 0x000000000000781c */ /* 0x000fe20003f4f008 */
[----:B------:R-:W-:Y:S01]  /*b580*/  USHF.R.U32.HI UR6, URZ, 0x4, UR6 ;  /* 0x000000043f067899 */ /* 0x000fe20008011606 */
[----:B------:R-:W-:Y:S01]  /*b590*/  FMUL.FTZ R21, R33, UR24 ;  /* 0x0000001821157c20 */ /* 0x000fe20008410000 */
[----:B------:R-:W-:Y:S02]  /*b5a0*/  IMAD.U32 R33, RZ, RZ, UR37 ;  /* 0x00000025ff217e24 */ /* 0x000fe4000f8e00ff */
[----:B------:R-:W-:Y:S01]  /*b5b0*/  FMUL.FTZ R15, R32, UR24 ;  /* 0x00000018200f7c20 */ /* 0x000fe20008410000 */
[----:B------:R-:W-:Y:S01]  /*b5c0*/  ULOP3.LUT UR6, UR6, 0x3fff, URZ, 0xc0, !UPT ;  /* 0x00003fff06067892 */ /* 0x000fe2000f8ec03f */
[----:B01----:R-:W-:Y:S01]  /*b5d0*/  FMUL.FTZ R4, R24, UR24 ;  /* 0x0000001818047c20 */ /* 0x003fe20008410000 */
[----:B------:R-:W-:Y:S01]  /*b5e0*/  FMUL.FTZ R8, R27, UR24 ;  /* 0x000000181b087c20 */ /* 0x000fe20008410000 */
[----:B------:R-:W-:Y:S01]  /*b5f0*/  @!P1 LEA R33, R33, UR45, 0x3 ;  /* 0x0000002d21219c11 */ /* 0x000fe2000f8e18ff */
        /* <DEDUP_REMOVED lines=8> */
[----:B------:R-:W-:Y:S01]  /*b680*/  @!P1 VIADD R33, R33, 0x16840 ;  /* 0x0001684021219836 */ /* 0x000fe20000000000 */
        /* <DEDUP_REMOVED lines=60> */
[----:B------:R-:W0:Y:S01]  /*ba50*/  MUFU.TANH R4, R4 ;  /* 0x0000000400047308 */ /* 0x000e220000002400 */
[----:B------:R-:W-:-:S05]  /*ba60*/  IMAD.U32 R74, RZ, RZ, UR38 ;  /* 0x00000026ff4a7e24 */ /* 0x000fca000f8e00ff */
[----:B------:R-:W-:Y:S02]  /*ba70*/  IADD3 R33, -R74, UR42, R33 ;  /* 0x0000002a4a217c10 */ /* 0x000fe4000fffe121 */
[----:B------:R-:W1:Y:S08]  /*ba80*/  MUFU.TANH R9, R9 ;  /* 0x0000000900097308 */ /* 0x000e700000002400 */
[----:B------:R-:W2:Y:S01]  /*ba90*/  MUFU.TANH R6, R6 ;  /* 0x0000000600067308 */ /* 0x000ea20000002400 */
[----:B------:R-:W-:-:S02]  /*baa0*/  WARPGROUP.DEPBAR.LE gsb0, 0x0 ;  /* 0x00008000000079c5 */ /* 0x000fc40000010000 */
        /* <DEDUP_REMOVED lines=95> */
[----:B------:R-:W-:Y:S02]  /*c0a0*/  VIADD R121, R17, UR41 ;  /* 0x0000002911797c36 */ /* 0x000fe40008000000 */
[----:B------:R-:W-:Y:S02]  /*c0b0*/  VIADD R123, R33, UR21 ;  /* 0x00000015217b7c36 */ /* 0x000fe40008000000 */
[----:B------:R-:W-:Y:S01]  /*c0c0*/  @P2 IMAD.HI.U32 R32, R121, UR6, RZ ;  /* 0x0000000679202c27 */ /* 0x000fe2000f8e00ff */
[----:B------:R-:W-:-:S04]  /*c0d0*/  @UP0 ULDC UR6, c[0x0][0x450] ;  /* 0x0001140000060ab9 */ /* 0x000fc80000000800 */
[----:B------:R-:W-:Y:S01]  /*c0e0*/  @P2 SHF.R.U32.HI R121, RZ, UR6, R32 ;  /* 0x00000006ff792c19 */ /* 0x000fe20008011620 */
[----:B------:R-:W-:Y:S01]  /*c0f0*/  VIADD R32, R22, 0x9 ;  /* 0x0000000916207836 */ /* 0x000fe20000000000 */
[----:B---3--:R-:W-:-:S03]  /*c100*/  ISETP.GE.U32.AND P2, PT, R151, 0x180, PT ;  /* 0x000001809700780c */ /* 0x008fc60003f46070 */
[----:B------:R-:W3:Y:S01]  /*c110*/  SHFL.IDX PT, R72, R121, RZ, 0x1c1f ;  /* 0x001c1fff79487589 */ /* 0x000ee200000e0000 */
[----:B------:R-:W-:-:S05]  /*c120*/  SEL R32, R32, 0x9, !P2 ;  /* 0x0000000920207807 */ /* 0x000fca0005000000 */
[----:B------:R0:W-:Y:S06]  /*c130*/  BAR.ARV R32, 0x100 ;  /* 0x000400200000751d */ /* 0x0001ec0000002000 */
[----:B------:R5:W-:Y:S02]  /*c140*/  @!P1 SYNCS.ARRIVE.TRANS64.RED.A1T0 RZ, [R71+URZ], RZ ;  /* 0x000000ff47ff99a7 */ /* 0x000be4000810043f */
[----:B-----5:R-:W-:Y:S01]  /*c150*/  FMUL.FTZ R71, R87, UR24 ;  /* 0x0000001857477c20 */ /* 0x020fe20008410000 */
[----:B------:R-:W-:Y:S02]  /*c160*/  VIADD R87, R33, UR23 ;  /* 0x0000001721577c36 */ /* 0x000fe40008000000 */
[----:B---3--:R-:W-:-:S03]  /*c170*/  IMAD.IADD R127, R123, 0x1, R72 ;  /* 0x000000017b7f7824 */ /* 0x008fc600078e0248 */
[----:B------:R-:W3:Y:S01]  /*c180*/  MUFU.TANH R71, R71 ;  /* 0x0000004700477308 */ /* 0x000ee20000002400 */
[----:B------:R-:W-:Y:S01]  /*c190*/  IMAD.IADD R125, R87, 0x1, R72 ;  /* 0x00000001577d7824 */ /* 0x000fe200078e0248 */
[----:B012-4-:R-:W-:Y:S06]  /*c1a0*/  @!P6 BRA `(.L_x_1094) ;  /* 0x00000000005ce947 */ /* 0x017fec0003800000 */
        /* <DEDUP_REMOVED lines=13> */
.L_x_1096:
[----:B------:R-:W-:-:S05]  /*c280*/  IMAD.U32 R74, RZ, RZ, UR22 ;  /* 0x00000016ff4a7e24 */ /* 0x000fca000f8e00ff */
[----:B------:R-:W-:-:S13]  /*c290*/  ISETP.NE.AND P2, PT, R74, 0x1, PT ;  /* 0x000000014a00780c */ /* 0x000fda0003f45270 */
[----:B------:R-:W0:Y:S02]  /*c2a0*/  @P2 LDC.64 R32, c[0x0][0x9e8] ;  /* 0x00027a00ff202b82 */ /* 0x000e240000000a00 */
[----:B0-----:R-:W-:-:S05]  /*c2b0*/  @P2 IMAD.HI.U32 R32, R72, R32, RZ ;  /* 0x0000002048202227 */ /* 0x001fca00078e00ff */
[----:B------:R-:W-:-:S07]  /*c2c0*/  @P2 SHF.R.U32.HI R72, RZ, R33, R32 ;  /* 0x00000021ff482219 */ /* 0x000fce0000011620 */
.L_x_1097:
[----:B------:R-:W-:Y:S05]  /*c2d0*/  BSYNC B0 ;  /* 0x0000000000007941 */ /* 0x000fea0003800000 */
.L_x_1095:
[----:B------:R-:W-:-:S04]  /*c2e0*/  IMAD R33, R72, R74, -R79 ;  /* 0x0000004a48217224 */ /* 0x000fc800078e0a4f */
[----:B------:R-:W-:-:S05]  /*c2f0*/  IMAD R32, R16, -0x2, R33 ;  /* 0xfffffffe10207824 */ /* 0x000fca00078e0221 */
[----:B------:R-:W-:Y:S02]  /*c300*/  VIADDMNMX R125, R32, R74, R125, PT ;  /* 0x0000004a207d7246 */ /* 0x000fe4000380017d */
[----:B------:R-:W-:-:S07]  /*c310*/  VIMNMX R127, R127, R32, !PT ;  /* 0x000000207f7f7248 */ /* 0x000fce0007fe0100 */
.L_x_1094:
[----:B------:R-:W-:-:S04]  /*c320*/  ISETP.GT.AND P2, PT, R0, -0x1, PT ;  /* 0xffffffff0000780c */ /* 0x000fc80003f44270 */
[C---:B------:R-:W-:Y:S02]  /*c330*/  ISETP.GT.AND P4, PT, R127.reuse, RZ, P2 ;  /* 0x000000ff7f00720c */ /* 0x040fe40001784270 */
[----:B------:R-:W-:Y:S02]  /*c340*/  ISETP.GT.AND P5, PT, R127, 0x1, P2 ;  /* 0x000000017f00780c */ /* 0x000fe400017a4270 */
[C---:B------:R-:W-:Y:S02]  /*c350*/  ISETP.LT.OR P4, PT, R125.reuse, 0x1, P4 ;  /* 0x000000017d00780c */ /* 0x040fe40002781670 */
[----:B------:R-:W-:Y:S02]  /*c360*/  ISETP.LT.OR P5, PT, R125, 0x2, P5 ;  /* 0x000000027d00780c */ /* 0x000fe40002fa1670 */
[----:B------:R-:W-:Y:S02]  /*c370*/  FSEL R120, R4, -INF , !P4 ;  /* 0xff80000004787808 */ /* 0x000fe40006000000 */
[----:B------:R-:W-:Y:S01]  /*c380*/  FSEL R72, R9, -INF , !P5 ;  /* 0xff80000009487808 */ /* 0x000fe20006800000 */
[----:B------:R-:W0:Y:S01]  /*c390*/  SHFL.IDX PT, R4, R121, 0x1, 0x1c1f ;  /* 0x003c1f0079047f89 */ /* 0x000e2200000e0000 */
[----:B------:R-:W-:-:S02]  /*c3a0*/  ISETP.GT.AND P3, PT, R127, 0x8, P2 ;  /* 0x000000087f00780c */ /* 0x000fc40001764270 */
[C---:B------:R-:W-:Y:S02]  /*c3b0*/  ISETP.GT.AND P4, PT, R127.reuse, 0x9, P2 ;  /* 0x000000097f00780c */ /* 0x040fe40001784270 */
[----:B------:R-:W-:Y:S02]  /*c3c0*/  ISETP.GT.AND P5, PT, R127, 0x10, P2 ;  /* 0x000000107f00780c */ /* 0x000fe400017a4270 */
[C---:B------:R-:W-:Y:S02]  /*c3d0*/  ISETP.LT.OR P3, PT, R125.reuse, 0x9, P3 ;  /* 0x000000097d00780c */ /* 0x040fe40001f61670 */
[C---:B------:R-:W-:Y:S02]  /*c3e0*/  ISETP.LT.OR P4, PT, R125.reuse, 0xa, P4 ;  /* 0x0000000a7d00780c */ /* 0x040fe40002781670 */
[----:B------:R-:W-:Y:S02]  /*c3f0*/  ISETP.LT.OR P5, PT, R125, 0x11, P5 ;  /* 0x000000117d00780c */ /* 0x000fe40002fa1670 */
[----:B------:R-:W-:-:S02]  /*c400*/  FSEL R74, R11, -INF , !P3 ;  /* 0xff8000000b4a7808 */ /* 0x000fc40005800000 */
[----:B------:R-:W-:Y:S02]  /*c410*/  FSEL R12, R12, -INF , !P4 ;  /* 0xff8000000c0c7808 */ /* 0x000fe40006000000 */
[----:B------:R-:W-:Y:S02]  /*c420*/  FSEL R76, R15, -INF , !P5 ;  /* 0xff8000000f4c7808 */ /* 0x000fe40006800000 */
[C---:B------:R-:W-:Y:S02]  /*c430*/  ISETP.GT.AND P3, PT, R127.reuse, 0x11, P2 ;  /* 0x000000117f00780c */ /* 0x040fe40001764270 */
[C---:B------:R-:W-:Y:S02]  /*c440*/  ISETP.GT.AND P4, PT, R127.reuse, 0x18, P2 ;  /* 0x000000187f00780c */ /* 0x040fe40001784270 */
[----:B------:R-:W-:Y:S01]  /*c450*/  ISETP.GT.AND P5, PT, R127, 0x19, P2 ;  /* 0x000000197f00780c */ /* 0x000fe200017a4270 */
[----:B0-----:R-:W-:Y:S01]  /*c460*/  IMAD.IADD R11, R87, 0x1, R4 ;  /* 0x00000001570b7824 */ /* 0x001fe200078e0204 */
[----:B------:R-:W-:-:S02]  /*c470*/  ISETP.LT.OR P3, PT, R125, 0x12, P3 ;  /* 0x000000127d00780c */ /* 0x000fc40001f61670 */
[C---:B------:R-:W-:Y:S02]  /*c480*/  ISETP.LT.OR P4, PT, R125.reuse, 0x19, P4 ;  /* 0x000000197d00780c */ /* 0x040fe40002781670 */
[----:B------:R-:W-:Y:S02]  /*c490*/  ISETP.LT.OR P5, PT, R125, 0x1a, P5 ;  /* 0x0000001a7d00780c */ /* 0x000fe40002fa1670 */
[----:B------:R-:W-:Y:S02]  /*c4a0*/  FSEL R78, R21, -INF , !P3 ;  /* 0xff800000154e7808 */ /* 0x000fe40005800000 */
[----:B------:R-:W-:Y:S01]  /*c4b0*/  FSEL R80, R25, -INF , !P4 ;  /* 0xff80000019507808 */ /* 0x000fe20006000000 */
[----:B------:R-:W-:Y:S01]  /*c4c0*/  IMAD.IADD R25, R123, 0x1, R4 ;  /* 0x000000017b197824 */ /* 0x000fe200078e0204 */
[----:B------:R-:W-:Y:S02]  /*c4d0*/  FSEL R82, R27, -INF , !P5 ;  /* 0xff8000001b527808 */ /* 0x000fe40006800000 */
        /* <DEDUP_REMOVED lines=11> */
[----:B------:R-:W-:Y:S02]  /*c590*/  ISETP.GT.AND P5, PT, R127, 0x31, P2 ;  /* 0x000000317f00780c */ /* 0x000fe400017a4270 */
[----:B------:R-:W-:-:S02]  /*c5a0*/  ISETP.LT.OR P3, PT, R125, 0x2a, P3 ;  /* 0x0000002a7d00780c */ /* 0x000fc40001f61670 */
[C---:B------:R-:W-:Y:S02]  /*c5b0*/  ISETP.LT.OR P4, PT, R125.reuse, 0x31, P4 ;  /* 0x000000317d00780c */ /* 0x040fe40002781670 */
[----:B------:R-:W-:Y:S02]  /*c5c0*/  ISETP.LT.OR P5, PT, R125, 0x32, P5 ;  /* 0x000000327d00780c */ /* 0x000fe40002fa1670 */
[----:B------:R-:W-:Y:S02]  /*c5d0*/  FSEL R124, R39, -INF , !P3 ;  /* 0xff800000277c7808 */ /* 0x000fe40005800000 */
[----:B------:R-:W-:Y:S02]  /*c5e0*/  FSEL R126, R41, -INF , !P4 ;  /* 0xff800000297e7808 */ /* 0x000fe40006000000 */
        /* <DEDUP_REMOVED lines=54> */
[----:B------:R-:W-:Y:S01]  /*c950*/  FSEL R9, R85, -INF , !P5 ;  /* 0xff80000055097808 */ /* 0x000fe20006800000 */
[----:B------:R-:W-:Y:S06]  /*c960*/  @!P6 BRA `(.L_x_1098) ;  /* 0x00000000005ce947 */ /* 0x000fec0003800000 */
        /* <DEDUP_REMOVED lines=13> */
.L_x_1100:
[----:B------:R-:W-:-:S05]  /*ca40*/  IMAD.U32 R31, RZ, RZ, UR22 ;  /* 0x00000016ff1f7e24 */ /* 0x000fca000f8e00ff */
[----:B------:R-:W-:-:S13]  /*ca50*/  ISETP.NE.AND P3, PT, R31, 0x1, PT ;  /* 0x000000011f00780c */ /* 0x000fda0003f65270 */
[----:B------:R-:W0:Y:S02]  /*ca60*/  @P3 LDC.64 R32, c[0x0][0x9e8] ;  /* 0x00027a00ff203b82 */ /* 0x000e240000000a00 */
[----:B0-----:R-:W-:-:S05]  /*ca70*/  @P3 IMAD.HI.U32 R32, R4, R32, RZ ;  /* 0x0000002004203227 */ /* 0x001fca00078e00ff */
[----:B------:R-:W-:-:S07]  /*ca80*/  @P3 SHF.R.U32.HI R4, RZ, R33, R32 ;  /* 0x00000021ff043219 */ /* 0x000fce0000011620 */
.L_x_1101:
[----:B------:R-:W-:Y:S05]  /*ca90*/  BSYNC B0 ;  /* 0x0000000000007941 */ /* 0x000fea0003800000 */
.L_x_1099:
[----:B------:R-:W-:-:S04]  /*caa0*/  IMAD R79, R4, R31, -R79 ;  /* 0x0000001f044f7224 */ /* 0x000fc800078e0a4f */
[----:B------:R-:W-:-:S05]  /*cab0*/  IMAD R4, R16, -0x2, R79 ;  /* 0xfffffffe10047824 */ /* 0x000fca00078e024f */
[----:B------:R-:W-:Y:S02]  /*cac0*/  VIADDMNMX R11, R4, R31, R11, PT ;  /* 0x0000001f040b7246 */ /* 0x000fe4000380010b */
[----:B------:R-:W-:-:S07]  /*cad0*/  VIMNMX R25, R25, R4, !PT ;  /* 0x0000000419197248 */ /* 0x000fce0007fe0100 */
.L_x_1098:
[----:B------:R-:W-:Y:S01]  /*cae0*/  FMNMX.FTZ R29, R120, R5, !PT ;  /* 0x00000005781d7209 */ /* 0x000fe20007810000 */
[----:B------:R-:W0:Y:S01]  /*caf0*/  LDC R43, c[0x0][0x988] ;  /* 0x00026200ff2b7b82 */ /* 0x000e220000000800 */
[----:B------:R-:W-:Y:S01]  /*cb00*/  ISETP.GT.AND P4, PT, R25, 0x8, P2 ;  /* 0x000000081900780c */ /* 0x000fe20001784270 */
[----:B------:R-:W-:Y:S01]  /*cb10*/  UMOV UR26, UR46 ;  /* 0x0000002e001a7c82 */ /* 0x000fe20008000000 */
        /* <DEDUP_REMOVED lines=17> */
[C---:B------:R-:W-:Y:S02]  /*cc30*/  ISETP.GT.AND P3, PT, R25.reuse, 0x18, P2 ;  /* 0x000000181900780c */ /* 0x040fe40001764270 */
[----:B------:R-:W-:Y:S02]  /*cc40*/  FMNMX.FTZ R29, R122, R29, !PT ;  /* 0x0000001d7a1d7209 */ /* 0x000fe40007810000 */
[----:B------:R-:W-:Y:S02]  /*cc50*/  FSEL R20, R20, -INF , !P4 ;  /* 0xff80000014147808 */ /* 0x000fe40006000000 */
        /* <DEDUP_REMOVED lines=35> */
[----:B------:R-:W-:Y:S02]  /*ce90*/  ISETP.GT.AND P4, PT, R25, RZ, P2 ;  /* 0x000000ff1900720c */ /* 0x000fe40001784270 */
[----:B------:R-:W-:Y:S02]  /*cea0*/  FMNMX.FTZ R4, R27, R4, !PT ;  /* 0x000000041b047209 */ /* 0x000fe40007810000 */
[----:B------:R-:W-:-:S02]  /*ceb0*/  ISETP.LT.OR P3, PT, R11, 0x29, P3 ;  /* 0x000000290b00780c */ /* 0x000fc40001f61670 */
[----:B------:R-:W-:Y:S02]  /*cec0*/  FMNMX.FTZ R4, R21, R4, !PT ;  /* 0x0000000415047209 */ /* 0x000fe40007810000 */
[----:B------:R-:W-:Y:S02]  /*ced0*/  ISETP.LT.OR P4, PT, R11, 0x1, P4 ;  /* 0x000000010b00780c */ /* 0x000fe40002781670 */
[----:B------:R-:W-:Y:S02]  /*cee0*/  FMNMX.FTZ R29, R9, R4, !PT ;  /* 0x00000004091d7209 */ /* 0x000fe40007810000 */
[----:B------:R-:W-:Y:S02]  /*cef0*/  FSEL R34, R34, -INF , !P3 ;  /* 0xff80000022227808 */ /* 0x000fe40005800000 */
[----:B------:R-:W-:Y:S01]  /*cf00*/  ISETP.GT.AND P3, PT, R25, 0x29, P2 ;  /* 0x000000291900780c */ /* 0x000fe20001764270 */
[----:B------:R-:W1:Y:S03]  /*cf10*/  SHFL.BFLY PT, R4, R29, 0x2, 0x1f ;  /* 0x0c401f001d047f89 */ /* 0x000e6600000e0000 */
[----:B------:R-:W-:-:S02]  /*cf20*/  ISETP.LT.OR P3, PT, R11, 0x2a, P3 ;  /* 0x0000002a0b00780c */ /* 0x000fc40001f61670 */
[----:B-1----:R-:W-:-:S05]  /*cf30*/  FMNMX.FTZ R31, R29, R4, !PT ;  /* 0x000000041d1f7209 */ /* 0x002fca0007810000 */
[----:B------:R-:W1:Y:S02]  /*cf40*/  SHFL.BFLY PT, R4, R31, 0x1, 0x1f ;  /* 0x0c201f001f047f89 */ /* 0x000e6400000e0000 */
[----:B-1----:R-:W-:-:S04]  /*cf50*/  FMNMX.FTZ R4, R31, R4, !PT ;  /* 0x000000041f047209 */ /* 0x002fc80007810000 */
[C---:B------:R-:W-:Y:S01]  /*cf60*/  FSETP.NEU.FTZ.AND P5, PT, R4.reuse, -INF , PT ;  /* 0xff8000000400780b */ /* 0x040fe20003fbd000 */
[----:B0-----:R-:W-:-:S05]  /*cf70*/  FMUL.FTZ R13, R4, R43 ;  /* 0x0000002b040d7220 */ /* 0x001fca0000410000 */
[----:B------:R-:W-:-:S05]  /*cf80*/  FSEL R13, R13, RZ, P5 ;  /* 0x000000ff0d0d7208 */ /* 0x000fca0002800000 */
[-CC-:B------:R-:W-:Y:S01]  /*cf90*/  FFMA.FTZ R29, R72, R43.reuse, -R13.reuse ;  /* 0x0000002b481d7223 */ /* 0x180fe2000001080d */
[----:B------:R-:W-:Y:S01]  /*cfa0*/  FSEL R72, R6, -INF , !P4 ;  /* 0xff80000006487808 */ /* 0x000fe20006000000 */
[-CC-:B------:R-:W-:Y:S01]  /*cfb0*/  FFMA.FTZ R31, R74, R43.reuse, -R13.reuse ;  /* 0x0000002b4a1f7223 */ /* 0x180fe2000001080d */
[----:B------:R-:W-:Y:S01]  /*cfc0*/  FSEL R74, R35, -INF , !P3 ;  /* 0xff800000234a7808 */ /* 0x000fe20005800000 */
[--C-:B------:R-:W-:Y:S01]  /*cfd0*/  FFMA.FTZ R6, R76, R43, -R13.reuse ;  /* 0x0000002b4c067223 */ /* 0x100fe2000001080d */
        /* <DEDUP_REMOVED lines=9> */
[-CC-:B------:R-:W-:Y:S01]  /*d070*/  FFMA.FTZ R126, R126, R43.reuse, -R13.reuse ;  /* 0x0000002b7e7e7223 */ /* 0x180fe2000001080d */
[C---:B------:R-:W-:Y:S01]  /*d080*/  ISETP.GT.AND P3, PT, R25.reuse, 0x31, P2 ;  /* 0x000000311900780c */ /* 0x040fe20001764270 */
[--C-:B------:R-:W-:Y:S01]  /*d090*/  FFMA.FTZ R130, R130, R43, -R13.reuse ;  /* 0x0000002b82827223 */ /* 0x100fe2000001080d */
[----:B------:R-:W-:Y:S01]  /*d0a0*/  FMNMX.FTZ R35, R32, R35, !PT ;  /* 0x0000002320237209 */ /* 0x000fe20007810000 */
[-CC-:B------:R-:W-:Y:S01]  /*d0b0*/  FFMA.FTZ R12, R12, R43.reuse, -R13.reuse ;  /* 0x0000002b0c0c7223 */ /* 0x180fe2000001080d */
[----:B------:R-:W-:Y:S01]  /*d0c0*/  FSEL R76, R36, -INF , !P4 ;  /* 0xff800000244c7808 */ /* 0x000fe20006000000 */
[--C-:B------:R-:W-:Y:S01]  /*d0d0*/  FFMA.FTZ R36, R78, R43, -R13.reuse ;  /* 0x0000002b4e247223 */ /* 0x100fe2000001080d */
[----:B------:R-:W-:Y:S01]  /*d0e0*/  FMNMX.FTZ R35, R14, R35, !PT ;  /* 0x000000230e237209 */ /* 0x000fe20007810000 */
[--C-:B0-----:R-:W-:Y:S01]  /*d0f0*/  FFMA.FTZ R6, R80, R43, -R13.reuse ;  /* 0x0000002b50067223 */ /* 0x101fe2000001080d */
[----:B------:R-:W-:Y:S01]  /*d100*/  ISETP.GT.AND P4, PT, R25, 0x38, P2 ;  /* 0x000000381900780c */ /* 0x000fe20001784270 */
[----:B------:R-:W-:Y:S01]  /*d110*/  MUFU.EX2 R120, R120 ;  /* 0x0000007800787308 */ /* 0x000fe20000000800 */
[----:B------:R-:W-:Y:S01]  /*d120*/  FMNMX.FTZ R37, R20, R35, !PT ;  /* 0x0000002314257209 */ /* 0x000fe20007810000 */
[-CC-:B------:R-:W-:Y:S01]  /*d130*/  FFMA.FTZ R44, R44, R43.reuse, -R13.reuse ;  /* 0x0000002b2c2c7223 */ /* 0x180fe2000001080d */
[C---:B------:R-:W-:Y:S01]  /*d140*/  ISETP.LT.OR P3, PT, R11.reuse, 0x32, P3 ;  /* 0x000000320b00780c */ /* 0x040fe20001f61670 */
[--C-:B------:R-:W-:Y:S01]  /*d150*/  FFMA.FTZ R132, R132, R43, -R13.reuse ;  /* 0x0000002b84847223 */ /* 0x100fe2000001080d */
[----:B------:R-:W-:Y:S01]  /*d160*/  FMNMX.FTZ R37, R24, R37, !PT ;  /* 0x0000002518257209 */ /* 0x000fe20007810000 */
[--C-:B------:R-:W-:Y:S01]  /*d170*/  FFMA.FTZ R49, R144, R43, -R13.reuse ;  /* 0x0000002b90317223 */ /* 0x100fe2000001080d */
[----:B------:R-:W-:Y:S01]  /*d180*/  ISETP.LT.OR P4, PT, R11, 0x39, P4 ;  /* 0x000000390b00780c */ /* 0x000fe20002781670 */
[----:B------:R0:W-:Y:S01]  /*d190*/  MUFU.EX2 R35, R6 ;  /* 0x0000000600237308 */ /* 0x0001e20000000800 */
[----:B------:R-:W-:Y:S01]  /*d1a0*/  FMNMX.FTZ R37, R26, R37, !PT ;  /* 0x000000251a257209 */ /* 0x000fe20007810000 */
[-CC-:B------:R-:W-:Y:S01]  /*d1b0*/  FFMA.FTZ R53, R73, R43.reuse, -R13.reuse ;  /* 0x0000002b49357223 */ /* 0x180fe2000001080d */
[----:B------:R-:W-:Y:S01]  /*d1c0*/  FSEL R38, R38, -INF , !P3 ;  /* 0xff80000026267808 */ /* 0x000fe20005800000 */
[--C-:B------:R-:W-:Y:S01]  /*d1d0*/  FFMA.FTZ R15, R15, R43, -R13.reuse ;  /* 0x0000002b0f0f7223 */ /* 0x100fe2000001080d */
[----:B------:R-:W-:Y:S01]  /*d1e0*/  FMNMX.FTZ R37, R28, R37, !PT ;  /* 0x000000251c257209 */ /* 0x000fe20007810000 */
[--C-:B------:R-:W-:Y:S01]  /*d1f0*/  FFMA.FTZ R21, R21, R43, -R13.reuse ;  /* 0x0000002b15157223 */ /* 0x100fe2000001080d */
[----:B------:R-:W-:Y:S01]  /*d200*/  ISETP.GT.AND P3, PT, R25, 0x39, P2 ;  /* 0x000000391900780c */ /* 0x000fe20001764270 */
[----:B------:R-:W-:Y:S01]  /*d210*/  MUFU.EX2 R29, R29 ;  /* 0x0000001d001d7308 */ /* 0x000fe20000000800 */
[----:B------:R-:W-:Y:S01]  /*d220*/  FMNMX.FTZ R39, R30, R37, !PT ;  /* 0x000000251e277209 */ /* 0x000fe20007810000 */
[-CC-:B0-----:R-:W-:Y:S01]  /*d230*/  FFMA.FTZ R6, R84, R43.reuse, -R13.reuse ;  /* 0x0000002b54067223 */ /* 0x181fe2000001080d */
[----:B------:R-:W-:Y:S01]  /*d240*/  FSEL R40, R40, -INF , !P4 ;  /* 0xff80000028287808 */ /* 0x000fe20006000000 */
[----:B------:R-:W-:Y:S01]  /*d250*/  FFMA.FTZ R9, R9, R43, -R13 ;  /* 0x0000002b09097223 */ /* 0x000fe2000001080d */
[----:B------:R-:W-:-:S02]  /*d260*/  FMNMX.FTZ R39, R34, R39, !PT ;  /* 0x0000002722277209 */ /* 0x000fc40007810000 */
[----:B------:R-:W-:Y:S01]  /*d270*/  ISETP.GT.AND P4, PT, R25, 0x40, P2 ;  /* 0x000000401900780c */ /* 0x000fe20001784270 */
[----:B------:R-:W-:Y:S01]  /*d280*/  MUFU.EX2 R37, R6 ;  /* 0x0000000600257308 */ /* 0x000fe20000000800 */
[----:B------:R-:W-:Y:S02]  /*d290*/  FMNMX.FTZ R39, R74, R39, !PT ;  /* 0x000000274a277209 */ /* 0x000fe40007810000 */
[C---:B------:R-:W-:Y:S02]  /*d2a0*/  ISETP.LT.OR P3, PT, R11.reuse, 0x3a, P3 ;  /* 0x0000003a0b00780c */ /* 0x040fe40001f61670 */
[----:B------:R-:W-:Y:S02]  /*d2b0*/  FMNMX.FTZ R39, R76, R39, !PT ;  /* 0x000000274c277209 */ /* 0x000fe40007810000 */
[----:B------:R-:W-:Y:S01]  /*d2c0*/  ISETP.LT.OR P4, PT, R11, 0x41, P4 ;  /* 0x000000410b00780c */ /* 0x000fe20002781670 */
[----:B------:R-:W-:Y:S01]  /*d2d0*/  MUFU.EX2 R31, R31 ;  /* 0x0000001f001f7308 */ /* 0x000fe20000000800 */
[----:B------:R-:W-:Y:S01]  /*d2e0*/  FSEL R78, R42, -INF , !P3 ;  /* 0xff8000002a4e7808 */ /* 0x000fe20005800000 */
[----:B------:R-:W-:Y:S01]  /*d2f0*/  FFMA.FTZ R42, R82, R43, -R13 ;  /* 0x0000002b522a7223 */ /* 0x000fe2000001080d */
[----:B------:R-:W-:-:S02]  /*d300*/  ISETP.GT.AND P3, PT, R25, 0x41, P2 ;  /* 0x000000411900780c */ /* 0x000fc40001764270 */
[----:B------:R-:W-:Y:S02]  /*d310*/  FMNMX.FTZ R41, R38, R39, !PT ;  /* 0x0000002726297209 */ /* 0x000fe40007810000 */
[----:B------:R-:W-:Y:S01]  /*d320*/  FSEL R80, R46, -INF , !P4 ;  /* 0xff8000002e507808 */ /* 0x000fe20006000000 */
[----:B------:R-:W-:Y:S01]  /*d330*/  FFMA.FTZ R46, R86, R43, -R13 ;  /* 0x0000002b562e7223 */ /* 0x000fe2000001080d */
[----:B------:R-:W-:Y:S01]  /*d340*/  ISETP.GT.AND P4, PT, R25, 0x48, P2 ;  /* 0x000000481900780c */ /* 0x000fe20001784270 */
[----:B------:R-:W-:Y:S01]  /*d350*/  MUFU.EX2 R39, R122 ;  /* 0x0000007a00277308 */ /* 0x000fe20000000800 */
[C---:B------:R-:W-:Y:S02]  /*d360*/  ISETP.LT.OR P3, PT, R11.reuse, 0x42, P3 ;  /* 0x000000420b00780c */ /* 0x040fe40001f61670 */
[----:B------:R-:W-:Y:S02]  /*d370*/  FMNMX.FTZ R41, R40, R41, !PT ;  /* 0x0000002928297209 */ /* 0x000fe40007810000 */
[----:B------:R-:W-:-:S02]  /*d380*/  ISETP.LT.OR P4, PT, R11, 0x49, P4 ;  /* 0x000000490b00780c */ /* 0x000fc40002781670 */
[----:B------:R-:W-:Y:S01]  /*d390*/  FSEL R82, R47, -INF , !P3 ;  /* 0xff8000002f527808 */ /* 0x000fe20005800000 */
[----:B------:R-:W-:Y:S01]  /*d3a0*/  MUFU.EX2 R12, R12 ;  /* 0x0000000c000c7308 */ /* 0x000fe20000000800 */
[C---:B------:R-:W-:Y:S02]  /*d3b0*/  ISETP.GT.AND P3, PT, R25.reuse, 0x49, P2 ;  /* 0x000000491900780c */ /* 0x040fe40001764270 */
[----:B------:R-:W-:Y:S02]  /*d3c0*/  FMNMX.FTZ R41, R78, R41, !PT ;  /* 0x000000294e297209 */ /* 0x000fe40007810000 */
[----:B------:R-:W-:Y:S02]  /*d3d0*/  FSEL R48, R48, -INF , !P4 ;  /* 0xff80000030307808 */ /* 0x000fe40006000000 */
[----:B------:R-:W-:Y:S01]  /*d3e0*/  ISETP.GT.AND P4, PT, R25, 0x50, P2 ;  /* 0x000000501900780c */ /* 0x000fe20001784270 */
[----:B------:R-:W0:Y:S01]  /*d3f0*/  MUFU.EX2 R36, R36 ;  /* 0x0000002400247308 */ /* 0x000e220000000800 */
[----:B------:R-:W-:-:S02]  /*d400*/  ISETP.LT.OR P3, PT, R11, 0x4a, P3 ;  /* 0x0000004a0b00780c */ /* 0x000fc40001f61670 */
[----:B------:R-:W-:Y:S02]  /*d410*/  FMNMX.FTZ R41, R80, R41, !PT ;  /* 0x0000002950297209 */ /* 0x000fe40007810000 */
[----:B------:R-:W-:Y:S02]  /*d420*/  ISETP.LT.OR P4, PT, R11, 0x51, P4 ;  /* 0x000000510b00780c */ /* 0x000fe40002781670 */
[----:B------:R-:W-:Y:S01]  /*d430*/  FSEL R84, R50, -INF , !P3 ;  /* 0xff80000032547808 */ /* 0x000fe20005800000 */
[-CC-:B------:R-:W-:Y:S01]  /*d440*/  FFMA.FTZ R50, R124, R43.reuse, -R13.reuse ;  /* 0x0000002b7c327223 */ /* 0x180fe2000001080d */
[----:B------:R-:W-:Y:S01]  /*d450*/  ISETP.GT.AND P3, PT, R25, 0x51, P2 ;  /* 0x000000511900780c */ /* 0x000fe20001764270 */
[----:B------:R-:W-:Y:S01]  /*d460*/  FFMA.FTZ R124, R146, R43, -R13 ;  /* 0x0000002b927c7223 */ /* 0x000fe2000001080d */
[----:B------:R-:W-:Y:S01]  /*d470*/  FMNMX.FTZ R45, R82, R41, !PT ;  /* 0x00000029522d7209 */ /* 0x000fe20007810000 */
[----:B------:R-:W1:Y:S01]  /*d480*/  MUFU.EX2 R42, R42 ;  /* 0x0000002a002a7308 */ /* 0x000e620000000800 */
[----:B------:R-:W-:-:S02]  /*d490*/  FSEL R52, R52, -INF , !P4 ;  /* 0xff80000034347808 */ /* 0x000fc40006000000 */
[----:B------:R-:W-:Y:S02]  /*d4a0*/  ISETP.GT.AND P4, PT, R25, 0x58, P2 ;  /* 0x000000581900780c */ /* 0x000fe40001784270 */
[C---:B------:R-:W-:Y:S02]  /*d4b0*/  ISETP.LT.OR P3, PT, R11.reuse, 0x52, P3 ;  /* 0x000000520b00780c */ /* 0x040fe40001f61670 */
[----:B------:R-:W-:Y:S01]  /*d4c0*/  FMNMX.FTZ R45, R48, R45, !PT ;  /* 0x0000002d302d7209 */ /* 0x000fe20007810000 */
[----:B------:R2:W-:Y:S01]  /*d4d0*/  MUFU.EX2 R41, R126 ;  /* 0x0000007e00297308 */ /* 0x0005e20000000800 */
[----:B------:R-:W-:Y:S02]  /*d4e0*/  ISETP.LT.OR P4, PT, R11, 0x59, P4 ;  /* 0x000000590b00780c */ /* 0x000fe40002781670 */
[----:B------:R-:W-:Y:S01]  /*d4f0*/  FSEL R86, R54, -INF , !P3 ;  /* 0xff80000036567808 */ /* 0x000fe20005800000 */
[--C-:B------:R-:W-:Y:S01]  /*d500*/  FFMA.FTZ R54, R128, R43, -R13.reuse ;  /* 0x0000002b80367223 */ /* 0x100fe2000001080d */
[----:B------:R-:W-:Y:S01]  /*d510*/  FMNMX.FTZ R45, R84, R45, !PT ;  /* 0x0000002d542d7209 */ /* 0x000fe20007810000 */
[-CC-:B------:R-:W-:Y:S01]  /*d520*/  FFMA.FTZ R128, R56, R43.reuse, -R13.reuse ;  /* 0x0000002b38807223 */ /* 0x180fe2000001080d */
[----:B------:R-:W-:Y:S01]  /*d530*/  ISETP.GT.AND P3, PT, R25, 0x59, P2 ;  /* 0x000000591900780c */ /* 0x000fe20001764270 */
[-CC-:B------:R-:W-:Y:S01]  /*d540*/  FFMA.FTZ R56, R27, R43.reuse, -R13.reuse ;  /* 0x0000002b1b387223 */ /* 0x180fe2000001080d */
[----:B------:R-:W-:Y:S01]  /*d550*/  FSEL R58, R58, -INF , !P4 ;  /* 0xff8000003a3a7808 */ /* 0x000fe20006000000 */
[----:B--2---:R-:W-:Y:S01]  /*d560*/  FFMA.FTZ R126, R150, R43, -R13 ;  /* 0x0000002b967e7223 */ /* 0x004fe2000001080d */
[----:B------:R-:W-:Y:S01]  /*d570*/  FMNMX.FTZ R45, R52, R45, !PT ;  /* 0x0000002d342d7209 */ /* 0x000fe20007810000 */
[----:B------:R-:W2:Y:S01]  /*d580*/  MUFU.EX2 R46, R46 ;  /* 0x0000002e002e7308 */ /* 0x000ea20000000800 */
[----:B------:R-:W-:Y:S01]  /*d590*/  ISETP.GT.AND P4, PT, R25, 0x60, P2 ;  /* 0x000000601900780c */ /* 0x000fe20001784270 */
[----:B------:R-:W-:Y:S01]  /*d5a0*/  IMAD.U32 R27, RZ, RZ, UR25 ;  /* 0x00000019ff1b7e24 */ /* 0x000fe2000f8e00ff */
[----:B------:R-:W-:Y:S01]  /*d5b0*/  ISETP.LT.OR P3, PT, R11, 0x5a, P3 ;  /* 0x0000005a0b00780c */ /* 0x000fe20001f61670 */
[----:B------:R-:W-:Y:S01]  /*d5c0*/  UMOV UR25, UR37 ;  /* 0x0000002500197c82 */ /* 0x000fe20008000000 */
[----:B------:R-:W-:-:S02]  /*d5d0*/  FMNMX.FTZ R45, R86, R45, !PT ;  /* 0x0000002d562d7209 */ /* 0x000fc40007810000 */
[----:B------:R-:W-:Y:S01]  /*d5e0*/  ISETP.LT.OR P4, PT, R11, 0x61, P4 ;  /* 0x000000610b00780c */ /* 0x000fe20002781670 */
[----:B------:R-:W4:Y:S01]  /*d5f0*/  MUFU.EX2 R50, R50 ;  /* 0x0000003200327308 */ /* 0x000f220000000800 */
[----:B------:R-:W-:Y:S02]  /*d600*/  FSEL R60, R60, -INF , !P3 ;  /* 0xff8000003c3c7808 */ /* 0x000fe40005800000 */
[----:B------:R-:W-:Y:S02]  /*d610*/  ISETP.GT.AND P3, PT, R25, 0x61, P2 ;  /* 0x000000611900780c */ /* 0x000fe40001764270 */
[----:B------:R-:W-:Y:S02]  /*d620*/  FMNMX.FTZ R45, R58, R45, !PT ;  /* 0x0000002d3a2d7209 */ /* 0x000fe40007810000 */
[----:B------:R-:W-:Y:S01]  /*d630*/  FSEL R122, R61, -INF , !P4 ;  /* 0xff8000003d7a7808 */ /* 0x000fe20006000000 */
[----:B------:R-:W-:Y:S01]  /*d640*/  MUFU.EX2 R54, R54 ;  /* 0x0000003600367308 */ /* 0x000fe20000000800 */
[----:B------:R-:W-:-:S02]  /*d650*/  ISETP.GT.AND P4, PT, R25, 0x68, P2 ;  /* 0x000000681900780c */ /* 0x000fc40001784270 */
[C---:B------:R-:W-:Y:S02]  /*d660*/  ISETP.LT.OR P3, PT, R11.reuse, 0x62, P3 ;  /* 0x000000620b00780c */ /* 0x040fe40001f61670 */
[----:B------:R-:W-:Y:S02]  /*d670*/  FMNMX.FTZ R47, R60, R45, !PT ;  /* 0x0000002d3c2f7209 */ /* 0x000fe40007810000 */
[----:B------:R-:W-:Y:S01]  /*d680*/  ISETP.LT.OR P4, PT, R11, 0x69, P4 ;  /* 0x000000690b00780c */ /* 0x000fe20002781670 */
[----:B------:R5:W-:Y:S01]  /*d690*/  MUFU.EX2 R45, R130 ;  /* 0x00000082002d7308 */ /* 0x000be20000000800 */
[----:B------:R-:W-:Y:S02]  /*d6a0*/  FSEL R62, R62, -INF , !P3 ;  /* 0xff8000003e3e7808 */ /* 0x000fe40005800000 */
[----:B------:R-:W-:Y:S02]  /*d6b0*/  ISETP.GT.AND P3, PT, R25, 0x69, P2 ;  /* 0x000000691900780c */ /* 0x000fe40001764270 */
[----:B------:R-:W-:-:S02]  /*d6c0*/  FMNMX.FTZ R47, R122, R47, !PT ;  /* 0x0000002f7a2f7209 */ /* 0x000fc40007810000 */
[----:B------:R-:W-:Y:S01]  /*d6d0*/  FSEL R64, R64, -INF , !P4 ;  /* 0xff80000040407808 */ /* 0x000fe20006000000 */
[----:B------:R-:W4:Y:S01]  /*d6e0*/  MUFU.EX2 R44, R44 ;  /* 0x0000002c002c7308 */ /* 0x000f220000000800 */
[----:B------:R-:W-:Y:S01]  /*d6f0*/  ISETP.GT.AND P4, PT, R25, 0x70, P2 ;  /* 0x000000701900780c */ /* 0x000fe20001784270 */
[----:B-----5:R-:W-:Y:S01]  /*d700*/  FFMA.FTZ R130, R142, R43, -R13 ;  /* 0x0000002b8e827223 */ /* 0x020fe2000001080d */
[C---:B------:R-:W-:Y:S02]  /*d710*/  ISETP.LT.OR P3, PT, R11.reuse, 0x6a, P3 ;  /* 0x0000006a0b00780c */ /* 0x040fe40001f61670 */
[----:B------:R-:W-:Y:S02]  /*d720*/  FMNMX.FTZ R47, R62, R47, !PT ;  /* 0x0000002f3e2f7209 */ /* 0x000fe40007810000 */
[----:B------:R-:W-:Y:S01]  /*d730*/  ISETP.LT.OR P4, PT, R11, 0x71, P4 ;  /* 0x000000710b00780c */ /* 0x000fe20002781670 */
[----:B------:R-:W-:Y:S01]  /*d740*/  MUFU.EX2 R132, R132 ;  /* 0x0000008400847308 */ /* 0x000fe20000000800 */
[----:B------:R-:W-:-:S02]  /*d750*/  FSEL R66, R66, -INF , !P3 ;  /* 0xff80000042427808 */ /* 0x000fc40005800000 */
[C---:B------:R-:W-:Y:S02]  /*d760*/  ISETP.GT.AND P3, PT, R25.reuse, 0x71, P2 ;  /* 0x000000711900780c */ /* 0x040fe40001764270 */
[----:B------:R-:W-:Y:S02]  /*d770*/  FMNMX.FTZ R47, R64, R47, !PT ;  /* 0x0000002f402f7209 */ /* 0x000fe40007810000 */
[----:B------:R-:W-:Y:S01]  /*d780*/  FSEL R68, R68, -INF , !P4 ;  /* 0xff80000044447808 */ /* 0x000fe20006000000 */
[----:B------:R-:W-:Y:S01]  /*d790*/  MUFU.EX2 R128, R128 ;  /* 0x0000008000807308 */ /* 0x000fe20000000800 */
[----:B------:R-:W-:Y:S02]  /*d7a0*/  ISETP.GT.AND P4, PT, R25, 0x78, P2 ;  /* 0x000000781900780c */ /* 0x000fe40001784270 */
[----:B------:R-:W-:Y:S02]  /*d7b0*/  ISETP.LT.OR P3, PT, R11, 0x72, P3 ;  /* 0x000000720b00780c */ /* 0x000fe40001f61670 */
[----:B------:R-:W-:-:S02]  /*d7c0*/  FMNMX.FTZ R47, R66, R47, !PT ;  /* 0x0000002f422f7209 */ /* 0x000fc40007810000 */
[----:B------:R-:W-:Y:S01]  /*d7d0*/  ISETP.GT.AND P2, PT, R25, 0x79, P2 ;  /* 0x000000791900780c */ /* 0x000fe20001744270 */
[-CC-:B------:R-:W-:Y:S01]  /*d7e0*/  FFMA.FTZ R25, R134, R43.reuse, -R13.reuse ;  /* 0x0000002b86197223 */ /* 0x180fe2000001080d */
[----:B------:R-:W-:Y:S01]  /*d7f0*/  ISETP.LT.OR P4, PT, R11, 0x79, P4 ;  /* 0x000000790b00780c */ /* 0x000fe20002781670 */
[--C-:B------:R-:W-:Y:S01]  /*d800*/  FFMA.FTZ R134, R136, R43, -R13.reuse ;  /* 0x0000002b88867223 */ /* 0x100fe2000001080d */
[----:B------:R-:W-:Y:S01]  /*d810*/  FSEL R69, R69, -INF , !P3 ;  /* 0xff80000045457808 */ /* 0x000fe20005800000 */
[----:B------:R-:W-:Y:S01]  /*d820*/  MUFU.EX2 R130, R130 ;  /* 0x0000008200827308 */ /* 0x000fe20000000800 */
[----:B------:R-:W-:Y:S01]  /*d830*/  FMNMX.FTZ R6, R68, R47, !PT ;  /* 0x0000002f44067209 */ /* 0x000fe20007810000 */
[----:B------:R-:W-:Y:S01]  /*d840*/  FFMA.FTZ R47, R140, R43, -R13 ;  /* 0x0000002b8c2f7223 */ /* 0x000fe2000001080d */
[----:B------:R-:W-:Y:S02]  /*d850*/  ISETP.LT.OR P2, PT, R11, 0x7a, P2 ;  /* 0x0000007a0b00780c */ /* 0x000fe40001741670 */
[----:B------:R-:W-:-:S02]  /*d860*/  FSEL R70, R70, -INF , !P4 ;  /* 0xff80000046467808 */ /* 0x000fc40006000000 */
[----:B------:R-:W-:Y:S01]  /*d870*/  FMNMX.FTZ R11, R69, R6, !PT ;  /* 0x00000006450b7209 */ /* 0x000fe20007810000 */
[----:B------:R-:W-:Y:S01]  /*d880*/  MUFU.EX2 R25, R25 ;  /* 0x0000001900197308 */ /* 0x000fe20000000800 */
[----:B---3--:R-:W-:Y:S02]  /*d890*/  FSEL R136, R71, -INF , !P2 ;  /* 0xff80000047887808 */ /* 0x008fe40005000000 */
[----:B------:R-:W-:Y:S02]  /*d8a0*/  FMNMX.FTZ R11, R70, R11, !PT ;  /* 0x0000000b460b7209 */ /* 0x000fe40007810000 */
[----:B------:R-:W-:Y:S02]  /*d8b0*/  @!P1 LEA R27, R27, UR45, 0x3 ;  /* 0x0000002d1b1b9c11 */ /* 0x000fe4000f8e18ff */
[----:B------:R-:W-:Y:S01]  /*d8c0*/  FMNMX.FTZ R6, R136, R11, !PT ;  /* 0x0000000b88067209 */ /* 0x000fe20007810000 */
[----:B------:R-:W-:Y:S01]  /*d8d0*/  MUFU.EX2 R134, R134 ;  /* 0x0000008600867308 */ /* 0x000fe20000000800 */
[----:B0-----:R-:W-:Y:S01]  /*d8e0*/  F2FP.F16.F32.PACK_AB R144, R36, R33 ;  /* 0x000000212490723e */ /* 0x001fe200000000ff */
[----:B------:R-:W-:Y:S01]  /*d8f0*/  @!P1 VIADD R27, R27, 0x16860 ;  /* 0x000168601b1b9836 */ /* 0x000fe20000000000 */
[----:B------:R-:W-:Y:S01]  /*d900*/  F2FP.F16.F32.PACK_AB R150, R12, R31 ;  /* 0x0000001f0c96723e */ /* 0x000fe200000000ff */
[----:B------:R-:W0:Y:S01]  /*d910*/  SHFL.BFLY PT, R51, R6, 0x2, 0x1f ;  /* 0x0c401f0006337f89 */ /* 0x000e2200000e0000 */
[----:B-1----:R-:W-:-:S02]  /*d920*/  F2FP.F16.F32.PACK_AB R146, R42, R35 ;  /* 0x000000232a92723e */ /* 0x002fc400000000ff */
[----:B------:R-:W-:Y:S01]  /*d930*/  @!P1 PRMT R27, RZ, 0x654, R27 ;  /* 0x00000654ff1b9816 */ /* 0x000fe2000000001b */
[----:B------:R1:W-:Y:S01]  /*d940*/  MUFU.EX2 R11, R138 ;  /* 0x0000008a000b7308 */ /* 0x0003e20000000800 */
[----:B--2---:R-:W-:Y:S02]  /*d950*/  F2FP.F16.F32.PACK_AB R140, R46, R37 ;  /* 0x000000252e8c723e */ /* 0x004fe400000000ff */
[----:B------:R2:W-:Y:S01]  /*d960*/  @!P1 SYNCS.ARRIVE.TRANS64.RED.A1T0 RZ, [R27+URZ], RZ ;  /* 0x000000ff1bff99a7 */ /* 0x0005e2000810043f */
[----:B----4-:R-:W-:-:S04]  /*d970*/  F2FP.F16.F32.PACK_AB R142, R50, R39 ;  /* 0x00000027328e723e */ /* 0x010fc800000000ff */
[----:B------:R-:W-:Y:S01]  /*d980*/  MUFU.EX2 R47, R47 ;  /* 0x0000002f002f7308 */ /* 0x000fe20000000800 */
[----:B-1----:R-:W-:-:S05]  /*d990*/  FSEL R138, R4, RZ, P5 ;  /* 0x000000ff048a7208 */ /* 0x002fca0002800000 */
[----:B------:R-:W-:Y:S02]  /*d9a0*/  FADD.FTZ R138, -R138, R5 ;  /* 0x000000058a8a7221 */ /* 0x000fe40000010100 */
[----:B------:R-:W-:Y:S02]  /*d9b0*/  MUFU.EX2 R49, R49 ;  /* 0x0000003100317308 */ /* 0x000fe40000000800 */
[----:B------:R-:W-:Y:S01]  /*d9c0*/  FMUL.FTZ R5, R138, R43 ;  /* 0x0000002b8a057220 */ /* 0x000fe20000410000 */
[----:B------:R-:W-:Y:S02]  /*d9d0*/  F2FP.F16.F32.PACK_AB R138, R45, R44 ;  /* 0x0000002c2d8a723e */ /* 0x000fe400000000ff */
[----:B0-----:R-:W-:Y:S01]  /*d9e0*/  FMNMX.FTZ R55, R6, R51, !PT ;  /* 0x0000003306377209 */ /* 0x001fe20007810000 */
[----:B------:R-:W-:Y:S01]  /*d9f0*/  FFMA.FTZ R51, R148, R43, -R13 ;  /* 0x0000002b94337223 */ /* 0x000fe2000001080d */
[----:B------:R-:W-:Y:S01]  /*da00*/  F2FP.F16.F32.PACK_AB R148, R29, R120 ;  /* 0x000000781d94723e */ /* 0x000fe200000000ff */
[----:B------:R-:W0:Y:S02]  /*da10*/  MUFU.EX2 R5, R5 ;  /* 0x0000000500057308 */ /* 0x000e240000000800 */
[----:B------:R-:W1:Y:S06]  /*da20*/  SHFL.BFLY PT, R6, R55, 0x1, 0x1f ;  /* 0x0c201f0037067f89 */ /* 0x000e6c00000e0000 */
[----:B------:R-:W-:Y:S08]  /*da30*/  MUFU.EX2 R124, R124 ;  /* 0x0000007c007c7308 */ /* 0x000ff00000000800 */
[----:B------:R-:W-:Y:S01]  /*da40*/  MUFU.EX2 R51, R51 ;  /* 0x0000003300337308 */ /* 0x000fe20000000800 */
[-C--:B0-----:R-:W-:Y:S01]  /*da50*/  FMUL.FTZ R88, R88, R5.reuse ;  /* 0x0000000558587220 */ /* 0x081fe20000410000 */
        /* <DEDUP_REMOVED lines=8> */
[----:B-1----:R-:W-:Y:S01]  /*dae0*/  FMNMX.FTZ R6, R55, R6, !PT ;  /* 0x0000000637067209 */ /* 0x002fe20007810000 */
[-C--:B------:R-:W-:Y:S01]  /*daf0*/  FMUL.FTZ R104, R104, R5.reuse ;  /* 0x0000000568687220 */ /* 0x080fe20000410000 */
[-C--:B------:R-:W-:Y:S01]  /*db00*/  FMUL.FTZ R105, R105, R5.reuse ;  /* 0x0000000569697220 */ /* 0x080fe20000410000 */
[----:B------:R-:W-:Y:S01]  /*db10*/  FMUL.FTZ R108, R108, R5 ;  /* 0x000000056c6c7220 */ /* 0x000fe20000410000 */
[C---:B------:R-:W-:Y:S01]  /*db20*/  FSETP.NEU.FTZ.AND P2, PT, R6.reuse, -INF , PT ;  /* 0xff8000000600780b */ /* 0x040fe20003f5d000 */
[----:B------:R-:W-:Y:S01]  /*db30*/  FMUL.FTZ R13, R6, R43 ;  /* 0x0000002b060d7220 */ /* 0x000fe20000410000 */
[----:B------:R-:W-:Y:S01]  /*db40*/  MUFU.EX2 R53, R53 ;  /* 0x0000003500357308 */ /* 0x000fe20000000800 */
[-C--:B------:R-:W-:Y:S01]  /*db50*/  FMUL.FTZ R109, R109, R5.reuse ;  /* 0x000000056d6d7220 */ /* 0x080fe20000410000 */
[-C--:B------:R-:W-:Y:S01]  /*db60*/  FMUL.FTZ R112, R112, R5.reuse ;  /* 0x0000000570707220 */ /* 0x080fe20000410000 */
[-C--:B------:R-:W-:Y:S01]  /*db70*/  FMUL.FTZ R113, R113, R5.reuse ;  /* 0x0000000571717220 */ /* 0x080fe20000410000 */
[----:B------:R-:W-:Y:S01]  /*db80*/  FSEL R13, R13, RZ, P2 ;  /* 0x000000ff0d0d7208 */ /* 0x000fe20001000000 */
[-C--:B------:R-:W-:Y:S01]  /*db90*/  FMUL.FTZ R116, R116, R5.reuse ;  /* 0x0000000574747220 */ /* 0x080fe20000410000 */
[----:B------:R-:W-:-:S02]  /*dba0*/  FMUL.FTZ R117, R117, R5 ;  /* 0x0000000575757220 */ /* 0x000fc40000410000 */
[----:B------:R-:W-:Y:S01]  /*dbb0*/  MUFU.EX2 R15, R15 ;  /* 0x0000000f000f7308 */ /* 0x000fe20000000800 */
[--C-:B------:R-:W-:Y:S01]  /*dbc0*/  FFMA.FTZ R141, R28, R43, -R13.reuse ;  /* 0x0000002b1c8d7223 */ /* 0x100fe2000001080d */
[----:B------:R-:W-:Y:S01]  /*dbd0*/  FFMA.FTZ R28, R5, R3, R120 ;  /* 0x00000003051c7223 */ /* 0x000fe20000010078 */
[-CC-:B------:R-:W-:Y:S01]  /*dbe0*/  FFMA.FTZ R151, R10, R43.reuse, -R13.reuse ;  /* 0x0000002b0a977223 */ /* 0x180fe2000001080d */
[-CC-:B------:R-:W-:Y:S01]  /*dbf0*/  FFMA.FTZ R10, R20, R43.reuse, -R13.reuse ;  /* 0x0000002b140a7223 */ /* 0x180fe2000001080d */
[-CC-:B------:R-:W-:Y:S01]  /*dc00*/  FFMA.FTZ R20, R30, R43.reuse, -R13.reuse ;  /* 0x0000002b1e147223 */ /* 0x180fe2000001080d */
[----:B------:R-:W-:Y:S01]  /*dc10*/  FADD.FTZ R28, R29, R28 ;  /* 0x0000001c1d1c7221 */ /* 0x000fe20000010000 */
[-CC-:B------:R-:W-:Y:S01]  /*dc20*/  FFMA.FTZ R149, R8, R43.reuse, -R13.reuse ;  /* 0x0000002b08957223 */ /* 0x180fe2000001080d */
[-CC-:B------:R-:W-:Y:S01]  /*dc30*/  FFMA.FTZ R8, R32, R43.reuse, -R13.reuse ;  /* 0x0000002b20087223 */ /* 0x180fe2000001080d */
[-CC-:B------:R-:W-:Y:S01]  /*dc40*/  FFMA.FTZ R72, R72, R43.reuse, -R13.reuse ;  /* 0x0000002b48487223 */ /* 0x180fe2000001080d */
[----:B------:R-:W-:Y:S01]  /*dc50*/  FADD.FTZ R3, R31, R28 ;  /* 0x0000001c1f037221 */ /* 0x000fe20000010000 */
[----:B------:R-:W-:Y:S01]  /*dc60*/  FSEL R28, R6, RZ, P2 ;  /* 0x000000ff061c7208 */ /* 0x000fe20001000000 */
[----:B------:R-:W-:Y:S01]  /*dc70*/  MUFU.EX2 R151, R151 ;  /* 0x0000009700977308 */ /* 0x000fe20000000800 */
[-C--:B------:R-:W-:Y:S01]  /*dc80*/  FFMA.FTZ R145, R14, R43.reuse, -R13 ;  /* 0x0000002b0e917223 */ /* 0x080fe2000001080d */
[----:B------:R-:W-:Y:S01]  /*dc90*/  FADD.FTZ R30, R12, R3 ;  /* 0x000000030c1e7221 */ /* 0x000fe20000010000 */
[-CC-:B------:R-:W-:Y:S01]  /*dca0*/  FFMA.FTZ R143, R34, R43.reuse, -R13.reuse ;  /* 0x0000002b228f7223 */ /* 0x180fe2000001080d */
[-CC-:B------:R-:W-:Y:S01]  /*dcb0*/  FFMA.FTZ R147, R24, R43.reuse, -R13.reuse ;  /* 0x0000002b18937223 */ /* 0x180fe2000001080d */
[-C--:B------:R-:W-:Y:S01]  /*dcc0*/  FFMA.FTZ R14, R26, R43.reuse, -R13 ;  /* 0x0000002b1a0e7223 */ /* 0x080fe2000001080d */
[----:B------:R-:W-:Y:S01]  /*dcd0*/  FADD.FTZ R3, R33, R30 ;  /* 0x0000001e21037221 */ /* 0x000fe20000010000 */
[----:B------:R-:W-:Y:S01]  /*dce0*/  FADD.FTZ R30, -R28, R7 ;  /* 0x000000071c1e7221 */ /* 0x000fe20000010100 */
[----:B------:R-:W-:Y:S01]  /*dcf0*/  MUFU.EX2 R72, R72 ;  /* 0x0000004800487308 */ /* 0x000fe20000000800 */
[-C--:B------:R-:W-:Y:S01]  /*dd00*/  FFMA.FTZ R26, R38, R43.reuse, -R13 ;  /* 0x0000002b261a7223 */ /* 0x080fe2000001080d */
[----:B------:R-:W-:Y:S01]  /*dd10*/  FADD.FTZ R32, R36, R3 ;  /* 0x0000000324207221 */ /* 0x000fe20000010000 */
[-C--:B------:R-:W-:Y:S01]  /*dd20*/  FMUL.FTZ R7, R30, R43.reuse ;  /* 0x0000002b1e077220 */ /* 0x080fe20000410000 */
[-CC-:B------:R-:W-:Y:S01]  /*dd30*/  FFMA.FTZ R24, R74, R43.reuse, -R13.reuse ;  /* 0x0000002b4a187223 */ /* 0x180fe2000001080d */
[-CC-:B------:R-:W-:Y:S01]  /*dd40*/  FFMA.FTZ R137, R76, R43.reuse, -R13.reuse ;  /* 0x0000002b4c897223 */ /* 0x180fe2000001080d */
[----:B------:R-:W-:Y:S01]  /*dd50*/  FADD.FTZ R3, R35, R32 ;  /* 0x0000002023037221 */ /* 0x000fe20000010000 */
[-CC-:B------:R-:W-:Y:S01]  /*dd60*/  FFMA.FTZ R139, R40, R43.reuse, -R13.reuse ;  /* 0x0000002b288b7223 */ /* 0x180fe2000001080d */
[----:B------:R-:W-:Y:S01]  /*dd70*/  MUFU.EX2 R149, R149 ;  /* 0x0000009500957308 */ /* 0x000fe20000000800 */
[-C--:B------:R-:W-:Y:S01]  /*dd80*/  FFMA.FTZ R78, R78, R43.reuse, -R13 ;  /* 0x0000002b4e4e7223 */ /* 0x080fe2000001080d */
[----:B------:R-:W-:Y:S01]  /*dd90*/  FADD.FTZ R30, R42, R3 ;  /* 0x000000032a1e7221 */ /* 0x000fe20000010000 */
[-CC-:B------:R-:W-:Y:S01]  /*dda0*/  FFMA.FTZ R133, R80, R43.reuse, -R13.reuse ;  /* 0x0000002b50857223 */ /* 0x180fe2000001080d */
[-CC-:B------:R-:W-:Y:S01]  /*ddb0*/  FFMA.FTZ R135, R48, R43.reuse, -R13.reuse ;  /* 0x0000002b30877223 */ /* 0x180fe2000001080d */
[-CC-:B------:R-:W-:Y:S01]  /*ddc0*/  FFMA.FTZ R129, R52, R43.reuse, -R13.reuse ;  /* 0x0000002b34817223 */ /* 0x180fe2000001080d */
[----:B------:R-:W-:Y:S01]  /*ddd0*/  FADD.FTZ R3, R37, R30 ;  /* 0x0000001e25037221 */ /* 0x000fe20000010000 */
[-CC-:B------:R-:W-:Y:S01]  /*dde0*/  FFMA.FTZ R30, R82, R43.reuse, -R13.reuse ;  /* 0x0000002b521e7223 */ /* 0x180fe2000001080d */
[----:B------:R-:W0:Y:S01]  /*ddf0*/  MUFU.EX2 R7, R7 ;  /* 0x0000000700077308 */ /* 0x000e220000000800 */
[-C--:B------:R-:W-:Y:S01]  /*de00*/  FFMA.FTZ R131, R58, R43.reuse, -R13 ;  /* 0x0000002b3a837223 */ /* 0x080fe2000001080d */
[----:B------:R-:W-:Y:S01]  /*de10*/  FADD.FTZ R32, R46, R3 ;  /* 0x000000032e207221 */ /* 0x000fe20000010000 */
[-CC-:B------:R-:W-:Y:S01]  /*de20*/  FFMA.FTZ R60, R60, R43.reuse, -R13.reuse ;  /* 0x0000002b3c3c7223 */ /* 0x180fe2000001080d */
[-CC-:B------:R-:W-:Y:S01]  /*de30*/  FFMA.FTZ R125, R122, R43.reuse, -R13.reuse ;  /* 0x0000002b7a7d7223 */ /* 0x180fe2000001080d */
[-CC-:B------:R-:W-:Y:S01]  /*de40*/  FFMA.FTZ R62, R62, R43.reuse, -R13.reuse ;  /* 0x0000002b3e3e7223 */ /* 0x180fe2000001080d */
[----:B------:R-:W-:Y:S01]  /*de50*/  FADD.FTZ R3, R39, R32 ;  /* 0x0000002027037221 */ /* 0x000fe20000010000 */
[-CC-:B------:R-:W-:Y:S01]  /*de60*/  FFMA.FTZ R64, R64, R43.reuse, -R13.reuse ;  /* 0x0000002b40407223 */ /* 0x180fe2000001080d */
[----:B------:R-:W1:Y:S01]  /*de70*/  MUFU.EX2 R8, R8 ;  /* 0x0000000800087308 */ /* 0x000e620000000800 */
[-C--:B------:R-:W-:Y:S01]  /*de80*/  FFMA.FTZ R66, R66, R43.reuse, -R13 ;  /* 0x0000002b42427223 */ /* 0x080fe2000001080d */
[----:B------:R-:W-:Y:S01]  /*de90*/  FADD.FTZ R34, R50, R3 ;  /* 0x0000000332227221 */ /* 0x000fe20000010000 */
[-CC-:B------:R-:W-:Y:S01]  /*dea0*/  FFMA.FTZ R68, R68, R43.reuse, -R13.reuse ;  /* 0x0000002b44447223 */ /* 0x180fe2000001080d */
[-CC-:B------:R-:W-:Y:S01]  /*deb0*/  FFMA.FTZ R69, R69, R43.reuse, -R13.reuse ;  /* 0x0000002b45457223 */ /* 0x180fe2000001080d */
[-C--:B------:R-:W-:Y:S01]  /*dec0*/  FFMA.FTZ R70, R70, R43.reuse, -R13 ;  /* 0x0000002b46467223 */ /* 0x080fe2000001080d */
[----:B------:R-:W-:Y:S01]  /*ded0*/  FADD.FTZ R3, R41, R34 ;  /* 0x0000002229037221 */ /* 0x000fe20000010000 */
[----:B------:R-:W-:Y:S01]  /*dee0*/  ISETP.GT.AND P2, PT, R0, UR43, PT ;  /* 0x0000002b00007c0c */ /* 0x000fe2000bf44270 */
[----:B------:R-:W3:Y:S01]  /*def0*/  MUFU.EX2 R145, R145 ;  /* 0x0000009100917308 */ /* 0x000ee20000000800 */
[----:B0-----:R-:W-:Y:S01]  /*df00*/  FFMA.FTZ R32, R7, R2, R72 ;  /* 0x0000000207207223 */ /* 0x001fe20000010048 */
[----:B--2---:R-:W-:Y:S01]  /*df10*/  FADD.FTZ R27, R54, R3 ;  /* 0x00000003361b7221 */ /* 0x004fe20000010000 */
[----:B------:R-:W-:Y:S01]  /*df20*/  FFMA.FTZ R2, R84, R43, -R13 ;  /* 0x0000002b54027223 */ /* 0x000fe2000001080d */
[----:B------:R-:W-:Y:S01]  /*df30*/  FMUL.FTZ R90, R90, R7 ;  /* 0x000000075a5a7220 */ /* 0x000fe20000410000 */
[----:B------:R-:W-:Y:S01]  /*df40*/  FADD.FTZ R34, R149, R32 ;  /* 0x0000002095227221 */ /* 0x000fe20000010000 */
[----:B------:R-:W-:Y:S01]  /*df50*/  FADD.FTZ R38, R44, R27 ;  /* 0x0000001b2c267221 */ /* 0x000fe20000010000 */
[-CC-:B------:R-:W-:Y:S01]  /*df60*/  FFMA.FTZ R32, R86, R43.reuse, -R13.reuse ;  /* 0x0000002b56207223 */ /* 0x180fe2000001080d */
[----:B------:R-:W0:Y:S01]  /*df70*/  MUFU.EX2 R10, R10 ;  /* 0x0000000a000a7308 */ /* 0x000e220000000800 */
[----:B------:R-:W-:Y:S01]  /*df80*/  FADD.FTZ R3, R151, R34 ;  /* 0x0000002297037221 */ /* 0x000fe20000010000 */
[----:B------:R-:W-:Y:S01]  /*df90*/  FADD.FTZ R27, R45, R38 ;  /* 0x000000262d1b7221 */ /* 0x000fe20000010000 */
[----:B------:R-:W-:Y:S01]  /*dfa0*/  FFMA.FTZ R13, R136, R43, -R13 ;  /* 0x0000002b880d7223 */ /* 0x000fe2000001080d */
[-C--:B------:R-:W-:Y:S01]  /*dfb0*/  FMUL.FTZ R91, R91, R7.reuse ;  /* 0x000000075b5b7220 */ /* 0x080fe20000410000 */
[----:B-1----:R-:W-:Y:S01]  /*dfc0*/  FADD.FTZ R34, R8, R3 ;  /* 0x0000000308227221 */ /* 0x002fe20000010000 */
[----:B------:R-:W-:Y:S01]  /*dfd0*/  FADD.FTZ R38, R132, R27 ;  /* 0x0000001b84267221 */ /* 0x000fe20000010000 */
[-C--:B------:R-:W-:Y:S01]  /*dfe0*/  FMUL.FTZ R94, R94, R7.reuse ;  /* 0x000000075e5e7220 */ /* 0x080fe20000410000 */
[----:B------:R-:W1:Y:S01]  /*dff0*/  MUFU.EX2 R147, R147 ;  /* 0x0000009300937308 */ /* 0x000e620000000800 */
[----:B---3--:R-:W-:Y:S01]  /*e000*/  FADD.FTZ R3, R145, R34 ;  /* 0x0000002291037221 */ /* 0x008fe20000010000 */
        /* <DEDUP_REMOVED lines=26> */
[----:B------:R-:W-:Y:S01]  /*e1b0*/  FMUL.FTZ R119, R119, R7 ;  /* 0x0000000777777220 */ /* 0x000fe20000410000 */
[----:B------:R-:W-:Y:S01]  /*e1c0*/  F2FP.F16.F32.PACK_AB R136, R54, R41 ;  /* 0x000000293688723e */ /* 0x000fe200000000ff */
[----:B------:R-:W-:Y:S01]  /*e1d0*/  FADD.FTZ R36, R124, R27 ;  /* 0x0000001b7c247221 */ /* 0x000fe20000010000 */
[----:B------:R-:W-:Y:S01]  /*e1e0*/  F2FP.F16.F32.PACK_AB R132, R25, R132 ;  /* 0x000000841984723e */ /* 0x000fe200000000ff */
[----:B------:R-:W2:Y:S01]  /*e1f0*/  MUFU.EX2 R143, R143 ;  /* 0x0000008f008f7308 */ /* 0x000ea20000000800 */
[----:B0-----:R-:W-:Y:S01]  /*e200*/  FADD.FTZ R3, R141, R34 ;  /* 0x000000228d037221 */ /* 0x001fe20000010000 */
[----:B------:R-:W-:Y:S01]  /*e210*/  FADD.FTZ R27, R51, R36 ;  /* 0x00000024331b7221 */ /* 0x000fe20000010000 */
[----:B------:R-:W-:Y:S01]  /*e220*/  F2FP.F16.F32.PACK_AB R128, R47, R128 ;  /* 0x000000802f80723e */ /* 0x000fe200000000ff */
[----:B------:R-:W-:Y:S01]  /*e230*/  VIADD R0, R0, 0xffffffff ;  /* 0xffffffff00007836 */ /* 0x000fe20000000000 */
[----:B------:R-:W-:Y:S01]  /*e240*/  F2FP.F16.F32.PACK_AB R130, R49, R130 ;  /* 0x000000823182723e */ /* 0x000fe200000000ff */
[----:B------:R-:W-:Y:S01]  /*e250*/  FADD.FTZ R36, R126, R27 ;  /* 0x0000001b7e247221 */ /* 0x000fe20000010000 */
[----:B------:R-:W-:Y:S01]  /*e260*/  F2FP.F16.F32.PACK_AB R124, R51, R124 ;  /* 0x0000007c337c723e */ /* 0x000fe200000000ff */
[----:B------:R-:W0:Y:S01]  /*e270*/  MUFU.EX2 R24, R24 ;  /* 0x0000001800187308 */ /* 0x000e220000000800 */
[----:B-1----:R-:W-:Y:S01]  /*e280*/  FADD.FTZ R34, R20, R3 ;  /* 0x0000000314227221 */ /* 0x002fe20000010000 */
[C---:B------:R-:W-:Y:S01]  /*e290*/  FADD.FTZ R36, R53.reuse, R36 ;  /* 0x0000002435247221 */ /* 0x040fe20000010000 */
[----:B------:R-:W-:Y:S01]  /*e2a0*/  F2FP.F16.F32.PACK_AB R126, R53, R126 ;  /* 0x0000007e357e723e */ /* 0x000fe200000000ff */
[----:B------:R-:W-:Y:S01]  /*e2b0*/  IMAD.MOV.U32 R5, RZ, RZ, R4 ;  /* 0x000000ffff057224 */ /* 0x000fe200078e0004 */
[----:B------:R-:W-:Y:S01]  /*e2c0*/  F2FP.F16.F32.PACK_AB R149, R149, R72 ;  /* 0x000000489595723e */ /* 0x000fe200000000ff */
[----:B------:R-:W-:Y:S01]  /*e2d0*/  FADD.FTZ R11, R15, R36 ;  /* 0x000000240f0b7221 */ /* 0x000fe20000010000 */
[----:B------:R-:W-:Y:S01]  /*e2e0*/  F2FP.F16.F32.PACK_AB R151, R8, R151 ;  /* 0x000000970897723e */ /* 0x000fe200000000ff */
[----:B------:R-:W1:Y:S01]  /*e2f0*/  MUFU.EX2 R137, R137 ;  /* 0x0000008900897308 */ /* 0x000e620000000800 */
[----:B--2---:R-:W-:Y:S01]  /*e300*/  FADD.FTZ R3, R143, R34 ;  /* 0x000000228f037221 */ /* 0x004fe20000010000 */
[----:B------:R-:W-:Y:S01]  /*e310*/  F2FP.F16.F32.PACK_AB R145, R10, R145 ;  /* 0x000000910a91723e */ /* 0x000fe200000000ff */
[----:B------:R-:W-:Y:S01]  /*e320*/  IMAD.MOV.U32 R7, RZ, RZ, R6 ;  /* 0x000000ffff077224 */ /* 0x000fe200078e0006 */
[----:B------:R-:W-:-:S02]  /*e330*/  F2FP.F16.F32.PACK_AB R147, R14, R147 ;  /* 0x000000930e93723e */ /* 0x000fc400000000ff */
[----:B------:R-:W-:Y:S02]  /*e340*/  F2FP.F16.F32.PACK_AB R141, R20, R141 ;  /* 0x0000008d148d723e */ /* 0x000fe400000000ff */
        /* <DEDUP_REMOVED lines=55> */
[----:B------:R-:W-:-:S03]  /*e6c0*/  F2FP.F16.F32.PACK_AB R121, R69, R121 ;  /* 0x000000794579723e */ /* 0x000fc600000000ff */
[----:B-1----:R-:W-:-:S04]  /*e6d0*/  FADD.FTZ R34, R123, R34 ;  /* 0x000000227b227221 */ /* 0x002fc80000010000 */
[C---:B--2---:R-:W-:Y:S01]  /*e6e0*/  FADD.FTZ R2, R13.reuse, R34 ;  /* 0x000000220d027221 */ /* 0x044fe20000010000 */
[----:B------:R-:W-:Y:S01]  /*e6f0*/  F2FP.F16.F32.PACK_AB R123, R13, R123 ;  /* 0x0000007b0d7b723e */ /* 0x000fe200000000ff */
[----:B------:R-:W-:Y:S06]  /*e700*/  @P2 BRA `(.L_x_1102) ;  /* 0xffffffc800bc2947 */ /* 0x000fec000383ffff */
.L_x_1085:
[----:B------:R-:W-:Y:S06]  /*e710*/  BAR.ARV 0x8, 0x200 ;  /* 0x0208000000007b1d */ /* 0x000fec0000002000 */
[----:B------:R-:W-:Y:S05]  /*e720*/  @!P0 BRA `(.L_x_1103) ;  /* 0x0000000000048947 */ /* 0x000fea0003800000 */
[----:B------:R-:W-:Y:S01]  /*e730*/  BPT.TRAP 0x1 ;  /* 0x000000040000795c */ /* 0x000fe20000300000 */
.L_x_1103:
[----:B------:R-:W-:Y:S01]  /*e740*/  ULEA UR5, UR37, UR45, 0x3 ;  /* 0x0000002d25057291 */ /* 0x000fe2000f8e183f */
[----:B------:R-:W-:-:S05]  /*e750*/  IMAD.U32 R0, RZ, RZ, UR46 ;  /* 0x0000002eff007e24 */ /* 0x000fca000f8e00ff */
[----:B------:R-:W-:-:S04]  /*e760*/  SHF.L.U32 R0, R0, 0x1f, RZ ;  /* 0x0000001f00007819 */ /* 0x000fc800000006ff */
[----:B------:R0:W1:Y:S01]  /*e770*/  SYNCS.PHASECHK.TRANS64.TRYWAIT P2, [UR5+0x16850], R0 ;  /* 0x01685000ff0075a7 */ /* 0x0000620008040145 */
[----:B------:R-:W-:Y:S05]  /*e780*/  @!P0 BRA `(.L_x_1104) ;  /* 0x0000000000048947 */ /* 0x000fea0003800000 */
[----:B------:R-:W-:Y:S01]  /*e790*/  BPT.TRAP 0x1 ;  /* 0x000000040000795c */ /* 0x000fe20000300000 */
.L_x_1104:
[----:B-1----:R-:W-:Y:S05]  /*e7a0*/  @P2 BRA `(.L_x_1105) ;  /* 0x0000000000082947 */ /* 0x002fea0003800000 */
[----:B------:R-:W1:Y:S02]  /*e7b0*/  SYNCS.PHASECHK.TRANS64.TRYWAIT P0, [UR5+0x16850], R0 ;  /* 0x01685000ff0075a7 */ /* 0x000e640008000145 */
[----:B-1----:R-:W-:Y:S05]  /*e7c0*/  @!P0 BRA `(.L_x_1106) ;  /* 0x0000007c00408947 */ /* 0x002fea0003800000 */
.L_x_1105:
[----:B------:R-:W-:Y:S01]  /*e7d0*/  UIADD3 UR45, UR45, 0x400, URZ ;  /* 0x000004002d2d7890 */ /* 0x000fe2000fffe03f */
[----:B------:R-:W-:Y:S01]  /*e7e0*/  WARPGROUP.ARRIVE ;  /* 0x00000000000079c5 */ /* 0x000fe20000000000 */
[----:B------:R-:W-:Y:S01]  /*e7f0*/  UMOV UR7, 0x40000040 ;  /* 0x4000004000077882 */ /* 0x000fe20000000000 */
[----:B01----:R-:W0:Y:S01]  /*e800*/  SHFL.BFLY PT, R0, R3, 0x2, 0x1f ;  /* 0x0c401f0003007f89 */ /* 0x003e2200000e0000 */
[----:B------:R-:W-:Y:S01]  /*e810*/  USHF.R.U32.HI UR45, URZ, 0x4, UR45 ;  /* 0x000000043f2d7899 */ /* 0x000fe2000801162d */
[----:B------:R-:W-:Y:S01]  /*e820*/  IMAD.U32 R13, RZ, RZ, UR5 ;  /* 0x00000005ff0d7e24 */ /* 0x000fe2000f8e00ff */
[----:B------:R-:W-:Y:S01]  /*e830*/  UIADD3 UR47, UR47, 0x1, URZ ;  /* 0x000000012f2f7890 */ /* 0x000fe2000fffe03f */
[----:B------:R-:W1:Y:S01]  /*e840*/  SHFL.BFLY PT, R5, R2, 0x2, 0x1f ;  /* 0x0c401f0002057f89 */ /* 0x000e6200000e0000 */
[----:B------:R-:W-:Y:S01]  /*e850*/  ULOP3.LUT UR4, UR45, 0x3fff, URZ, 0xc0, !UPT ;  /* 0x00003fff2d047892 */ /* 0x000fe2000f8ec03f */
[----:B------:R-:W-:-:S03]  /*e860*/  IMAD.MOV.U32 R20, RZ, RZ, -0x800000 ;  /* 0xff800000ff147424 */ /* 0x000fc600078e00ff */
        /* <DEDUP_REMOVED lines=9> */
[----:B-1----:R-:W-:Y:S01]  /*e900*/  FADD.FTZ R7, R5, R2 ;  /* 0x0000000205077221 */ /* 0x002fe20000010000 */
[----:B------:R-:W-:-:S03]  /*e910*/  IMAD.MOV.U32 R2, RZ, RZ, RZ ;  /* 0x000000ffff027224 */ /* 0x000fc600078e00ff */
[----:B------:R-:W0:Y:S04]  /*e920*/  SHFL.BFLY PT, R5, R0, 0x1, 0x1f ;  /* 0x0c201f0000057f89 */ /* 0x000e2800000e0000 */
[----:B------:R-:W1:Y:S01]  /*e930*/  SHFL.BFLY PT, R8, R7, 0x1, 0x1f ;  /* 0x0c201f0007087f89 */ /* 0x000e6200000e0000 */
[----:B0-----:R-:W-:Y:S01]  /*e940*/  FADD.FTZ R10, R0, R5 ;  /* 0x00000005000a7221 */ /* 0x001fe20000010000 */
[----:B------:R-:W-:Y:S02]  /*e950*/  IMAD.MOV.U32 R0, RZ, RZ, -0x800000 ;  /* 0xff800000ff007424 */ /* 0x000fe400078e00ff */
[----:B-1----:R-:W-:Y:S02]  /*e960*/  FADD.FTZ R11, R7, R8 ;  /* 0x00000008070b7221 */ /* 0x002fe40000010000 */
[----:B------:R-:W-:Y:S01]  /*e970*/  FSETP.NE.FTZ.AND P0, PT, R10, RZ, PT ;  /* 0x000000ff0a00720b */ /* 0x000fe20003f15000 */
[----:B------:R-:W-:-:S02]  /*e980*/  IMAD.MOV.U32 R7, RZ, RZ, RZ ;  /* 0x000000ffff077224 */ /* 0x000fc400078e00ff */
[----:B------:R-:W-:-:S10]  /*e990*/  FSETP.NE.FTZ.AND P2, PT, R11, RZ, PT ;  /* 0x000000ff0b00720b */ /* 0x000fd40003f55000 */
[----:B------:R-:W0:Y:S01]  /*e9a0*/  @P0 MUFU.LG2 R5, R10 ;  /* 0x0000000a00050308 */ /* 0x000e220000000c00 */
[C---:B------:R-:W-:Y:S02]  /*e9b0*/  @P0 FMUL.FTZ R3, R43.reuse, 0.69314718246459960938 ;  /* 0x3f3172182b030820 */ /* 0x040fe40000410000 */
[----:B------:R-:W-:-:S05]  /*e9c0*/  @P2 FMUL.FTZ R12, R43, 0.69314718246459960938 ;  /* 0x3f3172182b0c2820 */ /* 0x000fca0000410000 */
[----:B------:R-:W1:Y:S08]  /*e9d0*/  @P2 MUFU.LG2 R9, R11 ;  /* 0x0000000b00092308 */ /* 0x000e700000000c00 */
[----:B------:R-:W2:Y:S01]  /*e9e0*/  @P0 MUFU.RCP R2, R10 ;  /* 0x0000000a00020308 */ /* 0x000ea20000001000 */
[----:B0-----:R-:W-:Y:S01]  /*e9f0*/  @P0 FMUL.FTZ R8, R5, 0.69314718246459960938 ;  /* 0x3f31721805080820 */ /* 0x001fe20000410000 */
[----:B------:R-:W-:-:S03]  /*ea00*/  @!P1 VIADD R5, R13, 0x16860 ;  /* 0x000168600d059836 */ /* 0x000fc60000000000 */
[----:B------:R-:W-:Y:S01]  /*ea10*/  @P0 FFMA.FTZ R20, R3, R4, R8 ;  /* 0x0000000403140223 */ /* 0x000fe20000010008 */
[----:B------:R-:W-:Y:S02]  /*ea20*/  PLOP3.LUT P0, PT, PT, PT, PT, 0x8, 0x0 ;  /* 0x000000000000781c */ /* 0x000fe40003f0e170 */
[----:B------:R-:W-:Y:S01]  /*ea30*/  @!P1 PRMT R5, RZ, 0x654, R5 ;  /* 0x00000654ff059816 */ /* 0x000fe20000000005 */
[----:B------:R-:W-:Y:S02]  /*ea40*/  WARPGROUP.DEPBAR.LE gsb0, 0x0 ;  /* 0x00008000000079c5 */ /* 0x000fe40000010000 */
[----:B------:R-:W-:Y:S01]  /*ea50*/  WARPGROUP.ARRIVE ;  /* 0x00000000000079c5 */ /* 0x000fe20000000000 */
[----:B------:R-:W0:Y:S01]  /*ea60*/  @P2 MUFU.RCP R7, R11 ;  /* 0x0000000b00072308 */ /* 0x000e220000001000 */
[----:B-1----:R-:W-:-:S04]  /*ea70*/  @P2 FMUL.FTZ R9, R9, 0.69314718246459960938 ;  /* 0x3f31721809092820 */ /* 0x002fc80000410000 */
[----:B------:R-:W-:Y:S01]  /*ea80*/  HGMMA.64x64x16.F32 R88, R144, gdesc[UR4].tnspB, R88, gsb0 ;  /* 0x40e0000490587df0 */ /* 0x000fe20008000858 */
[----:B------:R-:W-:Y:S01]  /*ea90*/  UIADD3 UR6, UR4, 0x100, URZ ;  /* 0x0000010004067890 */ /* 0x000fe2000fffe03f */
[----:B------:R-:W-:Y:S01]  /*eaa0*/  @P2 FFMA.FTZ R0, R12, R6, R9 ;  /* 0x000000060c002223 */ /* 0x000fe20000010009 */
        /* <DEDUP_REMOVED lines=66> */
.L_x_1036:
[----:B------:R-:W0:Y:S01]  /*eed0*/  S2R R2, SR_CgaCtaId ;  /* 0x0000000000027919 */ /* 0x000e220000008800 */
[----:B------:R-:W-:Y:S01]  /*eee0*/  MOV R21, 0x400 ;  /* 0x0000040000157802 */ /* 0x000fe20000000f00 */
[----:B------:R-:W-:Y:S01]  /*eef0*/  BSSY B0, `(.L_x_1107) ;  /* 0x000018a000007945 */ /* 0x000fe20003800000 */
[----:B------:R-:W-:Y:S02]  /*ef00*/  BAR.SYNC.DEFER_BLOCKING 0x5, 0x200 ;  /* 0x0148000000007b1d */ /* 0x000fe40000010000 */
[----:B0-----:R-:W-:-:S05]  /*ef10*/  LEA R21, R2, R21, 0x18 ;  /* 0x0000001502157211 */ /* 0x001fca00078ec0ff */
[----:B------:R-:W0:Y:S02]  /*ef20*/  LDS.128 R4, [R21+0x168d0] ;  /* 0x0168d00015047984 */ /* 0x000e240000000c00 */
[----:B0-----:R-:W-:Y:S02]  /*ef30*/  R2UR UR5, R5 ;  /* 0x00000000050572ca */ /* 0x001fe400000e0000 */
[----:B------:R-:W-:Y:S02]  /*ef40*/  R2UR UR7, R6 ;  /* 0x00000000060772ca */ /* 0x000fe400000e0000 */
[----:B------:R-:W-:Y:S01]  /*ef50*/  R2UR UR6, R7 ;  /* 0x00000000070672ca */ /* 0x000fe200000e0000 */
[----:B------:R-:W-:Y:S06]  /*ef60*/  BAR.ARV 0x4, 0x200 ;  /* 0x0108000000007b1d */ /* 0x000fec0000002000 */
[----:B------:R-:W-:Y:S08]  /*ef70*/  @P0 BRA `(.L_x_1108) ;  /* 0x0000000c00a40947 */ /* 0x000ff00003800000 */
[----:B------:R-:W0:Y:S01]  /*ef80*/  S2R R4, SR_SWINHI ;  /* 0x0000000000047919 */ /* 0x000e220000002f00 */
[----:B------:R-:W-:Y:S01]  /*ef90*/  F2FP.F16.F32.PACK_AB R112, R113, R112 ;  /* 0x000000707170723e */ /* 0x000fe200000000ff */
[----:B------:R-:W-:Y:S01]  /*efa0*/  ULDC.64 UR8, c[0x0][0xc00] ;  /* 0x0003000000087ab9 */ /* 0x000fe20000000a00 */
[----:B------:R-:W-:Y:S01]  /*efb0*/  F2FP.F16.F32.PACK_AB R12, R12, R27 ;  /* 0x0000001b0c0c723e */ /* 0x000fe200000000ff */
[----:B------:R-:W-:Y:S01]  /*efc0*/  UISETP.NE.U32.AND UP0, UPT, UR8, URZ, UPT ;  /* 0x0000003f0800728c */ /* 0x000fe2000bf05070 */
[----:B------:R-:W-:Y:S01]  /*efd0*/  F2FP.F16.F32.PACK_AB R13, R13, R106 ;  /* 0x0000006a0d0d723e */ /* 0x000fe200000000ff */
[----:B------:R-:W1:Y:S01]  /*efe0*/  LDC R33, c[0x0][0xbe8] ;  /* 0x0002fa00ff217b82 */ /* 0x000e620000000800 */
[----:B------:R-:W-:Y:S01]  /*eff0*/  F2FP.F16.F32.PACK_AB R14, R14, R25 ;  /* 0x000000190e0e723e */ /* 0x000fe200000000ff */
[----:B------:R-:W-:Y:S01]  /*f000*/  UISETP.NE.AND.EX UP0, UPT, UR9, URZ, UPT, UP0 ;  /* 0x0000003f0900728c */ /* 0x000fe2000bf05300 */
[----:B------:R-:W-:-:S05]  /*f010*/  F2FP.F16.F32.PACK_AB R15, R15, R110 ;  /* 0x0000006e0f0f723e */ /* 0x000fca00000000ff */
[----:B------:R-:W-:Y:S01]  /*f020*/  BAR.SYNC.DEFER_BLOCKING 0x1, 0x180 ;  /* 0x0046000000007b1d */ /* 0x000fe20000010000 */
[----:B------:R-:W-:Y:S02]  /*f030*/  F2FP.F16.F32.PACK_AB R113, R115, R114 ;  /* 0x000000727371723e */ /* 0x000fe400000000ff */
[----:B------:R-:W-:Y:S02]  /*f040*/  F2FP.F16.F32.PACK_AB R114, R117, R116 ;  /* 0x000000747572723e */ /* 0x000fe400000000ff */
[----:B------:R-:W-:Y:S01]  /*f050*/  F2FP.F16.F32.PACK_AB R115, R119, R118 ;  /* 0x000000767773723e */ /* 0x000fe200000000ff */
[----:B------:R-:W-:Y:S01]  /*f060*/  ULDC.64 UR8, c[0x0][0xc00] ;  /* 0x0003000000087ab9 */ /* 0x000fe20000000a00 */
[----:B------:R-:W-:Y:S01]  /*f070*/  UMOV UR4, URZ ;  /* 0x0000003f00047c82 */ /* 0x000fe20008000000 */
[----:B------:R-:W-:Y:S02]  /*f080*/  UIMAD.WIDE UR8, UR40, 0x4, UR8 ;  /* 0x00000004280878a5 */ /* 0x000fe4000f8e0208 */
[----:B------:R-:W-:Y:S01]  /*f090*/  USHF.R.S32.HI UR18, URZ, 0x1f, UR39 ;  /* 0x0000001f3f127899 */ /* 0x000fe20008011427 */
[----:B------:R-:W-:Y:S01]  /*f0a0*/  ULDC.64 UR12, c[0x0][0xb90] ;  /* 0x0002e400000c7ab9 */ /* 0x000fe20000000a00 */
[----:B------:R-:W-:-:S02]  /*f0b0*/  USHF.R.S32.HI UR11, URZ, 0x1f, UR40 ;  /* 0x0000001f3f0b7899 */ /* 0x000fc40008011428 */
[----:B------:R-:W-:Y:S01]  /*f0c0*/  IMAD.U32 R25, RZ, RZ, UR9 ;  /* 0x00000009ff197e24 */ /* 0x000fe2000f8e00ff */
[----:B------:R-:W-:Y:S01]  /*f0d0*/  ULDC.64 UR16, c[0x0][0xb98] ;  /* 0x0002e60000107ab9 */ /* 0x000fe20000000a00 */
[----:B------:R-:W-:Y:S01]  /*f0e0*/  ULDC.64 UR20, c[0x0][0xc08] ;  /* 0x0003020000147ab9 */ /* 0x000fe20000000a00 */
[----:B------:R-:W-:Y:S02]  /*f0f0*/  MOV R2, R21 ;  /* 0x0000001500027202 */ /* 0x000fe40000000f00 */
[----:B0-----:R-:W-:-:S03]  /*f100*/  MOV R3, R4 ;  /* 0x0000000400037202 */ /* 0x001fc60000000f00 */
[----:B------:R-:W-:-:S03]  /*f110*/  IMAD.WIDE R4, R155, 0x2, R2 ;  /* 0x000000029b047825 */ /* 0x000fc600078e0202 */
        /* <DEDUP_REMOVED lines=22> */
[----:B------:R-:W-:Y:S01]  /*f280*/  F2FP.F16.F32.PACK_AB R8, R89, R24 ;  /* 0x000000185908723e */ /* 0x000fe200000000ff */
[----:B------:R-:W-:Y:S01]  /*f290*/  IMAD.U32 R24, RZ, RZ, UR8 ;  /* 0x00000008ff187e24 */ /* 0x000fe2000f8e00ff */
[----:B------:R-:W-:-:S02]  /*f2a0*/  F2FP.F16.F32.PACK_AB R9, R91, R90 ;  /* 0x0000005a5b09723e */ /* 0x000fc400000000ff */
[----:B------:R-:W-:Y:S02]  /*f2b0*/  F2FP.F16.F32.PACK_AB R10, R93, R92 ;  /* 0x0000005c5d0a723e */ /* 0x000fe400000000ff */
[----:B------:R-:W-:Y:S02]  /*f2c0*/  F2FP.F16.F32.PACK_AB R11, R95, R94 ;  /* 0x0000005e5f0b723e */ /* 0x000fe400000000ff */
[----:B------:R-:W-:Y:S02]  /*f2d0*/  F2FP.F16.F32.PACK_AB R4, R97, R96 ;  /* 0x000000606104723e */ /* 0x000fe400000000ff */
[----:B------:R-:W-:Y:S01]  /*f2e0*/  F2FP.F16.F32.PACK_AB R5, R99, R98 ;  /* 0x000000626305723e */ /* 0x000fe200000000ff */
[----:B------:R0:W-:Y:S01]  /*f2f0*/  STSM.16.M88.4 [R31], R8 ;  /* 0x000000081f007844 */ /* 0x0001e20000000200 */
[----:B------:R-:W-:Y:S02]  /*f300*/  F2FP.F16.F32.PACK_AB R6, R101, R100 ;  /* 0x000000646506723e */ /* 0x000fe400000000ff */
[----:B------:R-:W-:-:S02]  /*f310*/  F2FP.F16.F32.PACK_AB R7, R103, R102 ;  /* 0x000000666707723e */ /* 0x000fc400000000ff */
[----:B------:R-:W-:-:S03]  /*f320*/  PLOP3.LUT P2, PT, PT, PT, UP0, 0x80, 0x0 ;  /* 0x000000000000781c */ /* 0x000fc60003f4f008 */
[----:B------:R2:W-:Y:S04]  /*f330*/  STSM.16.M88.4 [R30], R4 ;  /* 0x000000041e007844 */ /* 0x0005e80000000200 */
[----:B------:R3:W-:Y:S04]  /*f340*/  STSM.16.M88.4 [R29], R12 ;  /* 0x0000000c1d007844 */ /* 0x0007e80000000200 */
[----:B------:R3:W-:Y:S01]  /*f350*/  STSM.16.M88.4 [R28], R112 ;  /* 0x000000701c007844 */ /* 0x0007e20000000200 */
[----:B------:R-:W-:Y:S06]  /*f360*/  BAR.SYNC.DEFER_BLOCKING 0x1, 0x180 ;  /* 0x0046000000007b1d */ /* 0x000fec0000010000 */
[----:B------:R-:W4:Y:S01]  /*f370*/  @P2 LDG.E R26, desc[UR50][R24.64] ;  /* 0x00000032181a2981 */ /* 0x000f22000c1e1900 */
[----:B-1----:R-:W-:Y:S01]  /*f380*/  ISETP.NE.AND P1, PT, R33, 0x1, PT ;  /* 0x000000012100780c */ /* 0x002fe20003f25270 */
[----:B0-----:R-:W-:Y:S01]  /*f390*/  VIADD R8, R17, UR41 ;  /* 0x0000002911087c36 */ /* 0x001fe20008000000 */
[----:B------:R-:W-:-:S02]  /*f3a0*/  UIMAD UR8, UR18, UR12, URZ ;  /* 0x0000000c120872a4 */ /* 0x000fc4000f8e023f */
[----:B------:R-:W-:Y:S01]  /*f3b0*/  USEL UR11, UR11, URZ, !UP0 ;  /* 0x0000003f0b0b7287 */ /* 0x000fe2000c000000 */
[----:B--2---:R-:W-:Y:S01]  /*f3c0*/  IMAD.MOV.U32 R4, RZ, RZ, R8 ;  /* 0x000000ffff047224 */ /* 0x004fe200078e0008 */
[----:B------:R-:W-:Y:S02]  /*f3d0*/  UIMAD UR14, UR39, UR13, UR8 ;  /* 0x0000000d270e72a4 */ /* 0x000fe4000f8e0208 */
[----:B------:R-:W-:Y:S02]  /*f3e0*/  USEL UR10, UR40, URZ, !UP0 ;  /* 0x0000003f280a7287 */ /* 0x000fe4000c000000 */
[----:B------:R-:W-:-:S03]  /*f3f0*/  UISETP.NE.U32.AND UP0, UPT, UR20, URZ, UPT ;  /* 0x0000003f1400728c */ /* 0x000fc6000bf05070 */
[----:B------:R-:W0:Y:S01]  /*f400*/  @P1 LDC R27, c[0x0][0xbec] ;  /* 0x0002fb00ff1b1b82 */ /* 0x000e220000000800 */
[----:B------:R-:W-:-:S06]  /*f410*/  UISETP.NE.AND.EX UP0, UPT, UR21, URZ, UPT, UP0 ;  /* 0x0000003f1500728c */ /* 0x000fcc000bf05300 */
[----:B------:R-:W-:Y:S01]  /*f420*/  PLOP3.LUT P3, PT, PT, PT, UP0, 0x80, 0x0 ;  /* 0x000000000000781c */ /* 0x000fe20003f6f008 */
[----:B------:R-:W1:Y:S01]  /*f430*/  @P1 LDC R32, c[0x0][0xbf0] ;  /* 0x0002fc00ff201b82 */ /* 0x000e620000000800 */
[----:B0-----:R-:W-:-:S05]  /*f440*/  @P1 IMAD.HI.U32 R5, R8, R27, RZ ;  /* 0x0000001b08051227 */ /* 0x001fca00078e00ff */
[----:B-1----:R-:W-:-:S05]  /*f450*/  @P1 SHF.R.U32.HI R4, RZ, R32, R5 ;  /* 0x00000020ff041219 */ /* 0x002fca0000011605 */
[----:B------:R-:W-:-:S04]  /*f460*/  IMAD.MOV R6, RZ, RZ, -R4 ;  /* 0x000000ffff067224 */ /* 0x000fc800078e0a04 */
[----:B------:R-:W-:Y:S01]  /*f470*/  IMAD R7, R33, R6, R8 ;  /* 0x0000000621077224 */ /* 0x000fe200078e0208 */
[----:B------:R-:W-:-:S04]  /*f480*/  SHF.R.S32.HI R6, RZ, 0x1f, R4 ;  /* 0x0000001fff067819 */ /* 0x000fc80000011404 */
[----:B------:R-:W-:Y:S02]  /*f490*/  SHF.R.S32.HI R5, RZ, 0x1f, R7 ;  /* 0x0000001fff057819 */ /* 0x000fe40000011407 */
[----:B----4-:R-:W-:-:S13]  /*f4a0*/  @P2 R2UR UR4, R26 ;  /* 0x000000001a0422ca */ /* 0x010fda00000e0000 */
[----:B------:R-:W-:Y:S02]  /*f4b0*/  USHF.R.S32.HI UR9, URZ, 0x1f, UR4 ;  /* 0x0000001f3f097899 */ /* 0x000fe40008011404 */
[----:B------:R-:W-:Y:S02]  /*f4c0*/  UMOV UR8, UR4 ;  /* 0x0000000400087c82 */ /* 0x000fe40008000000 */
[----:B------:R-:W-:-:S04]  /*f4d0*/  UIMAD.WIDE.U32 UR12, UR39, UR12, UR8 ;  /* 0x0000000c270c72a5 */ /* 0x000fc8000f8e0008 */
[----:B------:R-:W-:Y:S02]  /*f4e0*/  UIADD3 UR13, UR13, UR14, URZ ;  /* 0x0000000e0d0d7290 */ /* 0x000fe4000fffe03f */
[----:B------:R-:W-:Y:S02]  /*f4f0*/  UIMAD UR14, UR11, UR16, URZ ;  /* 0x000000100b0e72a4 */ /* 0x000fe4000f8e023f */
[----:B------:R-:W-:Y:S02]  /*f500*/  UIMAD.WIDE.U32 UR12, UR10, UR16, UR12 ;  /* 0x000000100a0c72a5 */ /* 0x000fe4000f8e000c */
[----:B------:R-:W-:Y:S01]  /*f510*/  UIMAD UR14, UR10, UR17, UR14 ;  /* 0x000000110a0e72a4 */ /* 0x000fe2000f8e020e */
[----:B------:R-:W-:-:S03]  /*f520*/  ULDC UR16, c[0x0][0xa88] ;  /* 0x0002a20000107ab9 */ /* 0x000fc60000000800 */
[----:B------:R-:W-:Y:S02]  /*f530*/  IADD3 R4, P0, R4, UR12, RZ ;  /* 0x0000000c04047c10 */ /* 0x000fe4000ff1e0ff */
[----:B------:R-:W-:Y:S01]  /*f540*/  IMAD.U32 R9, RZ, RZ, UR14 ;  /* 0x0000000eff097e24 */ /* 0x000fe2000f8e00ff */
[----:B------:R-:W-:Y:S02]  /*f550*/  ULDC.64 UR14, c[0x0][0xb88] ;  /* 0x0002e200000e7ab9 */ /* 0x000fe40000000a00 */
[----:B------:R-:W-:Y:S02]  /*f560*/  IMAD R8, R5, UR14, RZ ;  /* 0x0000000e05087c24 */ /* 0x000fe4000f8e02ff */
[----:B------:R-:W-:Y:S01]  /*f570*/  IADD3.X R5, R6, UR13, R9, P0, !PT ;  /* 0x0000000d06057c10 */ /* 0x000fe200087fe409 */
[----:B------:R-:W-:Y:S01]  /*f580*/  @UP0 ULDC.64 UR12, c[0x0][0xc08] ;  /* 0x00030200000c0ab9 */ /* 0x000fe20000000a00 */
[----:B------:R-:W-:Y:S01]  /*f590*/  IMAD R9, R7, UR15, R8 ;  /* 0x0000000f07097c24 */ /* 0x000fe2000f8e0208 */
[----:B------:R-:W-:Y:S01]  /*f5a0*/  @UP0 UIMAD.WIDE UR12, UR40, 0x4, UR12 ;  /* 0x00000004280c08a5 */ /* 0x000fe2000f8e020c */
[----:B------:R-:W-:-:S02]  /*f5b0*/  IMAD.U32 R6, RZ, RZ, UR16 ;  /* 0x00000010ff067e24 */ /* 0x000fc4000f8e00ff */
[----:B------:R-:W-:Y:S01]  /*f5c0*/  IMAD.WIDE.U32 R4, R7, UR14, R4 ;  /* 0x0000000e07047c25 */ /* 0x000fe2000f8e0004 */
[----:B------:R-:W-:-:S03]  /*f5d0*/  ULDC.64 UR14, c[0x0][0xb50] ;  /* 0x0002d400000e7ab9 */ /* 0x000fc60000000a00 */
[----:B------:R-:W-:Y:S01]  /*f5e0*/  IMAD.IADD R5, R5, 0x1, R9 ;  /* 0x0000000105057824 */ /* 0x000fe200078e0209 */
[C---:B------:R-:W-:Y:S01]  /*f5f0*/  LEA R7, P0, R4.reuse, UR14, 0x2 ;  /* 0x0000000e04077c11 */ /* 0x040fe2000f8010ff */
[----:B------:R-:W-:Y:S02]  /*f600*/  IMAD.U32 R8, RZ, RZ, UR12 ;  /* 0x0000000cff087e24 */ /* 0x000fe4000f8e00ff */
[----:B------:R-:W-:Y:S01]  /*f610*/  IMAD.U32 R9, RZ, RZ, UR13 ;  /* 0x0000000dff097e24 */ /* 0x000fe2000f8e00ff */
[----:B------:R-:W-:Y:S01]  /*f620*/  LEA.HI.X R10, R4, UR15, R5, 0x2, P0 ;  /* 0x0000000f040a7c11 */ /* 0x000fe200080f1405 */
[----:B------:R-:W-:-:S03]  /*f630*/  IMAD R5, R23, 0x40, R19 ;  /* 0x0000004017057824 */ /* 0x000fc600078e0213 */
[----:B------:R3:W5:Y:S01]  /*f640*/  @P3 LDG.E R6, desc[UR50][R8.64] ;  /* 0x0000003208063981 */ /* 0x000762000c1e1900 */
[----:B------:R-:W-:Y:S05]  /*f650*/  @P3 BRA `(.L_x_1109) ;  /* 0x0000000000103947 */ /* 0x000fea0003800000 */
[----:B------:R-:W-:Y:S05]  /*f660*/  @!P2 BRA `(.L_x_1109) ;  /* 0x00000000000ca947 */ /* 0x000fea0003800000 */
[----:B---3--:R-:W2:Y:S04]  /*f670*/  LDG.E R9, desc[UR50][R24.64] ;  /* 0x0000003218097981 */ /* 0x008ea8000c1e1900 */
[----:B-----5:R-:W2:Y:S02]  /*f680*/  LDG.E R6, desc[UR50][R24.64+0x4] ;  /* 0x0000043218067981 */ /* 0x020ea4000c1e1900 */
[----:B--2---:R-:W-:-:S07]  /*f690*/  IMAD.IADD R6, R6, 0x1, -R9 ;  /* 0x0000000106067824 */ /* 0x004fce00078e0a09 */
.L_x_1109:
[----:B---3--:R-:W-:Y:S01]  /*f6a0*/  SHFL.IDX PT, R12, R7, RZ, 0x1c1f ;  /* 0x001c1fff070c7589 */ /* 0x008fe200000e0000 */
[----:B------:R-:W-:Y:S01]  /*f6b0*/  IMAD.WIDE R2, R5, 0x2, R2 ;  /* 0x0000000205027825 */ /* 0x000fe200078e0202 */
[----:B------:R-:W-:Y:S01]  /*f6c0*/  LOP3.LUT P0, RZ, R152, 0x3, RZ, 0xc0, !PT ;  /* 0x0000000398ff7812 */ /* 0x000fe2000780c0ff */
[----:B------:R-:W0:Y:S01]  /*f6d0*/  @P1 LDC R31, c[0x0][0xbf0] ;  /* 0x0002fc00ff1f1b82 */ /* 0x000e220000000800 */
[----:B------:R-:W1:Y:S01]  /*f6e0*/  SHFL.IDX PT, R13, R10, RZ, 0x1c1f ;  /* 0x001c1fff0a0d7589 */ /* 0x000e6200000e0000 */
[----:B------:R-:W-:Y:S01]  /*f6f0*/  VIADD R8, R154, UR41 ;  /* 0x000000299a087c36 */ /* 0x000fe20008000000 */
[----:B------:R-:W-:Y:S01]  /*f700*/  IADD3 R9, P3, R2, 0x1800, RZ ;  /* 0x0000180002097810 */ /* 0x000fe20007f7e0ff */
[----:B-----5:R-:W-:Y:S01]  /*f710*/  IMAD R35, R6, R33, RZ ;  /* 0x0000002106237224 */ /* 0x020fe200078e02ff */
[----:B------:R-:W-:Y:S01]  /*f720*/  SHFL.IDX PT, R14, R7, 0x1, 0x1c1f ;  /* 0x003c1f00070e7f89 */ /* 0x000fe200000e0000 */
[----:B------:R-:W-:Y:S01]  /*f730*/  VIADD R4, R8, 0x8 ;  /* 0x0000000808047836 */ /* 0x000fe20000000000 */
[----:B------:R-:W-:Y:S01]  /*f740*/  IADD3 R25, P4, R2, 0x3000, RZ ;  /* 0x0000300002197810 */ /* 0x000fe20007f9e0ff */
[----:B------:R-:W-:Y:S01]  /*f750*/  ULDC.64 UR14, c[0x0][0xaa0] ;  /* 0x0002a800000e7ab9 */ /* 0x000fe20000000a00 */
[----:B------:R-:W2:Y:S01]  /*f760*/  SHFL.IDX PT, R15, R10, 0x1, 0x1c1f ;  /* 0x003c1f000a0f7f89 */ /* 0x000ea200000e0000 */
[----:B------:R-:W-:-:S02]  /*f770*/  ISETP.GE.OR P2, PT, R8, R35, P0 ;  /* 0x000000230800720c */ /* 0x000fc40000746670 */
[----:B------:R-:W-:Y:S02]  /*f780*/  LOP3.LUT R5, R2, 0x380, RZ, 0xc0, !PT ;  /* 0x0000038002057812 */ /* 0x000fe400078ec0ff */
[----:B------:R-:W-:Y:S02]  /*f790*/  LOP3.LUT R8, R9, 0x380, RZ, 0xc0, !PT ;  /* 0x0000038009087812 */ /* 0x000fe400078ec0ff */
[----:B------:R-:W-:Y:S02]  /*f7a0*/  ISETP.GE.OR P0, PT, R4, R35, P0 ;  /* 0x000000230400720c */ /* 0x000fe40000706670 */
[----:B------:R-:W-:Y:S02]  /*f7b0*/  LOP3.LUT R24, R25, 0x380, RZ, 0xc0, !PT ;  /* 0x0000038019187812 */ /* 0x000fe400078ec0ff */
[----:B------:R-:W-:Y:S02]  /*f7c0*/  SHF.R.U64 R5, R5, 0x3, RZ ;  /* 0x0000000305057819 */ /* 0x000fe400000012ff */
[----:B------:R-:W-:-:S02]  /*f7d0*/  SHF.R.U64 R8, R8, 0x3, RZ ;  /* 0x0000000308087819 */ /* 0x000fc400000012ff */
[----:B------:R-:W-:Y:S01]  /*f7e0*/  SHF.R.U64 R24, R24, 0x3, RZ ;  /* 0x0000000318187819 */ /* 0x000fe200000012ff */
[----:B-1----:R1:W-:Y:S01]  /*f7f0*/  @!P2 ST.E desc[UR50][R12.64], R20 ;  /* 0x000000140c00a985 */ /* 0x0023e2000c101932 */
[----:B------:R-:W-:Y:S01]  /*f800*/  LOP3.LUT R4, R5, R2, RZ, 0x3c, !PT ;  /* 0x0000000205047212 */ /* 0x000fe200078e3cff */
[--C-:B------:R-:W-:Y:S01]  /*f810*/  IMAD.MOV.U32 R5, RZ, RZ, R3.reuse ;  /* 0x000000ffff057224 */ /* 0x100fe200078e0003 */
[----:B------:R-:W-:Y:S01]  /*f820*/  LOP3.LUT R8, R8, R9, RZ, 0x3c, !PT ;  /* 0x0000000908087212 */ /* 0x000fe200078e3cff */
[--C-:B------:R-:W-:Y:S01]  /*f830*/  IMAD.X R9, RZ, RZ, R3.reuse, P3 ;  /* 0x000000ffff097224 */ /* 0x100fe200018e0603 */
[----:B------:R-:W-:Y:S01]  /*f840*/  LOP3.LUT R24, R24, R25, RZ, 0x3c, !PT ;  /* 0x0000001918187212 */ /* 0x000fe200078e3cff */
[----:B------:R-:W-:Y:S01]  /*f850*/  IMAD.X R25, RZ, RZ, R3, P4 ;  /* 0x000000ffff197224 */ /* 0x000fe200020e0603 */
[----:B--2---:R2:W-:Y:S04]  /*f860*/  @!P0 ST.E desc[UR50][R14.64], R0 ;  /* 0x000000000e008985 */ /* 0x0045e8000c101932 */
[----:B------:R-:W3:Y:S04]  /*f870*/  LD.E.128 R4, desc[UR50][R4.64] ;  /* 0x0000003204047980 */ /* 0x000ee8000c101d00 */
[----:B------:R-:W4:Y:S04]  /*f880*/  LD.E.128 R8, desc[UR50][R8.64] ;  /* 0x0000003208087980 */ /* 0x000f28000c101d00 */
[----:B------:R-:W4:Y:S01]  /*f890*/  LD.E.128 R24, desc[UR50][R24.64] ;  /* 0x0000003218187980 */ /* 0x000f22000c101d00 */
[----:B------:R-:W-:Y:S01]  /*f8a0*/  IADD3 R29, P0, R2, 0x4800, RZ ;  /* 0x00004800021d7810 */ /* 0x000fe20007f1e0ff */
[----:B------:R-:W-:-:S04]  /*f8b0*/  UIMAD UR12, UR9, UR14, URZ ;  /* 0x0000000e090c72a4 */ /* 0x000fc8000f8e023f */
[----:B-1----:R-:W-:Y:S01]  /*f8c0*/  IMAD.X R13, RZ, RZ, R3, P0 ;  /* 0x000000ffff0d7224 */ /* 0x002fe200000e0603 */
[----:B------:R-:W-:Y:S01]  /*f8d0*/  LOP3.LUT R2, R29, 0x380, RZ, 0xc0, !PT ;  /* 0x000003801d027812 */ /* 0x000fe200078ec0ff */
[----:B------:R-:W1:Y:S01]  /*f8e0*/  @P1 LDC R3, c[0x0][0xbec] ;  /* 0x0002fb00ff031b82 */ /* 0x000e620000000800 */
[----:B------:R-:W-:Y:S02]  /*f8f0*/  UIMAD.WIDE.U32 UR8, UR4, UR14, URZ ;  /* 0x0000000e040872a5 */ /* 0x000fe4000f8e003f */
[----:B------:R-:W-:Y:S01]  /*f900*/  UIMAD UR12, UR4, UR15, UR12 ;  /* 0x0000000f040c72a4 */ /* 0x000fe2000f8e020c */
[----:B--2---:R-:W-:Y:S01]  /*f910*/  IMAD R0, R18, 0x30, R23 ;  /* 0x0000003012007824 */ /* 0x004fe200078e0217 */
[----:B------:R-:W-:Y:S01]  /*f920*/  SHF.R.U64 R2, R2, 0x3, RZ ;  /* 0x0000000302027819 */ /* 0x000fe200000012ff */
[----:B------:R-:W-:Y:S01]  /*f930*/  ULDC.64 UR14, c[0x0][0xae8] ;  /* 0x0002ba00000e7ab9 */ /* 0x000fe20000000a00 */
[----:B------:R-:W-:Y:S02]  /*f940*/  UIADD3 UR9, UR9, UR12, URZ ;  /* 0x0000000c09097290 */ /* 0x000fe4000fffe03f */
[----:B------:R-:W-:Y:S01]  /*f950*/  UIMAD UR4, UR18, UR14, URZ ;  /* 0x0000000e120472a4 */ /* 0x000fe2000f8e023f */
[----:B------:R-:W-:Y:S01]  /*f960*/  VIADD R28, R0, UR41 ;  /* 0x00000029001c7c36 */ /* 0x000fe20008000000 */
[----:B------:R-:W-:Y:S01]  /*f970*/  UIMAD.WIDE.U32 UR8, UR39, UR14, UR8 ;  /* 0x0000000e270872a5 */ /* 0x000fe2000f8e0008 */
[----:B------:R-:W-:Y:S01]  /*f980*/  LOP3.LUT R12, R2, R29, RZ, 0x3c, !PT ;  /* 0x0000001d020c7212 */ /* 0x000fe200078e3cff */
[----:B------:R-:W-:Y:S01]  /*f990*/  UIMAD UR4, UR39, UR15, UR4 ;  /* 0x0000000f270472a4 */ /* 0x000fe2000f8e0204 */
[----:B------:R-:W-:-:S02]  /*f9a0*/  ULDC.64 UR12, c[0x0][0xaf0] ;  /* 0x0002bc00000c7ab9 */ /* 0x000fc40000000a00 */
[----:B------:R-:W-:Y:S01]  /*f9b0*/  UIMAD UR11, UR11, UR12, URZ ;  /* 0x0000000c0b0b72a4 */ /* 0x000fe2000f8e023f */
[----:B------:R-:W-:Y:S01]  /*f9c0*/  IMAD.MOV.U32 R29, RZ, RZ, R28 ;  /* 0x000000ffff1d7224 */ /* 0x000fe200078e001c */
[----:B------:R-:W-:Y:S01]  /*f9d0*/  UIADD3 UR9, UR9, UR4, URZ ;  /* 0x0000000409097290 */ /* 0x000fe2000fffe03f */
[----:B------:R-:W5:Y:S01]  /*f9e0*/  LD.E.128 R12, desc[UR50][R12.64] ;  /* 0x000000320c0c7980 */ /* 0x000f62000c101d00 */
[----:B------:R-:W-:Y:S01]  /*f9f0*/  UIMAD UR4, UR10, UR13, UR11 ;  /* 0x0000000d0a0472a4 */ /* 0x000fe2000f8e020b */
[----:B------:R-:W-:Y:S01]  /*fa00*/  VIADD R32, R23, UR41 ;  /* 0x0000002917207c36 */ /* 0x000fe20008000000 */
[----:B------:R-:W-:Y:S01]  /*fa10*/  UIMAD.WIDE.U32 UR10, UR10, UR12, UR8 ;  /* 0x0000000c0a0a72a5 */ /* 0x000fe2000f8e0008 */
[----:B-1----:R-:W-:Y:S01]  /*fa20*/  @P1 IMAD.HI.U32 R0, R28, R3, RZ ;  /* 0x000000031c001227 */ /* 0x002fe200078e00ff */
[----:B------:R-:W-:Y:S01]  /*fa30*/  @!PT LDS RZ, [RZ] ;  /* 0x00000000fffff984 */ /* 0x000fe20000000800 */
[----:B------:R-:W-:Y:S01]  /*fa40*/  @!PT LDS RZ, [RZ] ;  /* 0x00000000fffff984 */ /* 0x000fe20000000800 */
[----:B------:R-:W-:Y:S01]  /*fa50*/  @!PT LDS RZ, [RZ] ;  /* 0x00000000fffff984 */ /* 0x000fe20000000800 */
[----:B------:R-:W-:Y:S01]  /*fa60*/  @!PT LDS RZ, [RZ] ;  /* 0x00000000fffff984 */ /* 0x000fe20000000800 */
[----:B------:R1:W-:Y:S06]  /*fa70*/  MEMBAR.ALL.CTA ;  /* 0x0000000000007992 */ /* 0x0003ec0000008000 */
[----:B-1----:R-:W1:Y:S01]  /*fa80*/  FENCE.VIEW.ASYNC.S ;  /* 0x00000000000073c6 */ /* 0x002e620000000000 */
[----:B------:R-:W-:Y:S01]  /*fa90*/  ULDC.64 UR8, c[0x0][0xae0] ;  /* 0x0002b80000087ab9 */ /* 0x000fe20000000a00 */
[----:B------:R-:W-:Y:S01]  /*faa0*/  UIADD3 UR4, UR11, UR4, URZ ;  /* 0x000000040b047290 */ /* 0x000fe2000fffe03f */
[----:B------:R-:W-:Y:S01]  /*fab0*/  VIADD R21, R21, 0x16820 ;  /* 0x0001682015157836 */ /* 0x000fe20000000000 */
[----:B0-----:R-:W-:Y:S01]  /*fac0*/  @P1 SHF.R.U32.HI R29, RZ, R31, R0 ;  /* 0x0000001fff1d1219 */ /* 0x001fe20000011600 */
[----:B------:R-:W-:-:S02]  /*fad0*/  IMAD.U32 R3, RZ, RZ, UR11 ;  /* 0x0000000bff037e24 */ /* 0x000fc4000f8e00ff */
[----:B------:R-:W-:Y:S01]  /*fae0*/  IMAD.U32 R2, RZ, RZ, UR10 ;  /* 0x0000000aff027e24 */ /* 0x000fe2000f8e00ff */
[--C-:B------:R-:W-:Y:S01]  /*faf0*/  SHF.R.S32.HI R0, RZ, 0x1f, R29.reuse ;  /* 0x0000001fff007819 */ /* 0x100fe2000001141d */
[----:B------:R-:W-:Y:S01]  /*fb00*/  IMAD.MOV R20, RZ, RZ, -R29 ;  /* 0x000000ffff147224 */ /* 0x000fe200078e0a1d */
[----:B------:R-:W-:Y:S01]  /*fb10*/  PRMT R21, RZ, 0x654, R21 ;  /* 0x00000654ff157816 */ /* 0x000fe20000000015 */
[----:B------:R-:W-:Y:S01]  /*fb20*/  IMAD.U32 R3, RZ, RZ, UR4 ;  /* 0x00000004ff037e24 */ /* 0x000fe2000f8e00ff */
[----:B------:R-:W-:Y:S01]  /*fb30*/  ULDC UR4, c[0x0][0xac8] ;  /* 0x0002b20000047ab9 */ /* 0x000fe20000000800 */
[----:B------:R-:W-:Y:S02]  /*fb40*/  IMAD R0, R0, UR8, RZ ;  /* 0x0000000800007c24 */ /* 0x000fe4000f8e02ff */
[----:B------:R-:W-:Y:S02]  /*fb50*/  IMAD R31, R33, R20, R28 ;  /* 0x00000014211f7224 */ /* 0x000fe400078e021c */
[----:B------:R-:W-:-:S02]  /*fb60*/  IMAD R33, R29, UR9, R0 ;  /* 0x000000091d217c24 */ /* 0x000fc4000f8e0200 */
[----:B------:R-:W-:Y:S01]  /*fb70*/  IMAD.WIDE.U32 R2, R29, UR8, R2 ;  /* 0x000000081d027c25 */ /* 0x000fe2000f8e0002 */
[----:B------:R-:W-:Y:S01]  /*fb80*/  SHF.R.S32.HI R0, RZ, 0x1f, R31 ;  /* 0x0000001fff007819 */ /* 0x000fe2000001141f */
[----:B------:R-:W-:Y:S02]  /*fb90*/  ULDC.64 UR8, c[0x0][0xad8] ;  /* 0x0002b60000087ab9 */ /* 0x000fe40000000a00 */
[----:B------:R-:W-:Y:S01]  /*fba0*/  IMAD.IADD R3, R3, 0x1, R33 ;  /* 0x0000000103037824 */ /* 0x000fe200078e0221 */
[----:B-1----:R0:W-:Y:S01]  /*fbb0*/  SYNCS.ARRIVE.TRANS64.RED.A1T0 RZ, [R21+URZ], RZ ;  /* 0x000000ff15ff79a7 */ /* 0x0021e2000810043f */
[----:B------:R-:W-:Y:S02]  /*fbc0*/  IMAD R0, R0, UR8, RZ ;  /* 0x0000000800007c24 */ /* 0x000fe4000f8e02ff */
[----:B------:R-:W-:-:S04]  /*fbd0*/  IMAD.WIDE.U32 R2, R31, UR8, R2 ;  /* 0x000000081f027c25 */ /* 0x000fc8000f8e0002 */
[----:B------:R-:W-:Y:S01]  /*fbe0*/  IMAD R29, R31, UR9, R0 ;  /* 0x000000091f1d7c24 */ /* 0x000fe2000f8e0200 */
[----:B------:R-:W-:Y:S01]  /*fbf0*/  ULDC.64 UR8, c[0x0][0xa80] ;  /* 0x0002a00000087ab9 */ /* 0x000fe20000000a00 */
[----:B------:R-:W-:Y:S01]  /*fc00*/  VIADD R0, R32, 0x30 ;  /* 0x0000003020007836 */ /* 0x000fe20000000000 */
[----:B------:R-:W-:Y:S01]  /*fc10*/  LEA R30, P0, R2, UR8, 0x1 ;  /* 0x00000008021e7c11 */ /* 0x000fe2000f8008ff */
[----:B------:R-:W-:-:S04]  /*fc20*/  IMAD.IADD R3, R3, 0x1, R29 ;  /* 0x0000000103037824 */ /* 0x000fc800078e021d */
[----:B------:R-:W1:Y:S01]  /*fc30*/  SHFL.IDX PT, R20, R30, RZ, 0x181f ;  /* 0x00181fff1e147589 */ /* 0x000e6200000e0000 */
[----:B------:R-:W-:Y:S01]  /*fc40*/  LEA.HI.X R31, R2, UR9, R3, 0x1, P0 ;  /* 0x00000009021f7c11 */ /* 0x000fe200080f0c03 */
[C---:B------:R-:W-:Y:S01]  /*fc50*/  VIADD R2, R32.reuse, 0x60 ;  /* 0x0000006020027836 */ /* 0x040fe20000000000 */
[C---:B------:R-:W-:Y:S01]  /*fc60*/  ISETP.GE.AND P0, PT, R19.reuse, UR4, PT ;  /* 0x0000000413007c0c */ /* 0x040fe2000bf06270 */
[----:B------:R-:W2:Y:S03]  /*fc70*/  SHFL.IDX PT, R28, R30, 0x1, 0x181f ;  /* 0x00381f001e1c7f89 */ /* 0x000ea600000e0000 */
        /* <DEDUP_REMOVED lines=11> */
[----:B--2---:R-:W-:-:S03]  /*fd30*/  @!P2 LEA R20, P5, R19, R28, 0x1 ;  /* 0x0000001c1314a211 */ /* 0x004fc600078a08ff */
[----:B------:R-:W2:Y:S01]  /*fd40*/  SHFL.IDX PT, R31, R31, 0x3, 0x181f ;  /* 0x00781f001f1f7f89 */ /* 0x000ea200000e0000 */
[C---:B0-----:R-:W-:Y:S02]  /*fd50*/  @!P3 LEA R28, P6, R19.reuse, R34, 0x1 ;  /* 0x00000022131cb211 */ /* 0x041fe400078c08ff */
[C-C-:B------:R-:W-:Y:S02]  /*fd60*/  @!P1 LEA.HI.X R3, R19.reuse, R3, R156.reuse, 0x1, P4 ;  /* 0x0000000313039211 */ /* 0x140fe400020f0c9c */
[C-C-:B------:R-:W-:Y:S02]  /*fd70*/  @!P2 LEA.HI.X R21, R19.reuse, R29, R156.reuse, 0x1, P5 ;  /* 0x0000001d1315a211 */ /* 0x140fe400028f0c9c */
[----:B------:R-:W-:Y:S01]  /*fd80*/  @!P3 LEA.HI.X R29, R19, R33, R156, 0x1, P6 ;  /* 0x00000021131db211 */ /* 0x000fe200030f0c9c */
[----:B---3--:R0:W-:Y:S04]  /*fd90*/  @!P1 ST.E.128 desc[UR50][R2.64], R4 ;  /* 0x0000000402009985 */ /* 0x0081e8000c101d32 */
[----:B----4-:R0:W-:Y:S04]  /*fda0*/  @!P2 ST.E.128 desc[UR50][R20.64], R8 ;  /* 0x000000081400a985 */ /* 0x0101e8000c101d32 */
[----:B------:R0:W-:Y:S01]  /*fdb0*/  @!P3 ST.E.128 desc[UR50][R28.64], R24 ;  /* 0x000000181c00b985 */ /* 0x0001e2000c101d32 */
[----:B-12---:R-:W-:Y:S05]  /*fdc0*/  @P0 BRA `(.L_x_1110) ;  /* 0x0000000800700947 */ /* 0x006fea0003800000 */
[----:B0-----:R-:W-:-:S04]  /*fdd0*/  LEA R2, P0, R19, R30, 0x1 ;  /* 0x0000001e13027211 */ /* 0x001fc800078008ff */
[----:B------:R-:W-:-:S05]  /*fde0*/  LEA.HI.X R3, R19, R31, R156, 0x1, P0 ;  /* 0x0000001f13037211 */ /* 0x000fca00000f0c9c */
[----:B-----5:R1:W-:Y:S01]  /*fdf0*/  ST.E.128 desc[UR50][R2.64], R12 ;  /* 0x0000000c02007985 */ /* 0x0203e2000c101d32 */
[----:B------:R-:W-:Y:S05]  /*fe00*/  BRA `(.L_x_1110) ;  /* 0x0000000800607947 */ /* 0x000fea0003800000 */
.L_x_1108:
        /* <DEDUP_REMOVED lines=11> */
[----:B------:R-:W-:Y:S01]  /*fec0*/  UISETP.NE.U32.AND UP1, UPT, UR8, URZ, UPT ;  /* 0x0000003f0800728c */ /* 0x000fe2000bf25070 */
[----:B------:R-:W-:Y:S02]  /*fed0*/  IMAD.U32 R0, RZ, RZ, UR4 ;  /* 0x00000004ff007e24 */ /* 0x000fe4000f8e00ff */
[----:B------:R-:W2:Y:S01]  /*fee0*/  @P2 LDG.E R6, desc[UR50][R2.64] ;  /* 0x0000003202062981 */ /* 0x000ea2000c1e1900 */
[----:B------:R-:W-:-:S06]  /*fef0*/  UISETP.NE.AND.EX UP1, UPT, UR9, URZ, UPT, UP1 ;  /* 0x0000003f0900728c */ /* 0x000fcc000bf25310 */
[----:B------:R-:W-:-:S05]  /*ff00*/  PLOP3.LUT P3, PT, PT, PT, UP1, 0x80, 0x0 ;  /* 0x000000000000781c */ /* 0x000fca0003f6f018 */
[----:B------:R-:W-:Y:S02]  /*ff10*/  @UP1 ULDC.64 UR8, c[0x0][0xc08] ;  /* 0x0003020000081ab9 */ /* 0x000fe40000000a00 */
[----:B------:R-:W-:-:S06]  /*ff20*/  @UP1 UIMAD.WIDE UR8, UR40, 0x4, UR8 ;  /* 0x00000004280818a5 */ /* 0x000fcc000f8e0208 */
[----:B------:R-:W-:Y:S02]  /*ff30*/  IMAD.U32 R4, RZ, RZ, UR8 ;  /* 0x00000008ff047e24 */ /* 0x000fe4000f8e00ff */
[----:B------:R-:W-:-:S05]  /*ff40*/  IMAD.U32 R5, RZ, RZ, UR9 ;  /* 0x00000009ff057e24 */ /* 0x000fca000f8e00ff */
[----:B------:R1:W5:Y:S01]  /*ff50*/  @P3 LDG.E R0, desc[UR50][R4.64] ;  /* 0x0000003204003981 */ /* 0x000362000c1e1900 */
[----:B0-----:R-:W-:Y:S01]  /*ff60*/  ISETP.NE.AND P0, PT, R11, 0x1, PT ;  /* 0x000000010b00780c */ /* 0x001fe20003f05270 */
[----:B------:R-:W-:Y:S01]  /*ff70*/  UMOV UR4, URZ ;  /* 0x0000003f00047c82 */ /* 0x000fe20008000000 */
[----:B------:R-:W-:Y:S01]  /*ff80*/  USHF.R.S32.HI UR12, URZ, 0x1f, UR39 ;  /* 0x0000001f3f0c7899 */ /* 0x000fe20008011427 */
[----:B------:R-:W-:-:S10]  /*ff90*/  ISETP.GE.AND P1, PT, R157, 0xc0, PT ;  /* 0x000000c09d00780c */ /* 0x000fd40003f26270 */
[----:B------:R-:W0:Y:S01]  /*ffa0*/  @P0 LDC R9, c[0x0][0xbec] ;  /* 0x0002fb00ff090b82 */ /* 0x000e220000000800 */
[----:B--2---:R-:W-:Y:S01]  /*ffb0*/  @P2 R2UR UR4, R6 ;  /* 0x00000000060422ca */ /* 0x004fe200000e0000 */
[----:B01----:R-:W-:-:S14]  /*ffc0*/  @P3 BRA `(.L_x_1111) ;  /* 0x0000000000103947 */ /* 0x003fdc0003800000 */
[----:B------:R-:W-:Y:S05]  /*ffd0*/  @!P2 BRA `(.L_x_1111) ;  /* 0x00000000000ca947 */ /* 0x000fea0003800000 */
[----:B------:R-:W2:Y:S04]  /*ffe0*/  LDG.E R5, desc[UR50][R2.64] ;  /* 0x0000003202057981 */ /* 0x000ea8000c1e1900 */
[----:B-----5:R-:W2:Y:S02]  /*fff0*/  LDG.E R0, desc[UR50][R2.64+0x4] ;  /* 0x0000043202007981 */ /* 0x020ea4000c1e1900 */
[----:B--2---:R-:W-:-:S07]  /*10000*/  IMAD.IADD R0, R0, 0x1, -R5 ;  /* 0x0000000100007824 */ /* 0x004fce00078e0a05 */
.L_x_1111:
[----:B------:R-:W-:Y:S01]  /*10010*/  USHF.R.S32.HI UR8, URZ, 0x1f, UR40 ;  /* 0x0000001f3f087899 */ /* 0x000fe20008011428 */
[----:B------:R-:W-:Y:S01]  /*10020*/  BSSY B1, `(.L_x_1112) ;  /* 0x000002e000017945 */ /* 0x000fe20003800000 */
[----:B------:R-:W-:Y:S02]  /*10030*/  USHF.R.S32.HI UR11, URZ, 0x1f, UR4 ;  /* 0x0000001f3f0b7899 */ /* 0x000fe40008011404 */
[----:B------:R-:W-:Y:S02]  /*10040*/  USEL UR13, UR40, URZ, !UP0 ;  /* 0x0000003f280d7287 */ /* 0x000fe4000c000000 */
[----:B------:R-:W-:Y:S01]  /*10050*/  USEL UR14, UR8, URZ, !UP0 ;  /* 0x0000003f080e7287 */ /* 0x000fe2000c000000 */
[----:B------:R-:W-:Y:S11]  /*10060*/  @P1 BRA `(.L_x_1113) ;  /* 0x0000000000a41947 */ /* 0x000ff60003800000 */
[----:B------:R-:W0:Y:S01]  /*10070*/  S2R R3, SR_TID.X ;  /* 0x0000000000037919 */ /* 0x000e220000002100 */
[----:B------:R-:W1:Y:S01]  /*10080*/  LDC R7, c[0x0][0xbe8] ;  /* 0x0002fa00ff077b82 */ /* 0x000e620000000800 */
[----:B------:R-:W-:Y:S02]  /*10090*/  IMAD.U32 R4, RZ, RZ, UR41 ;  /* 0x00000029ff047e24 */ /* 0x000fe4000f8e00ff */
[----:B-1---5:R-:W-:-:S03]  /*100a0*/  IMAD R2, R0, R7, RZ ;  /* 0x0000000700027224 */ /* 0x022fc600078e02ff */
[----:B0-----:R-:W-:-:S04]  /*100b0*/  IADD3 R4, R4, -0x80, R3 ;  /* 0xffffff8004047810 */ /* 0x001fc80007ffe003 */
[----:B------:R-:W-:-:S13]  /*100c0*/  ISETP.GE.AND P1, PT, R4, R2, PT ;  /* 0x000000020400720c */ /* 0x000fda0003f26270 */
[----:B------:R-:W-:Y:S05]  /*100d0*/  @P1 BRA `(.L_x_1113) ;  /* 0x0000000000881947 */ /* 0x000fea0003800000 */
[----:B------:R-:W-:Y:S01]  /*100e0*/  ISETP.NE.AND P1, PT, R7, 0x1, PT ;  /* 0x000000010700780c */ /* 0x000fe20003f25270 */
[----:B------:R-:W-:Y:S01]  /*100f0*/  ULDC.64 UR16, c[0x0][0xb90] ;  /* 0x0002e40000107ab9 */ /* 0x000fe20000000a00 */
[----:B------:R-:W-:Y:S01]  /*10100*/  UMOV UR8, UR4 ;  /* 0x0000000400087c82 */ /* 0x000fe20008000000 */
[----:B------:R-:W-:Y:S01]  /*10110*/  UIMAD UR10, UR12, UR16, URZ ;  /* 0x000000100c0a72a4 */ /* 0x000fe2000f8e023f */
[----:B------:R-:W-:Y:S01]  /*10120*/  IMAD.MOV.U32 R2, RZ, RZ, R4 ;  /* 0x000000ffff027224 */ /* 0x000fe200078e0004 */
[----:B------:R-:W-:Y:S02]  /*10130*/  UMOV UR9, UR11 ;  /* 0x0000000b00097c82 */ /* 0x000fe40008000000 */
[----:B------:R-:W-:Y:S02]  /*10140*/  UIMAD.WIDE.U32 UR8, UR39, UR16, UR8 ;  /* 0x00000010270872a5 */ /* 0x000fe4000f8e0008 */
[----:B------:R-:W-:-:S03]  /*10150*/  UIMAD UR10, UR39, UR17, UR10 ;  /* 0x00000011270a72a4 */ /* 0x000fc6000f8e020a */
[----:B------:R-:W-:Y:S01]  /*10160*/  ULDC.64 UR16, c[0x0][0xb98] ;  /* 0x0002e60000107ab9 */ /* 0x000fe20000000a00 */
[----:B------:R-:W0:Y:S01]  /*10170*/  @P1 LDC R3, c[0x0][0xbec] ;  /* 0x0002fb00ff031b82 */ /* 0x000e220000000800 */
[----:B------:R-:W-:Y:S02]  /*10180*/  UIADD3 UR9, UR9, UR10, URZ ;  /* 0x0000000a09097290 */ /* 0x000fe4000fffe03f */
[----:B------:R-:W-:Y:S02]  /*10190*/  UIMAD UR10, UR14, UR16, URZ ;  /* 0x000000100e0a72a4 */ /* 0x000fe4000f8e023f */
[----:B------:R-:W-:Y:S02]  /*101a0*/  UIMAD.WIDE.U32 UR8, UR13, UR16, UR8 ;  /* 0x000000100d0872a5 */ /* 0x000fe4000f8e0008 */
[----:B------:R-:W-:Y:S01]  /*101b0*/  UIMAD UR10, UR13, UR17, UR10 ;  /* 0x000000110d0a72a4 */ /* 0x000fe2000f8e020a */
[----:B------:R-:W1:Y:S02]  /*101c0*/  @P1 LDC R6, c[0x0][0xbf0] ;  /* 0x0002fc00ff061b82 */ /* 0x000e640000000800 */
[----:B------:R-:W-:Y:S01]  /*101d0*/  ULDC.64 UR16, c[0x0][0xb88] ;  /* 0x0002e20000107ab9 */ /* 0x000fe20000000a00 */
[----:B0-----:R-:W-:-:S05]  /*101e0*/  @P1 IMAD.HI.U32 R3, R4, R3, RZ ;  /* 0x0000000304031227 */ /* 0x001fca00078e00ff */
[----:B-1----:R-:W-:Y:S01]  /*101f0*/  @P1 SHF.R.U32.HI R2, RZ, R6, R3 ;  /* 0x00000006ff021219 */ /* 0x002fe20000011603 */
[----:B------:R-:W-:-:S03]  /*10200*/  IMAD.U32 R6, RZ, RZ, UR10 ;  /* 0x0000000aff067e24 */ /* 0x000fc6000f8e00ff */
[--C-:B------:R-:W-:Y:S01]  /*10210*/  SHF.R.S32.HI R3, RZ, 0x1f, R2.reuse ;  /* 0x0000001fff037819 */ /* 0x100fe20000011402 */
[----:B------:R-:W-:Y:S01]  /*10220*/  IMAD.MOV R5, RZ, RZ, -R2 ;  /* 0x000000ffff057224 */ /* 0x000fe200078e0a02 */
[----:B------:R-:W-:-:S03]  /*10230*/  IADD3 R2, P1, R2, UR8, RZ ;  /* 0x0000000802027c10 */ /* 0x000fc6000ff3e0ff */
[----:B------:R-:W-:Y:S01]  /*10240*/  IMAD R5, R7, R5, R4 ;  /* 0x0000000507057224 */ /* 0x000fe200078e0204 */
[----:B------:R-:W-:Y:S01]  /*10250*/  IADD3.X R3, R3, UR9, R6, P1, !PT ;  /* 0x0000000903037c10 */ /* 0x000fe20008ffe406 */
[----:B------:R-:W-:-:S03]  /*10260*/  ULDC.64 UR8, c[0x0][0xb50] ;  /* 0x0002d40000087ab9 */ /* 0x000fc60000000a00 */
[----:B------:R-:W-:Y:S01]  /*10270*/  SHF.R.S32.HI R4, RZ, 0x1f, R5 ;  /* 0x0000001fff047819 */ /* 0x000fe20000011405 */
[----:B------:R-:W-:-:S04]  /*10280*/  IMAD.WIDE.U32 R2, R5, UR16, R2 ;  /* 0x0000001005027c25 */ /* 0x000fc8000f8e0002 */
[----:B------:R-:W-:-:S04]  /*10290*/  IMAD R4, R4, UR16, RZ ;  /* 0x0000001004047c24 */ /* 0x000fc8000f8e02ff */
[----:B------:R-:W-:Y:S01]  /*102a0*/  IMAD R7, R5, UR17, R4 ;  /* 0x0000001105077c24 */ /* 0x000fe2000f8e0204 */
[----:B------:R-:W-:-:S03]  /*102b0*/  LEA R4, P1, R2, UR8, 0x2 ;  /* 0x0000000802047c11 */ /* 0x000fc6000f8210ff */
[----:B------:R-:W-:-:S05]  /*102c0*/  IMAD.IADD R3, R3, 0x1, R7 ;  /* 0x0000000103037824 */ /* 0x000fca00078e0207 */
[----:B------:R-:W-:Y:S01]  /*102d0*/  LEA.HI.X R5, R2, UR9, R3, 0x2, P1 ;  /* 0x0000000902057c11 */ /* 0x000fe200088f1403 */
[----:B------:R-:W-:-:S05]  /*102e0*/  IMAD.MOV.U32 R3, RZ, RZ, -0x800000 ;  /* 0xff800000ff037424 */ /* 0x000fca00078e00ff */
[----:B------:R0:W-:Y:S02]  /*102f0*/  STG.E desc[UR50][R4.64], R3 ;  /* 0x0000000304007986 */ /* 0x0001e4000c101932 */
.L_x_1113:
[----:B------:R-:W-:Y:S05]  /*10300*/  BSYNC B1 ;  /* 0x0000000000017941 */ /* 0x000fea0003800000 */
.L_x_1112:
[----:B0-----:R-:W0:Y:S01]  /*10310*/  @P0 LDC R3, c[0x0][0xbf0] ;  /* 0x0002fc00ff030b82 */ /* 0x001e220000000800 */
[----:B------:R-:W-:Y:S01]  /*10320*/  ULDC.64 UR16, c[0x0][0xaa0] ;  /* 0x0002a80000107ab9 */ /* 0x000fe20000000a00 */
[----:B------:R-:W-:Y:S01]  /*10330*/  IMAD R2, R18, 0x30, R23 ;  /* 0x0000003012027824 */ /* 0x000fe200078e0217 */
[----:B------:R-:W-:Y:S01]  /*10340*/  UIMAD UR10, UR11, UR16, URZ ;  /* 0x000000100b0a72a4 */ /* 0x000fe2000f8e023f */
[----:B------:R-:W-:Y:S01]  /*10350*/  VIADD R20, R23, UR41 ;  /* 0x0000002917147c36 */ /* 0x000fe20008000000 */
[----:B------:R-:W-:Y:S01]  /*10360*/  UIMAD.WIDE.U32 UR8, UR4, UR16, URZ ;  /* 0x00000010040872a5 */ /* 0x000fe2000f8e003f */
[----:B------:R-:W-:Y:S01]  /*10370*/  VIADD R4, R2, UR41 ;  /* 0x0000002902047c36 */ /* 0x000fe20008000000 */
[----:B------:R-:W-:Y:S01]  /*10380*/  UIMAD UR10, UR4, UR17, UR10 ;  /* 0x00000011040a72a4 */ /* 0x000fe2000f8e020a */
[----:B-----5:R-:W-:Y:S02]  /*10390*/  IMAD R13, R0, R11, RZ ;  /* 0x0000000b000d7224 */ /* 0x020fe400078e02ff */
[----:B------:R-:W-:Y:S01]  /*103a0*/  ULDC.64 UR16, c[0x0][0xae8] ;  /* 0x0002ba0000107ab9 */ /* 0x000fe20000000a00 */
[----:B------:R-:W-:Y:S01]  /*103b0*/  UIADD3 UR9, UR9, UR10, URZ ;  /* 0x0000000a09097290 */ /* 0x000fe2000fffe03f */
[----:B------:R-:W-:Y:S01]  /*103c0*/  @P0 IMAD.HI.U32 R2, R4, R9, RZ ;  /* 0x0000000904020227 */ /* 0x000fe200078e00ff */
[----:B------:R-:W-:-:S02]  /*103d0*/  UIMAD UR4, UR12, UR16, URZ ;  /* 0x000000100c0472a4 */ /* 0x000fc4000f8e023f */
[----:B------:R-:W-:Y:S01]  /*103e0*/  UIMAD.WIDE.U32 UR8, UR39, UR16, UR8 ;  /* 0x00000010270872a5 */ /* 0x000fe2000f8e0008 */
[----:B------:R-:W-:Y:S01]  /*103f0*/  IMAD.MOV.U32 R5, RZ, RZ, R4 ;  /* 0x000000ffff057224 */ /* 0x000fe200078e0004 */
[----:B------:R-:W-:Y:S01]  /*10400*/  UIMAD UR4, UR39, UR17, UR4 ;  /* 0x00000011270472a4 */ /* 0x000fe2000f8e0204 */
[----:B------:R-:W-:Y:S01]  /*10410*/  VIADD R0, R20, 0x30 ;  /* 0x0000003014007836 */ /* 0x000fe20000000000 */
[----:B------:R-:W-:Y:S02]  /*10420*/  ULDC.64 UR10, c[0x0][0xaf0] ;  /* 0x0002bc00000a7ab9 */ /* 0x000fe40000000a00 */
[----:B------:R-:W-:Y:S02]  /*10430*/  UIADD3 UR9, UR9, UR4, URZ ;  /* 0x0000000409097290 */ /* 0x000fe4000fffe03f */
[----:B------:R-:W-:Y:S01]  /*10440*/  UIMAD UR4, UR14, UR10, URZ ;  /* 0x0000000a0e0472a4 */ /* 0x000fe2000f8e023f */
[----:B0-----:R-:W-:Y:S01]  /*10450*/  @P0 SHF.R.U32.HI R5, RZ, R3, R2 ;  /* 0x00000003ff050219 */ /* 0x001fe20000011602 */
[----:B------:R-:W-:-:S02]  /*10460*/  UIMAD.WIDE.U32 UR8, UR13, UR10, UR8 ;  /* 0x0000000a0d0872a5 */ /* 0x000fc4000f8e0008 */
[----:B------:R-:W-:Y:S01]  /*10470*/  UIMAD UR4, UR13, UR11, UR4 ;  /* 0x0000000b0d0472a4 */ /* 0x000fe2000f8e0204 */
[--C-:B------:R-:W-:Y:S01]  /*10480*/  SHF.R.S32.HI R2, RZ, 0x1f, R5.reuse ;  /* 0x0000001fff027819 */ /* 0x100fe20000011405 */
[----:B------:R-:W-:Y:S01]  /*10490*/  IMAD.MOV R7, RZ, RZ, -R5 ;  /* 0x000000ffff077224 */ /* 0x000fe200078e0a05 */
[----:B------:R-:W-:Y:S01]  /*104a0*/  ULDC.64 UR10, c[0x0][0xae0] ;  /* 0x0002b800000a7ab9 */ /* 0x000fe20000000a00 */
[----:B------:R-:W-:Y:S02]  /*104b0*/  UIADD3 UR4, UR9, UR4, URZ ;  /* 0x0000000409047290 */ /* 0x000fe4000fffe03f */
[----:B------:R-:W-:Y:S02]  /*104c0*/  IMAD.U32 R3, RZ, RZ, UR9 ;  /* 0x00000009ff037e24 */ /* 0x000fe4000f8e00ff */
[----:B------:R-:W-:Y:S02]  /*104d0*/  IMAD R7, R11, R7, R4 ;  /* 0x000000070b077224 */ /* 0x000fe400078e0204 */
[----:B------:R-:W-:-:S02]  /*104e0*/  IMAD R6, R2, UR10, RZ ;  /* 0x0000000a02067c24 */ /* 0x000fc4000f8e02ff */
        /* <DEDUP_REMOVED lines=12> */
[----:B------:R-:W-:Y:S01]  /*105b0*/  IMAD.IADD R3, R3, 0x1, R5 ;  /* 0x0000000103037824 */ /* 0x000fe200078e0205 */
[----:B------:R-:W-:-:S04]  /*105c0*/  LEA R4, P0, R2, UR8, 0x1 ;  /* 0x0000000802047c11 */ /* 0x000fc8000f8008ff */
[----:B------:R-:W-:Y:S01]  /*105d0*/  LEA.HI.X R8, R2, UR9, R3, 0x1, P0 ;  /* 0x0000000902087c11 */ /* 0x000fe200080f0c03 */
[----:B------:R-:W0:Y:S01]  /*105e0*/  SHFL.IDX PT, R6, R4, RZ, 0x181f ;  /* 0x00181fff04067589 */ /* 0x000e2200000e0000 */
[----:B------:R-:W-:Y:S01]  /*105f0*/  ISETP.GE.AND P0, PT, R19, UR4, PT ;  /* 0x0000000413007c0c */ /* 0x000fe2000bf06270 */
[C---:B------:R-:W-:Y:S02]  /*10600*/  VIADD R2, R20.reuse, 0x60 ;  /* 0x0000006014027836 */ /* 0x040fe40000000000 */
[----:B------:R-:W1:Y:S01]  /*10610*/  SHFL.IDX PT, R10, R4, 0x1, 0x181f ;  /* 0x00381f00040a7f89 */ /* 0x000e6200000e0000 */
[CC--:B------:R-:W-:Y:S01]  /*10620*/  ISETP.GE.OR P3, PT, R20.reuse, R13.reuse, P0 ;  /* 0x0000000d1400720c */ /* 0x0c0fe20000766670 */
[----:B------:R-:W-:Y:S01]  /*10630*/  VIADD R3, R20, 0x90 ;  /* 0x0000009014037836 */ /* 0x000fe20000000000 */
[-C--:B------:R-:W-:Y:S01]  /*10640*/  ISETP.GE.OR P2, PT, R0, R13.reuse, P0 ;  /* 0x0000000d0000720c */ /* 0x080fe20000746670 */
[----:B------:R-:W2:Y:S01]  /*10650*/  SHFL.IDX PT, R12, R4, 0x2, 0x181f ;  /* 0x00581f00040c7f89 */ /* 0x000ea200000e0000 */
[----:B------:R-:W-:-:S02]  /*10660*/  ISETP.GE.OR P1, PT, R2, R13, P0 ;  /* 0x0000000d0200720c */ /* 0x000fc40000726670 */
[----:B------:R-:W-:Y:S01]  /*10670*/  ISETP.GE.OR P0, PT, R3, R13, P0 ;  /* 0x0000000d0300720c */ /* 0x000fe20000706670 */
[----:B------:R-:W3:Y:S04]  /*10680*/  SHFL.IDX PT, R5, R8, RZ, 0x181f ;  /* 0x00181fff08057589 */ /* 0x000ee800000e0000 */
        /* <DEDUP_REMOVED lines=16> */
.L_x_1110:
[----:B------:R-:W-:Y:S05]  /*10790*/  BSYNC B0 ;  /* 0x0000000000007941 */ /* 0x000fea0003800000 */
.L_x_1107:
[----:B------:R-:W-:Y:S02]  /*107a0*/  ULDC UR4, c[0x0][0xc3c] ;  /* 0x00030f0000047ab9 */ /* 0x000fe40000000800 */
[----:B------:R-:W-:-:S06]  /*107b0*/  UISETP.GE.AND UP0, UPT, UR6, UR4, UPT ;  /* 0x000000040600728c */ /* 0x000fcc000bf06270 */
[----:B------:R-:W-:-:S13]  /*107c0*/  PLOP3.LUT P0, PT, PT, PT, UP0, 0x80, 0x0 ;  /* 0x000000000000781c */ /* 0x000fda0003f0f008 */
[----:B------:R-:W-:Y:S05]  /*107d0*/  @!P0 BRA `(.L_x_1114) ;  /* 0xffffff0400848947 */ /* 0x000fea000383ffff */
[----:B------:R-:W-:Y:S05]  /*107e0*/  EXIT ;  /* 0x000000000000794d */ /* 0x000fea0003800000 */
.L_x_1025:
[----:B------:R-:W-:-:S08]  /*107f0*/  NOP ;  /* 0x0000000000007918 */ /* 0x000fd00000000000 */
[----:B------:R-:W0:-:S00]  /*10800*/  USETMAXREG.DEALLOC.CTAPOOL 0x20 ;  /* 0x00000020000079c8 */ /* 0x000e0000080e0500 */
        /* <DEDUP_REMOVED lines=16> */
.L_x_1115:
        /* <DEDUP_REMOVED lines=42> */
.L_x_1121:
        /* <DEDUP_REMOVED lines=12> */
.L_x_1120:
[----:B------:R-:W-:Y:S05]  /*10c70*/  BSYNC B0 ;  /* 0x0000000000007941 */ /* 0x000fea0003800000 */
.L_x_1119:
[----:B0----5:R-:W0:Y:S02]  /*10c80*/  SHFL.UP PT, R2, R0, 0x1, RZ ;  /* 0x0420000000027989 */ /* 0x021e2400000e00ff */
        /* <DEDUP_REMOVED lines=20> */
.L_x_1117:
[----:B------:R-:W-:-:S04]  /*10dd0*/  IMAD.IADD R13, R4, 0x1, -R3 ;  /* 0x00000001040d7824 */ /* 0x000fc800078e0a03 */
[----:B------:R-:W-:-:S05]  /*10de0*/  IMAD R2, R6, UR5, R13 ;  /* 0x0000000506027c24 */ /* 0x000fca000f8e020d */
[----:B------:R-:W-:Y:S02]  /*10df0*/  ISETP.GT.AND P0, PT, R2, UR6, PT ;  /* 0x0000000602007c0c */ /* 0x000fe4000bf04270 */
[----:B------:R-:W0:Y:S11]  /*10e00*/  LDC.64 R2, c[0x0][0xc90] ;  /* 0x00032400ff027b82 */ /* 0x000e360000000a00 */
[----:B------:R-:W-:-:S04]  /*10e10*/  VOTE.ANY R9, PT, !P0 ;  /* 0x0000000000097806 */ /* 0x000fc800040e0100 */
[----:B------:R-:W1:Y:S02]  /*10e20*/  POPC R15, R9 ;  /* 0x00000009000f7309 */ /* 0x000e640000000000 */
[----:B-1----:R-:W-:-:S04]  /*10e30*/  VIADD R19, R15, UR4 ;  /* 0x000000040f137c36 */ /* 0x002fc80008000000 */
[----:B0-----:R-:W-:-:S05]  /*10e40*/  IMAD.WIDE R2, R19, 0x4, R2 ;  /* 0x0000000413027825 */ /* 0x001fca00078e0202 */
[----:B------:R-:W2:Y:S01]  /*10e50*/  LDG.E R7, desc[UR50][R2.64] ;  /* 0x0000003202077981 */ /* 0x000ea2000c1e1900 */
[----:B------:R-:W-:-:S03]  /*10e60*/  ISETP.NE.AND P0, PT, R9, RZ, PT ;  /* 0x000000ff0900720c */ /* 0x000fc60003f05270 */
[----:B------:R-:W2:Y:S02]  /*10e70*/  SHFL.IDX PT, R0, R0, R15, 0x1f ;  /* 0x00001f0f00007589 */ /* 0x000ea400000e0000 */
[----:B--2---:R-:W-:-:S05]  /*10e80*/  IMAD R4, R0, R7, RZ ;  /* 0x0000000700047224 */ /* 0x004fca00078e02ff */
[----:B------:R-:W-:-:S04]  /*10e90*/  IABS R8, R4 ;  /* 0x0000000400087213 */ /* 0x000fc80000000000 */
[----:B------:R-:W0:Y:S08]  /*10ea0*/  I2F.RP R10, R8 ;  /* 0x00000008000a7306 */ /* 0x000e300000209400 */
[----:B0-----:R-:W0:Y:S02]  /*10eb0*/  MUFU.RCP R10, R10 ;  /* 0x0000000a000a7308 */ /* 0x001e240000001000 */
[----:B0-----:R-:W-:-:S06]  /*10ec0*/  VIADD R11, R10, 0xffffffe ;  /* 0x0ffffffe0a0b7836 */ /* 0x001fcc0000000000 */
[----:B------:R-:W0:Y:S02]  /*10ed0*/  F2I.FTZ.U32.TRUNC.NTZ R3, R11 ;  /* 0x0000000b00037305 */ /* 0x000e24000021f000 */
[----:B0-----:R-:W-:Y:S01]  /*10ee0*/  IMAD.MOV R11, RZ, RZ, -R3 ;  /* 0x000000ffff0b7224 */ /* 0x001fe200078e0a03 */
[----:B------:R-:W-:Y:S06]  /*10ef0*/  @!P0 BRA `(.L_x_1122) ;  /* 0x0000000000088947 */ /* 0x000fec0003800000 */
[----:B------:R-:W-:-:S05]  /*10f00*/  VIADD R9, R15, 0xffffffff ;  /* 0xffffffff0f097836 */ /* 0x000fca0000000000 */
[----:B------:R0:W1:Y:S02]  /*10f10*/  SHFL.IDX PT, R16, R6, R9, 0x1f ;  /* 0x00001f0906107589 */ /* 0x00006400000e0000 */
.L_x_1122:
[----:B-1----:R-:W-:Y:S01]  /*10f20*/  IMAD R16, R16, UR5, R13 ;  /* 0x0000000510107c24 */ /* 0x002fe2000f8e020d */
[----:B------:R-:W-:Y:S01]  /*10f30*/  IABS R10, R4 ;  /* 0x00000004000a7213 */ /* 0x000fe20000000000 */
[----:B------:R-:W-:Y:S02]  /*10f40*/  IMAD R11, R11, R8, RZ ;  /* 0x000000080b0b7224 */ /* 0x000fe400078e02ff */
[----:B------:R-:W-:Y:S01]  /*10f50*/  IMAD.MOV.U32 R2, RZ, RZ, RZ ;  /* 0x000000ffff027224 */ /* 0x000fe200078e00ff */
[----:B0-----:R-:W-:Y:S01]  /*10f60*/  IADD3 R9, -R16, UR6, RZ ;  /* 0x0000000610097c10 */ /* 0x001fe2000fffe1ff */
[----:B------:R-:W-:Y:S02]  /*10f70*/  IMAD.MOV R10, RZ, RZ, -R10 ;  /* 0x000000ffff0a7224 */ /* 0x000fe400078e0a0a */
[----:B------:R-:W-:Y:S01]  /*10f80*/  IMAD.HI.U32 R2, R3, R11, R2 ;  /* 0x0000000b03027227 */ /* 0x000fe200078e0002 */
[----:B------:R-:W-:-:S05]  /*10f90*/  IABS R6, R9 ;  /* 0x0000000900067213 */ /* 0x000fca0000000000 */
[----:B------:R-:W-:Y:S02]  /*10fa0*/  IMAD.MOV.U32 R3, RZ, RZ, R6 ;  /* 0x000000ffff037224 */ /* 0x000fe400078e0006 */
        /* <DEDUP_REMOVED lines=13> */
[----:B------:R-:W-:Y:S02]  /*11080*/  IMAD R6, R7, R2, RZ ;  /* 0x0000000207067224 */ /* 0x000fe400078e02ff */
[----:B------:R-:W-:Y:S02]  /*11090*/  IMAD.MOV R2, RZ, RZ, -R2 ;  /* 0x000000ffff027224 */ /* 0x000fe400078e0a02 */
[----:B------:R-:W-:Y:S02]  /*110a0*/  IMAD.MOV R8, RZ, RZ, -R6 ;  /* 0x000000ffff087224 */ /* 0x000fe400078e0a06 */
[----:B------:R-:W-:Y:S02]  /*110b0*/  IMAD R4, R4, R2, R9 ;  /* 0x0000000204047224 */ /* 0x000fe400078e0209 */
[----:B------:R-:W-:Y:S01]  /*110c0*/  IMAD.MOV.U32 R2, RZ, RZ, RZ ;  /* 0x000000ffff027224 */ /* 0x000fe200078e00ff */
[----:B------:R-:W-:-:S04]  /*110d0*/  VIADDMNMX R7, R8, UR5, R7, PT ;  /* 0x0000000508077c46 */ /* 0x000fc8000b800107 */
[-C--:B------:R-:W-:Y:S02]  /*110e0*/  IABS R8, R7.reuse ;  /* 0x0000000700087213 */ /* 0x080fe40000000000 */
[----:B------:R-:W-:Y:S02]  /*110f0*/  IABS R12, R7 ;  /* 0x00000007000c7213 */ /* 0x000fe40000000000 */
[----:B------:R-:W0:Y:S08]  /*11100*/  I2F.RP R10, R8 ;  /* 0x00000008000a7306 */ /* 0x000e300000209400 */
[----:B0-----:R-:W0:Y:S02]  /*11110*/  MUFU.RCP R10, R10 ;  /* 0x0000000a000a7308 */ /* 0x001e240000001000 */
[----:B0-----:R-:W-:-:S06]  /*11120*/  VIADD R3, R10, 0xffffffe ;  /* 0x0ffffffe0a037836 */ /* 0x001fcc0000000000 */
[----:B------:R-:W0:Y:S02]  /*11130*/  F2I.FTZ.U32.TRUNC.NTZ R3, R3 ;  /* 0x0000000300037305 */ /* 0x000e24000021f000 */
[----:B0-----:R-:W-:-:S04]  /*11140*/  IMAD.MOV R11, RZ, RZ, -R3 ;  /* 0x000000ffff0b7224 */ /* 0x001fc800078e0a03 */
[----:B------:R-:W-:Y:S01]  /*11150*/  IMAD R9, R11, R8, RZ ;  /* 0x000000080b097224 */ /* 0x000fe200078e02ff */
[----:B------:R-:W-:-:S03]  /*11160*/  IABS R11, R4 ;  /* 0x00000004000b7213 */ /* 0x000fc60000000000 */
[----:B------:R-:W-:-:S04]  /*11170*/  IMAD.HI.U32 R2, R3, R9, R2 ;  /* 0x0000000903027227 */ /* 0x000fc800078e0002 */
[----:B------:R-:W-:Y:S02]  /*11180*/  IMAD.MOV.U32 R9, RZ, RZ, R11 ;  /* 0x000000ffff097224 */ /* 0x000fe400078e000b */
[----:B------:R-:W-:Y:S02]  /*11190*/  IMAD.MOV R3, RZ, RZ, -R12 ;  /* 0x000000ffff037224 */ /* 0x000fe400078e0a0c */
        /* <DEDUP_REMOVED lines=8> */
[----:B------:R-:W-:Y:S01]  /*11220*/  ISETP.GE.AND P2, PT, R3, RZ, PT ;  /* 0x000000ff0300720c */ /* 0x000fe20003f46270 */
[----:B------:R-:W-:-:S06]  /*11230*/  IMAD.IADD R3, R4, 0x1, R6 ;  /* 0x0000000104037824 */ /* 0x000fcc00078e0206 */
[----:B------:R-:W-:-:S06]  /*11240*/  @P0 VIADD R2, R2, 0x1 ;  /* 0x0000000102020836 */ /* 0x000fcc0000000000 */
[----:B------:R-:W-:Y:S01]  /*11250*/  @!P2 IMAD.MOV R2, RZ, RZ, -R2 ;  /* 0x000000ffff02a224 */ /* 0x000fe200078e0a02 */
[----:B------:R-:W-:Y:S01]  /*11260*/  @!P1 LOP3.LUT R2, RZ, R7, RZ, 0x33, !PT ;  /* 0x00000007ff029212 */ /* 0x000fe200078e33ff */
[----:B------:R-:W-:-:S03]  /*11270*/  IMAD.MOV R7, RZ, RZ, -R7 ;  /* 0x000000ffff077224 */ /* 0x000fc600078e0a07 */
[----:B------:R-:W-:Y:S01]  /*11280*/  LOP3.LUT R17, RZ, R2, RZ, 0x33, !PT ;  /* 0x00000002ff117212 */ /* 0x000fe200078e33ff */
[----:B------:R-:W-:-:S04]  /*11290*/  IMAD R18, R2, R7, R3 ;  /* 0x0000000702127224 */ /* 0x000fc800078e0203 */
[----:B------:R-:W-:Y:S01]  /*112a0*/  IMAD.IADD R17, R0, 0x1, R17 ;  /* 0x0000000100117824 */ /* 0x000fe200078e0211 */
[----:B------:R-:W-:Y:S06]  /*112b0*/  BRA `(.L_x_1123) ;  /* 0x00000000000c7947 */ /* 0x000fec0003800000 */
.L_x_1118:
[----:B------:R-:W-:Y:S02]  /*112c0*/  IMAD.MOV.U32 R17, RZ, RZ, RZ ;  /* 0x000000ffff117224 */ /* 0x000fe400078e00ff */
[----:B------:R-:W-:Y:S02]  /*112d0*/  IMAD.U32 R16, RZ, RZ, UR6 ;  /* 0x00000006ff107e24 */ /* 0x000fe4000f8e00ff */
[----:B------:R-:W-:-:S07]  /*112e0*/  IMAD.MOV.U32 R18, RZ, RZ, RZ ;  /* 0x000000ffff127224 */ /* 0x000fce00078e00ff */
.L_x_1123:
[----:B------:R-:W-:-:S13]  /*112f0*/  ISETP.NE.AND P0, PT, R5, RZ, PT ;  /* 0x000000ff0500720c */ /* 0x000fda0003f05270 */
[----:B------:R-:W0:Y:S01]  /*11300*/  @!P0 S2R R3, SR_CgaCtaId ;  /* 0x0000000000038919 */ /* 0x000e220000008800 */
[----:B------:R-:W-:-:S04]  /*11310*/  @!P0 MOV R0, 0x400 ;  /* 0x0000040000008802 */ /* 0x000fc80000000f00 */
[----:B0-----:R-:W-:-:S05]  /*11320*/  @!P0 LEA R0, R3, R0, 0x18 ;  /* 0x0000000003008211 */ /* 0x001fca00078ec0ff */
[----:B------:R0:W-:Y:S01]  /*11330*/  @!P0 STS.128 [R0+0x168d0], R16 ;  /* 0x0168d01000008388 */ /* 0x0001e20000000c00 */
[----:B------:R-:W-:Y:S06]  /*11340*/  BAR.ARV 0x5, 0x200 ;  /* 0x0148000000007b1d */ /* 0x000fec0000002000 */
.L_x_1116:
[----:B------:R2:W-:Y:S01]  /*11350*/  STL [R1+0x24], RZ ;  /* 0x000024ff01007387 */ /* 0x0005e20000100800 */
[----:B------:R-:W-:Y:S01]  /*11360*/  ULDC UR4, c[0x0][0xc3c] ;  /* 0x00030f0000047ab9 */ /* 0x000fe20000000800 */
[----:B------:R-:W-:Y:S01]  /*11370*/  IMAD.MOV.U32 R26, RZ, RZ, 0x1 ;  /* 0x00000001ff1a7424 */ /* 0x000fe200078e00ff */
[----:B-1----:R-:W-:Y:S01]  /*11380*/  ISETP.GE.AND P0, PT, R19, UR4, PT ;  /* 0x0000000413007c0c */ /* 0x002fe2000bf06270 */
[----:B------:R-:W-:-:S12]  /*11390*/  IMAD.MOV.U32 R23, RZ, RZ, RZ ;  /* 0x000000ffff177224 */ /* 0x000fd800078e00ff */
[----:B--2---:R-:W-:Y:S05]  /*113a0*/  @P0 BRA `(.L_x_1124) ;  /* 0x0000004800a40947 */ /* 0x004fea0003800000 */
[----:B------:R-:W1:Y:S01]  /*113b0*/  S2R R5, SR_TID.X ;  /* 0x0000000000057919 */ /* 0x000e620000002100 */
[----:B------:R-:W2:Y:S01]  /*113c0*/  S2UR UR5, SR_CgaCtaId ;  /* 0x00000000000579c3 */ /* 0x000ea20000008800 */
[----:B------:R-:W-:Y:S01]  /*113d0*/  UMOV UR4, 0x400 ;  /* 0x0000040000047882 */ /* 0x000fe20000000000 */
[----:B------:R-:W-:Y:S01]  /*113e0*/  BSSY B8, `(.L_x_1124) ;  /* 0x00004a5000087945 */ /* 0x000fe20003800000 */
[----:B------:R3:W-:Y:S01]  /*113f0*/  STL [R1+0x24], RZ ;  /* 0x000024ff01007387 */ /* 0x0007e20000100800 */
[----:B------:R-:W-:Y:S01]  /*11400*/  IMAD.MOV.U32 R26, RZ, RZ, 0x1 ;  /* 0x00000001ff1a7424 */ /* 0x000fe200078e00ff */
[----:B------:R-:W-:Y:S01]  /*11410*/  ULDC UR37, c[0x0][0xc] ;  /* 0x0000030000257ab9 */ /* 0x000fe20000000800 */
[----:B------:R-:W-:Y:S01]  /*11420*/  IMAD.MOV.U32 R23, RZ, RZ, RZ ;  /* 0x000000ffff177224 */ /* 0x000fe200078e00ff */
[----:B------:R-:W-:Y:S01]  /*11430*/  ULDC.64 UR38, c[0x0][0x198] ;  /* 0x0000660000267ab9 */ /* 0x000fe20000000a00 */
[----:B--2---:R-:W-:-:S06]  /*11440*/  ULEA UR4, UR5, UR4, 0x18 ;  /* 0x0000000405047291 */ /* 0x004fcc000f8ec03f */
[----:B------:R-:W-:Y:S01]  /*11450*/  IMAD.U32 R22, RZ, RZ, UR4 ;  /* 0x00000004ff167e24 */ /* 0x000fe2000f8e00ff */
[C---:B-1----:R-:W-:Y:S01]  /*11460*/  LOP3.LUT R4, R5.reuse, 0x7f, RZ, 0xc0, !PT ;  /* 0x0000007f05047812 */ /* 0x042fe200078ec0ff */
[----:B0-----:R-:W-:-:S04]  /*11470*/  IMAD.SHL.U32 R0, R5, 0x8, RZ ;  /* 0x0000000805007824 */ /* 0x001fc800078e00ff */
[----:B------:R-:W-:Y:S01]  /*11480*/  IMAD.SHL.U32 R3, R4, 0x8, RZ ;  /* 0x0000000804037824 */ /* 0x000fe200078e00ff */
[----:B------:R-:W-:Y:S02]  /*11490*/  LOP3.LUT R2, R0, 0x1f8, RZ, 0xc0, !PT ;  /* 0x000001f800027812 */ /* 0x000fe400078ec0ff */
[----:B------:R-:W-:Y:S02]  /*114a0*/  SHF.R.U32.HI R4, RZ, 0x3, R4 ;  /* 0x00000003ff047819 */ /* 0x000fe40000011604 */
[----:B------:R-:W-:-:S04]  /*114b0*/  LOP3.LUT R2, R2, 0x38, R5, 0x78, !PT ;  /* 0x0000003802027812 */ /* 0x000fc800078e7805 */
[----:B------:R-:W-:Y:S01]  /*114c0*/  LOP3.LUT R3, R2, 0x200, R3, 0xf8, !PT ;  /* 0x0000020002037812 */ /* 0x000fe200078ef803 */
[----:B------:R-:W-:-:S04]  /*114d0*/  IMAD.SHL.U32 R2, R5, 0x10, RZ ;  /* 0x0000001005027824 */ /* 0x000fc800078e00ff */
[----:B------:R-:W-:Y:S01]  /*114e0*/  IMAD R0, R3, 0x2, R22 ;  /* 0x0000000203007824 */ /* 0x000fe200078e0216 */
[----:B------:R-:W-:-:S04]  /*114f0*/  LOP3.LUT R2, R4, 0x70, R2, 0xf8, !PT ;  /* 0x0000007004027812 */ /* 0x000fc800078ef802 */
[----:B------:R3:W-:Y:S03]  /*11500*/  STL [R1+0x4], R0 ;  /* 0x0000040001007387 */ /* 0x0007e60000100800 */
.L_x_1222:
[----:B------:R-:W-:Y:S05]  /*11510*/  YIELD ;  /* 0x0000000000007946 */ /* 0x000fea0003800000 */
[----:B------:R-:W-:Y:S01]  /*11520*/  ULDC.64 UR4, c[0x0][0xa28] ;  /* 0x00028a0000047ab9 */ /* 0x000fe20000000a00 */
[----:B---3--:R-:W-:Y:S01]  /*11530*/  IMAD.MOV.U32 R0, RZ, RZ, RZ ;  /* 0x000000ffff007224 */ /* 0x008fe200078e00ff */
[----:B------:R-:W-:Y:S01]  /*11540*/  ISETP.NE.U32.AND P0, PT, RZ, UR4, PT ;  /* 0x00000004ff007c0c */ /* 0x000fe2000bf05070 */
[----:B0-----:R-:W0:Y:S01]  /*11550*/  LDC.64 R4, c[0x0][0xa00] ;  /* 0x00028000ff047b82 */ /* 0x001e220000000a00 */
[----:B-1----:R-:W-:Y:S01]  /*11560*/  IMAD.MOV.U32 R8, RZ, RZ, RZ ;  /* 0x000000ffff087224 */ /* 0x002fe200078e00ff */
[----:B------:R-:W-:Y:S01]  /*11570*/  ULDC.64 UR6, c[0x0][0xa08] ;  /* 0x0002820000067ab9 */ /* 0x000fe20000000a00 */
[----:B------:R-:W-:Y:S01]  /*11580*/  ISETP.NE.AND.EX P0, PT, RZ, UR5, PT, P0 ;  /* 0x00000005ff007c0c */ /* 0x000fe2000bf05300 */
[----:B------:R-:W-:-:S12]  /*11590*/  ULDC.64 UR4, c[0x0][0xa18] ;  /* 0x0002860000047ab9 */ /* 0x000fd80000000a00 */
[----:B------:R-:W1:Y:S02]  /*115a0*/  @P0 LDC.64 R2, c[0x0][0xa28] ;  /* 0x00028a00ff020b82 */ /* 0x000e640000000a00 */
[----:B-1----:R-:W-:-:S05]  /*115b0*/  @P0 IMAD.WIDE R2, R19, 0x4, R2 ;  /* 0x0000000413020825 */ /* 0x002fca00078e0202 */
[----:B------:R1:W5:Y:S01]  /*115c0*/  @P0 LDG.E R0, desc[UR50][R2.64] ;  /* 0x0000003202000981 */ /* 0x000362000c1e1900 */
[----:B------:R-:W-:Y:S01]  /*115d0*/  ISETP.NE.U32.AND P0, PT, RZ, UR4, PT ;  /* 0x00000004ff007c0c */ /* 0x000fe2000bf05070 */
[----:B0-----:R-:W-:Y:S01]  /*115e0*/  IMAD.WIDE R4, R19, 0x4, R4 ;  /* 0x0000000413047825 */ /* 0x001fe200078e0204 */
[----:B------:R-:W-:Y:S02]  /*115f0*/  ISETP.NE.U32.AND P1, PT, RZ, UR6, PT ;  /* 0x00000006ff007c0c */ /* 0x000fe4000bf25070 */
[----:B------:R-:W-:Y:S01]  /*11600*/  ISETP.NE.AND.EX P2, PT, RZ, UR5, PT, P0 ;  /* 0x00000005ff007c0c */ /* 0x000fe2000bf45300 */
[----:B------:R-:W-:Y:S01]  /*11610*/  ULDC.64 UR4, c[0x0][0xa00] ;  /* 0x0002800000047ab9 */ /* 0x000fe20000000a00 */
[----:B------:R-:W-:Y:S01]  /*11620*/  ISETP.NE.AND.EX P1, PT, RZ, UR7, PT, P1 ;  /* 0x00000007ff007c0c */ /* 0x000fe2000bf25310 */
[----:B------:R-:W-:Y:S01]  /*11630*/  IMAD.MOV.U32 R27, RZ, RZ, RZ ;  /* 0x000000ffff1b7224 */ /* 0x000fe200078e00ff */
[----:B------:R-:W-:Y:S01]  /*11640*/  ISETP.NE.U32.AND P0, PT, RZ, UR4, PT ;  /* 0x00000004ff007c0c */ /* 0x000fe2000bf05070 */
[----:B-1----:R-:W0:Y:S03]  /*11650*/  LDC.64 R2, c[0x0][0xa08] ;  /* 0x00028200ff027b82 */ /* 0x002e260000000a00 */
[----:B------:R-:W-:-:S05]  /*11660*/  ISETP.NE.AND.EX P0, PT, RZ, UR5, PT, P0 ;  /* 0x00000005ff007c0c */ /* 0x000fca000bf05300 */
[----:B------:R-:W1:Y:S08]  /*11670*/  @P2 LDC.64 R6, c[0x0][0xa18] ;  /* 0x00028600ff062b82 */ /* 0x000e700000000a00 */
[----:B--2---:R-:W2:Y:S01]  /*11680*/  @P0 LDG.E R8, desc[UR50][R4.64] ;  /* 0x0000003204080981 */ /* 0x004ea2000c1e1900 */
[----:B------:R-:W-:Y:S01]  /*11690*/  ULDC UR4, c[0x0][0x288] ;  /* 0x0000a20000047ab9 */ /* 0x000fe20000000800 */
[----:B0-----:R-:W-:-:S05]  /*116a0*/  IMAD.WIDE R2, R19, 0x4, R2 ;  /* 0x0000000413027825 */ /* 0x001fca00078e0202 */
[----:B------:R0:W5:Y:S01]  /*116b0*/  @P1 LDG.E R27, desc[UR50][R2.64] ;  /* 0x00000032021b1981 */ /* 0x000162000c1e1900 */
[----:B-1----:R-:W-:-:S03]  /*116c0*/  @P2 IMAD.WIDE R6, R19, 0x4, R6 ;  /* 0x0000000413062825 */ /* 0x002fc600078e0206 */
[----:B--2---:R1:W-:Y:S02]  /*116d0*/  STL [R1+0x18], R8 ;  /* 0x0000180801007387 */ /* 0x0043e40000100800 */
[----:B-1----:R-:W-:Y:S01]  /*116e0*/  IMAD.U32 R8, RZ, RZ, UR4 ;  /* 0x00000004ff087e24 */ /* 0x002fe2000f8e00ff */
[----:B------:R-:W-:-:S05]  /*116f0*/  ULDC.64 UR4, c[0x0][0x418] ;  /* 0x0001060000047ab9 */ /* 0x000fca0000000a00 */
[----:B------:R-:W2:Y:S01]  /*11700*/  @P2 LDG.E R8, desc[UR50][R6.64] ;  /* 0x0000003206082981 */ /* 0x000ea2000c1e1900 */
[----:B------:R-:W-:-:S03]  /*11710*/  UISETP.NE.U32.AND UP0, UPT, UR4, URZ, UPT ;  /* 0x0000003f0400728c */ /* 0x000fc6000bf05070 */
[----:B------:R-:W-:Y:S01]  /*11720*/  ULDC UR4, c[0x0][0x424] ;  /* 0x0001090000047ab9 */ /* 0x000fe20000000800 */
[----:B------:R-:W-:-:S03]  /*11730*/  UISETP.NE.AND.EX UP0, UPT, UR5, URZ, UPT, UP0 ;  /* 0x0000003f0500728c */ /* 0x000fc6000bf05300 */
[----:B------:R-:W-:Y:S01]  /*11740*/  ULDC UR5, c[0x0][0x2f0] ;  /* 0x0000bc0000057ab9 */ /* 0x000fe20000000800 */
[----:B------:R-:W-:-:S04]  /*11750*/  USEL UR4, UR4, 0x1, UP0 ;  /* 0x0000000104047887 */ /* 0x000fc80008000000 */
[----:B------:R-:W-:-:S06]  /*11760*/  UIMAD UR4, UR4, UR5, URZ ;  /* 0x00000005040472a4 */ /* 0x000fcc000f8e023f */
[----:B------:R-:W-:Y:S01]  /*11770*/  IMAD.U32 R9, RZ, RZ, UR4 ;  /* 0x00000004ff097e24 */ /* 0x000fe2000f8e00ff */
[----:B--2---:R0:W-:Y:S01]  /*11780*/  STL [R1+0x10], R8 ;  /* 0x0000100801007387 */ /* 0x0041e20000100800 */
[----:B------:R-:W-:Y:S05]  /*11790*/  @P2 BRA `(.L_x_1125) ;  /* 0x0000000000142947 */ /* 0x000fea0003800000 */
[----:B------:R-:W-:Y:S05]  /*117a0*/  @!P0 BRA `(.L_x_1125) ;  /* 0x0000000000108947 */ /* 0x000fea0003800000 */
[----:B------:R-:W0:Y:S04]  /*117b0*/  LDG.E R7, desc[UR50][R4.64] ;  /* 0x0000003204077981 */ /* 0x000e28000c1e1900 */
[----:B------:R-:W0:Y:S02]  /*117c0*/  LDG.E R6, desc[UR50][R4.64+0x4] ;  /* 0x0000043204067981 */ /* 0x000e24000c1e1900 */
[----:B0-----:R-:W-:-:S05]  /*117d0*/  IMAD.IADD R8, R6, 0x1, -R7 ;  /* 0x0000000106087824 */ /* 0x001fca00078e0a07 */
[----:B------:R1:W-:Y:S02]  /*117e0*/  STL [R1+0x10], R8 ;  /* 0x0000100801007387 */ /* 0x0003e40000100800 */
.L_x_1125:
[----:B------:R-:W-:Y:S01]  /*117f0*/  ULDC.64 UR4, c[0x0][0xa20] ;  /* 0x0002880000047ab9 */ /* 0x000fe20000000a00 */
[----:B-----5:R-:W-:Y:S01]  /*11800*/  IMAD.IADD R27, R27, 0x1, R0 ;  /* 0x000000011b1b7824 */ /* 0x020fe200078e0200 */
[----:B------:R-:W-:-:S04]  /*11810*/  ISETP.NE.U32.AND P0, PT, RZ, UR4, PT ;  /* 0x00000004ff007c0c */ /* 0x000fc8000bf05070 */
[----:B------:R-:W-:-:S13]  /*11820*/  ISETP.NE.AND.EX P0, PT, RZ, UR5, PT, P0 ;  /* 0x00000005ff007c0c */ /* 0x000fda000bf05300 */
[----:B------:R-:W-:Y:S05]  /*11830*/  @!P0 BRA `(.L_x_1126) ;  /* 0x0000000000108947 */ /* 0x000fea0003800000 */
[----:B0-----:R-:W0:Y:S02]  /*11840*/  LDC.64 R2, c[0x0][0xa20] ;  /* 0x00028800ff027b82 */ /* 0x001e240000000a00 */
[----:B0-----:R-:W-:-:S05]  /*11850*/  IMAD.WIDE R2, R19, 0x4, R2 ;  /* 0x0000000413027825 */ /* 0x001fca00078e0202 */
[----:B------:R2:W5:Y:S01]  /*11860*/  LDG.E R9, desc[UR50][R2.64] ;  /* 0x0000003202097981 */ /* 0x000562000c1e1900 */
[----:B------:R-:W-:Y:S05]  /*11870*/  BRA `(.L_x_1127) ;  /* 0x0000000000107947 */ /* 0x000fea0003800000 */
.L_x_1126:
[----:B------:R-:W-:Y:S05]  /*11880*/  @!P1 BRA `(.L_x_1127) ;  /* 0x00000000000c9947 */ /* 0x000fea0003800000 */
[----:B------:R-:W2:Y:S04]  /*11890*/  LDG.E R4, desc[UR50][R2.64] ;  /* 0x0000003202047981 */ /* 0x000ea8000c1e1900 */
[----:B------:R-:W2:Y:S02]  /*118a0*/  LDG.E R9, desc[UR50][R2.64+0x4] ;  /* 0x0000043202097981 */ /* 0x000ea4000c1e1900 */
[----:B--2---:R-:W-:-:S07]  /*118b0*/  IMAD.IADD R9, R9, 0x1, -R4 ;  /* 0x0000000109097824 */ /* 0x004fce00078e0a04 */
.L_x_1127:
[----:B0-2---:R-:W0:Y:S01]  /*118c0*/  LDC R2, c[0x0][0x448] ;  /* 0x00011200ff027b82 */ /* 0x005e220000000800 */
[----:B------:R-:W-:Y:S02]  /*118d0*/  IMAD R6, R17, 0xc0, RZ ;  /* 0x000000c011067824 */ /* 0x000fe400078e02ff */
[----:B-----5:R-:W-:Y:S02]  /*118e0*/  IMAD.IADD R9, R9, 0x1, -R0 ;  /* 0x0000000109097824 */ /* 0x020fe400078e0a00 */
[----:B------:R-:W-:Y:S01]  /*118f0*/  VIADD R0, R6, 0xbf ;  /* 0x000000bf06007836 */ /* 0x000fe20000000000 */
[----:B------:R2:W-:Y:S01]  /*11900*/  STL [R1+0xc], R6 ;  /* 0x00000c0601007387 */ /* 0x0005e20000100800 */
[----:B0-----:R-:W-:Y:S02]  /*11910*/  ISETP.NE.AND P1, PT, R2, 0x1, PT ;  /* 0x000000010200780c */ /* 0x001fe40003f25270 */
[----:B------:R-:W0:Y:S11]  /*11920*/  LDC.64 R2, c[0x0][0x9e0] ;  /* 0x00027800ff027b82 */ /* 0x000e360000000a00 */
[----:B------:R-:W3:Y:S08]  /*11930*/  @P1 LDC R5, c[0x0][0x44c] ;  /* 0x00011300ff051b82 */ /* 0x000ef00000000800 */
[----:B------:R-:W4:Y:S01]  /*11940*/  @P1 LDC R4, c[0x0][0x450] ;  /* 0x00011400ff041b82 */ /* 0x000f220000000800 */
[----:B0-----:R-:W-:Y:S01]  /*11950*/  ISETP.GE.AND P2, PT, R3, 0x1, PT ;  /* 0x000000010300780c */ /* 0x001fe20003f46270 */
[----:B---3--:R-:W-:-:S05]  /*11960*/  @P1 IMAD.HI.U32 R5, R0, R5, RZ ;  /* 0x0000000500051227 */ /* 0x008fca00078e00ff */
[----:B----4-:R-:W-:Y:S02]  /*11970*/  @P1 SHF.R.U32.HI R0, RZ, R4, R5 ;  /* 0x00000004ff001219 */ /* 0x010fe40000011605 */
[----:B------:R-:W-:-:S05]  /*11980*/  IADD3 R5, R9, 0x1, -R8 ;  /* 0x0000000109057810 */ /* 0x000fca0007ffe808 */
[----:B------:R-:W-:-:S04]  /*11990*/  IMAD.IADD R7, R5, 0x1, R0 ;  /* 0x0000000105077824 */ /* 0x000fc800078e0200 */
[----:B------:R-:W-:Y:S01]  /*119a0*/  IMAD.IADD R2, R7, 0x1, R2 ;  /* 0x0000000107027824 */ /* 0x000fe200078e0202 */
[----:B--2---:R-:W-:Y:S06]  /*119b0*/  @!P2 BRA `(.L_x_1128) ;  /* 0x000000000048a947 */ /* 0x004fec0003800000 */
[C---:B------:R-:W-:Y:S01]  /*119c0*/  ISETP.GT.AND P0, PT, R7.reuse, RZ, PT ;  /* 0x000000ff0700720c */ /* 0x040fe20003f04270 */
[----:B------:R-:W-:Y:S01]  /*119d0*/  BSSY B0, `(.L_x_1129) ;  /* 0x000000e000007945 */ /* 0x000fe20003800000 */
[----:B------:R-:W-:-:S11]  /*119e0*/  VIADD R0, R7, 0xffffffff ;  /* 0xffffffff07007836 */ /* 0x000fd60000000000 */
[----:B------:R-:W-:Y:S05]  /*119f0*/  @P0 BRA `(.L_x_1130) ;  /* 0x00000000001c0947 */ /* 0x000fea0003800000 */
[----:B------:R-:W-:Y:S01]  /*11a00*/  ISETP.NE.AND P0, PT, R3, 0x1, PT ;  /* 0x000000010300780c */ /* 0x000fe20003f05270 */
[----:B------:R-:W-:-:S12]  /*11a10*/  IMAD.MOV R7, RZ, RZ, -R7 ;  /* 0x000000ffff077224 */ /* 0x000fd800078e0a07 */
[----:B------:R-:W0:Y:S02]  /*11a20*/  @P0 LDC.64 R4, c[0x0][0x9e8] ;  /* 0x00027a00ff040b82 */ /* 0x000e240000000a00 */
[----:B0-----:R-:W-:-:S05]  /*11a30*/  @P0 IMAD.HI.U32 R4, R7, R4, RZ ;  /* 0x0000000407040227 */ /* 0x001fca00078e00ff */
[----:B------:R-:W-:-:S04]  /*11a40*/  @P0 SHF.R.U32.HI R7, RZ, R5, R4 ;  /* 0x00000005ff070219 */ /* 0x000fc80000011604 */
[----:B------:R-:W-:Y:S01]  /*11a50*/  LOP3.LUT R0, RZ, R7, RZ, 0x33, !PT ;  /* 0x00000007ff007212 */ /* 0x000fe200078e33ff */
[----:B------:R-:W-:Y:S06]  /*11a60*/  BRA `(.L_x_1131) ;  /* 0x0000000000107947 */ /* 0x000fec0003800000 */
.L_x_1130:
[----:B------:R-:W-:-:S13]  /*11a70*/  ISETP.NE.AND P0, PT, R3, 0x1, PT ;  /* 0x000000010300780c */ /* 0x000fda0003f05270 */
[----:B------:R-:W0:Y:S02]  /*11a80*/  @P0 LDC.64 R4, c[0x0][0x9e8] ;  /* 0x00027a00ff040b82 */ /* 0x000e240000000a00 */
[----:B0-----:R-:W-:-:S05]  /*11a90*/  @P0 IMAD.HI.U32 R4, R0, R4, RZ ;  /* 0x0000000400040227 */ /* 0x001fca00078e00ff */
[----:B------:R-:W-:-:S07]  /*11aa0*/  @P0 SHF.R.U32.HI R0, RZ, R5, R4 ;  /* 0x00000005ff000219 */ /* 0x000fce0000011604 */
.L_x_1131:
[----:B------:R-:W-:Y:S05]  /*11ab0*/  BSYNC B0 ;  /* 0x0000000000007941 */ /* 0x000fea0003800000 */
.L_x_1129:
[----:B------:R-:W-:-:S05]  /*11ac0*/  IMAD R5, R0, R3, R3 ;  /* 0x0000000300057224 */ /* 0x000fca00078e0203 */
[----:B------:R-:W-:-:S07]  /*11ad0*/  VIMNMX R2, R2, R5, PT ;  /* 0x0000000502027248 */ /* 0x000fce0003fe0100 */
.L_x_1128:
[----:B------:R-:W0:Y:S01]  /*11ae0*/  @P1 LDC R4, c[0x0][0x44c] ;  /* 0x00011300ff041b82 */ /* 0x000e220000000800 */
[----:B------:R-:W-:Y:S01]  /*11af0*/  VIADD R2, R2, 0x7f ;  /* 0x0000007f02027836 */ /* 0x000fe20000000000 */
[----:B------:R-:W-:Y:S01]  /*11b00*/  ULDC UR4, c[0x0][0x9dc] ;  /* 0x0002770000047ab9 */ /* 0x000fe20000000800 */
[----:B------:R-:W-:-:S05]  /*11b10*/  IMAD.MOV.U32 R0, RZ, RZ, R6 ;  /* 0x000000ffff007224 */ /* 0x000fca00078e0006 */
[----:B------:R-:W2:Y:S01]  /*11b20*/  @P1 LDC R5, c[0x0][0x450] ;  /* 0x00011400ff051b82 */ /* 0x000ea20000000800 */
[----:B0-----:R-:W-:-:S05]  /*11b30*/  @P1 IMAD.HI.U32 R4, R6, R4, RZ ;  /* 0x0000000406041227 */ /* 0x001fca00078e00ff */
[----:B--2---:R-:W-:Y:S02]  /*11b40*/  @P1 SHF.R.U32.HI R0, RZ, R5, R4 ;  /* 0x00000005ff001219 */ /* 0x004fe40000011604 */
[----:B------:R-:W-:-:S04]  /*11b50*/  SHF.R.S32.HI R5, RZ, 0x1f, R2 ;  /* 0x0000001fff057819 */ /* 0x000fc80000011402 */
[----:B------:R-:W-:Y:S01]  /*11b60*/  LEA.HI R4, R5, R2, RZ, 0x7 ;  /* 0x0000000205047211 */ /* 0x000fe200078f38ff */
[----:B------:R-:W-:Y:S01]  /*11b70*/  VIADD R2, R9, 0x7f ;  /* 0x0000007f09027836 */ /* 0x000fe20000000000 */
[----:B------:R-:W-:Y:S02]  /*11b80*/  IADD3 R9, R0, R9, -R8 ;  /* 0x0000000900097210 */ /* 0x000fe40007ffe808 */
[----:B------:R-:W-:Y:S02]  /*11b90*/  SHF.R.S32.HI R4, RZ, 0x7, R4 ;  /* 0x00000007ff047819 */ /* 0x000fe40000011404 */
[----:B------:R-:W-:Y:S01]  /*11ba0*/  SHF.R.S32.HI R5, RZ, 0x1f, R2 ;  /* 0x0000001fff057819 */ /* 0x000fe20000011402 */
[----:B------:R-:W-:-:S03]  /*11bb0*/  VIADD R0, R9, -UR4 ;  /* 0x8000000409007c36 */ /* 0x000fc60008000000 */
[----:B------:R-:W-:-:S04]  /*11bc0*/  LEA.HI R5, R5, R2, RZ, 0x7 ;  /* 0x0000000205057211 */ /* 0x000fc800078f38ff */
[----:B------:R-:W-:-:S04]  /*11bd0*/  SHF.R.S32.HI R5, RZ, 0x7, R5 ;  /* 0x00000007ff057819 */ /* 0x000fc80000011405 */
[----:B------:R-:W-:-:S05]  /*11be0*/  VIMNMX R24, R5, R4, PT ;  /* 0x0000000405187248 */ /* 0x000fca0003fe0100 */
[----:B------:R0:W-:Y:S01]  /*11bf0*/  STL [R1+0x8], R24 ;  /* 0x0000081801007387 */ /* 0x0001e20000100800 */
[----:B------:R-:W-:Y:S05]  /*11c00*/  @!P2 BRA `(.L_x_1132) ;  /* 0x000000000044a947 */ /* 0x000fea0003800000 */
[----:B------:R-:W-:Y:S01]  /*11c10*/  ISETP.GT.AND P0, PT, R9, -0x1, PT ;  /* 0xffffffff0900780c */ /* 0x000fe20003f04270 */
[----:B------:R-:W-:-:S12]  /*11c20*/  BSSY B0, `(.L_x_1133) ;  /* 0x000000d000007945 */ /* 0x000fd80003800000 */
[----:B------:R-:W-:Y:S05]  /*11c30*/  @P0 BRA `(.L_x_1134) ;  /* 0x00000000001c0947 */ /* 0x000fea0003800000 */
[----:B------:R-:W-:Y:S02]  /*11c40*/  ISETP.NE.AND P0, PT, R3, 0x1, PT ;  /* 0x000000010300780c */ /* 0x000fe40003f05270 */
[----:B------:R-:W-:-:S11]  /*11c50*/  LOP3.LUT R9, RZ, R9, RZ, 0x33, !PT ;  /* 0x00000009ff097212 */ /* 0x000fd600078e33ff */
[----:B------:R-:W2:Y:S02]  /*11c60*/  @P0 LDC.64 R4, c[0x0][0x9e8] ;  /* 0x00027a00ff040b82 */ /* 0x000ea40000000a00 */
[----:B--2---:R-:W-:-:S05]  /*11c70*/  @P0 IMAD.HI.U32 R4, R9, R4, RZ ;  /* 0x0000000409040227 */ /* 0x004fca00078e00ff */
[----:B------:R-:W-:-:S04]  /*11c80*/  @P0 SHF.R.U32.HI R9, RZ, R5, R4 ;  /* 0x00000005ff090219 */ /* 0x000fc80000011604 */
[----:B------:R-:W-:Y:S01]  /*11c90*/  LOP3.LUT R9, RZ, R9, RZ, 0x33, !PT ;  /* 0x00000009ff097212 */ /* 0x000fe200078e33ff */
[----:B------:R-:W-:Y:S06]  /*11ca0*/  BRA `(.L_x_1135) ;  /* 0x0000000000107947 */ /* 0x000fec0003800000 */
.L_x_1134:
[----:B------:R-:W-:-:S13]  /*11cb0*/  ISETP.NE.AND P0, PT, R3, 0x1, PT ;  /* 0x000000010300780c */ /* 0x000fda0003f05270 */
[----:B------:R-:W2:Y:S02]  /*11cc0*/  @P0 LDC.64 R4, c[0x0][0x9e8] ;  /* 0x00027a00ff040b82 */ /* 0x000ea40000000a00 */
[----:B--2---:R-:W-:-:S05]  /*11cd0*/  @P0 IMAD.HI.U32 R4, R9, R4, RZ ;  /* 0x0000000409040227 */ /* 0x004fca00078e00ff */
[----:B------:R-:W-:-:S07]  /*11ce0*/  @P0 SHF.R.U32.HI R9, RZ, R5, R4 ;  /* 0x00000005ff090219 */ /* 0x000fce0000011604 */
.L_x_1135:
[----:B------:R-:W-:Y:S05]  /*11cf0*/  BSYNC B0 ;  /* 0x0000000000007941 */ /* 0x000fea0003800000 */
.L_x_1133:
[----:B------:R-:W-:-:S05]  /*11d00*/  IMAD R3, R9, R3, RZ ;  /* 0x0000000309037224 */ /* 0x000fca00078e02ff */
[----:B------:R-:W-:-:S07]  /*11d10*/  VIMNMX R0, R0, R3, !PT ;  /* 0x0000000300007248 */ /* 0x000fce0007fe0100 */
.L_x_1132:
[----:B------:R-:W-:Y:S01]  /*11d20*/  SHF.R.S32.HI R3, RZ, 0x1f, R0 ;  /* 0x0000001fff037819 */ /* 0x000fe20000011400 */
[----:B------:R-:W-:Y:S03]  /*11d30*/  BSSY B7, `(.L_x_1136) ;  /* 0x000034d000077945 */ /* 0x000fe60003800000 */
[----:B------:R-:W-:-:S04]  /*11d40*/  LEA.HI R3, R3, R0, RZ, 0x7 ;  /* 0x0000000003037211 */ /* 0x000fc800078f38ff */
[----:B------:R-:W-:-:S04]  /*11d50*/  SHF.R.S32.HI R3, RZ, 0x7, R3 ;  /* 0x00000007ff037819 */ /* 0x000fc80000011403 */
[----:B------:R-:W-:-:S04]  /*11d60*/  VIMNMX R29, RZ, R3, !PT ;  /* 0x00000003ff1d7248 */ /* 0x000fc80007fe0100 */
[----:B------:R-:W-:-:S13]  /*11d70*/  ISETP.GT.AND P0, PT, R24, R29, PT ;  /* 0x0000001d1800720c */ /* 0x000fda0003f04270 */
        /* <DEDUP_REMOVED lines=8> */
[----:B------:R-:W2:Y:S08]  /*11e00*/  FLO.U32 R0, UR4 ;  /* 0x0000000400007d00 */ /* 0x000eb000080e0000 */
[----:B------:R-:W3:Y:S01]  /*11e10*/  POPC R5, UR4 ;  /* 0x0000000400057d09 */ /* 0x000ee20008000000 */
[----:B--2---:R-:W-:-:S13]  /*11e20*/  ISETP.EQ.U32.AND P0, PT, R0, R7, PT ;  /* 0x000000070000720c */ /* 0x004fda0003f02070 */
[----:B---3--:R-:W2:Y:S01]  /*11e30*/  @P0 ATOMG.E.ADD.STRONG.GPU PT, R3, desc[UR50][R2.64], R5 ;  /* 0x00000005020309a8 */ /* 0x008ea200081ee1f2 */
[----:B------:R-:W3:Y:S02]  /*11e40*/  S2R R4, SR_LTMASK ;  /* 0x0000000000047919 */ /* 0x000ee40000003900 */
[----:B---3--:R-:W-:-:S04]  /*11e50*/  LOP3.LUT R4, R4, UR4, RZ, 0xc0, !PT ;  /* 0x0000000404047c12 */ /* 0x008fc8000f8ec0ff */
[----:B------:R-:W3:Y:S01]  /*11e60*/  POPC R7, R4 ;  /* 0x0000000400077309 */ /* 0x000ee20000000000 */
[----:B--2---:R-:W3:Y:S02]  /*11e70*/  SHFL.IDX PT, R0, R3, R0, 0x1f ;  /* 0x00001f0003007589 */ /* 0x004ee400000e0000 */
[----:B---3--:R-:W-:Y:S01]  /*11e80*/  IADD3 R16, R0, UR37, R7 ;  /* 0x0000002500107c10 */ /* 0x008fe2000fffe007 */
[----:B------:R-:W-:Y:S06]  /*11e90*/  BRA `(.L_x_1138) ;  /* 0x0000003000d87947 */ /* 0x000fec0003800000 */
.L_x_1137:
        /* <DEDUP_REMOVED lines=8> */
[----:B------:R-:W-:Y:S02]  /*11f20*/  IMAD.U32 R4, RZ, RZ, UR6 ;  /* 0x00000006ff047e24 */ /* 0x000fe4000f8e00ff */
[----:B------:R-:W2:Y:S01]  /*11f30*/  LDC.64 R2, c[0x4][R2] ;  /* 0x0100000002027b82 */ /* 0x000ea20000000a00 */
[----:B------:R-:W-:Y:S02]  /*11f40*/  IMAD.U32 R5, RZ, RZ, UR7 ;  /* 0x00000007ff057e24 */ /* 0x000fe4000f8e00ff */
[----:B------:R-:W-:Y:S02]  /*11f50*/  IMAD.U32 R6, RZ, RZ, UR8 ;  /* 0x00000008ff067e24 */ /* 0x000fe4000f8e00ff */
[----:B------:R-:W-:-:S02]  /*11f60*/  IMAD.U32 R7, RZ, RZ, UR9 ;  /* 0x00000009ff077e24 */ /* 0x000fc4000f8e00ff */
[----:B------:R-:W-:Y:S02]  /*11f70*/  IMAD.U32 R10, RZ, RZ, UR4 ;  /* 0x00000004ff0a7e24 */ /* 0x000fe4000f8e00ff */
[----:B------:R-:W-:Y:S02]  /*11f80*/  IMAD.U32 R11, RZ, RZ, UR5 ;  /* 0x00000005ff0b7e24 */ /* 0x000fe4000f8e00ff */
[----:B-1----:R-:W-:Y:S02]  /*11f90*/  IMAD.MOV.U32 R8, RZ, RZ, 0x70 ;  /* 0x00000070ff087424 */ /* 0x002fe400078e00ff */
[----:B------:R-:W-:Y:S02]  /*11fa0*/  IMAD.MOV.U32 R12, RZ, RZ, 0x1 ;  /* 0x00000001ff0c7424 */ /* 0x000fe400078e00ff */
[----:B------:R-:W-:-:S07]  /*11fb0*/  IMAD.MOV.U32 R13, RZ, RZ, RZ ;  /* 0x000000ffff0d7224 */ /* 0x000fce00078e00ff */
[----:B------:R-:W-:-:S07]  /*11fc0*/  LEPC R20, `(.L_x_1140) ;  /* 0x000000001014794e */ /* 0x000fce0000000000 */
[----:B0-2---:R-:W-:Y:S05]  /*11fd0*/  CALL.ABS.NOINC R2 ;  /* 0x0000000002007343 */ /* 0x005fea0003c00000 */
.L_x_1140:
[----:B------:R-:W-:Y:S05]  /*11fe0*/  BSYNC B6 ;  /* 0x0000000000067941 */ /* 0x000fea0003800000 */
.L_x_1139:
        /* <DEDUP_REMOVED lines=9> */
[----:B------:R-:W-:Y:S02]  /*12080*/  IMAD.U32 R4, RZ, RZ, UR6 ;  /* 0x00000006ff047e24 */ /* 0x000fe4000f8e00ff */
[----:B------:R-:W-:Y:S02]  /*12090*/  IMAD.U32 R5, RZ, RZ, UR7 ;  /* 0x00000007ff057e24 */ /* 0x000fe4000f8e00ff */
[----:B------:R-:W-:Y:S02]  /*120a0*/  IMAD.U32 R6, RZ, RZ, UR8 ;  /* 0x00000008ff067e24 */ /* 0x000fe4000f8e00ff */
[----:B------:R-:W-:-:S02]  /*120b0*/  IMAD.U32 R7, RZ, RZ, UR9 ;  /* 0x00000009ff077e24 */ /* 0x000fc4000f8e00ff */
[----:B------:R-:W-:Y:S02]  /*120c0*/  IMAD.U32 R10, RZ, RZ, UR4 ;  /* 0x00000004ff0a7e24 */ /* 0x000fe4000f8e00ff */
[----:B------:R-:W-:Y:S02]  /*120d0*/  IMAD.U32 R11, RZ, RZ, UR5 ;  /* 0x00000005ff0b7e24 */ /* 0x000fe4000f8e00ff */
[----:B-1----:R-:W-:Y:S02]  /*120e0*/  IMAD.MOV.U32 R8, RZ, RZ, 0x70 ;  /* 0x00000070ff087424 */ /* 0x002fe400078e00ff */
[----:B------:R-:W-:Y:S02]  /*120f0*/  IMAD.MOV.U32 R12, RZ, RZ, 0x1 ;  /* 0x00000001ff0c7424 */ /* 0x000fe400078e00ff */
[----:B--2---:R-:W-:-:S07]  /*12100*/  IMAD.MOV.U32 R13, RZ, RZ, RZ ;  /* 0x000000ffff0d7224 */ /* 0x004fce00078e00ff */
[----:B------:R-:W-:-:S07]  /*12110*/  LEPC R20, `(.L_x_1143) ;  /* 0x000000001014794e */ /* 0x000fce0000000000 */
[----:B0--3--:R-:W-:Y:S05]  /*12120*/  CALL.ABS.NOINC R2 ;  /* 0x0000000002007343 */ /* 0x009fea0003c00000 */
.L_x_1143:
[----:B------:R0:W1:Y:S01]  /*12130*/  LDC.64 R2, c[0x4][R17] ;  /* 0x0100000011027b82 */ /* 0x0000620000000a00 */
[----:B------:R-:W-:Y:S01]  /*12140*/  ULDC.64 UR6, c[0x4][0xa8] ;  /* 0x01002a0000067ab9 */ /* 0x000fe20000000a00 */
[----:B------:R-:W-:Y:S01]  /*12150*/  ULDC.64 UR8, c[0x4][0xb0] ;  /* 0x01002c0000087ab9 */ /* 0x000fe20000000a00 */
[----:B------:R-:W-:Y:S01]  /*12160*/  ULDC.64 UR4, c[0x4][0x18] ;  /* 0x0100060000047ab9 */ /* 0x000fe20000000a00 */
        /* <DEDUP_REMOVED lines=11> */
.L_x_1142:
[----:B------:R-:W-:Y:S05]  /*12220*/  BSYNC B6 ;  /* 0x0000000000067941 */ /* 0x000fea0003800000 */
.L_x_1141:
[----:B------:R-:W-:Y:S01]  /*12230*/  ULDC.64 UR4, c[0x0][0x9f8] ;  /* 0x00027e0000047ab9 */ /* 0x000fe20000000a00 */
[----:B------:R-:W-:Y:S01]  /*12240*/  IMAD.MOV.U32 R25, RZ, RZ, R19 ;  /* 0x000000ffff197224 */ /* 0x000fe200078e0013 */
[----:B------:R-:W-:-:S04]  /*12250*/  ISETP.NE.U32.AND P0, PT, RZ, UR4, PT ;  /* 0x00000004ff007c0c */ /* 0x000fc8000bf05070 */
[----:B------:R-:W-:Y:S01]  /*12260*/  ISETP.NE.AND.EX P0, PT, RZ, UR5, PT, P0 ;  /* 0x00000005ff007c0c */ /* 0x000fe2000bf05300 */
[----:B------:R-:W-:-:S12]  /*12270*/  ULDC.64 UR4, c[0x0][0xa08] ;  /* 0x0002820000047ab9 */ /* 0x000fd80000000a00 */
[----:B------:R-:W2:Y:S02]  /*12280*/  @P0 LDC.64 R2, c[0x0][0x9f8] ;  /* 0x00027e00ff020b82 */ /* 0x000ea40000000a00 */
[----:B--2---:R-:W-:-:S05]  /*12290*/  @P0 IMAD.WIDE R2, R19, 0x4, R2 ;  /* 0x0000000413020825 */ /* 0x004fca00078e0202 */
[----:B------:R2:W3:Y:S01]  /*122a0*/  @P0 LDG.E R25, desc[UR50][R2.64] ;  /* 0x0000003202190981 */ /* 0x0004e2000c1e1900 */
[----:B0-----:R-:W-:Y:S01]  /*122b0*/  VIADD R24, R24, 0xffffffff ;  /* 0xffffffff18187836 */ /* 0x001fe20000000000 */
[----:B--2---:R-:W0:Y:S02]  /*122c0*/  LDC.64 R2, c[0x0][0x418] ;  /* 0x00010600ff027b82 */ /* 0x004e240000000a00 */
[----:B0-----:R-:W-:Y:S01]  /*122d0*/  LOP3.LUT P0, RZ, R2, UR4, RZ, 0xfc, !PT ;  /* 0x0000000402ff7c12 */ /* 0x001fe2000f80fcff */
[----:B------:R-:W-:-:S03]  /*122e0*/  UMOV UR4, 0xffffffff ;  /* 0xffffffff00047882 */ /* 0x000fc60000000000 */
[----:B------:R-:W-:Y:S02]  /*122f0*/  LOP3.LUT P0, RZ, R3, UR5, RZ, 0xfc, P0 ;  /* 0x0000000503ff7c12 */ /* 0x000fe4000800fcff */
[----:B---3--:R-:W-:Y:S02]  /*12300*/  SHF.R.S32.HI R28, RZ, 0x1f, R25 ;  /* 0x0000001fff1c7819 */ /* 0x008fe40000011419 */
[----:B------:R-:W-:Y:S01]  /*12310*/  SEL R17, R25, RZ, !P0 ;  /* 0x000000ff19117207 */ /* 0x000fe20004000000 */
[----:B------:R-:W-:Y:S08]  /*12320*/  BRA.DIV UR4, `(.L_x_1144) ;  /* 0x0000004204807947 */ /* 0x000ff0000b800000 */
[----:B------:R-:W0:Y:S02]  /*12330*/  S2R R0, SR_TID.X ;  /* 0x0000000000007919 */ /* 0x000e240000002100 */
[----:B0-----:R-:W-:-:S04]  /*12340*/  SHF.R.U32.HI R0, RZ, 0x5, R0 ;  /* 0x00000005ff007819 */ /* 0x001fc80000011600 */
[----:B------:R-:W-:-:S05]  /*12350*/  LOP3.LUT R0, R0, 0x3, RZ, 0xc0, !PT ;  /* 0x0000000300007812 */ /* 0x000fca00078ec0ff */
[----:B------:R0:W2:Y:S02]  /*12360*/  SHFL.IDX PT, R14, R0, RZ, 0x1f ;  /* 0x00001fff000e7589 */ /* 0x0000a400000e0000 */
.L_x_1238:
[----:B0-----:R-:W3:Y:S01]  /*12370*/  LDL.LU R0, [R1] ;  /* 0x0000000001007983 */ /* 0x001ee20000300800 */
[----:B------:R-:W-:Y:S02]  /*12380*/  PLOP3.LUT P1, PT, PT, PT, PT, 0x8, 0x0 ;  /* 0x000000000000781c */ /* 0x000fe40003f2e170 */
[----:B--2---:R-:W-:Y:S02]  /*12390*/  ISETP.NE.AND P0, PT, R14, RZ, PT ;  /* 0x000000ff0e00720c */ /* 0x004fe40003f05270 */
[----:B---3--:R-:W-:-:S09]  /*123a0*/  LOP3.LUT R0, R0, 0xfffffffe, RZ, 0xc0, !PT ;  /* 0xfffffffe00007812 */ /* 0x008fd200078ec0ff */
[----:B------:R-:W-:-:S05]  /*123b0*/  @P1 LOP3.LUT R0, R0, 0x1, RZ, 0xfc, !PT ;  /* 0x0000000100001812 */ /* 0x000fca00078efcff */
[----:B------:R0:W-:Y:S01]  /*123c0*/  STL [R1], R0 ;  /* 0x0000000001007387 */ /* 0x0001e20000100800 */
[----:B------:R-:W-:Y:S05]  /*123d0*/  @P0 BRA `(.L_x_1145) ;  /* 0x0000000000f40947 */ /* 0x000fea0003800000 */
[----:B------:R-:W-:-:S03]  /*123e0*/  UMOV UR4, 0xffffffff ;  /* 0xffffffff00047882 */ /* 0x000fc60000000000 */
[----:B------:R-:W-:Y:S05]  /*123f0*/  BRA.DIV UR4, `(.L_x_1146) ;  /* 0x0000004204807947 */ /* 0x000fea000b800000 */
[----:B------:R-:W-:-:S13]  /*12400*/  ELECT P6, URZ, PT ;  /* 0x00000000003f782f */ /* 0x000fda00038c0000 */
.L_x_1241:
[----:B------:R-:W-:Y:S05]  /*12410*/  @!P6 BRA `(.L_x_1145) ;  /* 0x0000000000e4e947 */ /* 0x000fea0003800000 */
[----:B------:R-:W-:-:S04]  /*12420*/  ISETP.NE.U32.AND P0, PT, R2, RZ, PT ;  /* 0x000000ff0200720c */ /* 0x000fc80003f05070 */
[----:B------:R-:W-:-:S13]  /*12430*/  ISETP.NE.AND.EX P0, PT, R3, RZ, PT, P0 ;  /* 0x000000ff0300720c */ /* 0x000fda0003f05300 */
[----:B------:R-:W-:Y:S05]  /*12440*/  @!P0 BRA `(.L_x_1147) ;  /* 0x0000000000448947 */ /* 0x000fea0003800000 */
[----:B0-----:R-:W0:Y:S01]  /*12450*/  LDC R0, c[0x0][0x43c] ;  /* 0x00010f00ff007b82 */ /* 0x001e220000000800 */
        /* <DEDUP_REMOVED lines=9> */
[----:B------:R-:W-:Y:S02]  /*124f0*/  IMAD R0, R28, UR4, RZ ;  /* 0x000000041c007c24 */ /* 0x000fe4000f8e02ff */
[----:B------:R-:W-:-:S04]  /*12500*/  IMAD.WIDE.U32 R4, R25, UR4, R4 ;  /* 0x0000000419047c25 */ /* 0x000fc8000f8e0004 */
[----:B------:R-:W-:Y:S01]  /*12510*/  IMAD R0, R25, UR5, R0 ;  /* 0x0000000519007c24 */ /* 0x000fe2000f8e0200 */
[----:B------:R-:W-:-:S03]  /*12520*/  LEA R2, P0, R4, R2, 0x2 ;  /* 0x0000000204027211 */ /* 0x000fc600078010ff */
[----:B------:R-:W-:-:S05]  /*12530*/  IMAD.IADD R0, R5, 0x1, R0 ;  /* 0x0000000105007824 */ /* 0x000fca00078e0200 */
[----:B------:R-:W-:-:S05]  /*12540*/  LEA.HI.X R3, R4, R3, R0, 0x2, P0 ;  /* 0x0000000304037211 */ /* 0x000fca00000f1400 */
[----:B------:R2:W5:Y:S02]  /*12550*/  LDG.E R17, desc[UR50][R2.64] ;  /* 0x0000003202117981 */ /* 0x000564000c1e1900 */
.L_x_1147:
[----:B0-----:R-:W0:Y:S01]  /*12560*/  S2R R0, SR_TID.X ;  /* 0x0000000000007919 */ /* 0x001e220000002100 */
[----:B--2---:R-:W-:Y:S01]  /*12570*/  IMAD R3, R23, 0x8, R22 ;  /* 0x0000000817037824 */ /* 0x004fe200078e0216 */
[----:B0-----:R-:W-:Y:S02]  /*12580*/  LOP3.LUT R2, R0, 0x7f, RZ, 0xc0, !PT ;  /* 0x0000007f00027812 */ /* 0x001fe400078ec0ff */
[----:B------:R-:W-:Y:S02]  /*12590*/  SHF.L.U32 R0, R26, 0x1f, RZ ;  /* 0x0000001f1a007819 */ /* 0x000fe400000006ff */
[----:B------:R-:W-:Y:S02]  /*125a0*/  ISETP.NE.AND P1, PT, R2, RZ, PT ;  /* 0x000000ff0200720c */ /* 0x000fe40003f25270 */
[----:B------:R-:W0:Y:S02]  /*125b0*/  SYNCS.PHASECHK.TRANS64.TRYWAIT P0, [R3+URZ+0x16840], R0 ;  /* 0x01684000030075a7 */ /* 0x000e24000800017f */
[----:B0-----:R-:W-:Y:S09]  /*125c0*/  @!P0 BRA `(.L_x_1148) ;  /* 0x00000040002c8947 */ /* 0x001ff20003800000 */
.L_x_1242:
[----:B------:R-:W-:Y:S05]  /*125d0*/  @P1 BRA `(.L_x_1149) ;  /* 0x00000000001c1947 */ /* 0x000fea0003800000 */
[----:B------:R-:W2:Y:S01]  /*125e0*/  S2R R2, SR_TID.X ;  /* 0x0000000000027919 */ /* 0x000ea20000002100 */
[----:B0-----:R-:W-:-:S04]  /*125f0*/  IMAD.MOV.U32 R0, RZ, RZ, 0x4000 ;  /* 0x00004000ff007424 */ /* 0x001fc800078e00ff */
[----:B------:R3:W-:Y:S01]  /*12600*/  SYNCS.ARRIVE.TRANS64 RZ, [R3+URZ+0x16830], R0 ;  /* 0x0168300003ff79a7 */ /* 0x0007e2000800003f */
[----:B--2---:R-:W-:-:S04]  /*12610*/  LOP3.LUT R2, R2, 0x1f, RZ, 0xc0, !PT ;  /* 0x0000001f02027812 */ /* 0x004fc800078ec0ff */
[----:B------:R-:W-:-:S13]  /*12620*/  ISETP.NE.AND P0, PT, R2, RZ, PT ;  /* 0x000000ff0200720c */ /* 0x000fda0003f05270 */
[----:B---3--:R-:W-:Y:S05]  /*12630*/  @!P0 BRA `(.L_x_1149) ;  /* 0x0000000000048947 */ /* 0x008fea0003800000 */
[----:B------:R-:W-:Y:S01]  /*12640*/  BPT.TRAP 0x1 ;  /* 0x000000040000795c */ /* 0x000fe20000300000 */
.L_x_1149:
[----:B------:R-:W2:Y:S01]  /*12650*/  LDL.LU R2, [R1] ;  /* 0x0000000001027983 */ /* 0x000ea20000300800 */
[----:B0-----:R-:W-:Y:S01]  /*12660*/  IMAD R0, R23, 0x4000, R22 ;  /* 0x0000400017007824 */ /* 0x001fe200078e0216 */
        /* <DEDUP_REMOVED lines=8> */
[----:B------:R-:W-:-:S02]  /*126f0*/  PLOP3.LUT P0, PT, PT, PT, PT, 0x80, 0x0 ;  /* 0x000000000000781c */ /* 0x000fc40003f0f070 */
[----:B------:R-:W-:Y:S02]  /*12700*/  R2UR UR12, R18 ;  /* 0x00000000120c72ca */ /* 0x000fe400000e0000 */
[----:B-----5:R-:W-:Y:S01]  /*12710*/  R2UR UR13, R17 ;  /* 0x00000000110d72ca */ /* 0x020fe200000e0000 */
[----:B------:R-:W-:-:S04]  /*12720*/  UIADD3 UR9, UR9, 0x16830, URZ ;  /* 0x0001683009097890 */ /* 0x000fc8000fffe03f */
[----:B------:R-:W-:Y:S02]  /*12730*/  ULEA UR11, UR11, UR4, 0x7 ;  /* 0x000000040b0b7291 */ /* 0x000fe4000f8e383f */
[----:B------:R-:W-:Y:S01]  /*12740*/  UIADD3 UR8, UR8, 0xe400, URZ ;  /* 0x0000e40008087890 */ /* 0x000fe2000fffe03f */
[----:B------:R-:W-:-:S08]  /*12750*/  UMOV UR4, 0x0 ;  /* 0x0000000000047882 */ /* 0x000fd00000000000 */
[----:B------:R3:W-:Y:S01]  /*12760*/  UTMALDG.4D [UR8], [UR6], desc[UR4] ;  /* 0x00000408060075b4 */ /* 0x0007e20008019000 */
[----:B--2---:R-:W-:-:S04]  /*12770*/  LOP3.LUT R2, R2, 0xfffffffe, RZ, 0xc0, !PT ;  /* 0xfffffffe02027812 */ /* 0x004fc800078ec0ff */
[----:B------:R-:W-:-:S05]  /*12780*/  @P0 LOP3.LUT R2, R2, 0x1, RZ, 0xfc, !PT ;  /* 0x0000000102020812 */ /* 0x000fca00078efcff */
[----:B------:R3:W-:Y:S01]  /*12790*/  STL [R1], R2 ;  /* 0x0000000201007387 */ /* 0x0007e20000100800 */
[----:B------:R-:W-:Y:S01]  /*127a0*/  NOP ;  /* 0x0000000000007918 */ /* 0x000fe20000000000 */
.L_x_1145:
[----:B------:R-:W0:Y:S01]  /*127b0*/  LDL.LU R3, [R1+0x18] ;  /* 0x0000180001037983 */ /* 0x000e220000300800 */
[----:B------:R-:W-:Y:S05]  /*127c0*/  WARPSYNC.ALL ;  /* 0x0000000000007948 */ /* 0x000fea0003800000 */
[----:B---3--:R-:W-:Y:S01]  /*127d0*/  ULDC.64 UR4, c[0x0][0x298] ;  /* 0x0000a60000047ab9 */ /* 0x008fe20000000a00 */
[----:B------:R-:W-:Y:S01]  /*127e0*/  VIADD R2, R22, 0x8400 ;  /* 0x0000840016027836 */ /* 0x000fe20000000000 */
[----:B------:R-:W-:Y:S01]  /*127f0*/  ULDC.64 UR6, c[0x0][0xa00] ;  /* 0x0002800000067ab9 */ /* 0x000fe20000000a00 */
[----:B------:R-:W-:Y:S01]  /*12800*/  BSSY B6, `(.L_x_1150) ;  /* 0x0000024000067945 */ /* 0x000fe20003800000 */
[----:B------:R-:W-:Y:S01]  /*12810*/  BAR.SYNC.DEFER_BLOCKING 0x8, 0x200 ;  /* 0x0208000000007b1d */ /* 0x000fe20000010000 */
[----:B------:R-:W-:-:S02]  /*12820*/  ISETP.NE.U32.AND P0, PT, RZ, UR6, PT ;  /* 0x00000006ff007c0c */ /* 0x000fc4000bf05070 */
[----:B------:R-:W-:Y:S02]  /*12830*/  LOP3.LUT P1, RZ, R2, 0x3ff, RZ, 0xc0, !PT ;  /* 0x000003ff02ff7812 */ /* 0x000fe4000782c0ff */
[----:B------:R-:W-:Y:S02]  /*12840*/  ISETP.NE.AND.EX P0, PT, RZ, UR7, PT, P0 ;  /* 0x00000007ff007c0c */ /* 0x000fe4000bf05300 */
[----:B0-----:R-:W-:Y:S01]  /*12850*/  SHF.R.S32.HI R0, RZ, 0x1f, R3 ;  /* 0x0000001fff007819 */ /* 0x001fe20000011403 */
[----:B------:R-:W-:-:S04]  /*12860*/  IMAD.WIDE.U32 R4, R3, UR4, RZ ;  /* 0x0000000403047c25 */ /* 0x000fc8000f8e00ff */
[----:B------:R-:W-:Y:S01]  /*12870*/  IMAD R0, R0, UR4, RZ ;  /* 0x0000000400007c24 */ /* 0x000fe2000f8e02ff */
[----:B------:R0:W-:Y:S03]  /*12880*/  STL.64 [R1+0x18], R4 ;  /* 0x0000180401007387 */ /* 0x0001e60000100a00 */
[----:B------:R-:W-:Y:S01]  /*12890*/  IMAD R2, R3, UR5, R0 ;  /* 0x0000000503027c24 */ /* 0x000fe2000f8e0200 */
[----:B------:R-:W-:-:S04]  /*128a0*/  SHF.R.S32.HI R0, RZ, 0x1f, R19 ;  /* 0x0000001fff007819 */ /* 0x000fc80000011413 */
[----:B------:R-:W-:Y:S02]  /*128b0*/  SEL R3, R0, RZ, !P0 ;  /* 0x000000ff00037207 */ /* 0x000fe40004000000 */
[----:B------:R-:W-:Y:S01]  /*128c0*/  SEL R0, R19, RZ, !P0 ;  /* 0x000000ff13007207 */ /* 0x000fe20004000000 */
[----:B0-----:R-:W-:Y:S01]  /*128d0*/  IMAD.IADD R4, R5, 0x1, R2 ;  /* 0x0000000105047824 */ /* 0x001fe200078e0202 */
[----:B------:R-:W-:-:S04]  /*128e0*/  SHF.R.S32.HI R2, RZ, 0x1f, R18 ;  /* 0x0000001fff027819 */ /* 0x000fc80000011412 */
[----:B------:R0:W-:Y:S04]  /*128f0*/  STL [R1+0x28], R4 ;  /* 0x0000280401007387 */ /* 0x0001e80000100800 */
[----:B------:R0:W-:Y:S04]  /*12900*/  STL [R1+0x30], R3 ;  /* 0x0000300301007387 */ /* 0x0001e80000100800 */
[----:B------:R0:W-:Y:S04]  /*12910*/  STL [R1+0x20], R0 ;  /* 0x0000200001007387 */ /* 0x0001e80000100800 */
[----:B------:R0:W-:Y:S01]  /*12920*/  STL [R1+0x2c], R2 ;  /* 0x00002c0201007387 */ /* 0x0001e20000100800 */
[----:B------:R-:W-:Y:S05]  /*12930*/  @!P1 BRA `(.L_x_1151) ;  /* 0x0000000000409947 */ /* 0x000fea0003800000 */
[----:B0-----:R-:W-:Y:S01]  /*12940*/  MOV R2, 0x0 ;  /* 0x0000000000027802 */ /* 0x001fe20000000f00 */
[----:B------:R-:W-:Y:S01]  /*12950*/  ULDC.64 UR6, c[0x4][0xa8] ;  /* 0x01002a0000067ab9 */ /* 0x000fe20000000a00 */
[----:B------:R-:W-:Y:S01]  /*12960*/  ULDC.64 UR8, c[0x4][0xb0] ;  /* 0x01002c0000087ab9 */ /* 0x000fe20000000a00 */
[----:B------:R-:W-:Y:S01]  /*12970*/  ULDC.64 UR4, c[0x4][0x20] ;  /* 0x0100080000047ab9 */ /* 0x000fe20000000a00 */
[----:B------:R-:W-:Y:S02]  /*12980*/  IMAD.U32 R4, RZ, RZ, UR6 ;  /* 0x00000006ff047e24 */ /* 0x000fe4000f8e00ff */
[----:B------:R-:W0:Y:S01]  /*12990*/  LDC.64 R2, c[0x4][R2] ;  /* 0x0100000002027b82 */ /* 0x000e220000000a00 */
        /* <DEDUP_REMOVED lines=9> */
[----:B0-----:R-:W-:Y:S05]  /*12a30*/  CALL.ABS.NOINC R2 ;  /* 0x0000000002007343 */ /* 0x001fea0003c00000 */
.L_x_1151:
[----:B------:R-:W-:Y:S05]  /*12a40*/  BSYNC B6 ;  /* 0x0000000000067941 */ /* 0x000fea0003800000 */
.L_x_1150:
[----:B0-----:R-:W2:Y:S01]  /*12a50*/  LDL.LU R0, [R1+0x28] ;  /* 0x0000280001007983 */ /* 0x001ea20000300800 */
[----:B------:R-:W0:Y:S01]  /*12a60*/  LDC R9, c[0x0][0x448] ;  /* 0x00011200ff097b82 */ /* 0x000e220000000800 */
[----:B------:R-:W-:Y:S01]  /*12a70*/  ULDC.64 UR4, c[0x0][0x2d8] ;  /* 0x0000b60000047ab9 */ /* 0x000fe20000000a00 */
[----:B------:R-:W-:Y:S01]  /*12a80*/  ULDC.64 UR6, c[0x0][0x2c8] ;  /* 0x0000b20000067ab9 */ /* 0x000fe20000000a00 */
[----:B------:R-:W2:Y:S01]  /*12a90*/  LDL.LU.64 R2, [R1+0x18] ;  /* 0x0000180001027983 */ /* 0x000ea20000300a00 */
[----:B------:R-:W-:-:S03]  /*12aa0*/  ULDC.64 UR8, c[0x0][0x280] ;  /* 0x0000a00000087ab9 */ /* 0x000fc60000000a00 */
[----:B------:R-:W3:Y:S04]  /*12ab0*/  LDL.LU R20, [R1+0x2c] ;  /* 0x00002c0001147983 */ /* 0x000ee80000300800 */
[----:B------:R-:W4:Y:S04]  /*12ac0*/  LDL.LU R21, [R1+0x30] ;  /* 0x0000300001157983 */ /* 0x000f280000300800 */
[----:B------:R-:W4:Y:S04]  /*12ad0*/  LDL.LU R4, [R1+0x20] ;  /* 0x0000200001047983 */ /* 0x000f280000300800 */
[----:B------:R-:W4:Y:S04]  /*12ae0*/  LDL R12, [R1+0xc] ;  /* 0x00000c00010c7983 */ /* 0x000f280000100800 */
[----:B------:R0:W5:Y:S02]  /*12af0*/  LDL R10, [R1+0x4] ;  /* 0x00000400010a7983 */ /* 0x0001640000100800 */
[----:B0-----:R-:W-:-:S13]  /*12b00*/  ISETP.NE.AND P1, PT, R9, 0x1, PT ;  /* 0x000000010900780c */ /* 0x001fda0003f25270 */
[----:B------:R-:W0:Y:S08]  /*12b10*/  @P1 LDC R5, c[0x0][0x450] ;  /* 0x00011400ff051b82 */ /* 0x000e300000000800 */
[----:B-1----:R-:W1:Y:S01]  /*12b20*/  @P1 LDC R8, c[0x0][0x44c] ;  /* 0x00011300ff081b82 */ /* 0x002e620000000800 */
[----:B------:R-:W1:Y:S01]  /*12b30*/  S2R R11, SR_TID.X ;  /* 0x00000000000b7919 */ /* 0x000e620000002100 */
        /* <DEDUP_REMOVED lines=12> */
[----:B------:R-:W4:Y:S01]  /*12c00*/  @P1 LDC R4, c[0x0][0x44c] ;  /* 0x00011300ff041b82 */ /* 0x000f220000000800 */
[----:B--2---:R-:W-:-:S04]  /*12c10*/  LOP3.LUT R20, R20, 0x7f, RZ, 0xc0, !PT ;  /* 0x0000007f14147812 */ /* 0x004fc800078ec0ff */
[----:B------:R-:W-:Y:S01]  /*12c20*/  SHF.R.U32.HI R20, RZ, 0x3, R20 ;  /* 0x00000003ff147819 */ /* 0x000fe20000011614 */
[----:B---3--:R-:W-:-:S05]  /*12c30*/  IMAD.SHL.U32 R6, R21, 0x10, RZ ;  /* 0x0000001015067824 */ /* 0x008fca00078e00ff */
[----:B------:R-:W-:Y:S01]  /*12c40*/  LOP3.LUT R6, R20, 0x70, R6, 0xf8, !PT ;  /* 0x0000007014067812 */ /* 0x000fe200078ef806 */
[----:B------:R-:W-:-:S04]  /*12c50*/  IMAD.IADD R3, R3, 0x1, R0 ;  /* 0x0000000103037824 */ /* 0x000fc800078e0200 */
[----:B------:R-:W-:-:S04]  /*12c60*/  IMAD.IADD R6, R6, 0x1, R12 ;  /* 0x0000000106067824 */ /* 0x000fc800078e020c */
[----:B----4-:R-:W-:-:S04]  /*12c70*/  @P1 IMAD.HI.U32 R0, R6, R4, RZ ;  /* 0x0000000406001227 */ /* 0x010fc800078e00ff */
[----:B------:R-:W-:Y:S01]  /*12c80*/  IMAD.MOV.U32 R4, RZ, RZ, R6 ;  /* 0x000000ffff047224 */ /* 0x000fe200078e0006 */
[----:B0-----:R-:W-:-:S04]  /*12c90*/  @P1 SHF.R.U32.HI R4, RZ, R5, R0 ;  /* 0x00000005ff041219 */ /* 0x001fc80000011600 */
[----:B------:R-:W-:-:S05]  /*12ca0*/  SHF.R.S32.HI R0, RZ, 0x1f, R4 ;  /* 0x0000001fff007819 */ /* 0x000fca0000011404 */
[----:B------:R-:W-:-:S04]  /*12cb0*/  IMAD R0, R0, UR4, RZ ;  /* 0x0000000400007c24 */ /* 0x000fc8000f8e02ff */
[C---:B------:R-:W-:Y:S02]  /*12cc0*/  IMAD R7, R4.reuse, UR5, R0 ;  /* 0x0000000504077c24 */ /* 0x040fe4000f8e0200 */
[----:B------:R-:W-:Y:S02]  /*12cd0*/  IMAD.MOV R0, RZ, RZ, -R4 ;  /* 0x000000ffff007224 */ /* 0x000fe400078e0a04 */
[----:B------:R-:W-:-:S04]  /*12ce0*/  IMAD.WIDE.U32 R4, R4, UR4, R2 ;  /* 0x0000000404047c25 */ /* 0x000fc8000f8e0002 */
[----:B------:R-:W-:Y:S02]  /*12cf0*/  IMAD R0, R9, R0, R6 ;  /* 0x0000000009007224 */ /* 0x000fe400078e0206 */
[----:B------:R-:W-:-:S03]  /*12d00*/  IMAD.IADD R5, R5, 0x1, R7 ;  /* 0x0000000105057824 */ /* 0x000fc600078e0207 */
[----:B------:R-:W-:Y:S01]  /*12d10*/  SHF.R.S32.HI R7, RZ, 0x1f, R0 ;  /* 0x0000001fff077819 */ /* 0x000fe20000011400 */
[----:B------:R-:W-:-:S04]  /*12d20*/  IMAD.WIDE.U32 R4, R0, UR6, R4 ;  /* 0x0000000600047c25 */ /* 0x000fc8000f8e0004 */
[----:B------:R-:W-:-:S04]  /*12d30*/  IMAD R7, R7, UR6, RZ ;  /* 0x0000000607077c24 */ /* 0x000fc8000f8e02ff */
[----:B------:R-:W-:Y:S01]  /*12d40*/  IMAD R7, R0, UR7, R7 ;  /* 0x0000000700077c24 */ /* 0x000fe2000f8e0207 */
[----:B------:R-:W-:-:S03]  /*12d50*/  LEA R0, P0, R4, UR8, 0x1 ;  /* 0x0000000804007c11 */ /* 0x000fc6000f8008ff */
[----:B------:R-:W-:-:S05]  /*12d60*/  IMAD.IADD R5, R5, 0x1, R7 ;  /* 0x0000000105057824 */ /* 0x000fca00078e0207 */
[----:B------:R-:W-:Y:S02]  /*12d70*/  LEA.HI.X R4, R4, UR9, R5, 0x1, P0 ;  /* 0x0000000904047c11 */ /* 0x000fe400080f0c05 */
[----:B------:R-:W0:Y:S01]  /*12d80*/  @P1 LDC R5, c[0x0][0x450] ;  /* 0x00011400ff051b82 */ /* 0x000e220000000800 */
[----:B------:R-:W-:-:S04]  /*12d90*/  VIADD R7, R6, 0x80 ;  /* 0x0000008006077836 */ /* 0x000fc80000000000 */
[----:B-1----:R-:W-:-:S04]  /*12da0*/  @P1 IMAD.HI.U32 R8, R7, R8, RZ ;  /* 0x0000000807081227 */ /* 0x002fc800078e00ff */
[----:B------:R-:W-:Y:S01]  /*12db0*/  IMAD.MOV.U32 R6, RZ, RZ, R7 ;  /* 0x000000ffff067224 */ /* 0x000fe200078e0007 */
        /* <DEDUP_REMOVED lines=23> */
[----:B------:R-:W2:Y:S04]  /*12f30*/  LDL.LU R7, [R1+0x10] ;  /* 0x0000100001077983 */ /* 0x000ea80000300800 */
[----:B------:R-:W3:Y:S04]  /*12f40*/  LDL.LU R11, [R1+0xc] ;  /* 0x00000c00010b7983 */ /* 0x000ee80000300800 */
[----:B------:R-:W0:Y:S04]  /*12f50*/  SHFL.IDX PT, R8, R0, RZ, 0x181f ;  /* 0x00181fff00087589 */ /* 0x000e2800000e0000 */
[----:B------:R-:W-:Y:S01]  /*12f60*/  SHFL.IDX PT, R14, R5, 0x1, 0x181f ;  /* 0x00381f00050e7f89 */ /* 0x000fe200000e0000 */
[----:B--2---:R-:W-:-:S03]  /*12f70*/  IMAD R6, R7, R9, RZ ;  /* 0x0000000907067224 */ /* 0x004fc600078e02ff */
[----:B------:R-:W1:Y:S01]  /*12f80*/  SHFL.IDX PT, R7, R4, RZ, 0x181f ;  /* 0x00181fff04077589 */ /* 0x000e6200000e0000 */
[----:B---3--:R-:W-:-:S05]  /*12f90*/  IMAD.IADD R3, R21, 0x1, R11 ;  /* 0x0000000115037824 */ /* 0x008fca00078e020b */
[----:B------:R-:W-:-:S13]  /*12fa0*/  ISETP.GE.AND P1, PT, R3, R6, PT ;  /* 0x000000060300720c */ /* 0x000fda0003f26270 */
[----:B0-----:R-:W-:-:S05]  /*12fb0*/  @!P1 LEA R8, P2, R20, R8, 0x1 ;  /* 0x0000000814089211 */ /* 0x001fca00078408ff */
[----:B-1----:R-:W-:-:S04]  /*12fc0*/  @!P1 IMAD.X R7, RZ, RZ, R7, P2 ;  /* 0x000000ffff079224 */ /* 0x002fc800010e0607 */
[----:B------:R-:W-:Y:S02]  /*12fd0*/  @!P1 IMAD.MOV.U32 R9, RZ, RZ, R7 ;  /* 0x000000ffff099224 */ /* 0x000fe400078e0007 */
[----:B------:R-:W-:-:S03]  /*12fe0*/  VIADD R7, R3, 0x10 ;  /* 0x0000001003077836 */ /* 0x000fc60000000000 */
[----:B-----5:R0:W-:Y:S02]  /*12ff0*/  @!P1 LDGSTS.E.BYPASS.LTC128B.128 [R10+0x8400], desc[UR50][R8.64], !P0 ;  /* 0x08400000080a9fae */ /* 0x0201e4000c101d72 */
[----:B------:R-:W-:Y:S02]  /*13000*/  ISETP.GE.AND P1, PT, R7, R6, PT ;  /* 0x000000060700720c */ /* 0x000fe40003f26270 */
[----:B------:R-:W-:Y:S04]  /*13010*/  SHFL.IDX PT, R7, R4, 0x1, 0x181f ;  /* 0x00381f0004077f89 */ /* 0x000fe800000e0000 */
[----:B0-----:R-:W0:Y:S07]  /*13020*/  SHFL.IDX PT, R8, R0, 0x1, 0x181f ;  /* 0x00381f0000087f89 */ /* 0x001e2e00000e0000 */
        /* <DEDUP_REMOVED lines=39> */
[----:B------:R-:W-:Y:S04]  /*132a0*/  SHFL.IDX PT, R4, R4, 0x7, 0x181f ;  /* 0x00f81f0004047f89 */ /* 0x000fe800000e0000 */
[----:B0-----:R-:W0:Y:S03]  /*132b0*/  SHFL.IDX PT, R8, R0, 0x6, 0x181f ;  /* 0x00d81f0000087f89 */ /* 0x001e2600000e0000 */
[----:B0-----:R-:W-:-:S05]  /*132c0*/  @!P1 LEA R8, P2, R20, R8, 0x1 ;  /* 0x0000000814089211 */ /* 0x001fca00078408ff */
[----:B------:R-:W-:-:S04]  /*132d0*/  @!P1 IMAD.X R7, RZ, RZ, R7, P2 ;  /* 0x000000ffff079224 */ /* 0x000fc800010e0607 */
[----:B------:R-:W-:Y:S02]  /*132e0*/  @!P1 IMAD.MOV.U32 R9, RZ, RZ, R7 ;  /* 0x000000ffff099224 */ /* 0x000fe400078e0007 */
[----:B------:R-:W-:-:S03]  /*132f0*/  VIADD R7, R3, 0x80 ;  /* 0x0000008003077836 */ /* 0x000fc60000000000 */
[----:B------:R0:W-:Y:S02]  /*13300*/  @!P1 LDGSTS.E.BYPASS.LTC128B.128 [R10+0xb400], desc[UR50][R8.64], !P0 ;  /* 0x0b400000080a9fae */ /* 0x0001e4000c101d72 */
[----:B------:R-:W-:Y:S01]  /*13310*/  ISETP.GE.AND P2, PT, R7, R6, PT ;  /* 0x000000060700720c */ /* 0x000fe20003f46270 */
[----:B------:R-:W-:-:S05]  /*13320*/  VIADD R7, R3, 0x70 ;  /* 0x0000007003077836 */ /* 0x000fca0000000000 */
[----:B------:R-:W-:Y:S02]  /*13330*/  ISETP.GE.AND P1, PT, R7, R6, PT ;  /* 0x000000060700720c */ /* 0x000fe40003f26270 */
[----:B------:R-:W-:Y:S04]  /*13340*/  SHFL.IDX PT, R7, R5, RZ, 0x181f ;  /* 0x00181fff05077589 */ /* 0x000fe800000e0000 */
[----:B0-----:R-:W0:Y:S04]  /*13350*/  SHFL.IDX PT, R8, R0, 0x7, 0x181f ;  /* 0x00f81f0000087f89 */ /* 0x001e2800000e0000 */
[----:B------:R-:W1:Y:S03]  /*13360*/  SHFL.IDX PT, R0, R2, RZ, 0x181f ;  /* 0x00181fff02007589 */ /* 0x000e6600000e0000 */
[----:B0-----:R-:W-:-:S05]  /*13370*/  @!P1 LEA R8, P3, R20, R8, 0x1 ;  /* 0x0000000814089211 */ /* 0x001fca00078608ff */
[----:B------:R-:W-:-:S04]  /*13380*/  @!P1 IMAD.X R4, RZ, RZ, R4, P3 ;  /* 0x000000ffff049224 */ /* 0x000fc800018e0604 */
[----:B------:R-:W-:-:S05]  /*13390*/  @!P1 IMAD.MOV.U32 R9, RZ, RZ, R4 ;  /* 0x000000ffff099224 */ /* 0x000fca00078e0004 */
[----:B------:R0:W-:Y:S02]  /*133a0*/  @!P1 LDGSTS.E.BYPASS.LTC128B.128 [R10+0xbc00], desc[UR50][R8.64], !P0 ;  /* 0x0bc00000080a9fae */ /* 0x0001e4000c101d72 */
[----:B0-----:R-:W-:Y:S01]  /*133b0*/  @!P2 LEA R8, P1, R20, R7, 0x1 ;  /* 0x000000071408a211 */ /* 0x001fe200078208ff */
[----:B------:R-:W-:-:S04]  /*133c0*/  VIADD R7, R3, 0x90 ;  /* 0x0000009003077836 */ /* 0x000fc80000000000 */
[----:B-1----:R-:W-:Y:S01]  /*133d0*/  @!P2 IMAD.X R9, RZ, RZ, R0, P1 ;  /* 0x000000ffff09a224 */ /* 0x002fe200008e0600 */
[----:B------:R-:W-:Y:S01]  /*133e0*/  ISETP.GE.AND P1, PT, R7, R6, PT ;  /* 0x000000060700720c */ /* 0x000fe20003f26270 */
[----:B------:R-:W0:Y:S04]  /*133f0*/  SHFL.IDX PT, R0, R2, 0x1, 0x181f ;  /* 0x00381f0002007f89 */ /* 0x000e2800000e0000 */
[----:B------:R1:W-:Y:S08]  /*13400*/  @!P2 LDGSTS.E.BYPASS.LTC128B.128 [R10+0xc400], desc[UR50][R8.64], !P0 ;  /* 0x0c400000080aafae */ /* 0x0003f0000c101d72 */
[----:B------:R-:W-:-:S05]  /*13410*/  @!P1 LEA R14, P2, R20, R14, 0x1 ;  /* 0x0000000e140e9211 */ /* 0x000fca00078408ff */
[----:B-1----:R-:W-:Y:S02]  /*13420*/  @!P1 IMAD.MOV.U32 R8, RZ, RZ, R14 ;  /* 0x000000ffff089224 */ /* 0x002fe400078e000e */
[----:B------:R-:W1:Y:S01]  /*13430*/  SHFL.IDX PT, R14, R5, 0x2, 0x181f ;  /* 0x00581f00050e7f89 */ /* 0x000e6200000e0000 */
[----:B0-----:R-:W-:-:S03]  /*13440*/  @!P1 IMAD.X R7, RZ, RZ, R0, P2 ;  /* 0x000000ffff079224 */ /* 0x001fc600010e0600 */
[----:B------:R-:W0:Y:S01]  /*13450*/  SHFL.IDX PT, R0, R2, 0x2, 0x181f ;  /* 0x00581f0002007f89 */ /* 0x000e2200000e0000 */
[----:B------:R-:W-:Y:S02]  /*13460*/  @!P1 IMAD.MOV.U32 R9, RZ, RZ, R7 ;  /* 0x000000ffff099224 */ /* 0x000fe400078e0007 */
[----:B------:R-:W-:-:S03]  /*13470*/  VIADD R7, R3, 0xa0 ;  /* 0x000000a003077836 */ /* 0x000fc60000000000 */
[----:B------:R1:W-:Y:S02]  /*13480*/  @!P1 LDGSTS.E.BYPASS.LTC128B.128 [R10+0xcc00], desc[UR50][R8.64], !P0 ;  /* 0x0cc00000080a9fae */ /* 0x0003e4000c101d72 */
[----:B------:R-:W-:-:S13]  /*13490*/  ISETP.GE.AND P1, PT, R7, R6, PT ;  /* 0x000000060700720c */ /* 0x000fda0003f26270 */
[----:B-1----:R-:W-:Y:S02]  /*134a0*/  @!P1 LEA R8, P2, R20, R14, 0x1 ;  /* 0x0000000e14089211 */ /* 0x002fe400078408ff */
[----:B------:R1:W2:Y:S03]  /*134b0*/  SHFL.IDX PT, R14, R5, 0x3, 0x181f ;  /* 0x00781f00050e7f89 */ /* 0x0002a600000e0000 */
[----:B0-----:R-:W-:Y:S02]  /*134c0*/  @!P1 IMAD.X R9, RZ, RZ, R0, P2 ;  /* 0x000000ffff099224 */ /* 0x001fe400010e0600 */
[----:B------:R1:W0:Y:S04]  /*134d0*/  SHFL.IDX PT, R0, R2, 0x3, 0x181f ;  /* 0x00781f0002007f89 */ /* 0x00022800000e0000 */
[----:B------:R1:W-:Y:S02]  /*134e0*/  @!P1 LDGSTS.E.BYPASS.LTC128B.128 [R10+0xd400], desc[UR50][R8.64], !P0 ;  /* 0x0d400000080a9fae */ /* 0x0003e4000c101d72 */
.L_x_1267:
[----:B------:R-:W-:Y:S02]  /*134f0*/  VIADD R3, R3, 0xb0 ;  /* 0x000000b003037836 */ /* 0x000fe40000000000 */
[----:B-1----:R-:W-:-:S03]  /*13500*/  VIADD R8, R22, 0x16800 ;  /* 0x0001680016087836 */ /* 0x002fc60000000000 */
[----:B------:R-:W-:-:S13]  /*13510*/  ISETP.GE.AND P1, PT, R3, R6, PT ;  /* 0x000000060300720c */ /* 0x000fda0003f26270 */
[----:B--2---:R-:W-:-:S05]  /*13520*/  @!P1 LEA R2, P2, R20, R14, 0x1 ;  /* 0x0000000e14029211 */ /* 0x004fca00078408ff */
[----:B0-----:R-:W-:-:S05]  /*13530*/  @!P1 IMAD.X R3, RZ, RZ, R0, P2 ;  /* 0x000000ffff039224 */ /* 0x001fca00010e0600 */
[----:B------:R-:W-:Y:S01]  /*13540*/  @!PT LDS RZ, [RZ] ;  /* 0x00000000fffff984 */ /* 0x000fe20000000800 */
[----:B------:R-:W-:Y:S01]  /*13550*/  @!PT LDS RZ, [RZ] ;  /* 0x00000000fffff984 */ /* 0x000fe20000000800 */
[----:B------:R-:W-:Y:S01]  /*13560*/  @!PT LDS RZ, [RZ] ;  /* 0x00000000fffff984 */ /* 0x000fe20000000800 */
[----:B------:R0:W-:Y:S01]  /*13570*/  @!P1 LDGSTS.E.BYPASS.LTC128B.128 [R10+0xdc00], desc[UR50][R2.64], !P0 ;  /* 0x0dc00000020a9fae */ /* 0x0001e2000c101d72 */
[----:B------:R-:W-:Y:S01]  /*13580*/  PLOP3.LUT P0, PT, PT, PT, PT, 0x80, 0x0 ;  /* 0x000000000000781c */ /* 0x000fe20003f0f070 */
[----:B------:R-:W-:-:S12]  /*13590*/  NOP ;  /* 0x0000000000007918 */ /* 0x000fd80000000000 */
.L_x_1153:
        /* <DEDUP_REMOVED lines=14> */
[----:B0-----:R-:W2:Y:S01]  /*13680*/  LDL R2, [R1+0x8] ;  /* 0x0000080001027983 */ /* 0x001ea20000100800 */
[----:B------:R0:W-:Y:S01]  /*13690*/  SYNCS.ARRIVE.TRANS64.A1T0 RZ, [R22+URZ+0x16800], RZ ;  /* 0x016800ff16ff79a7 */ /* 0x0001e2000810003f */
[----:B------:R-:W-:Y:S01]  /*136a0*/  BSSY B0, `(.L_x_1154) ;  /* 0x0000005000007945 */ /* 0x000fe20003800000 */
[----:B------:R-:W1:Y:S01]  /*136b0*/  SYNCS.PHASECHK.TRANS64.TRYWAIT P0, [R22+URZ+0x16820], R3 ;  /* 0x01682003160075a7 */ /* 0x000e62000800017f */
[----:B--2---:R-:W-:-:S05]  /*136c0*/  VIADD R0, R2, 0xfffffffe ;  /* 0xfffffffe02007836 */ /* 0x004fca0000000000 */
[----:B------:R-:W-:Y:S01]  /*136d0*/  ISETP.GE.AND P1, PT, R0, R29, PT ;  /* 0x0000001d0000720c */ /* 0x000fe20003f26270 */
[----:B01----:R-:W-:-:S12]  /*136e0*/  @!P0 BRA `(.L_x_1155) ;  /* 0x0000003c009c8947 */ /* 0x003fd80003800000 */
.L_x_1268:
[----:B------:R-:W-:Y:S05]  /*136f0*/  BSYNC B0 ;  /* 0x0000000000007941 */ /* 0x000fea0003800000 */
.L_x_1154:
[----:B------:R-:W-:Y:S04]  /*13700*/  BSSY B0, `(.L_x_1156) ;  /* 0x000016e000007945 */ /* 0x000fe80003800000 */
[----:B------:R-:W-:Y:S05]  /*13710*/  @!P1 BRA `(.L_x_1157) ;  /* 0x0000001400b09947 */ /* 0x000fea0003800000 */
[----:B------:R-:W0:Y:S01]  /*13720*/  LDL R2, [R1+0x8] ;  /* 0x0000080001027983 */ /* 0x000e220000100800 */
[----:B------:R-:W-:Y:S01]  /*13730*/  LOP3.LUT R6, RZ, R29, RZ, 0x33, !PT ;  /* 0x0000001dff067212 */ /* 0x000fe200078e33ff */
[----:B------:R-:W-:Y:S01]  /*13740*/  BSSY B2, `(.L_x_1158) ;  /* 0x000007d000027945 */ /* 0x000fe20003800000 */
[----:B0-----:R-:W-:-:S05]  /*13750*/  IMAD.MOV R3, RZ, RZ, -R2 ;  /* 0x000000ffff037224 */ /* 0x001fca00078e0a02 */
[----:B------:R-:W-:-:S05]  /*13760*/  VIADDMNMX R6, R3, 0x1, R6, !PT ;  /* 0x0000000103067846 */ /* 0x000fca0007800106 */
        /* <DEDUP_REMOVED lines=14> */
[----:B------:R-:W-:Y:S01]  /*13850*/  IMAD.MOV.U32 R4, RZ, RZ, R17 ;  /* 0x000000ffff047224 */ /* 0x000fe200078e0011 */
        /* <DEDUP_REMOVED lines=20> */
.L_x_1162:
[----:B------:R-:W-:Y:S01]  /*139a0*/  IMAD R2, R7, 0x8, R22 ;  /* 0x0000000807027824 */ /* 0x000fe200078e0216 */
[----:B------:R-:W-:Y:S01]  /*139b0*/  SHF.L.U32 R3, R9, 0x1f, RZ ;  /* 0x0000001f09037819 */ /* 0x000fe200000006ff */
[----:B------:R-:W-:Y:S03]  /*139c0*/  BSSY B3, `(.L_x_1163) ;  /* 0x0000003000037945 */ /* 0x000fe60003800000 */
[----:B------:R-:W1:Y:S02]  /*139d0*/  SYNCS.PHASECHK.TRANS64.TRYWAIT P0, [R2+URZ+0x16840], R3 ;  /* 0x01684003020075a7 */ /* 0x000e64000800017f */
[----:B-1----:R-:W-:Y:S05]  /*139e0*/  @!P0 BRA `(.L_x_1164) ;  /* 0x0000003800f08947 */ /* 0x002fea0003800000 */
.L_x_1269:
[----:B------:R-:W-:Y:S05]  /*139f0*/  BSYNC B3 ;  /* 0x0000000000037941 */ /* 0x000fea0003800000 */
.L_x_1163:
        /* <DEDUP_REMOVED lines=12> */
.L_x_1166:
[----:B------:R-:W-:Y:S05]  /*13ac0*/  BSYNC B3 ;  /* 0x0000000000037941 */ /* 0x000fea0003800000 */
.L_x_1165:
        /* <DEDUP_REMOVED lines=11> */
.L_x_1167:
        /* <DEDUP_REMOVED lines=15> */
.L_x_1270:
[----:B------:R-:W-:Y:S05]  /*13c70*/  BSYNC B3 ;  /* 0x0000000000037941 */ /* 0x000fea0003800000 */
.L_x_1168:
[----:B------:R-:W-:Y:S01]  /*13c80*/  BSSY B3, `(.L_x_1170) ;  /* 0x000000c000037945 */ /* 0x000fe20003800000 */
[----:B------:R-:W-:Y:S02]  /*13c90*/  IMAD.MOV.U32 R12, RZ, RZ, 0x0 ;  /* 0x00000000ff0c7424 */ /* 0x000fe400078e00ff */
[----:B------:R-:W-:Y:S01]  /*13ca0*/  IMAD.MOV.U32 R13, RZ, RZ, 0x14f00000 ;  /* 0x14f00000ff0d7424 */ /* 0x000fe200078e00ff */
[----:B------:R-:W-:Y:S06]  /*13cb0*/  @P1 BRA `(.L_x_1171) ;  /* 0x0000000000201947 */ /* 0x000fec0003800000 */
        /* <DEDUP_REMOVED lines=8> */
.L_x_1171:
[----:B------:R-:W-:Y:S05]  /*13d40*/  BSYNC B3 ;  /* 0x0000000000037941 */ /* 0x000fea0003800000 */
.L_x_1170:
[----:B------:R-:W-:Y:S01]  /*13d50*/  R2UR UR10, R10 ;  /* 0x000000000a0a72ca */ /* 0x000fe200000e0000 */
[C-C-:B0-----:R-:W-:Y:S01]  /*13d60*/  IMAD R2, R23.reuse, 0x4000, R22.reuse ;  /* 0x0000400017027824 */ /* 0x141fe200078e0216 */
[----:B------:R-:W-:Y:S01]  /*13d70*/  R2UR UR6, R12 ;  /* 0x000000000c0672ca */ /* 0x000fe200000e0000 */
[----:B------:R-:W-:Y:S01]  /*13d80*/  IMAD R3, R23, 0x8, R22 ;  /* 0x0000000817037824 */ /* 0x000fe200078e0216 */
[----:B------:R-:W-:Y:S01]  /*13d90*/  R2UR UR7, R13 ;  /* 0x000000000d0772ca */ /* 0x000fe200000e0000 */
[----:B------:R-:W-:Y:S01]  /*13da0*/  UIADD3 UR4, UP0, UR38, 0x470, URZ ;  /* 0x0000047026047890 */ /* 0x000fe2000ff1e03f */
[----:B------:R-:W-:Y:S01]  /*13db0*/  PLOP3.LUT P0, PT, PT, PT, PT, 0x80, 0x0 ;  /* 0x000000000000781c */ /* 0x000fe20003f0f070 */
[----:B------:R-:W-:Y:S02]  /*13dc0*/  IMAD R5, R24, 0x80, R27 ;  /* 0x0000008018057824 */ /* 0x000fe400078e021b */
[----:B------:R-:W-:Y:S01]  /*13dd0*/  VIADD R2, R2, 0x400 ;  /* 0x0000040002027836 */ /* 0x000fe20000000000 */
[----:B------:R-:W-:Y:S01]  /*13de0*/  UIADD3.X UR5, URZ, UR39, URZ, UP0, !UPT ;  /* 0x000000273f057290 */ /* 0x000fe200087fe43f */
[----:B------:R-:W-:-:S11]  /*13df0*/  VIADD R3, R3, 0x16850 ;  /* 0x0001685003037836 */ /* 0x000fd60000000000 */
.L_x_1172:
        /* <DEDUP_REMOVED lines=12> */
.L_x_1161:
[----:B------:R-:W-:Y:S05]  /*13ec0*/  BSYNC B1 ;  /* 0x0000000000017941 */ /* 0x000fea0003800000 */
.L_x_1160:
[----:B------:R-:W2:Y:S01]  /*13ed0*/  LDL R0, [R1+0x8] ;  /* 0x0000080001007983 */ /* 0x000ea20000100800 */
[----:B------:R-:W-:Y:S02]  /*13ee0*/  IMAD.MOV.U32 R23, RZ, RZ, R7 ;  /* 0x000000ffff177224 */ /* 0x000fe400078e0007 */
[----:B------:R-:W-:Y:S02]  /*13ef0*/  IMAD.MOV.U32 R26, RZ, RZ, R9 ;  /* 0x000000ffff1a7224 */ /* 0x000fe400078e0009 */
[----:B--2---:R-:W-:-:S07]  /*13f00*/  VIADD R0, R0, 0xfffffffd ;  /* 0xfffffffd00007836 */ /* 0x004fce0000000000 */
.L_x_1159:
[----:B------:R-:W-:Y:S05]  /*13f10*/  BSYNC B2 ;  /* 0x0000000000027941 */ /* 0x000fea0003800000 */
.L_x_1158:
[----:B------:R-:W2:Y:S01]  /*13f20*/  LDL.LU R2, [R1+0x8] ;  /* 0x0000080001027983 */ /* 0x000ea20000300800 */
[----:B------:R-:W-:Y:S01]  /*13f30*/  VIADD R6, R6, 0xfffffffe ;  /* 0xfffffffe06067836 */ /* 0x000fe20000000000 */
[----:B--2---:R-:W-:-:S04]  /*13f40*/  LOP3.LUT R3, RZ, R2, RZ, 0x33, !PT ;  /* 0x00000002ff037212 */ /* 0x004fc800078e33ff */
[----:B------:R-:W-:-:S13]  /*13f50*/  ISETP.NE.AND P0, PT, R6, R3, PT ;  /* 0x000000030600720c */ /* 0x000fda0003f05270 */
[----:B------:R-:W-:Y:S05]  /*13f60*/  @!P0 BRA `(.L_x_1157) ;  /* 0x0000000c009c8947 */ /* 0x000fea0003800000 */
[----:B------:R-:W-:-:S07]  /*13f70*/  IMAD.MOV.U32 R4, RZ, RZ, R17 ;  /* 0x000000ffff047224 */ /* 0x000fce00078e0011 */
.L_x_1199:
        /* <DEDUP_REMOVED lines=32> */
.L_x_1175:
[----:B------:R-:W-:Y:S01]  /*14180*/  IMAD R2, R6, 0x8, R22 ;  /* 0x0000000806027824 */ /* 0x000fe200078e0216 */
[----:B------:R-:W-:Y:S01]  /*14190*/  SHF.L.U32 R3, R7, 0x1f, RZ ;  /* 0x0000001f07037819 */ /* 0x000fe200000006ff */
[----:B------:R-:W-:Y:S03]  /*141a0*/  BSSY B2, `(.L_x_1176) ;  /* 0x0000003000027945 */ /* 0x000fe60003800000 */
[----:B------:R-:W1:Y:S02]  /*141b0*/  SYNCS.PHASECHK.TRANS64.TRYWAIT P0, [R2+URZ+0x16840], R3 ;  /* 0x01684003020075a7 */ /* 0x000e64000800017f */
[----:B-1----:R-:W-:Y:S05]  /*141c0*/  @!P0 BRA `(.L_x_1177) ;  /* 0x0000003400208947 */ /* 0x002fea0003800000 */
.L_x_1271:
[----:B------:R-:W-:Y:S05]  /*141d0*/  BSYNC B2 ;  /* 0x0000000000027941 */ /* 0x000fea0003800000 */
.L_x_1176:
        /* <DEDUP_REMOVED lines=12> */
.L_x_1179:
[----:B------:R-:W-:Y:S05]  /*142a0*/  BSYNC B2 ;  /* 0x0000000000027941 */ /* 0x000fea0003800000 */
.L_x_1178:
        /* <DEDUP_REMOVED lines=11> */
.L_x_1180:
        /* <DEDUP_REMOVED lines=15> */
.L_x_1272:
[----:B------:R-:W-:Y:S05]  /*14450*/  BSYNC B2 ;  /* 0x0000000000027941 */ /* 0x000fea0003800000 */
.L_x_1181:
[----:B------:R-:W-:Y:S01]  /*14460*/  BSSY B2, `(.L_x_1183) ;  /* 0x000000b000027945 */ /* 0x000fe20003800000 */
[----:B------:R-:W-:Y:S02]  /*14470*/  IMAD.MOV.U32 R2, RZ, RZ, 0x0 ;  /* 0x00000000ff027424 */ /* 0x000fe400078e00ff */
[----:B0-----:R-:W-:Y:S01]  /*14480*/  IMAD.MOV.U32 R3, RZ, RZ, 0x14f00000 ;  /* 0x14f00000ff037424 */ /* 0x001fe200078e00ff */
[----:B------:R-:W-:Y:S06]  /*14490*/  @P1 BRA `(.L_x_1184) ;  /* 0x00000000001c1947 */ /* 0x000fec0003800000 */
[----:B------:R-:W0:Y:S02]  /*144a0*/  S2R R11, SR_TID.X ;  /* 0x00000000000b7919 */ /* 0x000e240000002100 */
[----:B0-----:R-:W-:Y:S01]  /*144b0*/  LOP3.LUT R12, R11, 0x1f, RZ, 0xc0, !PT ;  /* 0x0000001f0b0c7812 */ /* 0x001fe200078ec0ff */
[----:B------:R-:W-:-:S03]  /*144c0*/  IMAD.MOV.U32 R11, RZ, RZ, 0x4000 ;  /* 0x00004000ff0b7424 */ /* 0x000fc600078e00ff */
[----:B------:R-:W-:Y:S01]  /*144d0*/  ISETP.NE.AND P0, PT, R12, RZ, PT ;  /* 0x000000ff0c00720c */ /* 0x000fe20003f05270 */
[----:B------:R0:W-:-:S12]  /*144e0*/  SYNCS.ARRIVE.TRANS64 RZ, [R10+URZ+0x50], R11 ;  /* 0x0000500b0aff79a7 */ /* 0x0001d8000800003f */
[----:B0-----:R-:W-:Y:S05]  /*144f0*/  @!P0 BRA `(.L_x_1184) ;  /* 0x0000000000048947 */ /* 0x001fea0003800000 */
[----:B------:R-:W-:Y:S01]  /*14500*/  BPT.TRAP 0x1 ;  /* 0x000000040000795c */ /* 0x000fe20000300000 */
.L_x_1184:
[----:B------:R-:W-:Y:S05]  /*14510*/  BSYNC B2 ;  /* 0x0000000000027941 */ /* 0x000fea0003800000 */
.L_x_1183:
        /* <DEDUP_REMOVED lines=10> */
.L_x_1185:
        /* <DEDUP_REMOVED lines=12> */
.L_x_1174:
[----:B------:R-:W-:Y:S05]  /*14680*/  BSYNC B1 ;  /* 0x0000000000017941 */ /* 0x000fea0003800000 */
.L_x_1173:
[----:B------:R-:W2:Y:S01]  /*14690*/  LDL R2, [R1] ;  /* 0x0000000001027983 */ /* 0x000ea20000100800 */
[----:B------:R-:W-:Y:S01]  /*146a0*/  VIADD R23, R6, 0x1 ;  /* 0x0000000106177836 */ /* 0x000fe20000000000 */
[----:B------:R-:W-:Y:S01]  /*146b0*/  BSSY B1, `(.L_x_1186) ;  /* 0x000006f000017945 */ /* 0x000fe20003800000 */
[----:B------:R-:W-:-:S03]  /*146c0*/  VIADD R9, R0, 0xffffffff ;  /* 0xffffffff00097836 */ /* 0x000fc60000000000 */
        /* <DEDUP_REMOVED lines=28> */
.L_x_1188:
[----:B------:R-:W-:Y:S01]  /*14890*/  IMAD R2, R23, 0x8, R22 ;  /* 0x0000000817027824 */ /* 0x000fe200078e0216 */
[----:B------:R-:W-:Y:S01]  /*148a0*/  SHF.L.U32 R3, R26, 0x1f, RZ ;  /* 0x0000001f1a037819 */ /* 0x000fe200000006ff */
[----:B------:R-:W-:Y:S03]  /*148b0*/  BSSY B2, `(.L_x_1189) ;  /* 0x0000003000027945 */ /* 0x000fe60003800000 */
[----:B------:R-:W1:Y:S02]  /*148c0*/  SYNCS.PHASECHK.TRANS64.TRYWAIT P0, [R2+URZ+0x16840], R3 ;  /* 0x01684003020075a7 */ /* 0x000e64000800017f */
[----:B-1----:R-:W-:Y:S05]  /*148d0*/  @!P0 BRA `(.L_x_1190) ;  /* 0x0000002c00848947 */ /* 0x002fea0003800000 */
.L_x_1273:
[----:B------:R-:W-:Y:S05]  /*148e0*/  BSYNC B2 ;  /* 0x0000000000027941 */ /* 0x000fea0003800000 */
.L_x_1189:
        /* <DEDUP_REMOVED lines=12> */
.L_x_1192:
[----:B------:R-:W-:Y:S05]  /*149b0*/  BSYNC B2 ;  /* 0x0000000000027941 */ /* 0x000fea0003800000 */
.L_x_1191:
[----:B------:R-:W-:Y:S01]  /*149c0*/  IMAD.MOV.U32 R5, RZ, RZ, RZ ;  /* 0x000000ffff057224 */ /* 0x000fe200078e00ff */
[----:B------:R-:W-:Y:S01]  /*149d0*/  UIADD3 UR4, UP0, UR38, 0x370, URZ ;  /* 0x0000037026047890 */ /* 0x000fe2000ff1e03f */
[C---:B-1----:R-:W-:Y:S01]  /*149e0*/  IMAD R2, R23.reuse, 0x4000, R22 ;  /* 0x0000400017027824 */ /* 0x042fe200078e0216 */
[----:B------:R-:W-:Y:S01]  /*149f0*/  PLOP3.LUT P0, PT, PT, PT, PT, 0x80, 0x0 ;  /* 0x000000000000781c */ /* 0x000fe20003f0f070 */
[----:B------:R-:W-:Y:S01]  /*14a00*/  IMAD R3, R23, 0x8, R8 ;  /* 0x0000000817037824 */ /* 0x000fe200078e0208 */
[----:B------:R-:W-:Y:S01]  /*14a10*/  R2UR UR10, R5 ;  /* 0x00000000050a72ca */ /* 0x000fe200000e0000 */
[----:B------:R-:W-:Y:S01]  /*14a20*/  VIADD R2, R2, 0xe400 ;  /* 0x0000e40002027836 */ /* 0x000fe20000000000 */
[----:B------:R-:W-:Y:S01]  /*14a30*/  UIADD3.X UR5, URZ, UR39, URZ, UP0, !UPT ;  /* 0x000000273f057290 */ /* 0x000fe200087fe43f */
[----:B------:R-:W-:Y:S01]  /*14a40*/  VIADD R3, R3, 0x30 ;  /* 0x0000003003037836 */ /* 0x000fe20000000000 */
[----:B------:R-:W-:Y:S01]  /*14a50*/  UMOV UR6, 0x0 ;  /* 0x0000000000067882 */ /* 0x000fe20000000000 */
[----:B------:R-:W-:Y:S01]  /*14a60*/  IMAD R11, R10, 0x80, R27 ;  /* 0x000000800a0b7824 */ /* 0x000fe200078e021b */
[----:B------:R-:W-:-:S09]  /*14a70*/  UMOV UR7, 0x14f00000 ;  /* 0x14f0000000077882 */ /* 0x000fd20000000000 */
.L_x_1193:
        /* <DEDUP_REMOVED lines=15> */
.L_x_1274:
[----:B------:R-:W-:Y:S05]  /*14b70*/  BSYNC B2 ;  /* 0x0000000000027941 */ /* 0x000fea0003800000 */
.L_x_1194:
[----:B------:R-:W-:Y:S01]  /*14b80*/  BSSY B2, `(.L_x_1196) ;  /* 0x000000b000027945 */ /* 0x000fe20003800000 */
[----:B0-----:R-:W-:Y:S02]  /*14b90*/  IMAD.MOV.U32 R2, RZ, RZ, 0x0 ;  /* 0x00000000ff027424 */ /* 0x001fe400078e00ff */
[----:B------:R-:W-:Y:S01]  /*14ba0*/  IMAD.MOV.U32 R3, RZ, RZ, 0x14f00000 ;  /* 0x14f00000ff037424 */ /* 0x000fe200078e00ff */
        /* <DEDUP_REMOVED lines=8> */
.L_x_1197:
[----:B------:R-:W-:Y:S05]  /*14c30*/  BSYNC B2 ;  /* 0x0000000000027941 */ /* 0x000fea0003800000 */
.L_x_1196:
        /* <DEDUP_REMOVED lines=10> */
.L_x_1198:
        /* <DEDUP_REMOVED lines=12> */
.L_x_1187:
[----:B------:R-:W-:Y:S05]  /*14da0*/  BSYNC B1 ;  /* 0x0000000000017941 */ /* 0x000fea0003800000 */
.L_x_1186:
[----:B------:R-:W-:Y:S01]  /*14db0*/  ISETP.GT.AND P0, PT, R9, R29, PT ;  /* 0x0000001d0900720c */ /* 0x000fe20003f04270 */
[----:B------:R-:W-:-:S12]  /*14dc0*/  VIADD R0, R0, 0xfffffffe ;  /* 0xfffffffe00007836 */ /* 0x000fd80000000000 */
[----:B------:R-:W-:Y:S05]  /*14dd0*/  @P0 BRA `(.L_x_1199) ;  /* 0xfffffff000680947 */ /* 0x000fea000383ffff */
.L_x_1157:
[----:B------:R-:W-:Y:S05]  /*14de0*/  BSYNC B0 ;  /* 0x0000000000007941 */ /* 0x000fea0003800000 */
.L_x_1156:
        /* <DEDUP_REMOVED lines=17> */
.L_x_1201:
[----:B------:R-:W-:Y:S05]  /*14f00*/  BSYNC B0 ;  /* 0x0000000000007941 */ /* 0x000fea0003800000 */
.L_x_1200:
        /* <DEDUP_REMOVED lines=10> */
.L_x_1275:
[----:B------:R-:W-:Y:S05]  /*14fb0*/  BSYNC B1 ;  /* 0x0000000000017941 */ /* 0x000fea0003800000 */
.L_x_1204:
        /* <DEDUP_REMOVED lines=9> */
.L_x_1207:
[----:B------:R-:W-:Y:S05]  /*15050*/  BSYNC B1 ;  /* 0x0000000000017941 */ /* 0x000fea0003800000 */
.L_x_1206:
[----:B0-----:R-:W-:Y:S01]  /*15060*/  IMAD R0, R23, 0x4000, R22 ;  /* 0x0000400017007824 */ /* 0x001fe200078e0216 */
[----:B------:R-:W-:Y:S01]  /*15070*/  UIADD3 UR4, UP0, UR38, 0x470, URZ ;  /* 0x0000047026047890 */ /* 0x000fe2000ff1e03f */
[----:B------:R-:W-:Y:S01]  /*15080*/  IMAD R24, R24, 0x80, R27 ;  /* 0x0000008018187824 */ /* 0x000fe200078e021b */
[----:B------:R-:W-:Y:S01]  /*15090*/  PLOP3.LUT P0, PT, PT, PT, PT, 0x80, 0x0 ;  /* 0x000000000000781c */ /* 0x000fe20003f0f070 */
[----:B------:R-:W-:Y:S01]  /*150a0*/  VIADD R2, R3, 0x16850 ;  /* 0x0001685003027836 */ /* 0x000fe20000000000 */
[----:B------:R-:W-:Y:S01]  /*150b0*/  UIADD3.X UR5, URZ, UR39, URZ, UP0, !UPT ;  /* 0x000000273f057290 */ /* 0x000fe200087fe43f */
[----:B------:R-:W-:Y:S01]  /*150c0*/  VIADD R0, R0, 0x400 ;  /* 0x0000040000007836 */ /* 0x000fe20000000000 */
[----:B------:R-:W-:Y:S01]  /*150d0*/  UMOV UR6, 0x0 ;  /* 0x0000000000067882 */ /* 0x000fe20000000000 */
[----:B------:R-:W-:Y:S01]  /*150e0*/  UMOV UR7, 0x14f00000 ;  /* 0x14f0000000077882 */ /* 0x000fe20000000000 */
[----:B------:R-:W-:-:S08]  /*150f0*/  UMOV UR10, URZ ;  /* 0x0000003f000a7c82 */ /* 0x000fd00008000000 */
.L_x_1208:
        /* <DEDUP_REMOVED lines=10> */
.L_x_1203:
[----:B------:R-:W-:Y:S05]  /*151a0*/  BSYNC B0 ;  /* 0x0000000000007941 */ /* 0x000fea0003800000 */
.L_x_1202:
[----:B------:R-:W-:-:S05]  /*151b0*/  VIADD R23, R23, 0x1 ;  /* 0x0000000117177836 */ /* 0x000fca0000000000 */
[----:B------:R-:W-:-:S04]  /*151c0*/  ISETP.NE.AND P0, PT, R23, 0x2, PT ;  /* 0x000000021700780c */ /* 0x000fc80003f05270 */
[----:B0-----:R-:W-:Y:S02]  /*151d0*/  SEL R3, RZ, 0x1, P0 ;  /* 0x00000001ff037807 */ /* 0x001fe40000000000 */
[----:B------:R-:W-:Y:S02]  /*151e0*/  SEL R23, R23, RZ, P0 ;  /* 0x000000ff17177207 */ /* 0x000fe40000000000 */
[----:B------:R-:W-:-:S07]  /*151f0*/  LOP3.LUT R26, R26, R3, RZ, 0x3c, !PT ;  /* 0x000000031a1a7212 */ /* 0x000fce00078e3cff */
.L_x_1138:
[----:B------:R-:W-:Y:S05]  /*15200*/  BSYNC B7 ;  /* 0x0000000000077941 */ /* 0x000fea0003800000 */
.L_x_1136:
        /* <DEDUP_REMOVED lines=8> */
[----:B------:R-:W-:-:S05]  /*15290*/  IMAD.U32 R22, RZ, RZ, UR4 ;  /* 0x00000004ff167e24 */ /* 0x000fca000f8e00ff */
[----:B------:R2:W3:Y:S01]  /*152a0*/  LDS.128 R16, [R22+0x168d0] ;  /* 0x0168d00016107984 */ /* 0x0004e20000000c00 */
[----:B------:R-:W-:Y:S06]  /*152b0*/  BAR.ARV 0x4, 0x200 ;  /* 0x0108000000007b1d */ /* 0x000fec0000002000 */
[----:B------:R-:W-:Y:S05]  /*152c0*/  BRA `(.L_x_1210) ;  /* 0x0000000800cc7947 */ /* 0x000fea0003800000 */
.L_x_1209:
[----:B------:R-:W1:Y:S01]  /*152d0*/  S2R R0, SR_TID.X ;  /* 0x0000000000007919 */ /* 0x000e620000002100 */
[----:B------:R-:W-:Y:S01]  /*152e0*/  UMOV UR4, 0xffffffff ;  /* 0xffffffff00047882 */ /* 0x000fe20000000000 */
[----:B-1----:R-:W-:-:S04]  /*152f0*/  LOP3.LUT R8, R0, 0x1f, RZ, 0xc0, !PT ;  /* 0x0000001f00087812 */ /* 0x002fc800078ec0ff */
[----:B------:R-:W-:Y:S01]  /*15300*/  ISETP.NE.AND P0, PT, R8, 0x1f, PT ;  /* 0x0000001f0800780c */ /* 0x000fe20003f05270 */
[----:B------:R-:W-:-:S12]  /*15310*/  BRA.DIV UR4, `(.L_x_1211) ;  /* 0x0000002604307947 */ /* 0x000fd8000b800000 */
[----:B------:R-:W-:Y:S01]  /*15320*/  IMAD.IADD R5, R19, 0x1, R8 ;  /* 0x0000000113057824 */ /* 0x000fe200078e0208 */
[----:B------:R-:W-:-:S04]  /*15330*/  ULDC UR4, c[0x0][0xc3c] ;  /* 0x00030f0000047ab9 */ /* 0x000fc80000000800 */
[----:B------:R-:W-:-:S13]  /*15340*/  ISETP.GE.OR P1, PT, R5, UR4, !P0 ;  /* 0x0000000405007c0c */ /* 0x000fda000c726670 */
[----:B------:R-:W1:Y:S02]  /*15350*/  @!P1 LDC.64 R2, c[0x0][0xc80] ;  /* 0x00032000ff029b82 */ /* 0x000e640000000a00 */
[----:B-1----:R-:W-:-:S06]  /*15360*/  @!P1 IMAD.WIDE R2, R5, 0x4, R2 ;  /* 0x0000000405029825 */ /* 0x002fcc00078e0202 */
[----:B------:R-:W2:Y:S01]  /*15370*/  @!P1 LDG.E R2, desc[UR50][R2.64] ;  /* 0x0000003202029981 */ /* 0x000ea2000c1e1900 */
[----:B------:R-:W-:Y:S01]  /*15380*/  IMAD.MOV.U32 R17, RZ, RZ, RZ ;  /* 0x000000ffff117224 */ /* 0x000fe200078e00ff */
[C---:B------:R-:W-:Y:S02]  /*15390*/  ISETP.GE.U32.AND P2, PT, R8.reuse, 0x2, PT ;  /* 0x000000020800780c */ /* 0x040fe40003f46070 */
[C---:B------:R-:W-:Y:S01]  /*153a0*/  ISETP.GE.U32.AND P3, PT, R8.reuse, 0x4, PT ;  /* 0x000000040800780c */ /* 0x040fe20003f66070 */
[----:B------:R-:W-:Y:S01]  /*153b0*/  SHFL.IDX PT, R0, R16, RZ, 0x1f ;  /* 0x00001fff10007589 */ /* 0x000fe200000e0000 */
[C---:B------:R-:W-:Y:S02]  /*153c0*/  ISETP.GE.U32.AND P4, PT, R8.reuse, 0x8, PT ;  /* 0x000000080800780c */ /* 0x040fe40003f86070 */
[C---:B------:R-:W-:Y:S01]  /*153d0*/  ISETP.GE.U32.AND P5, PT, R8.reuse, 0x10, PT ;  /* 0x000000100800780c */ /* 0x040fe20003fa6070 */
[----:B--2---:R-:W-:Y:S01]  /*153e0*/  @!P1 IMAD.MOV.U32 R17, RZ, RZ, R2 ;  /* 0x000000ffff119224 */ /* 0x004fe200078e0002 */
[----:B------:R-:W-:-:S04]  /*153f0*/  ISETP.NE.AND P1, PT, R8, RZ, PT ;  /* 0x000000ff0800720c */ /* 0x000fc80003f25270 */
[----:B------:R-:W1:Y:S02]  /*15400*/  SHFL.UP PT, R14, R17, 0x1, RZ ;  /* 0x04200000110e7989 */ /* 0x000e6400000e00ff */
[----:B-1----:R-:W-:-:S05]  /*15410*/  SEL R4, R14, RZ, P1 ;  /* 0x000000ff0e047207 */ /* 0x002fca0000800000 */
[----:B------:R-:W-:-:S05]  /*15420*/  IMAD.IADD R4, R17, 0x1, R4 ;  /* 0x0000000111047824 */ /* 0x000fca00078e0204 */
[----:B------:R-:W1:Y:S02]  /*15430*/  SHFL.UP PT, R14, R4, 0x2, RZ ;  /* 0x04400000040e7989 */ /* 0x000e6400000e00ff */
[----:B-1----:R-:W-:-:S05]  /*15440*/  SEL R5, R14, RZ, P2 ;  /* 0x000000ff0e057207 */ /* 0x002fca0001000000 */
[----:B------:R-:W-:Y:S02]  /*15450*/  IMAD.IADD R6, R4, 0x1, R5 ;  /* 0x0000000104067824 */ /* 0x000fe400078e0205 */
[----:B------:R-:W-:Y:S04]  /*15460*/  SHFL.IDX PT, R5, R16, 0x1, 0x1f ;  /* 0x00201f0010057f89 */ /* 0x000fe800000e0000 */
[----:B------:R-:W1:Y:S02]  /*15470*/  SHFL.UP PT, R14, R6, 0x4, RZ ;  /* 0x04800000060e7989 */ /* 0x000e6400000e00ff */
[----:B-1----:R-:W-:-:S05]  /*15480*/  SEL R3, R14, RZ, P3 ;  /* 0x000000ff0e037207 */ /* 0x002fca0001800000 */
[----:B------:R-:W-:-:S05]  /*15490*/  IMAD.IADD R2, R6, 0x1, R3 ;  /* 0x0000000106027824 */ /* 0x000fca00078e0203 */
[----:B------:R-:W1:Y:S02]  /*154a0*/  SHFL.UP PT, R14, R2, 0x8, RZ ;  /* 0x05000000020e7989 */ /* 0x000e6400000e00ff */
[----:B-1----:R-:W-:-:S05]  /*154b0*/  SEL R3, R14, RZ, P4 ;  /* 0x000000ff0e037207 */ /* 0x002fca0002000000 */
[----:B------:R-:W-:-:S05]  /*154c0*/  IMAD.IADD R3, R2, 0x1, R3 ;  /* 0x0000000102037824 */ /* 0x000fca00078e0203 */
[----:B------:R-:W1:Y:S02]  /*154d0*/  SHFL.UP PT, R14, R3, 0x10, RZ ;  /* 0x06000000030e7989 */ /* 0x000e6400000e00ff */
[----:B-1----:R-:W-:-:S05]  /*154e0*/  SEL R14, R14, RZ, P5 ;  /* 0x000000ff0e0e7207 */ /* 0x002fca0002800000 */
[----:B------:R-:W-:-:S05]  /*154f0*/  IMAD.IADD R2, R3, 0x1, R14 ;  /* 0x0000000103027824 */ /* 0x000fca00078e020e */
[----:B------:R1:W2:Y:S02]  /*15500*/  SHFL.IDX PT, R14, R2, 0x1f, 0x1f ;  /* 0x03e01f00020e7f89 */ /* 0x0002a400000e0000 */
.L_x_1285:
[----:B------:R-:W-:Y:S02]  /*15510*/  ULDC UR4, c[0x0][0xc38] ;  /* 0x00030e0000047ab9 */ /* 0x000fe40000000800 */
[----:B------:R-:W-:-:S04]  /*15520*/  IMAD.U32 R4, RZ, RZ, UR4 ;  /* 0x00000004ff047e24 */ /* 0x000fc8000f8e00ff */
[----:B--2---:R-:W-:-:S04]  /*15530*/  IMAD R14, R14, R4, RZ ;  /* 0x000000040e0e7224 */ /* 0x004fc800078e02ff */
[----:B------:R-:W-:-:S05]  /*15540*/  IMAD.IADD R5, R5, 0x1, R14 ;  /* 0x0000000105057824 */ /* 0x000fca00078e020e */
[----:B------:R-:W-:-:S13]  /*15550*/  ISETP.GT.AND P6, PT, R5, R0, PT ;  /* 0x000000000500720c */ /* 0x000fda0003fc4270 */
[----:B------:R-:W-:Y:S05]  /*15560*/  @P6 BRA `(.L_x_1212) ;  /* 0x00000000009c6947 */ /* 0x000fea0003800000 */
.L_x_1217:
[----:B-1----:R-:W1:Y:S01]  /*15570*/  LDC R2, c[0x0][0xc3c] ;  /* 0x00030f00ff027b82 */ /* 0x002e620000000800 */
[----:B------:R-:W-:-:S05]  /*15580*/  VIADD R19, R19, 0x1f ;  /* 0x0000001f13137836 */ /* 0x000fca0000000000 */
[----:B-1----:R-:W-:-:S13]  /*15590*/  ISETP.GE.AND P6, PT, R19, R2, PT ;  /* 0x000000021300720c */ /* 0x002fda0003fc6270 */
[----:B------:R-:W-:Y:S05]  /*155a0*/  @P6 BRA `(.L_x_1213) ;  /* 0x0000000400d06947 */ /* 0x000fea0003800000 */
[----:B------:R-:W1:Y:S01]  /*155b0*/  S2R R3, SR_TID.X ;  /* 0x0000000000037919 */ /* 0x000e620000002100 */
[----:B------:R-:W-:Y:S01]  /*155c0*/  BSSY B0, `(.L_x_1214) ;  /* 0x0000009000007945 */ /* 0x000fe20003800000 */
[----:B------:R-:W-:Y:S01]  /*155d0*/  IMAD.MOV.U32 R17, RZ, RZ, RZ ;  /* 0x000000ffff117224 */ /* 0x000fe200078e00ff */
[----:B-1----:R-:W-:-:S05]  /*155e0*/  LOP3.LUT R3, R3, 0x1f, RZ, 0xc0, !PT ;  /* 0x0000001f03037812 */ /* 0x002fca00078ec0ff */
[----:B------:R-:W-:-:S05]  /*155f0*/  IMAD.IADD R7, R19, 0x1, R3 ;  /* 0x0000000113077824 */ /* 0x000fca00078e0203 */
[----:B------:R-:W-:-:S13]  /*15600*/  ISETP.GE.OR P6, PT, R7, R2, !P0 ;  /* 0x000000020700720c */ /* 0x000fda00047c6670 */
[----:B------:R-:W-:Y:S05]  /*15610*/  @P6 BRA `(.L_x_1215) ;  /* 0x00000000000c6947 */ /* 0x000fea0003800000 */
[----:B------:R-:W1:Y:S02]  /*15620*/  LDC.64 R2, c[0x0][0xc80] ;  /* 0x00032000ff027b82 */ /* 0x000e640000000a00 */
[----:B-1----:R-:W-:-:S05]  /*15630*/  IMAD.WIDE R2, R7, 0x4, R2 ;  /* 0x0000000407027825 */ /* 0x002fca00078e0202 */
[----:B------:R1:W5:Y:S02]  /*15640*/  LDG.E R17, desc[UR50][R2.64] ;  /* 0x0000003202117981 */ /* 0x000364000c1e1900 */
.L_x_1215:
[----:B------:R-:W-:Y:S05]  /*15650*/  BSYNC B0 ;  /* 0x0000000000007941 */ /* 0x000fea0003800000 */
.L_x_1214:
[----:B------:R-:W-:-:S03]  /*15660*/  UMOV UR4, 0xffffffff ;  /* 0xffffffff00047882 */ /* 0x000fc60000000000 */
[----:B------:R-:W-:Y:S05]  /*15670*/  BRA.DIV UR4, `(.L_x_1216) ;  /* 0x00000026047c7947 */ /* 0x000fea000b800000 */
[----:B-----5:R-:W2:Y:S02]  /*15680*/  SHFL.UP PT, R14, R17, 0x1, RZ ;  /* 0x04200000110e7989 */ /* 0x020ea400000e00ff */
[----:B--2---:R-:W-:-:S05]  /*15690*/  SEL R14, R14, RZ, P1 ;  /* 0x000000ff0e0e7207 */ /* 0x004fca0000800000 */
[----:B------:R-:W-:-:S05]  /*156a0*/  IMAD.IADD R13, R17, 0x1, R14 ;  /* 0x00000001110d7824 */ /* 0x000fca00078e020e */
        /* <DEDUP_REMOVED lines=13> */
.L_x_1293:
[----:B------:R-:W-:Y:S02]  /*15780*/  ULDC UR4, c[0x0][0xc38] ;  /* 0x00030e0000047ab9 */ /* 0x000fe40000000800 */
[----:B------:R-:W-:-:S04]  /*15790*/  IMAD.U32 R4, RZ, RZ, UR4 ;  /* 0x00000004ff047e24 */ /* 0x000fc8000f8e00ff */
[----:B--2---:R-:W-:-:S04]  /*157a0*/  IMAD R14, R14, R4, RZ ;  /* 0x000000040e0e7224 */ /* 0x004fc800078e02ff */
[----:B------:R-:W-:-:S05]  /*157b0*/  IMAD.IADD R5, R14, 0x1, R5 ;  /* 0x000000010e057824 */ /* 0x000fca00078e0205 */
[----:B------:R-:W-:-:S13]  /*157c0*/  ISETP.GT.AND P6, PT, R5, R0, PT ;  /* 0x000000000500720c */ /* 0x000fda0003fc4270 */
[----:B------:R-:W-:Y:S05]  /*157d0*/  @!P6 BRA `(.L_x_1217) ;  /* 0xfffffffc0064e947 */ /* 0x000fea000383ffff */
.L_x_1212:
[----:B------:R-:W-:Y:S01]  /*157e0*/  IMAD.IADD R5, R5, 0x1, -R14 ;  /* 0x0000000105057824 */ /* 0x000fe200078e0a0e */
[----:B------:R-:W-:-:S03]  /*157f0*/  UMOV UR4, 0xffffffff ;  /* 0xffffffff00047882 */ /* 0x000fc60000000000 */
[----:B------:R-:W-:-:S05]  /*15800*/  IMAD R3, R2, R4, R5 ;  /* 0x0000000402037224 */ /* 0x000fca00078e0205 */
[----:B------:R-:W-:Y:S01]  /*15810*/  ISETP.GT.AND P6, PT, R3, R0, PT ;  /* 0x000000000300720c */ /* 0x000fe20003fc4270 */
[----:B------:R-:W-:-:S12]  /*15820*/  BRA.DIV UR4, `(.L_x_1218) ;  /* 0x0000002604cc7947 */ /* 0x000fd8000b800000 */
[----:B------:R-:W-:-:S04]  /*15830*/  VOTE.ANY R3, PT, !P6 ;  /* 0x0000000000037806 */ /* 0x000fc800070e0100 */
[----:B------:R-:W2:Y:S02]  /*15840*/  POPC R6, R3 ;  /* 0x0000000300067309 */ /* 0x000ea40000000000 */
[----:B--2---:R2:W3:Y:S02]  /*15850*/  SHFL.IDX PT, R17, R17, R6, 0x1f ;  /* 0x00001f0611117589 */ /* 0x0044e400000e0000 */
.L_x_1297:
[----:B------:R-:W-:Y:S01]  /*15860*/  ISETP.NE.AND P0, PT, R3, RZ, PT ;  /* 0x000000ff0300720c */ /* 0x000fe20003f05270 */
[----:B------:R-:W-:-:S12]  /*15870*/  IMAD.MOV.U32 R14, RZ, RZ, RZ ;  /* 0x000000ffff0e7224 */ /* 0x000fd800078e00ff */
[----:B------:R-:W-:Y:S05]  /*15880*/  @!P0 BRA `(.L_x_1219) ;  /* 0x0000000000108947 */ /* 0x000fea0003800000 */
[----:B------:R-:W-:Y:S01]  /*15890*/  UMOV UR4, 0xffffffff ;  /* 0xffffffff00047882 */ /* 0x000fe20000000000 */
[----:B------:R-:W-:Y:S02]  /*158a0*/  VIADD R12, R6, 0xffffffff ;  /* 0xffffffff060c7836 */ /* 0x000fe40000000000 */
[----:B------:R-:W-:Y:S05]  /*158b0*/  BRA.DIV UR4, `(.L_x_1220) ;  /* 0x0000002604f07947 */ /* 0x000fea000b800000 */
[----:B------:R4:W0:Y:S02]  /*158c0*/  SHFL.IDX PT, R14, R2, R12, 0x1f ;  /* 0x00001f0c020e7589 */ /* 0x00082400000e0000 */
.L_x_1219:
[----:B-1--4-:R-:W1:Y:S01]  /*158d0*/  LDC.64 R2, c[0x0][0xc90] ;  /* 0x00032400ff027b82 */ /* 0x012e620000000a00 */
[----:B------:R-:W-:-:S04]  /*158e0*/  IMAD.IADD R19, R6, 0x1, R19 ;  /* 0x0000000106137824 */ /* 0x000fc800078e0213 */
[----:B-1----:R-:W-:-:S05]  /*158f0*/  IMAD.WIDE R2, R19, 0x4, R2 ;  /* 0x0000000413027825 */ /* 0x002fca00078e0202 */
[----:B------:R1:W2:Y:S01]  /*15900*/  LDG.E R7, desc[UR50][R2.64] ;  /* 0x0000003202077981 */ /* 0x0002a2000c1e1900 */
[----:B0-----:R-:W-:Y:S02]  /*15910*/  IMAD R16, R14, R4, R5 ;  /* 0x000000040e107224 */ /* 0x001fe400078e0205 */
[----:B-1----:R-:W-:Y:S02]  /*15920*/  IMAD.MOV.U32 R2, RZ, RZ, RZ ;  /* 0x000000ffff027224 */ /* 0x002fe400078e00ff */
[----:B--23--:R-:W-:-:S05]  /*15930*/  IMAD R6, R17, R7, RZ ;  /* 0x0000000711067224 */ /* 0x00cfca00078e02ff */
[----:B------:R-:W-:-:S04]  /*15940*/  IABS R8, R6 ;  /* 0x0000000600087213 */ /* 0x000fc80000000000 */
[----:B------:R-:W0:Y:S08]  /*15950*/  I2F.RP R9, R8 ;  /* 0x0000000800097306 */ /* 0x000e300000209400 */
[----:B0-----:R-:W0:Y:S02]  /*15960*/  MUFU.RCP R9, R9 ;  /* 0x0000000900097308 */ /* 0x001e240000001000 */
[----:B0-----:R-:W-:-:S06]  /*15970*/  VIADD R10, R9, 0xffffffe ;  /* 0x0ffffffe090a7836 */ /* 0x001fcc0000000000 */
[----:B------:R-:W0:Y:S02]  /*15980*/  F2I.FTZ.U32.TRUNC.NTZ R3, R10 ;  /* 0x0000000a00037305 */ /* 0x000e24000021f000 */
[----:B0-----:R-:W-:-:S04]  /*15990*/  IMAD.MOV R11, RZ, RZ, -R3 ;  /* 0x000000ffff0b7224 */ /* 0x001fc800078e0a03 */
[----:B------:R-:W-:-:S04]  /*159a0*/  IMAD R5, R11, R8, RZ ;  /* 0x000000080b057224 */ /* 0x000fc800078e02ff */
[----:B------:R-:W-:-:S04]  /*159b0*/  IMAD.HI.U32 R2, R3, R5, R2 ;  /* 0x0000000503027227 */ /* 0x000fc800078e0002 */
[----:B------:R-:W-:Y:S01]  /*159c0*/  IMAD.IADD R5, R0, 0x1, -R16 ;  /* 0x0000000100057824 */ /* 0x000fe200078e0a10 */
[----:B------:R-:W-:-:S04]  /*159d0*/  IABS R0, R6 ;  /* 0x0000000600007213 */ /* 0x000fc80000000000 */
[----:B------:R-:W-:Y:S01]  /*159e0*/  IABS R3, R5 ;  /* 0x0000000500037213 */ /* 0x000fe20000000000 */
[----:B------:R-:W-:-:S04]  /*159f0*/  IMAD.MOV R0, RZ, RZ, -R0 ;  /* 0x000000ffff007224 */ /* 0x000fc800078e0a00 */
        /* <DEDUP_REMOVED lines=11> */
[----:B------:R-:W-:-:S05]  /*15ab0*/  @!P1 LOP3.LUT R2, RZ, R6, RZ, 0x33, !PT ;  /* 0x00000006ff029212 */ /* 0x000fca00078e33ff */
[----:B------:R-:W-:Y:S02]  /*15ac0*/  IMAD R0, R7, R2, RZ ;  /* 0x0000000207007224 */ /* 0x000fe400078e02ff */
[----:B------:R-:W-:Y:S02]  /*15ad0*/  IMAD.MOV R2, RZ, RZ, -R2 ;  /* 0x000000ffff027224 */ /* 0x000fe400078e0a02 */
[----:B------:R-:W-:Y:S02]  /*15ae0*/  IMAD.MOV R3, RZ, RZ, -R0 ;  /* 0x000000ffff037224 */ /* 0x000fe400078e0a00 */
[----:B------:R-:W-:-:S03]  /*15af0*/  IMAD R5, R6, R2, R5 ;  /* 0x0000000206057224 */ /* 0x000fc600078e0205 */
[----:B------:R-:W-:-:S04]  /*15b00*/  VIADDMNMX R4, R3, R4, R7, PT ;  /* 0x0000000403047246 */ /* 0x000fc80003800107 */
[-C--:B------:R-:W-:Y:S02]  /*15b10*/  IABS R7, R4.reuse ;  /* 0x0000000400077213 */ /* 0x080fe40000000000 */
[----:B------:R-:W-:Y:S02]  /*15b20*/  IABS R6, R4 ;  /* 0x0000000400067213 */ /* 0x000fe40000000000 */
[----:B------:R-:W0:Y:S03]  /*15b30*/  I2F.RP R8, R7 ;  /* 0x0000000700087306 */ /* 0x000e260000209400 */
[----:B------:R-:W-:-:S05]  /*15b40*/  IMAD.MOV R6, RZ, RZ, -R6 ;  /* 0x000000ffff067224 */ /* 0x000fca00078e0a06 */
[----:B0-----:R-:W0:Y:S02]  /*15b50*/  MUFU.RCP R8, R8 ;  /* 0x0000000800087308 */ /* 0x001e240000001000 */
[----:B0-----:R-:W-:-:S06]  /*15b60*/  VIADD R3, R8, 0xffffffe ;  /* 0x0ffffffe08037836 */ /* 0x001fcc0000000000 */
[----:B------:R-:W0:Y:S02]  /*15b70*/  F2I.FTZ.U32.TRUNC.NTZ R3, R3 ;  /* 0x0000000300037305 */ /* 0x000e24000021f000 */
[----:B0-----:R-:W-:-:S04]  /*15b80*/  IMAD.MOV R2, RZ, RZ, -R3 ;  /* 0x000000ffff027224 */ /* 0x001fc800078e0a03 */
[----:B------:R-:W-:Y:S02]  /*15b90*/  IMAD R9, R2, R7, RZ ;  /* 0x0000000702097224 */ /* 0x000fe400078e02ff */
[----:B------:R-:W-:-:S04]  /*15ba0*/  IMAD.MOV.U32 R2, RZ, RZ, RZ ;  /* 0x000000ffff027224 */ /* 0x000fc800078e00ff */
[----:B------:R-:W-:Y:S01]  /*15bb0*/  IMAD.HI.U32 R2, R3, R9, R2 ;  /* 0x0000000903027227 */ /* 0x000fe200078e0002 */
[----:B------:R-:W-:Y:S02]  /*15bc0*/  IABS R9, R5 ;  /* 0x0000000500097213 */ /* 0x000fe40000000000 */
[C---:B------:R-:W-:Y:S01]  /*15bd0*/  LOP3.LUT R3, R5.reuse, R4, RZ, 0x3c, !PT ;  /* 0x0000000405037212 */ /* 0x040fe200078e3cff */
[----:B------:R-:W-:Y:S02]  /*15be0*/  IMAD.IADD R5, R5, 0x1, R0 ;  /* 0x0000000105057824 */ /* 0x000fe400078e0200 */
[----:B------:R-:W-:Y:S01]  /*15bf0*/  IMAD.HI.U32 R2, R2, R9, RZ ;  /* 0x0000000902027227 */ /* 0x000fe200078e00ff */
[----:B------:R-:W-:-:S03]  /*15c00*/  ISETP.GE.AND P2, PT, R3, RZ, PT ;  /* 0x000000ff0300720c */ /* 0x000fc60003f46270 */
[----:B------:R-:W-:-:S05]  /*15c10*/  IMAD R6, R2, R6, R9 ;  /* 0x0000000602067224 */ /* 0x000fca00078e0209 */
[----:B------:R-:W-:-:S13]  /*15c20*/  ISETP.GT.U32.AND P1, PT, R7, R6, PT ;  /* 0x000000060700720c */ /* 0x000fda0003f24070 */
[----:B------:R-:W-:Y:S02]  /*15c30*/  @!P1 IMAD.IADD R6, R6, 0x1, -R7 ;  /* 0x0000000106069824 */ /* 0x000fe400078e0a07 */
[----:B------:R-:W-:Y:S01]  /*15c40*/  @!P1 VIADD R2, R2, 0x1 ;  /* 0x0000000102029836 */ /* 0x000fe20000000000 */
[----:B------:R-:W-:Y:S02]  /*15c50*/  ISETP.NE.AND P1, PT, R4, RZ, PT ;  /* 0x000000ff0400720c */ /* 0x000fe40003f25270 */
[----:B------:R-:W-:-:S13]  /*15c60*/  ISETP.GE.U32.AND P0, PT, R6, R7, PT ;  /* 0x000000070600720c */ /* 0x000fda0003f06070 */
[----:B------:R-:W-:-:S04]  /*15c70*/  @P0 VIADD R2, R2, 0x1 ;  /* 0x0000000102020836 */ /* 0x000fc80000000000 */
[----:B------:R-:W-:Y:S01]  /*15c80*/  @!P2 IMAD.MOV R2, RZ, RZ, -R2 ;  /* 0x000000ffff02a224 */ /* 0x000fe200078e0a02 */
[----:B------:R-:W-:Y:S01]  /*15c90*/  @!P1 LOP3.LUT R2, RZ, R4, RZ, 0x33, !PT ;  /* 0x00000004ff029212 */ /* 0x000fe200078e33ff */
[----:B------:R-:W-:-:S04]  /*15ca0*/  IMAD.MOV R4, RZ, RZ, -R4 ;  /* 0x000000ffff047224 */ /* 0x000fc800078e0a04 */
[----:B------:R-:W-:Y:S01]  /*15cb0*/  IMAD R18, R2, R4, R5 ;  /* 0x0000000402127224 */ /* 0x000fe200078e0205 */
[----:B------:R-:W-:-:S05]  /*15cc0*/  LOP3.LUT R2, RZ, R2, RZ, 0x33, !PT ;  /* 0x00000002ff027212 */ /* 0x000fca00078e33ff */
[----:B------:R-:W-:Y:S01]  /*15cd0*/  IMAD.IADD R17, R17, 0x1, R2 ;  /* 0x0000000111117824 */ /* 0x000fe200078e0202 */
[----:B------:R-:W-:Y:S06]  /*15ce0*/  BRA `(.L_x_1221) ;  /* 0x00000000001c7947 */ /* 0x000fec0003800000 */
.L_x_1213:
[----:B------:R-:W-:Y:S01]  /*15cf0*/  UMOV UR4, URZ ;  /* 0x0000003f00047c82 */ /* 0x000fe20008000000 */
[----:B------:R-:W-:Y:S01]  /*15d00*/  UMOV UR5, URZ ;  /* 0x0000003f00057c82 */ /* 0x000fe20008000000 */
[----:B------:R-:W-:Y:S01]  /*15d10*/  ULDC UR6, c[0x0][0xc3c] ;  /* 0x00030f0000067ab9 */ /* 0x000fe20000000800 */
[----:B------:R-:W-:Y:S02]  /*15d20*/  IMAD.MOV.U32 R16, RZ, RZ, R0 ;  /* 0x000000ffff107224 */ /* 0x000fe400078e0000 */
[----:B------:R-:W-:Y:S02]  /*15d30*/  IMAD.U32 R17, RZ, RZ, UR4 ;  /* 0x00000004ff117e24 */ /* 0x000fe4000f8e00ff */
[----:B------:R-:W-:Y:S02]  /*15d40*/  IMAD.U32 R18, RZ, RZ, UR5 ;  /* 0x00000005ff127e24 */ /* 0x000fe4000f8e00ff */
[----:B------:R-:W-:-:S07]  /*15d50*/  IMAD.U32 R19, RZ, RZ, UR6 ;  /* 0x00000006ff137e24 */ /* 0x000fce000f8e00ff */
.L_x_1221:
[----:B------:R-:W1:Y:S01]  /*15d60*/  S2R R0, SR_TID.X ;  /* 0x0000000000007919 */ /* 0x000e620000002100 */
[----:B------:R-:W-:Y:S05]  /*15d70*/  WARPSYNC.ALL ;  /* 0x0000000000007948 */ /* 0x000fea0003800000 */
[----:B------:R-:W-:Y:S01]  /*15d80*/  BAR.SYNC.DEFER_BLOCKING 0x4, 0x200 ;  /* 0x0108000000007b1d */ /* 0x000fe20000010000 */
[----:B-1----:R-:W-:-:S04]  /*15d90*/  LOP3.LUT R0, R0, 0x1f, RZ, 0xc0, !PT ;  /* 0x0000001f00007812 */ /* 0x002fc800078ec0ff */
[----:B------:R-:W-:-:S13]  /*15da0*/  ISETP.NE.AND P0, PT, R0, RZ, PT ;  /* 0x000000ff0000720c */ /* 0x000fda0003f05270 */
[----:B------:R-:W1:Y:S01]  /*15db0*/  @!P0 S2R R3, SR_CgaCtaId ;  /* 0x0000000000038919 */ /* 0x000e620000008800 */
[----:B------:R-:W-:-:S04]  /*15dc0*/  @!P0 MOV R0, 0x400 ;  /* 0x0000040000008802 */ /* 0x000fc80000000f00 */
[----:B-1----:R-:W-:-:S05]  /*15dd0*/  @!P0 LEA R22, R3, R0, 0x18 ;  /* 0x0000000003168211 */ /* 0x002fca00078ec0ff */
[----:B------:R1:W-:Y:S01]  /*15de0*/  @!P0 STS.128 [R22+0x168d0], R16 ;  /* 0x0168d01016008388 */ /* 0x0003e20000000c00 */
[----:B------:R-:W-:Y:S06]  /*15df0*/  BAR.ARV 0x5, 0x200 ;  /* 0x0148000000007b1d */ /* 0x000fec0000002000 */
.L_x_1210:
[----:B------:R-:W-:Y:S02]  /*15e00*/  ULDC UR4, c[0x0][0xc3c] ;  /* 0x00030f0000047ab9 */ /* 0x000fe40000000800 */
[----:B---3--:R-:W-:-:S13]  /*15e10*/  ISETP.GE.AND P0, PT, R19, UR4, PT ;  /* 0x0000000413007c0c */ /* 0x008fda000bf06270 */
[----:B------:R-:W-:Y:S05]  /*15e20*/  @!P0 BRA `(.L_x_1222) ;  /* 0xffffffb400b88947 */ /* 0x000fea000383ffff */
[----:B------:R-:W-:Y:S05]  /*15e30*/  BSYNC B8 ;  /* 0x0000000000087941 */ /* 0x000fea0003800000 */
.L_x_1124:
[----:B0-----:R-:W3:Y:S01]  /*15e40*/  LDL.LU R0, [R1+0x24] ;  /* 0x0000240001007983 */ /* 0x001ee20000300800 */
[----:B------:R-:W-:Y:S01]  /*15e50*/  BSSY B0, `(.L_x_1223) ;  /* 0x000000b000007945 */ /* 0x000fe20003800000 */
[----:B------:R-:W0:Y:S01]  /*15e60*/  S2R R5, SR_CgaCtaId ;  /* 0x0000000000057919 */ /* 0x000e220000008800 */
[----:B---3--:R-:W-:-:S05]  /*15e70*/  VIADD R0, R0, 0x1 ;  /* 0x0000000100007836 */ /* 0x008fca0000000000 */
[----:B------:R-:W-:-:S04]  /*15e80*/  LEA.HI R2, R0, R0, RZ, 0x1 ;  /* 0x0000000000027211 */ /* 0x000fc800078f08ff */
[----:B------:R-:W-:Y:S02]  /*15e90*/  LOP3.LUT R3, R2, 0xfffffffe, RZ, 0xc0, !PT ;  /* 0xfffffffe02037812 */ /* 0x000fe400078ec0ff */
[----:B------:R-:W-:-:S03]  /*15ea0*/  MOV R2, 0x400 ;  /* 0x0000040000027802 */ /* 0x000fc60000000f00 */
[----:B------:R-:W-:Y:S01]  /*15eb0*/  IMAD.IADD R0, R0, 0x1, -R3 ;  /* 0x0000000100007824 */ /* 0x000fe200078e0a03 */
[----:B0-----:R-:W-:-:S04]  /*15ec0*/  LEA R9, R5, R2, 0x18 ;  /* 0x0000000205097211 */ /* 0x001fc800078ec0ff */
[----:B------:R-:W-:-:S04]  /*15ed0*/  SHF.L.U32 R0, R0, 0x1f, RZ ;  /* 0x0000001f00007819 */ /* 0x000fc800000006ff */
[----:B------:R-:W0:Y:S02]  /*15ee0*/  SYNCS.PHASECHK.TRANS64.TRYWAIT P0, [R9+URZ+0x16820], R0 ;  /* 0x01682000090075a7 */ /* 0x000e24000800017f */
[----:B0-----:R-:W-:Y:S05]  /*15ef0*/  @!P0 BRA `(.L_x_1224) ;  /* 0x0000002000848947 */ /* 0x001fea0003800000 */
.L_x_1300:
[----:B------:R-:W-:Y:S05]  /*15f00*/  BSYNC B0 ;  /* 0x0000000000007941 */ /* 0x000fea0003800000 */
.L_x_1223:
[----:B------:R-:W-:-:S03]  /*15f10*/  UMOV UR4, 0xffffffff ;  /* 0xffffffff00047882 */ /* 0x000fc60000000000 */
[----:B------:R-:W-:Y:S05]  /*15f20*/  BRA.DIV UR4, `(.L_x_1225) ;  /* 0x00000022048c7947 */ /* 0x000fea000b800000 */
[----:B0-----:R-:W0:Y:S02]  /*15f30*/  S2R R0, SR_TID.X ;  /* 0x0000000000007919 */ /* 0x001e240000002100 */
[----:B0-----:R-:W-:-:S04]  /*15f40*/  SHF.R.U32.HI R0, RZ, 0x5, R0 ;  /* 0x00000005ff007819 */ /* 0x001fc80000011600 */
[----:B------:R-:W-:-:S05]  /*15f50*/  LOP3.LUT R0, R0, 0x3, RZ, 0xc0, !PT ;  /* 0x0000000300007812 */ /* 0x000fca00078ec0ff */
[----:B------:R0:W3:Y:S02]  /*15f60*/  SHFL.IDX PT, R14, R0, RZ, 0x1f ;  /* 0x00001fff000e7589 */ /* 0x0000e400000e0000 */
.L_x_1303:
[----:B---3--:R-:W-:Y:S01]  /*15f70*/  ISETP.NE.AND P0, PT, R14, RZ, PT ;  /* 0x000000ff0e00720c */ /* 0x008fe20003f05270 */
[----:B------:R-:W-:-:S12]  /*15f80*/  BSSY B0, `(.L_x_1226) ;  /* 0x0000024000007945 */ /* 0x000fd80003800000 */
[----:B------:R-:W-:Y:S05]  /*15f90*/  @P0 BRA `(.L_x_1227) ;  /* 0x0000000000880947 */ /* 0x000fea0003800000 */
[----:B------:R-:W-:-:S03]  /*15fa0*/  UMOV UR4, 0xffffffff ;  /* 0xffffffff00047882 */ /* 0x000fc60000000000 */
[----:B------:R-:W-:Y:S05]  /*15fb0*/  BRA.DIV UR4, `(.L_x_1228) ;  /* 0x00000022049c7947 */ /* 0x000fea000b800000 */
[----:B------:R-:W-:-:S13]  /*15fc0*/  ELECT P6, URZ, PT ;  /* 0x00000000003f782f */ /* 0x000fda00038c0000 */
.L_x_1306:
[----:B------:R-:W-:Y:S05]  /*15fd0*/  @!P6 BRA `(.L_x_1227) ;  /* 0x000000000078e947 */ /* 0x000fea0003800000 */
[----:B------:R-:W-:-:S06]  /*15fe0*/  ULOP3.LUT UR4, UR36, 0x2, URZ, 0xfc, !UPT ;  /* 0x0000000224047892 */ /* 0x000fcc000f8efc3f */
[----:B0-----:R-:W-:-:S05]  /*15ff0*/  IMAD.U32 R0, RZ, RZ, UR4 ;  /* 0x00000004ff007e24 */ /* 0x001fca000f8e00ff */
[----:B------:R-:W-:-:S13]  /*16000*/  ISETP.NE.AND P2, PT, R0, 0x3, PT ;  /* 0x000000030000780c */ /* 0x000fda0003f45270 */
[----:B------:R-:W-:Y:S05]  /*16010*/  @!P2 BRA `(.L_x_1229) ;  /* 0x000000000004a947 */ /* 0x000fea0003800000 */
[----:B------:R-:W-:Y:S01]  /*16020*/  BPT.TRAP 0x1 ;  /* 0x000000040000795c */ /* 0x000fe20000300000 */
.L_x_1229:
[----:B------:R-:W-:Y:S01]  /*16030*/  VIADD R0, R9, 0x16840 ;  /* 0x0001684009007836 */ /* 0x000fe20000000000 */
[----:B------:R-:W-:Y:S01]  /*16040*/  SHF.L.U32 R4, R26, 0x1f, RZ ;  /* 0x0000001f1a047819 */ /* 0x000fe200000006ff */
[C---:B------:R-:W-:Y:S02]  /*16050*/  VIADD R2, R23.reuse, 0x1 ;  /* 0x0000000117027836 */ /* 0x040fe40000000000 */
[----:B------:R-:W-:-:S03]  /*16060*/  IMAD R5, R23, 0x8, R0 ;  /* 0x0000000817057824 */ /* 0x000fc600078e0200 */
[C---:B------:R-:W-:Y:S01]  /*16070*/  ISETP.NE.AND P1, PT, R2.reuse, 0x2, PT ;  /* 0x000000020200780c */ /* 0x040fe20003f25270 */
[----:B------:R-:W0:Y:S03]  /*16080*/  SYNCS.PHASECHK.TRANS64.TRYWAIT P0, [R5+URZ], R4 ;  /* 0x00000004050075a7 */ /* 0x000e26000800017f */
[----:B------:R-:W-:Y:S02]  /*16090*/  SEL R3, RZ, 0x1, P1 ;  /* 0x00000001ff037807 */ /* 0x000fe40000800000 */
[----:B------:R-:W-:Y:S02]  /*160a0*/  SEL R7, R2, RZ, P1 ;  /* 0x000000ff02077207 */ /* 0x000fe40000800000 */
[----:B------:R-:W-:-:S03]  /*160b0*/  LOP3.LUT R2, R26, R3, RZ, 0x3c, !PT ;  /* 0x000000031a027212 */ /* 0x000fc600078e3cff */
[----:B------:R-:W-:Y:S01]  /*160c0*/  IMAD R3, R7, 0x8, R0 ;  /* 0x0000000807037824 */ /* 0x000fe200078e0200 */
[----:B------:R-:W-:Y:S01]  /*160d0*/  SHF.L.U32 R2, R2, 0x1f, RZ ;  /* 0x0000001f02027819 */ /* 0x000fe200000006ff */
[----:B0-----:R-:W-:Y:S06]  /*160e0*/  @!P0 BRA `(.L_x_1230) ;  /* 0x0000002000708947 */ /* 0x001fec0003800000 */
.L_x_1307:
[----:B------:R-:W3:Y:S02]  /*160f0*/  SYNCS.PHASECHK.TRANS64.TRYWAIT P0, [R3+URZ], R2 ;  /* 0x00000002030075a7 */ /* 0x000ee4000800017f */
[----:B---3--:R-:W-:Y:S05]  /*16100*/  @!P0 BRA `(.L_x_1231) ;  /* 0x00000020007c8947 */ /* 0x008fea0003800000 */
.L_x_1308:
[----:B------:R-:W-:Y:S05]  /*16110*/  @!P2 BRA `(.L_x_1232) ;  /* 0x000000000004a947 */ /* 0x000fea0003800000 */
[----:B------:R-:W-:Y:S01]  /*16120*/  BPT.TRAP 0x1 ;  /* 0x000000040000795c */ /* 0x000fe20000300000 */
.L_x_1232:
[----:B------:R-:W-:-:S04]  /*16130*/  VIADD R0, R9, 0x16860 ;  /* 0x0001686009007836 */ /* 0x000fc80000000000 */
[----:B------:R-:W-:-:S04]  /*16140*/  IMAD R23, R23, 0x8, R0 ;  /* 0x0000000817177824 */ /* 0x000fc800078e0200 */
[----:B------:R-:W4:Y:S02]  /*16150*/  SYNCS.PHASECHK.TRANS64.TRYWAIT P0, [R23+URZ], R4 ;  /* 0x00000004170075a7 */ /* 0x000f24000800017f */
[----:B----4-:R-:W-:Y:S05]  /*16160*/  @!P0 BRA `(.L_x_1233) ;  /* 0x0000002000788947 */ /* 0x010fea0003800000 */
.L_x_1309:
[----:B------:R-:W-:-:S07]  /*16170*/  IMAD R7, R7, 0x8, R0 ;  /* 0x0000000807077824 */ /* 0x000fce00078e0200 */
.L_x_1234:
[----:B------:R0:W0:Y:S02]  /*16180*/  SYNCS.PHASECHK.TRANS64.TRYWAIT P0, [R7+URZ], R2 ;  /* 0x00000002070075a7 */ /* 0x000024000800017f */
[----:B0-----:R-:W-:Y:S05]  /*16190*/  @!P0 NANOSLEEP.SYNCS 0x989680 ;  /* 0x009896800000895d */ /* 0x001fea0003900000 */
[----:B------:R-:W0:Y:S02]  /*161a0*/  @!P0 SYNCS.PHASECHK.TRANS64 P0, [R7+URZ], R2 ;  /* 0x00000002070085a7 */ /* 0x000e24000800007f */
[----:B0-----:R-:W-:Y:S05]  /*161b0*/  @!P0 BRA `(.L_x_1234) ;  /* 0xfffffffc00f08947 */ /* 0x001fea000383ffff */
.L_x_1227:
[----:B------:R-:W-:Y:S05]  /*161c0*/  BSYNC B0 ;  /* 0x0000000000007941 */ /* 0x000fea0003800000 */
.L_x_1226:
[----:B------:R-:W-:Y:S05]  /*161d0*/  EXIT ;  /* 0x000000000000794d */ /* 0x000fea0003800000 */
.L_x_1038:
[----:B0-----:R-:W-:-:S04]  /*161e0*/  IMAD.U32 R3, RZ, RZ, UR45 ;  /* 0x0000002dff037e24 */ /* 0x001fc8000f8e00ff */
[----:B------:R0:W1:Y:S03]  /*161f0*/  SYNCS.PHASECHK.TRANS64.TRYWAIT P1, [R3+URZ+0x16800], R0 ;  /* 0x01680000030075a7 */ /* 0x000066000802017f */
[----:B-1----:R-:W-:Y:S05]  /*16200*/  @!P1 NANOSLEEP.SYNCS 0x989680 ;  /* 0x009896800000995d */ /* 0x002fea0003900000 */
[----:B------:R-:W1:Y:S02]  /*16210*/  @!P1 SYNCS.PHASECHK.TRANS64 P1, [R3+URZ+0x16800], R0 ;  /* 0x01680000030095a7 */ /* 0x000e64000802007f */
[----:B-1----:R-:W-:Y:S05]  /*16220*/  @!P1 BRA `(.L_x_1038) ;  /* 0xfffffffc00ec9947 */ /* 0x002fea000383ffff */
[----:B------:R-:W-:Y:S05]  /*16230*/  BRA `(.L_x_1235) ;  /* 0xfffffeb800247947 */ /* 0x000fea000383ffff */
.L_x_1042:
[----:B-1----:R1:W2:Y:S02]  /*16240*/  SYNCS.PHASECHK.TRANS64.TRYWAIT P2, [R15+URZ+0x16830], R0 ;  /* 0x016830000f0075a7 */ /* 0x0022a4000804017f */
[----:B--2---:R-:W-:Y:S05]  /*16250*/  @!P2 NANOSLEEP.SYNCS 0x989680 ;  /* 0x009896800000a95d */ /* 0x004fea0003900000 */
[----:B------:R-:W2:Y:S02]  /*16260*/  @!P2 SYNCS.PHASECHK.TRANS64 P2, [R15+URZ+0x16830], R0 ;  /* 0x016830000f00a5a7 */ /* 0x000ea4000804007f */
[----:B--2---:R-:W-:Y:S05]  /*16270*/  @!P2 BRA `(.L_x_1042) ;  /* 0xfffffffc00f0a947 */ /* 0x004fea000383ffff */
[----:B------:R-:W-:Y:S05]  /*16280*/  BRA `(.L_x_1041) ;  /* 0xfffffeb800487947 */ /* 0x000fea000383ffff */
.L_x_1058:
[----:B-1----:R-:W-:-:S04]  /*16290*/  IMAD.U32 R8, RZ, RZ, UR6 ;  /* 0x00000006ff087e24 */ /* 0x002fc8000f8e00ff */
[----:B------:R1:W2:Y:S03]  /*162a0*/  SYNCS.PHASECHK.TRANS64.TRYWAIT P2, [R8+URZ+0x16830], R5 ;  /* 0x01683005080075a7 */ /* 0x0002a6000804017f */
[----:B--2---:R-:W-:Y:S05]  /*162b0*/  @!P2 NANOSLEEP.SYNCS 0x989680 ;  /* 0x009896800000a95d */ /* 0x004fea0003900000 */
[----:B------:R-:W2:Y:S02]  /*162c0*/  @!P2 SYNCS.PHASECHK.TRANS64 P2, [R8+URZ+0x16830], R5 ;  /* 0x016830050800a5a7 */ /* 0x000ea4000804007f */
[----:B--2---:R-:W-:Y:S05]  /*162d0*/  @!P2 BRA `(.L_x_1058) ;  /* 0xfffffffc00eca947 */ /* 0x004fea000383ffff */
[----:B------:R-:W-:Y:S05]  /*162e0*/  BRA `(.L_x_1055) ;  /* 0xfffffef000b87947 */ /* 0x000fea000383ffff */
.L_x_1062:
[----:B-1----:R-:W-:-:S04]  /*162f0*/  IMAD.U32 R8, RZ, RZ, UR6 ;  /* 0x00000006ff087e24 */ /* 0x002fc8000f8e00ff */
[----:B------:R1:W2:Y:S03]  /*16300*/  SYNCS.PHASECHK.TRANS64.TRYWAIT P2, [R8+URZ+0x16850], R5 ;  /* 0x01685005080075a7 */ /* 0x0002a6000804017f */
[----:B--2---:R-:W-:Y:S05]  /*16310*/  @!P2 NANOSLEEP.SYNCS 0x989680 ;  /* 0x009896800000a95d */ /* 0x004fea0003900000 */
[----:B------:R-:W2:Y:S02]  /*16320*/  @!P2 SYNCS.PHASECHK.TRANS64 P2, [R8+URZ+0x16850], R5 ;  /* 0x016850050800a5a7 */ /* 0x000ea4000804007f */
[----:B--2---:R-:W-:Y:S05]  /*16330*/  @!P2 BRA `(.L_x_1062) ;  /* 0xfffffffc00eca947 */ /* 0x004fea000383ffff */
[----:B------:R-:W-:Y:S05]  /*16340*/  BRA `(.L_x_1059) ;  /* 0xfffffef400287947 */ /* 0x000fea000383ffff */
.L_x_1079:
[----:B-1----:R-:W-:-:S04]  /*16350*/  IMAD.U32 R9, RZ, RZ, UR6 ;  /* 0x00000006ff097e24 */ /* 0x002fc8000f8e00ff */
[----:B------:R1:W2:Y:S03]  /*16360*/  SYNCS.PHASECHK.TRANS64.TRYWAIT P2, [R9+URZ+0x16830], R4 ;  /* 0x01683004090075a7 */ /* 0x0002a6000804017f */
[----:B--2---:R-:W-:Y:S05]  /*16370*/  @!P2 NANOSLEEP.SYNCS 0x989680 ;  /* 0x009896800000a95d */ /* 0x004fea0003900000 */
[----:B------:R-:W2:Y:S02]  /*16380*/  @!P2 SYNCS.PHASECHK.TRANS64 P2, [R9+URZ+0x16830], R4 ;  /* 0x016830040900a5a7 */ /* 0x000ea4000804007f */
[----:B--2---:R-:W-:Y:S05]  /*16390*/  @!P2 BRA `(.L_x_1079) ;  /* 0xfffffffc00eca947 */ /* 0x004fea000383ffff */
[----:B------:R-:W-:Y:S05]  /*163a0*/  BRA `(.L_x_1076) ;  /* 0xffffff28009c7947 */ /* 0x000fea000383ffff */
.L_x_1083:
[----:B-1----:R-:W-:-:S04]  /*163b0*/  IMAD.U32 R9, RZ, RZ, UR6 ;  /* 0x00000006ff097e24 */ /* 0x002fc8000f8e00ff */
[----:B------:R1:W2:Y:S03]  /*163c0*/  SYNCS.PHASECHK.TRANS64.TRYWAIT P2, [R9+URZ+0x16850], R4 ;  /* 0x01685004090075a7 */ /* 0x0002a6000804017f */
[----:B--2---:R-:W-:Y:S05]  /*163d0*/  @!P2 NANOSLEEP.SYNCS 0x989680 ;  /* 0x009896800000a95d */ /* 0x004fea0003900000 */
[----:B------:R-:W2:Y:S02]  /*163e0*/  @!P2 SYNCS.PHASECHK.TRANS64 P2, [R9+URZ+0x16850], R4 ;  /* 0x016850040900a5a7 */ /* 0x000ea4000804007f */
[----:B--2---:R-:W-:Y:S05]  /*163f0*/  @!P2 BRA `(.L_x_1083) ;  /* 0xfffffffc00eca947 */ /* 0x004fea000383ffff */
[----:B------:R-:W-:Y:S05]  /*16400*/  BRA `(.L_x_1080) ;  /* 0xffffff2c000c7947 */ /* 0x000fea000383ffff */
.L_x_1089:
[----:B-1----:R-:W-:-:S04]  /*16410*/  IMAD.U32 R9, RZ, RZ, UR6 ;  /* 0x00000006ff097e24 */ /* 0x002fc8000f8e00ff */
[----:B------:R1:W2:Y:S03]  /*16420*/  SYNCS.PHASECHK.TRANS64.TRYWAIT P2, [R9+URZ+0x16830], R4 ;  /* 0x01683004090075a7 */ /* 0x0002a6000804017f */
[----:B--2---:R-:W-:Y:S05]  /*16430*/  @!P2 NANOSLEEP.SYNCS 0x989680 ;  /* 0x009896800000a95d */ /* 0x004fea0003900000 */
[----:B------:R-:W2:Y:S02]  /*16440*/  @!P2 SYNCS.PHASECHK.TRANS64 P2, [R9+URZ+0x16830], R4 ;  /* 0x016830040900a5a7 */ /* 0x000ea4000804007f */
[----:B--2---:R-:W-:Y:S05]  /*16450*/  @!P2 BRA `(.L_x_1089) ;  /* 0xfffffffc00eca947 */ /* 0x004fea000383ffff */
[----:B------:R-:W-:Y:S05]  /*16460*/  BRA `(.L_x_1086) ;  /* 0xffffff4c00ac7947 */ /* 0x000fea000383ffff */
.L_x_1093:
[----:B-1----:R-:W-:-:S04]  /*16470*/  IMAD.U32 R9, RZ, RZ, UR6 ;  /* 0x00000006ff097e24 */ /* 0x002fc8000f8e00ff */
[----:B------:R1:W2:Y:S03]  /*16480*/  SYNCS.PHASECHK.TRANS64.TRYWAIT P2, [R9+URZ+0x16850], R4 ;  /* 0x01685004090075a7 */ /* 0x0002a6000804017f */
[----:B--2---:R-:W-:Y:S05]  /*16490*/  @!P2 NANOSLEEP.SYNCS 0x989680 ;  /* 0x009896800000a95d */ /* 0x004fea0003900000 */
[----:B------:R-:W2:Y:S02]  /*164a0*/  @!P2 SYNCS.PHASECHK.TRANS64 P2, [R9+URZ+0x16850], R4 ;  /* 0x016850040900a5a7 */ /* 0x000ea4000804007f */
[----:B--2---:R-:W-:Y:S05]  /*164b0*/  @!P2 BRA `(.L_x_1093) ;  /* 0xfffffffc00eca947 */ /* 0x004fea000383ffff */
[----:B------:R-:W-:Y:S05]  /*164c0*/  BRA `(.L_x_1090) ;  /* 0xffffff50001c7947 */ /* 0x000fea000383ffff */
.L_x_1106:
[----:B-1----:R-:W-:-:S04]  /*164d0*/  IMAD.U32 R5, RZ, RZ, UR5 ;  /* 0x00000005ff057e24 */ /* 0x002fc8000f8e00ff */
[----:B------:R1:W2:Y:S03]  /*164e0*/  SYNCS.PHASECHK.TRANS64.TRYWAIT P0, [R5+URZ+0x16850], R0 ;  /* 0x01685000050075a7 */ /* 0x0002a6000800017f */
[----:B--2---:R-:W-:Y:S05]  /*164f0*/  @!P0 NANOSLEEP.SYNCS 0x989680 ;  /* 0x009896800000895d */ /* 0x004fea0003900000 */
[----:B------:R-:W2:Y:S02]  /*16500*/  @!P0 SYNCS.PHASECHK.TRANS64 P0, [R5+URZ+0x16850], R0 ;  /* 0x01685000050085a7 */ /* 0x000ea4000800007f */
[----:B--2---:R-:W-:Y:S05]  /*16510*/  @!P0 BRA `(.L_x_1106) ;  /* 0xfffffffc00ec8947 */ /* 0x004fea000383ffff */
[----:B------:R-:W-:Y:S05]  /*16520*/  BRA `(.L_x_1105) ;  /* 0xffffff8000a87947 */ /* 0x000fea000383ffff */
.L_x_1144:
[----:B------:R-:W0:Y:S01]  /*16530*/  S2R R20, SR_TID.X ;  /* 0x0000000000147919 */ /* 0x000e220000002100 */
[----:B------:R-:W-:Y:S01]  /*16540*/  BSSY B0, `(.L_x_1236) ;  /* 0x000000a000007945 */ /* 0x000fe20003800000 */
[----:B------:R-:W-:Y:S02]  /*16550*/  IMAD.MOV.U32 R12, RZ, RZ, RZ ;  /* 0x000000ffff0c7224 */ /* 0x000fe400078e00ff */
        /* <DEDUP_REMOVED lines=8> */
.L_x_1237:
[----:B------:R-:W-:Y:S05]  /*165e0*/  BSYNC B0 ;  /* 0x0000000000007941 */ /* 0x000fea0003800000 */
.L_x_1236:
[----:B------:R-:W-:Y:S05]  /*165f0*/  BRA `(.L_x_1238) ;  /* 0xffffffbc005c7947 */ /* 0x000fea000383ffff */
.L_x_1146:
[----:B------:R-:W-:Y:S01]  /*16600*/  BSSY B0, `(.L_x_1239) ;  /* 0x0000006000007945 */ /* 0x000fe20003800000 */
[----:B------:R-:W-:-:S07]  /*16610*/  IMAD.MOV.U32 R15, RZ, RZ, -0x1 ;  /* 0xffffffffff0f7424 */ /* 0x000fce00078e00ff */
[----:B01----:R-:W-:Y:S05]  /*16620*/  WARPSYNC.COLLECTIVE R15, `(.L_x_1240) ;  /* 0x000000000f0c7348 */ /* 0x003fea0003c00000 */
[----:B------:R-:W-:Y:S02]  /*16630*/  ELECT P6, UR62, PT ;  /* 0x00000000003e782f */ /* 0x000fe400038c0000 */
[----:B------:R-:W-:Y:S01]  /*16640*/  MOV R14, UR62 ;  /* 0x0000003e000e7c02 */ /* 0x000fe20008000f00 */
[----:B01----:R-:W-:Y:S10]  /*16650*/  ENDCOLLECTIVE ;  /* 0x000000000000791b */ /* 0x003ff40003800000 */
.L_x_1240:
[----:B------:R-:W-:Y:S05]  /*16660*/  BSYNC B0 ;  /* 0x0000000000007941 */ /* 0x000fea0003800000 */
.L_x_1239:
[----:B------:R-:W-:Y:S05]  /*16670*/  BRA `(.L_x_1241) ;  /* 0xffffffbc00647947 */ /* 0x000fea000383ffff */
.L_x_1148:
[----:B0-----:R0:W2:Y:S02]  /*16680*/  SYNCS.PHASECHK.TRANS64.TRYWAIT P0, [R3+URZ+0x16840], R0 ;  /* 0x01684000030075a7 */ /* 0x0010a4000800017f */
[----:B--2---:R-:W-:Y:S05]  /*16690*/  @!P0 NANOSLEEP.SYNCS 0x989680 ;  /* 0x009896800000895d */ /* 0x004fea0003900000 */
[----:B------:R-:W2:Y:S02]  /*166a0*/  @!P0 SYNCS.PHASECHK.TRANS64 P0, [R3+URZ+0x16840], R0 ;  /* 0x01684000030085a7 */ /* 0x000ea4000800007f */
[----:B--2---:R-:W-:Y:S05]  /*166b0*/  @!P0 BRA `(.L_x_1148) ;  /* 0xfffffffc00f08947 */ /* 0x004fea000383ffff */
[----:B------:R-:W-:Y:S05]  /*166c0*/  BRA `(.L_x_1242) ;  /* 0xffffffbc00c07947 */ /* 0x000fea000383ffff */
.L_x_1152:
[----:B------:R-:W2:Y:S01]  /*166d0*/  LDL.LU R11, [R1+0x10] ;  /* 0x00001000010b7983 */ /* 0x000ea20000300800 */
[----:B------:R-:W-:Y:S02]  /*166e0*/  IMAD.MOV.U32 R3, RZ, RZ, R12 ;  /* 0x000000ffff037224 */ /* 0x000fe400078e000c */
[----:B------:R-:W-:Y:S02]  /*166f0*/  IMAD.MOV.U32 R13, RZ, RZ, R4 ;  /* 0x000000ffff0d7224 */ /* 0x000fe400078e0004 */
[----:B------:R-:W-:Y:S02]  /*16700*/  IMAD.MOV.U32 R12, RZ, RZ, RZ ;  /* 0x000000ffff0c7224 */ /* 0x000fe400078e00ff */
[----:B------:R-:W-:Y:S02]  /*16710*/  IMAD.MOV.U32 R15, RZ, RZ, -0x1 ;  /* 0xffffffffff0f7424 */ /* 0x000fe400078e00ff */
[----:B------:R-:W-:Y:S02]  /*16720*/  IMAD.IADD R3, R21, 0x1, R3 ;  /* 0x0000000115037824 */ /* 0x000fe400078e0203 */
[----:B--2---:R-:W-:-:S02]  /*16730*/  IMAD R6, R11, R9, RZ ;  /* 0x000000090b067224 */ /* 0x004fc400078e02ff */
[----:B------:R-:W-:-:S03]  /*16740*/  IMAD.MOV.U32 R11, RZ, RZ, 0x181f ;  /* 0x0000181fff0b7424 */ /* 0x000fc600078e00ff */
[----:B------:R-:W-:-:S13]  /*16750*/  ISETP.GE.AND P1, PT, R3, R6, PT ;  /* 0x000000060300720c */ /* 0x000fda0003f26270 */
[----:B-----5:R-:W-:Y:S05]  /*16760*/  WARPSYNC.COLLECTIVE R15, `(.L_x_1243) ;  /* 0x000000000f087348 */ /* 0x020fea0003c00000 */
[----:B------:R0:W1:Y:S02]  /*16770*/  SHFL.IDX P6, R14, R13, R12, R11 ;  /* 0x0000000c0d0e7389 */ /* 0x00006400000c000b */
[----:B01---5:R-:W-:Y:S01]  /*16780*/  ENDCOLLECTIVE ;  /* 0x000000000000791b */ /* 0x023fe20003800000 */
.L_x_1243:
[----:B------:R-:W-:Y:S02]  /*16790*/  IMAD.MOV.U32 R13, RZ, RZ, R0 ;  /* 0x000000ffff0d7224 */ /* 0x000fe400078e0000 */
[----:B------:R-:W-:-:S07]  /*167a0*/  IMAD.MOV.U32 R7, RZ, RZ, R14 ;  /* 0x000000ffff077224 */ /* 0x000fce00078e000e */
[----:B------:R-:W-:Y:S05]  /*167b0*/  WARPSYNC.COLLECTIVE R15, `(.L_x_1244) ;  /* 0x000000000f087348 */ /* 0x000fea0003c00000 */
[----:B------:R0:W1:Y:S02]  /*167c0*/  SHFL.IDX P6, R14, R13, R12, R11 ;  /* 0x0000000c0d0e7389 */ /* 0x00006400000c000b */
[----:B01----:R-:W-:Y:S01]  /*167d0*/  ENDCOLLECTIVE ;  /* 0x000000000000791b */ /* 0x003fe20003800000 */
.L_x_1244:
[----:B------:R-:W-:Y:S02]  /*167e0*/  IMAD.MOV.U32 R13, RZ, RZ, R4 ;  /* 0x000000ffff0d7224 */ /* 0x000fe400078e0004 */
[----:B------:R-:W-:Y:S02]  /*167f0*/  IMAD.MOV.U32 R12, RZ, RZ, 0x1 ;  /* 0x00000001ff0c7424 */ /* 0x000fe400078e00ff */
[----:B------:R-:W-:-:S07]  /*16800*/  IMAD.MOV.U32 R8, RZ, RZ, R14 ;  /* 0x000000ffff087224 */ /* 0x000fce00078e000e */
[----:B------:R-:W-:Y:S05]  /*16810*/  WARPSYNC.COLLECTIVE R15, `(.L_x_1245) ;  /* 0x000000000f087348 */ /* 0x000fea0003c00000 */
[----:B------:R0:W1:Y:S02]  /*16820*/  SHFL.IDX P6, R14, R13, R12, R11 ;  /* 0x0000000c0d0e7389 */ /* 0x00006400000c000b */
[----:B01----:R-:W-:Y:S01]  /*16830*/  ENDCOLLECTIVE ;  /* 0x000000000000791b */ /* 0x003fe20003800000 */
.L_x_1245:
[----:B------:R-:W-:-:S05]  /*16840*/  @!P1 LEA R8, P2, R20, R8, 0x1 ;  /* 0x0000000814089211 */ /* 0x000fca00078408ff */
[----:B------:R-:W-:-:S04]  /*16850*/  @!P1 IMAD.X R7, RZ, RZ, R7, P2 ;  /* 0x000000ffff079224 */ /* 0x000fc800010e0607 */
        /* <DEDUP_REMOVED lines=12> */
.L_x_1246:
[----:B------:R-:W-:Y:S02]  /*16920*/  IMAD.MOV.U32 R13, RZ, RZ, R4 ;  /* 0x000000ffff0d7224 */ /* 0x000fe400078e0004 */
[----:B------:R-:W-:Y:S02]  /*16930*/  IMAD.MOV.U32 R12, RZ, RZ, 0x2 ;  /* 0x00000002ff0c7424 */ /* 0x000fe400078e00ff */
[----:B------:R-:W-:-:S07]  /*16940*/  IMAD.MOV.U32 R8, RZ, RZ, R14 ;  /* 0x000000ffff087224 */ /* 0x000fce00078e000e */
[----:B------:R-:W-:Y:S05]  /*16950*/  WARPSYNC.COLLECTIVE R15, `(.L_x_1247) ;  /* 0x000000000f087348 */ /* 0x000fea0003c00000 */
[----:B------:R0:W1:Y:S02]  /*16960*/  SHFL.IDX P6, R14, R13, R12, R11 ;  /* 0x0000000c0d0e7389 */ /* 0x00006400000c000b */
[----:B01----:R-:W-:Y:S01]  /*16970*/  ENDCOLLECTIVE ;  /* 0x000000000000791b */ /* 0x003fe20003800000 */
.L_x_1247:
        /* <DEDUP_REMOVED lines=14> */
.L_x_1248:
[----:B------:R-:W-:Y:S02]  /*16a60*/  IMAD.MOV.U32 R13, RZ, RZ, R4 ;  /* 0x000000ffff0d7224 */ /* 0x000fe400078e0004 */
[----:B------:R-:W-:Y:S02]  /*16a70*/  IMAD.MOV.U32 R12, RZ, RZ, 0x3 ;  /* 0x00000003ff0c7424 */ /* 0x000fe400078e00ff */
[----:B------:R-:W-:-:S07]  /*16a80*/  IMAD.MOV.U32 R8, RZ, RZ, R14 ;  /* 0x000000ffff087224 */ /* 0x000fce00078e000e */
[----:B------:R-:W-:Y:S05]  /*16a90*/  WARPSYNC.COLLECTIVE R15, `(.L_x_1249) ;  /* 0x000000000f087348 */ /* 0x000fea0003c00000 */
[----:B------:R0:W1:Y:S02]  /*16aa0*/  SHFL.IDX P6, R14, R13, R12, R11 ;  /* 0x0000000c0d0e7389 */ /* 0x00006400000c000b */
[----:B01----:R-:W-:Y:S01]  /*16ab0*/  ENDCOLLECTIVE ;  /* 0x000000000000791b */ /* 0x003fe20003800000 */
.L_x_1249:
        /* <DEDUP_REMOVED lines=14> */
.L_x_1250:
[----:B------:R-:W-:Y:S02]  /*16ba0*/  IMAD.MOV.U32 R13, RZ, RZ, R4 ;  /* 0x000000ffff0d7224 */ /* 0x000fe400078e0004 */
[----:B------:R-:W-:Y:S02]  /*16bb0*/  IMAD.MOV.U32 R12, RZ, RZ, 0x4 ;  /* 0x00000004ff0c7424 */ /* 0x000fe400078e00ff */
[----:B------:R-:W-:-:S07]  /*16bc0*/  IMAD.MOV.U32 R8, RZ, RZ, R14 ;  /* 0x000000ffff087224 */ /* 0x000fce00078e000e */
[----:B------:R-:W-:Y:S05]  /*16bd0*/  WARPSYNC.COLLECTIVE R15, `(.L_x_1251) ;  /* 0x000000000f087348 */ /* 0x000fea0003c00000 */
[----:B------:R0:W1:Y:S02]  /*16be0*/  SHFL.IDX P6, R14, R13, R12, R11 ;  /* 0x0000000c0d0e7389 */ /* 0x00006400000c000b */
[----:B01----:R-:W-:Y:S01]  /*16bf0*/  ENDCOLLECTIVE ;  /* 0x000000000000791b */ /* 0x003fe20003800000 */
.L_x_1251:
        /* <DEDUP_REMOVED lines=14> */
.L_x_1252:
[----:B------:R-:W-:Y:S02]  /*16ce0*/  IMAD.MOV.U32 R13, RZ, RZ, R4 ;  /* 0x000000ffff0d7224 */ /* 0x000fe400078e0004 */
[----:B------:R-:W-:Y:S02]  /*16cf0*/  IMAD.MOV.U32 R12, RZ, RZ, 0x5 ;  /* 0x00000005ff0c7424 */ /* 0x000fe400078e00ff */
[----:B------:R-:W-:-:S07]  /*16d00*/  IMAD.MOV.U32 R8, RZ, RZ, R14 ;  /* 0x000000ffff087224 */ /* 0x000fce00078e000e */
[----:B------:R-:W-:Y:S05]  /*16d10*/  WARPSYNC.COLLECTIVE R15, `(.L_x_1253) ;  /* 0x000000000f087348 */ /* 0x000fea0003c00000 */
[----:B------:R0:W1:Y:S02]  /*16d20*/  SHFL.IDX P6, R14, R13, R12, R11 ;  /* 0x0000000c0d0e7389 */ /* 0x00006400000c000b */
[----:B01----:R-:W-:Y:S01]  /*16d30*/  ENDCOLLECTIVE ;  /* 0x000000000000791b */ /* 0x003fe20003800000 */
.L_x_1253:
        /* <DEDUP_REMOVED lines=14> */
.L_x_1254:
[----:B------:R-:W-:Y:S02]  /*16e20*/  IMAD.MOV.U32 R13, RZ, RZ, R4 ;  /* 0x000000ffff0d7224 */ /* 0x000fe400078e0004 */
[----:B------:R-:W-:Y:S02]  /*16e30*/  IMAD.MOV.U32 R12, RZ, RZ, 0x6 ;  /* 0x00000006ff0c7424 */ /* 0x000fe400078e00ff */
[----:B------:R-:W-:-:S07]  /*16e40*/  IMAD.MOV.U32 R8, RZ, RZ, R14 ;  /* 0x000000ffff087224 */ /* 0x000fce00078e000e */
[----:B------:R-:W-:Y:S05]  /*16e50*/  WARPSYNC.COLLECTIVE R15, `(.L_x_1255) ;  /* 0x000000000f087348 */ /* 0x000fea0003c00000 */
[----:B------:R0:W1:Y:S02]  /*16e60*/  SHFL.IDX P6, R14, R13, R12, R11 ;  /* 0x0000000c0d0e7389 */ /* 0x00006400000c000b */
[----:B01----:R-:W-:Y:S01]  /*16e70*/  ENDCOLLECTIVE ;  /* 0x000000000000791b */ /* 0x003fe20003800000 */
.L_x_1255:
        /* <DEDUP_REMOVED lines=14> */
.L_x_1256:
[----:B------:R-:W-:Y:S02]  /*16f60*/  IMAD.MOV.U32 R13, RZ, RZ, R4 ;  /* 0x000000ffff0d7224 */ /* 0x000fe400078e0004 */
[----:B------:R-:W-:Y:S02]  /*16f70*/  IMAD.MOV.U32 R12, RZ, RZ, 0x7 ;  /* 0x00000007ff0c7424 */ /* 0x000fe400078e00ff */
[----:B------:R-:W-:-:S07]  /*16f80*/  IMAD.MOV.U32 R8, RZ, RZ, R14 ;  /* 0x000000ffff087224 */ /* 0x000fce00078e000e */
[----:B------:R-:W-:Y:S05]  /*16f90*/  WARPSYNC.COLLECTIVE R15, `(.L_x_1257) ;  /* 0x000000000f087348 */ /* 0x000fea0003c00000 */
[----:B------:R0:W1:Y:S02]  /*16fa0*/  SHFL.IDX P6, R14, R13, R12, R11 ;  /* 0x0000000c0d0e7389 */ /* 0x00006400000c000b */
[----:B01----:R-:W-:Y:S01]  /*16fb0*/  ENDCOLLECTIVE ;  /* 0x000000000000791b */ /* 0x003fe20003800000 */
.L_x_1257:
[----:B------:R-:W-:-:S05]  /*16fc0*/  @!P1 LEA R8, P2, R20, R8, 0x1 ;  /* 0x0000000814089211 */ /* 0x000fca00078408ff */
[----:B------:R-:W-:-:S04]  /*16fd0*/  @!P1 IMAD.X R7, RZ, RZ, R7, P2 ;  /* 0x000000ffff079224 */ /* 0x000fc800010e0607 */
[----:B------:R-:W-:Y:S02]  /*16fe0*/  @!P1 IMAD.MOV.U32 R9, RZ, RZ, R7 ;  /* 0x000000ffff099224 */ /* 0x000fe400078e0007 */
[----:B------:R-:W-:Y:S02]  /*16ff0*/  IMAD.MOV.U32 R13, RZ, RZ, R0 ;  /* 0x000000ffff0d7224 */ /* 0x000fe400078e0000 */
[----:B------:R-:W-:Y:S01]  /*17000*/  VIADD R7, R3, 0x70 ;  /* 0x0000007003077836 */ /* 0x000fe20000000000 */
[----:B------:R-:W-:Y:S01]  /*17010*/  @!PT LDS RZ, [RZ] ;  /* 0x00000000fffff984 */ /* 0x000fe20000000800 */
[----:B------:R-:W-:Y:S01]  /*17020*/  @!PT LDS RZ, [RZ] ;  /* 0x00000000fffff984 */ /* 0x000fe20000000800 */
[----:B------:R-:W-:Y:S01]  /*17030*/  @!PT LDS RZ, [RZ] ;  /* 0x00000000fffff984 */ /* 0x000fe20000000800 */
[----:B------:R0:W-:Y:S04]  /*17040*/  @!P1 LDGSTS.E.BYPASS.LTC128B.128 [R10+0xb400], desc[UR50][R8.64], !P0 ;  /* 0x0b400000080a9fae */ /* 0x0001e8000c101d72 */
[----:B------:R-:W-:Y:S01]  /*17050*/  ISETP.GE.AND P1, PT, R7, R6, PT ;  /* 0x000000060700720c */ /* 0x000fe20003f26270 */
[----:B------:R-:W-:-:S02]  /*17060*/  VIADD R7, R3, 0x80 ;  /* 0x0000008003077836 */ /* 0x000fc40000000000 */
[----:B------:R-:W-:-:S10]  /*17070*/  IMAD.MOV.U32 R4, RZ, RZ, R14 ;  /* 0x000000ffff047224 */ /* 0x000fd400078e000e */
[----:B0-----:R-:W-:Y:S05]  /*17080*/  WARPSYNC.COLLECTIVE R15, `(.L_x_1258) ;  /* 0x000000000f087348 */ /* 0x001fea0003c00000 */
[----:B------:R1:W2:Y:S02]  /*17090*/  SHFL.IDX P6, R14, R13, R12, R11 ;  /* 0x0000000c0d0e7389 */ /* 0x0002a400000c000b */
[----:B012---:R-:W-:Y:S01]  /*170a0*/  ENDCOLLECTIVE ;  /* 0x000000000000791b */ /* 0x007fe20003800000 */
.L_x_1258:
[----:B------:R-:W-:Y:S01]  /*170b0*/  ISETP.GE.AND P2, PT, R7, R6, PT ;  /* 0x000000060700720c */ /* 0x000fe20003f46270 */
[----:B------:R-:W-:Y:S02]  /*170c0*/  IMAD.MOV.U32 R13, RZ, RZ, R2 ;  /* 0x000000ffff0d7224 */ /* 0x000fe400078e0002 */
[----:B------:R-:W-:Y:S02]  /*170d0*/  IMAD.MOV.U32 R12, RZ, RZ, RZ ;  /* 0x000000ffff0c7224 */ /* 0x000fe400078e00ff */
[----:B------:R-:W-:-:S08]  /*170e0*/  IMAD.MOV.U32 R8, RZ, RZ, R14 ;  /* 0x000000ffff087224 */ /* 0x000fd000078e000e */
[----:B------:R-:W-:Y:S05]  /*170f0*/  WARPSYNC.COLLECTIVE R15, `(.L_x_1259) ;  /* 0x000000000f087348 */ /* 0x000fea0003c00000 */
[----:B------:R0:W1:Y:S02]  /*17100*/  SHFL.IDX P6, R14, R13, R12, R11 ;  /* 0x0000000c0d0e7389 */ /* 0x00006400000c000b */
[----:B01----:R-:W-:Y:S01]  /*17110*/  ENDCOLLECTIVE ;  /* 0x000000000000791b */ /* 0x003fe20003800000 */
.L_x_1259:
        /* <DEDUP_REMOVED lines=12> */
.L_x_1260:
[----:B------:R-:W-:Y:S02]  /*171e0*/  IMAD.MOV.U32 R13, RZ, RZ, R2 ;  /* 0x000000ffff0d7224 */ /* 0x000fe400078e0002 */
[----:B------:R-:W-:Y:S02]  /*171f0*/  IMAD.MOV.U32 R12, RZ, RZ, 0x1 ;  /* 0x00000001ff0c7424 */ /* 0x000fe400078e00ff */
[----:B------:R-:W-:-:S07]  /*17200*/  IMAD.MOV.U32 R7, RZ, RZ, R14 ;  /* 0x000000ffff077224 */ /* 0x000fce00078e000e */
[----:B------:R-:W-:Y:S05]  /*17210*/  WARPSYNC.COLLECTIVE R15, `(.L_x_1261) ;  /* 0x000000000f087348 */ /* 0x000fea0003c00000 */
[----:B------:R0:W1:Y:S02]  /*17220*/  SHFL.IDX P6, R14, R13, R12, R11 ;  /* 0x0000000c0d0e7389 */ /* 0x00006400000c000b */
[----:B01----:R-:W-:Y:S01]  /*17230*/  ENDCOLLECTIVE ;  /* 0x000000000000791b */ /* 0x003fe20003800000 */
.L_x_1261:
[----:B------:R-:W-:Y:S01]  /*17240*/  @!P2 LEA R8, P1, R20, R7, 0x1 ;  /* 0x000000071408a211 */ /* 0x000fe200078208ff */
[----:B------:R-:W-:-:S04]  /*17250*/  VIADD R7, R3, 0x90 ;  /* 0x0000009003077836 */ /* 0x000fc80000000000 */
[----:B------:R-:W-:Y:S01]  /*17260*/  @!P2 IMAD.X R9, RZ, RZ, R0, P1 ;  /* 0x000000ffff09a224 */ /* 0x000fe200008e0600 */
[----:B------:R-:W-:-:S04]  /*17270*/  ISETP.GE.AND P1, PT, R7, R6, PT ;  /* 0x000000060700720c */ /* 0x000fc80003f26270 */
        /* <DEDUP_REMOVED lines=9> */
.L_x_1262:
[----:B------:R-:W-:Y:S02]  /*17310*/  IMAD.MOV.U32 R13, RZ, RZ, R2 ;  /* 0x000000ffff0d7224 */ /* 0x000fe400078e0002 */
[----:B------:R-:W-:Y:S01]  /*17320*/  IMAD.MOV.U32 R12, RZ, RZ, 0x2 ;  /* 0x00000002ff0c7424 */ /* 0x000fe200078e00ff */
[----:B------:R-:W-:-:S05]  /*17330*/  @!P1 LEA R14, P2, R20, R14, 0x1 ;  /* 0x0000000e140e9211 */ /* 0x000fca00078408ff */
[----:B------:R-:W-:-:S08]  /*17340*/  @!P1 IMAD.MOV.U32 R8, RZ, RZ, R14 ;  /* 0x000000ffff089224 */ /* 0x000fd000078e000e */
[----:B------:R-:W-:Y:S05]  /*17350*/  WARPSYNC.COLLECTIVE R15, `(.L_x_1263) ;  /* 0x000000000f087348 */ /* 0x000fea0003c00000 */
[----:B------:R0:W1:Y:S02]  /*17360*/  SHFL.IDX P6, R14, R13, R12, R11 ;  /* 0x0000000c0d0e7389 */ /* 0x00006400000c000b */
[----:B01----:R-:W-:Y:S01]  /*17370*/  ENDCOLLECTIVE ;  /* 0x000000000000791b */ /* 0x003fe20003800000 */
.L_x_1263:
[----:B------:R-:W-:-:S04]  /*17380*/  @!P1 IMAD.X R7, RZ, RZ, R0, P2 ;  /* 0x000000ffff079224 */ /* 0x000fc800010e0600 */
[----:B------:R-:W-:Y:S02]  /*17390*/  @!P1 IMAD.MOV.U32 R9, RZ, RZ, R7 ;  /* 0x000000ffff099224 */ /* 0x000fe400078e0007 */
[----:B------:R-:W-:-:S03]  /*173a0*/  VIADD R7, R3, 0xa0 ;  /* 0x000000a003077836 */ /* 0x000fc60000000000 */
[----:B------:R-:W-:Y:S01]  /*173b0*/  @!PT LDS RZ, [RZ] ;  /* 0x00000000fffff984 */ /* 0x000fe20000000800 */
[----:B------:R-:W-:Y:S01]  /*173c0*/  @!PT LDS RZ, [RZ] ;  /* 0x00000000fffff984 */ /* 0x000fe20000000800 */
[----:B------:R-:W-:Y:S01]  /*173d0*/  @!PT LDS RZ, [RZ] ;  /* 0x00000000fffff984 */ /* 0x000fe20000000800 */
[----:B------:R0:W-:Y:S02]  /*173e0*/  @!P1 LDGSTS.E.BYPASS.LTC128B.128 [R10+0xcc00], desc[UR50][R8.64], !P0 ;  /* 0x0cc00000080a9fae */ /* 0x0001e4000c101d72 */
[----:B------:R-:W-:Y:S01]  /*173f0*/  ISETP.GE.AND P1, PT, R7, R6, PT ;  /* 0x000000060700720c */ /* 0x000fe20003f26270 */
[----:B------:R-:W-:Y:S02]  /*17400*/  IMAD.MOV.U32 R13, RZ, RZ, R5 ;  /* 0x000000ffff0d7224 */ /* 0x000fe400078e0005 */
[----:B------:R-:W-:-:S10]  /*17410*/  IMAD.MOV.U32 R0, RZ, RZ, R14 ;  /* 0x000000ffff007224 */ /* 0x000fd400078e000e */
[----:B0-----:R-:W-:Y:S05]  /*17420*/  WARPSYNC.COLLECTIVE R15, `(.L_x_1264) ;  /* 0x000000000f087348 */ /* 0x001fea0003c00000 */
[----:B------:R1:W2:Y:S02]  /*17430*/  SHFL.IDX P6, R14, R13, R12, R11 ;  /* 0x0000000c0d0e7389 */ /* 0x0002a400000c000b */
[----:B012---:R-:W-:Y:S01]  /*17440*/  ENDCOLLECTIVE ;  /* 0x000000000000791b */ /* 0x007fe20003800000 */
.L_x_1264:
[----:B------:R-:W-:Y:S02]  /*17450*/  IMAD.MOV.U32 R13, RZ, RZ, R2 ;  /* 0x000000ffff0d7224 */ /* 0x000fe400078e0002 */
[----:B------:R-:W-:Y:S01]  /*17460*/  IMAD.MOV.U32 R12, RZ, RZ, 0x3 ;  /* 0x00000003ff0c7424 */ /* 0x000fe200078e00ff */
[----:B------:R-:W-:-:S13]  /*17470*/  @!P1 LEA R8, P2, R20, R14, 0x1 ;  /* 0x0000000e14089211 */ /* 0x000fda00078408ff */
[----:B------:R-:W-:Y:S05]  /*17480*/  WARPSYNC.COLLECTIVE R15, `(.L_x_1265) ;  /* 0x000000000f087348 */ /* 0x000fea0003c00000 */
[----:B------:R0:W1:Y:S02]  /*17490*/  SHFL.IDX P6, R14, R13, R12, R11 ;  /* 0x0000000c0d0e7389 */ /* 0x00006400000c000b */
[----:B01----:R-:W-:Y:S01]  /*174a0*/  ENDCOLLECTIVE ;  /* 0x000000000000791b */ /* 0x003fe20003800000 */
.L_x_1265:
        /* <DEDUP_REMOVED lines=10> */
.L_x_1266:
[----:B------:R-:W-:Y:S05]  /*17550*/  BRA `(.L_x_1267) ;  /* 0xffffffbc00e47947 */ /* 0x000fea000383ffff */
.L_x_1155:
[----:B0-----:R0:W1:Y:S02]  /*17560*/  SYNCS.PHASECHK.TRANS64.TRYWAIT P0, [R22+URZ+0x16820], R3 ;  /* 0x01682003160075a7 */ /* 0x001064000800017f */
[----:B-1----:R-:W-:Y:S05]  /*17570*/  @!P0 NANOSLEEP.SYNCS 0x989680 ;  /* 0x009896800000895d */ /* 0x002fea0003900000 */
[----:B------:R-:W1:Y:S02]  /*17580*/  @!P0 SYNCS.PHASECHK.TRANS64 P0, [R22+URZ+0x16820], R3 ;  /* 0x01682003160085a7 */ /* 0x000e64000800007f */
[----:B-1----:R-:W-:Y:S05]  /*17590*/  @!P0 BRA `(.L_x_1155) ;  /* 0xfffffffc00f08947 */ /* 0x002fea000383ffff */
[----:B------:R-:W-:Y:S05]  /*175a0*/  BRA `(.L_x_1268) ;  /* 0xffffffc000507947 */ /* 0x000fea000383ffff */
.L_x_1164:
[----:B-1----:R1:W2:Y:S02]  /*175b0*/  SYNCS.PHASECHK.TRANS64.TRYWAIT P0, [R2+URZ+0x16840], R3 ;  /* 0x01684003020075a7 */ /* 0x0022a4000800017f */
[----:B--2---:R-:W-:Y:S05]  /*175c0*/  @!P0 NANOSLEEP.SYNCS 0x989680 ;  /* 0x009896800000895d */ /* 0x004fea0003900000 */
[----:B------:R-:W2:Y:S02]  /*175d0*/  @!P0 SYNCS.PHASECHK.TRANS64 P0, [R2+URZ+0x16840], R3 ;  /* 0x01684003020085a7 */ /* 0x000ea4000800007f */
[----:B--2---:R-:W-:Y:S05]  /*175e0*/  @!P0 BRA `(.L_x_1164) ;  /* 0xfffffffc00f08947 */ /* 0x004fea000383ffff */
[----:B------:R-:W-:Y:S05]  /*175f0*/  BRA `(.L_x_1269) ;  /* 0xffffffc000fc7947 */ /* 0x000fea000383ffff */
.L_x_1169:
[----:B0-----:R0:W1:Y:S02]  /*17600*/  SYNCS.PHASECHK.TRANS64.TRYWAIT P0, [R3+URZ+0x60], R2 ;  /* 0x00006002030075a7 */ /* 0x001064000800017f */
[----:B-1----:R-:W-:Y:S05]  /*17610*/  @!P0 NANOSLEEP.SYNCS 0x989680 ;  /* 0x009896800000895d */ /* 0x002fea0003900000 */
[----:B------:R-:W1:Y:S02]  /*17620*/  @!P0 SYNCS.PHASECHK.TRANS64 P0, [R3+URZ+0x60], R2 ;  /* 0x00006002030085a7 */ /* 0x000e64000800007f */
[----:B-1----:R-:W-:Y:S05]  /*17630*/  @!P0 BRA `(.L_x_1169) ;  /* 0xfffffffc00f08947 */ /* 0x002fea000383ffff */
[----:B------:R-:W-:Y:S05]  /*17640*/  BRA `(.L_x_1270) ;  /* 0xffffffc400887947 */ /* 0x000fea000383ffff */
.L_x_1177:
[----:B-1----:R1:W2:Y:S02]  /*17650*/  SYNCS.PHASECHK.TRANS64.TRYWAIT P0, [R2+URZ+0x16840], R3 ;  /* 0x01684003020075a7 */ /* 0x0022a4000800017f */
[----:B--2---:R-:W-:Y:S05]  /*17660*/  @!P0 NANOSLEEP.SYNCS 0x989680 ;  /* 0x009896800000895d */ /* 0x004fea0003900000 */
[----:B------:R-:W2:Y:S02]  /*17670*/  @!P0 SYNCS.PHASECHK.TRANS64 P0, [R2+URZ+0x16840], R3 ;  /* 0x01684003020085a7 */ /* 0x000ea4000800007f */
[----:B--2---:R-:W-:Y:S05]  /*17680*/  @!P0 BRA `(.L_x_1177) ;  /* 0xfffffffc00f08947 */ /* 0x004fea000383ffff */
[----:B------:R-:W-:Y:S05]  /*17690*/  BRA `(.L_x_1271) ;  /* 0xffffffc800cc7947 */ /* 0x000fea000383ffff */
.L_x_1182:
[----:B0-----:R0:W1:Y:S02]  /*176a0*/  SYNCS.PHASECHK.TRANS64.TRYWAIT P0, [R10+URZ+0x60], R3 ;  /* 0x000060030a0075a7 */ /* 0x001064000800017f */
[----:B-1----:R-:W-:Y:S05]  /*176b0*/  @!P0 NANOSLEEP.SYNCS 0x989680 ;  /* 0x009896800000895d */ /* 0x002fea0003900000 */
[----:B------:R-:W1:Y:S02]  /*176c0*/  @!P0 SYNCS.PHASECHK.TRANS64 P0, [R10+URZ+0x60], R3 ;  /* 0x000060030a0085a7 */ /* 0x000e64000800007f */
[----:B-1----:R-:W-:Y:S05]  /*176d0*/  @!P0 BRA `(.L_x_1182) ;  /* 0xfffffffc00f08947 */ /* 0x002fea000383ffff */
[----:B------:R-:W-:Y:S05]  /*176e0*/  BRA `(.L_x_1272) ;  /* 0xffffffcc00587947 */ /* 0x000fea000383ffff */
.L_x_1190:
[----:B-1----:R1:W2:Y:S02]  /*176f0*/  SYNCS.PHASECHK.TRANS64.TRYWAIT P0, [R2+URZ+0x16840], R3 ;  /* 0x01684003020075a7 */ /* 0x0022a4000800017f */
[----:B--2---:R-:W-:Y:S05]  /*17700*/  @!P0 NANOSLEEP.SYNCS 0x989680 ;  /* 0x009896800000895d */ /* 0x004fea0003900000 */
[----:B------:R-:W2:Y:S02]  /*17710*/  @!P0 SYNCS.PHASECHK.TRANS64 P0, [R2+URZ+0x16840], R3 ;  /* 0x01684003020085a7 */ /* 0x000ea4000800007f */
[----:B--2---:R-:W-:Y:S05]  /*17720*/  @!P0 BRA `(.L_x_1190) ;  /* 0xfffffffc00f08947 */ /* 0x004fea000383ffff */
[----:B------:R-:W-:Y:S05]  /*17730*/  BRA `(.L_x_1273) ;  /* 0xffffffd000687947 */ /* 0x000fea000383ffff */
.L_x_1195:
[----:B0-----:R0:W1:Y:S02]  /*17740*/  SYNCS.PHASECHK.TRANS64.TRYWAIT P0, [R7+URZ+0x60], R2 ;  /* 0x00006002070075a7 */ /* 0x001064000800017f */
[----:B-1----:R-:W-:Y:S05]  /*17750*/  @!P0 NANOSLEEP.SYNCS 0x989680 ;  /* 0x009896800000895d */ /* 0x002fea0003900000 */
[----:B------:R-:W1:Y:S02]  /*17760*/  @!P0 SYNCS.PHASECHK.TRANS64 P0, [R7+URZ+0x60], R2 ;  /* 0x00006002070085a7 */ /* 0x000e64000800007f */
[----:B-1----:R-:W-:Y:S05]  /*17770*/  @!P0 BRA `(.L_x_1195) ;  /* 0xfffffffc00f08947 */ /* 0x002fea000383ffff */
[----:B------:R-:W-:Y:S05]  /*17780*/  BRA `(.L_x_1274) ;  /* 0xffffffd000f87947 */ /* 0x000fea000383ffff */
.L_x_1205:
[----:B0-----:R0:W1:Y:S02]  /*17790*/  SYNCS.PHASECHK.TRANS64.TRYWAIT P0, [R3+URZ+0x16860], R0 ;  /* 0x01686000030075a7 */ /* 0x001064000800017f */
[----:B-1----:R-:W-:Y:S05]  /*177a0*/  @!P0 NANOSLEEP.SYNCS 0x989680 ;  /* 0x009896800000895d */ /* 0x002fea0003900000 */
[----:B------:R-:W1:Y:S02]  /*177b0*/  @!P0 SYNCS.PHASECHK.TRANS64 P0, [R3+URZ+0x16860], R0 ;  /* 0x01686000030085a7 */ /* 0x000e64000800007f */
[----:B-1----:R-:W-:Y:S05]  /*177c0*/  @!P0 BRA `(.L_x_1205) ;  /* 0xfffffffc00f08947 */ /* 0x002fea000383ffff */
[----:B------:R-:W-:Y:S05]  /*177d0*/  BRA `(.L_x_1275) ;  /* 0xffffffd400f47947 */ /* 0x000fea000383ffff */
.L_x_1211:
        /* <DEDUP_REMOVED lines=8> */
.L_x_1277:
[----:B------:R-:W-:Y:S05]  /*17860*/  BSYNC B0 ;  /* 0x0000000000007941 */ /* 0x000fea0003800000 */
.L_x_1276:
[----:B------:R-:W-:Y:S02]  /*17870*/  IMAD.MOV.U32 R13, RZ, RZ, R16 ;  /* 0x000000ffff0d7224 */ /* 0x000fe400078e0010 */
[----:B------:R-:W-:Y:S02]  /*17880*/  IMAD.MOV.U32 R12, RZ, RZ, 0x1 ;  /* 0x00000001ff0c7424 */ /* 0x000fe400078e00ff */
[----:B------:R-:W-:Y:S02]  /*17890*/  IMAD.MOV.U32 R11, RZ, RZ, 0x1f ;  /* 0x0000001fff0b7424 */ /* 0x000fe400078e00ff */
[----:B------:R-:W-:Y:S02]  /*178a0*/  IMAD.MOV.U32 R15, RZ, RZ, -0x1 ;  /* 0xffffffffff0f7424 */ /* 0x000fe400078e00ff */
[----:B------:R-:W-:Y:S02]  /*178b0*/  IMAD.IADD R7, R19, 0x1, R8 ;  /* 0x0000000113077824 */ /* 0x000fe400078e0208 */
[----:B------:R-:W-:-:S07]  /*178c0*/  IMAD.MOV.U32 R0, RZ, RZ, R14 ;  /* 0x000000ffff007224 */ /* 0x000fce00078e000e */
[----:B------:R-:W-:Y:S05]  /*178d0*/  WARPSYNC.COLLECTIVE R15, `(.L_x_1278) ;  /* 0x000000000f087348 */ /* 0x000fea0003c00000 */
[----:B------:R0:W1:Y:S02]  /*178e0*/  SHFL.IDX P6, R14, R13, R12, R11 ;  /* 0x0000000c0d0e7389 */ /* 0x00006400000c000b */
[----:B01----:R-:W-:Y:S01]  /*178f0*/  ENDCOLLECTIVE ;  /* 0x000000000000791b */ /* 0x003fe20003800000 */
.L_x_1278:
[----:B------:R-:W-:Y:S02]  /*17900*/  ULDC UR4, c[0x0][0xc3c] ;  /* 0x00030f0000047ab9 */ /* 0x000fe40000000800 */
[----:B------:R-:W-:-:S13]  /*17910*/  ISETP.GE.OR P1, PT, R7, UR4, !P0 ;  /* 0x0000000407007c0c */ /* 0x000fda000c726670 */
[----:B------:R-:W0:Y:S01]  /*17920*/  @!P1 LDC.64 R2, c[0x0][0xc80] ;  /* 0x00032000ff029b82 */ /* 0x000e220000000a00 */
[----:B------:R-:W-:Y:S02]  /*17930*/  IMAD.MOV.U32 R17, RZ, RZ, RZ ;  /* 0x000000ffff117224 */ /* 0x000fe400078e00ff */
[----:B------:R-:W-:Y:S02]  /*17940*/  IMAD.MOV.U32 R11, RZ, RZ, RZ ;  /* 0x000000ffff0b7224 */ /* 0x000fe400078e00ff */
[----:B------:R-:W-:Y:S02]  /*17950*/  IMAD.MOV.U32 R5, RZ, RZ, R14 ;  /* 0x000000ffff057224 */ /* 0x000fe400078e000e */
[----:B0-----:R-:W-:-:S06]  /*17960*/  @!P1 IMAD.WIDE R2, R7, 0x4, R2 ;  /* 0x0000000407029825 */ /* 0x001fcc00078e0202 */
[----:B------:R-:W2:Y:S01]  /*17970*/  @!P1 LDG.E R2, desc[UR50][R2.64] ;  /* 0x0000003202029981 */ /* 0x000ea2000c1e1900 */
[C---:B------:R-:W-:Y:S02]  /*17980*/  ISETP.GE.U32.AND P2, PT, R8.reuse, 0x2, PT ;  /* 0x000000020800780c */ /* 0x040fe40003f46070 */
[C---:B------:R-:W-:Y:S02]  /*17990*/  ISETP.GE.U32.AND P3, PT, R8.reuse, 0x4, PT ;  /* 0x000000040800780c */ /* 0x040fe40003f66070 */
[C---:B------:R-:W-:Y:S02]  /*179a0*/  ISETP.GE.U32.AND P4, PT, R8.reuse, 0x8, PT ;  /* 0x000000080800780c */ /* 0x040fe40003f86070 */
[C---:B------:R-:W-:Y:S01]  /*179b0*/  ISETP.GE.U32.AND P5, PT, R8.reuse, 0x10, PT ;  /* 0x000000100800780c */ /* 0x040fe20003fa6070 */
[----:B--2---:R-:W-:Y:S01]  /*179c0*/  @!P1 IMAD.MOV.U32 R17, RZ, RZ, R2 ;  /* 0x000000ffff119224 */ /* 0x004fe200078e0002 */
[----:B------:R-:W-:-:S03]  /*179d0*/  ISETP.NE.AND P1, PT, R8, RZ, PT ;  /* 0x000000ff0800720c */ /* 0x000fc60003f25270 */
[----:B------:R-:W-:-:S10]  /*179e0*/  IMAD.MOV.U32 R13, RZ, RZ, R17 ;  /* 0x000000ffff0d7224 */ /* 0x000fd400078e0011 */
[----:B------:R-:W-:Y:S05]  /*179f0*/  WARPSYNC.COLLECTIVE R15, `(.L_x_1279) ;  /* 0x000000000f087348 */ /* 0x000fea0003c00000 */
[----:B------:R0:W1:Y:S02]  /*17a00*/  SHFL.UP P6, R14, R13, R12, R11 ;  /* 0x0400000c0d0e7389 */ /* 0x00006400000c000b */
[----:B01----:R-:W-:Y:S01]  /*17a10*/  ENDCOLLECTIVE ;  /* 0x000000000000791b */ /* 0x003fe20003800000 */
.L_x_1279:
[----:B------:R-:W-:Y:S01]  /*17a20*/  IMAD.MOV.U32 R12, RZ, RZ, 0x2 ;  /* 0x00000002ff0c7424 */ /* 0x000fe200078e00ff */
[----:B------:R-:W-:-:S05]  /*17a30*/  SEL R4, R14, RZ, P1 ;  /* 0x000000ff0e047207 */ /* 0x000fca0000800000 */
[----:B------:R-:W-:-:S04]  /*17a40*/  IMAD.IADD R4, R17, 0x1, R4 ;  /* 0x0000000111047824 */ /* 0x000fc800078e0204 */
[----:B------:R-:W-:-:S07]  /*17a50*/  IMAD.MOV.U32 R13, RZ, RZ, R4 ;  /* 0x000000ffff0d7224 */ /* 0x000fce00078e0004 */
[----:B------:R-:W-:Y:S05]  /*17a60*/  WARPSYNC.COLLECTIVE R15, `(.L_x_1280) ;  /* 0x000000000f087348 */ /* 0x000fea0003c00000 */
[----:B------:R0:W1:Y:S02]  /*17a70*/  SHFL.UP P6, R14, R13, R12, R11 ;  /* 0x0400000c0d0e7389 */ /* 0x00006400000c000b */
[----:B01----:R-:W-:Y:S01]  /*17a80*/  ENDCOLLECTIVE ;  /* 0x000000000000791b */ /* 0x003fe20003800000 */
.L_x_1280:
[----:B------:R-:W-:Y:S01]  /*17a90*/  IMAD.MOV.U32 R12, RZ, RZ, 0x4 ;  /* 0x00000004ff0c7424 */ /* 0x000fe200078e00ff */
[----:B------:R-:W-:-:S05]  /*17aa0*/  SEL R3, R14, RZ, P2 ;  /* 0x000000ff0e037207 */ /* 0x000fca0001000000 */
[----:B------:R-:W-:-:S04]  /*17ab0*/  IMAD.IADD R6, R4, 0x1, R3 ;  /* 0x0000000104067824 */ /* 0x000fc800078e0203 */
[----:B------:R-:W-:-:S07]  /*17ac0*/  IMAD.MOV.U32 R13, RZ, RZ, R6 ;  /* 0x000000ffff0d7224 */ /* 0x000fce00078e0006 */
[----:B------:R-:W-:Y:S05]  /*17ad0*/  WARPSYNC.COLLECTIVE R15, `(.L_x_1281) ;  /* 0x000000000f087348 */ /* 0x000fea0003c00000 */
[----:B------:R0:W1:Y:S02]  /*17ae0*/  SHFL.UP P6, R14, R13, R12, R11 ;  /* 0x0400000c0d0e7389 */ /* 0x00006400000c000b */
[----:B01----:R-:W-:Y:S01]  /*17af0*/  ENDCOLLECTIVE ;  /* 0x000000000000791b */ /* 0x003fe20003800000 */
.L_x_1281:
[----:B------:R-:W-:Y:S01]  /*17b00*/  IMAD.MOV.U32 R12, RZ, RZ, 0x8 ;  /* 0x00000008ff0c7424 */ /* 0x000fe200078e00ff */
[----:B------:R-:W-:-:S05]  /*17b10*/  SEL R3, R14, RZ, P3 ;  /* 0x000000ff0e037207 */ /* 0x000fca0001800000 */
[----:B------:R-:W-:-:S04]  /*17b20*/  IMAD.IADD R2, R6, 0x1, R3 ;  /* 0x0000000106027824 */ /* 0x000fc800078e0203 */
[----:B------:R-:W-:-:S07]  /*17b30*/  IMAD.MOV.U32 R13, RZ, RZ, R2 ;  /* 0x000000ffff0d7224 */ /* 0x000fce00078e0002 */
[----:B------:R-:W-:Y:S05]  /*17b40*/  WARPSYNC.COLLECTIVE R15, `(.L_x_1282) ;  /* 0x000000000f087348 */ /* 0x000fea0003c00000 */
[----:B------:R0:W1:Y:S02]  /*17b50*/  SHFL.UP P6, R14, R13, R12, R11 ;  /* 0x0400000c0d0e7389 */ /* 0x00006400000c000b */
[----:B01----:R-:W-:Y:S01]  /*17b60*/  ENDCOLLECTIVE ;  /* 0x000000000000791b */ /* 0x003fe20003800000 */
.L_x_1282:
[----:B------:R-:W-:Y:S01]  /*17b70*/  IMAD.MOV.U32 R12, RZ, RZ, 0x10 ;  /* 0x00000010ff0c7424 */ /* 0x000fe200078e00ff */
[----:B------:R-:W-:-:S05]  /*17b80*/  SEL R3, R14, RZ, P4 ;  /* 0x000000ff0e037207 */ /* 0x000fca0002000000 */
[----:B------:R-:W-:-:S04]  /*17b90*/  IMAD.IADD R3, R2, 0x1, R3 ;  /* 0x0000000102037824 */ /* 0x000fc800078e0203 */
[----:B------:R-:W-:-:S07]  /*17ba0*/  IMAD.MOV.U32 R13, RZ, RZ, R3 ;  /* 0x000000ffff0d7224 */ /* 0x000fce00078e0003 */
[----:B------:R-:W-:Y:S05]  /*17bb0*/  WARPSYNC.COLLECTIVE R15, `(.L_x_1283) ;  /* 0x000000000f087348 */ /* 0x000fea0003c00000 */
[----:B------:R0:W1:Y:S02]  /*17bc0*/  SHFL.UP P6, R14, R13, R12, R11 ;  /* 0x0400000c0d0e7389 */ /* 0x00006400000c000b */
[----:B01----:R-:W-:Y:S01]  /*17bd0*/  ENDCOLLECTIVE ;  /* 0x000000000000791b */ /* 0x003fe20003800000 */
.L_x_1283:
[----:B------:R-:W-:Y:S02]  /*17be0*/  IMAD.MOV.U32 R12, RZ, RZ, 0x1f ;  /* 0x0000001fff0c7424 */ /* 0x000fe400078e00ff */
[----:B------:R-:W-:Y:S01]  /*17bf0*/  IMAD.MOV.U32 R11, RZ, RZ, 0x1f ;  /* 0x0000001fff0b7424 */ /* 0x000fe200078e00ff */
[----:B------:R-:W-:-:S05]  /*17c00*/  SEL R2, R14, RZ, P5 ;  /* 0x000000ff0e027207 */ /* 0x000fca0002800000 */
[----:B------:R-:W-:-:S04]  /*17c10*/  IMAD.IADD R2, R3, 0x1, R2 ;  /* 0x0000000103027824 */ /* 0x000fc800078e0202 */
[----:B------:R-:W-:-:S07]  /*17c20*/  IMAD.MOV.U32 R13, RZ, RZ, R2 ;  /* 0x000000ffff0d7224 */ /* 0x000fce00078e0002 */
[----:B------:R-:W-:Y:S05]  /*17c30*/  WARPSYNC.COLLECTIVE R15, `(.L_x_1284) ;  /* 0x000000000f087348 */ /* 0x000fea0003c00000 */
[----:B------:R0:W1:Y:S02]  /*17c40*/  SHFL.IDX P6, R14, R13, R12, R11 ;  /* 0x0000000c0d0e7389 */ /* 0x00006400000c000b */
[----:B01----:R-:W-:Y:S01]  /*17c50*/  ENDCOLLECTIVE ;  /* 0x000000000000791b */ /* 0x003fe20003800000 */
.L_x_1284:
[----:B------:R-:W-:Y:S05]  /*17c60*/  BRA `(.L_x_1285) ;  /* 0xffffffd800287947 */ /* 0x000fea000383ffff */
.L_x_1216:
[----:B------:R-:W-:Y:S01]  /*17c70*/  BSSY B0, `(.L_x_1286) ;  /* 0x0000008000007945 */ /* 0x000fe20003800000 */
[----:B-----5:R-:W-:Y:S02]  /*17c80*/  IMAD.MOV.U32 R13, RZ, RZ, R17 ;  /* 0x000000ffff0d7224 */ /* 0x020fe400078e0011 */
[----:B------:R-:W-:Y:S02]  /*17c90*/  IMAD.MOV.U32 R12, RZ, RZ, 0x1 ;  /* 0x00000001ff0c7424 */ /* 0x000fe400078e00ff */
[----:B------:R-:W-:Y:S02]  /*17ca0*/  IMAD.MOV.U32 R11, RZ, RZ, RZ ;  /* 0x000000ffff0b7224 */ /* 0x000fe400078e00ff */
[----:B------:R-:W-:-:S07]  /*17cb0*/  IMAD.MOV.U32 R15, RZ, RZ, -0x1 ;  /* 0xffffffffff0f7424 */ /* 0x000fce00078e00ff */
[----:B01----:R-:W-:Y:S05]  /*17cc0*/  WARPSYNC.COLLECTIVE R15, `(.L_x_1287) ;  /* 0x000000000f087348 */ /* 0x003fea0003c00000 */
[----:B------:R2:W3:Y:S02]  /*17cd0*/  SHFL.UP P6, R14, R13, R12, R11 ;  /* 0x0400000c0d0e7389 */ /* 0x0004e400000c000b */
[----:B0123--:R-:W-:Y:S01]  /*17ce0*/  ENDCOLLECTIVE ;  /* 0x000000000000791b */ /* 0x00ffe20003800000 */
.L_x_1287:
[----:B------:R-:W-:Y:S05]  /*17cf0*/  BSYNC B0 ;  /* 0x0000000000007941 */ /* 0x000fea0003800000 */
.L_x_1286:
[----:B------:R-:W-:Y:S01]  /*17d00*/  SEL R14, R14, RZ, P1 ;  /* 0x000000ff0e0e7207 */ /* 0x000fe20000800000 */
[----:B------:R-:W-:Y:S02]  /*17d10*/  IMAD.MOV.U32 R12, RZ, RZ, 0x2 ;  /* 0x00000002ff0c7424 */ /* 0x000fe400078e00ff */
[----:B------:R-:W-:Y:S02]  /*17d20*/  IMAD.MOV.U32 R11, RZ, RZ, RZ ;  /* 0x000000ffff0b7224 */ /* 0x000fe400078e00ff */
[----:B------:R-:W-:Y:S02]  /*17d30*/  IMAD.IADD R13, R17, 0x1, R14 ;  /* 0x00000001110d7824 */ /* 0x000fe400078e020e */
[----:B------:R-:W-:-:S07]  /*17d40*/  IMAD.MOV.U32 R15, RZ, RZ, -0x1 ;  /* 0xffffffffff0f7424 */ /* 0x000fce00078e00ff */
[----:B------:R-:W-:Y:S05]  /*17d50*/  WARPSYNC.COLLECTIVE R15, `(.L_x_1288) ;  /* 0x000000000f087348 */ /* 0x000fea0003c00000 */
[----:B------:R0:W1:Y:S02]  /*17d60*/  SHFL.UP P6, R14, R13, R12, R11 ;  /* 0x0400000c0d0e7389 */ /* 0x00006400000c000b */
[----:B01----:R-:W-:Y:S01]  /*17d70*/  ENDCOLLECTIVE ;  /* 0x000000000000791b */ /* 0x003fe20003800000 */
.L_x_1288:
[----:B------:R-:W-:Y:S01]  /*17d80*/  IMAD.MOV.U32 R12, RZ, RZ, 0x4 ;  /* 0x00000004ff0c7424 */ /* 0x000fe200078e00ff */
[----:B------:R-:W-:-:S05]  /*17d90*/  SEL R2, R14, RZ, P2 ;  /* 0x000000ff0e027207 */ /* 0x000fca0001000000 */
[----:B------:R-:W-:-:S04]  /*17da0*/  IMAD.IADD R2, R13, 0x1, R2 ;  /* 0x000000010d027824 */ /* 0x000fc800078e0202 */
[----:B------:R-:W-:-:S07]  /*17db0*/  IMAD.MOV.U32 R13, RZ, RZ, R2 ;  /* 0x000000ffff0d7224 */ /* 0x000fce00078e0002 */
[----:B------:R-:W-:Y:S05]  /*17dc0*/  WARPSYNC.COLLECTIVE R15, `(.L_x_1289) ;  /* 0x000000000f087348 */ /* 0x000fea0003c00000 */
[----:B------:R0:W1:Y:S02]  /*17dd0*/  SHFL.UP P6, R14, R13, R12, R11 ;  /* 0x0400000c0d0e7389 */ /* 0x00006400000c000b */
[----:B01----:R-:W-:Y:S01]  /*17de0*/  ENDCOLLECTIVE ;  /* 0x000000000000791b */ /* 0x003fe20003800000 */
.L_x_1289:
[----:B------:R-:W-:Y:S01]  /*17df0*/  IMAD.MOV.U32 R12, RZ, RZ, 0x8 ;  /* 0x00000008ff0c7424 */ /* 0x000fe200078e00ff */
[----:B------:R-:W-:-:S05]  /*17e00*/  SEL R3, R14, RZ, P3 ;  /* 0x000000ff0e037207 */ /* 0x000fca0001800000 */
[----:B------:R-:W-:-:S04]  /*17e10*/  IMAD.IADD R3, R2, 0x1, R3 ;  /* 0x0000000102037824 */ /* 0x000fc800078e0203 */
[----:B------:R-:W-:-:S07]  /*17e20*/  IMAD.MOV.U32 R13, RZ, RZ, R3 ;  /* 0x000000ffff0d7224 */ /* 0x000fce00078e0003 */
[----:B------:R-:W-:Y:S05]  /*17e30*/  WARPSYNC.COLLECTIVE R15, `(.L_x_1290) ;  /* 0x000000000f087348 */ /* 0x000fea0003c00000 */
[----:B------:R0:W1:Y:S02]  /*17e40*/  SHFL.UP P6, R14, R13, R12, R11 ;  /* 0x0400000c0d0e7389 */ /* 0x00006400000c000b */
[----:B01----:R-:W-:Y:S01]  /*17e50*/  ENDCOLLECTIVE ;  /* 0x000000000000791b */ /* 0x003fe20003800000 */
.L_x_1290:
[----:B------:R-:W-:Y:S01]  /*17e60*/  IMAD.MOV.U32 R12, RZ, RZ, 0x10 ;  /* 0x00000010ff0c7424 */ /* 0x000fe200078e00ff */
[----:B------:R-:W-:-:S05]  /*17e70*/  SEL R4, R14, RZ, P4 ;  /* 0x000000ff0e047207 */ /* 0x000fca0002000000 */
[----:B------:R-:W-:-:S04]  /*17e80*/  IMAD.IADD R4, R3, 0x1, R4 ;  /* 0x0000000103047824 */ /* 0x000fc800078e0204 */
[----:B------:R-:W-:-:S07]  /*17e90*/  IMAD.MOV.U32 R13, RZ, RZ, R4 ;  /* 0x000000ffff0d7224 */ /* 0x000fce00078e0004 */
[----:B------:R-:W-:Y:S05]  /*17ea0*/  WARPSYNC.COLLECTIVE R15, `(.L_x_1291) ;  /* 0x000000000f087348 */ /* 0x000fea0003c00000 */
[----:B------:R0:W1:Y:S02]  /*17eb0*/  SHFL.UP P6, R14, R13, R12, R11 ;  /* 0x0400000c0d0e7389 */ /* 0x00006400000c000b */
[----:B01----:R-:W-:Y:S01]  /*17ec0*/  ENDCOLLECTIVE ;  /* 0x000000000000791b */ /* 0x003fe20003800000 */
.L_x_1291:
        /* <DEDUP_REMOVED lines=8> */
.L_x_1292:
[----:B------:R-:W-:Y:S05]  /*17f50*/  BRA `(.L_x_1293) ;  /* 0xffffffd800087947 */ /* 0x000fea000383ffff */
.L_x_1218:
[----:B------:R-:W-:Y:S01]  /*17f60*/  BSSY B0, `(.L_x_1294) ;  /* 0x0000006000007945 */ /* 0x000fe20003800000 */
[----:B------:R-:W-:Y:S01]  /*17f70*/  PLOP3.LUT P6, PT, P6, PT, PT, 0x8, 0x0 ;  /* 0x000000000000781c */ /* 0x000fe200037ce170 */
[----:B------:R-:W-:-:S12]  /*17f80*/  IMAD.MOV.U32 R15, RZ, RZ, -0x1 ;  /* 0xffffffffff0f7424 */ /* 0x000fd800078e00ff */
[----:B01----:R-:W-:Y:S05]  /*17f90*/  WARPSYNC.COLLECTIVE R15, `(.L_x_1295) ;  /* 0x000000000f087348 */ /* 0x003fea0003c00000 */
[----:B------:R-:W-:Y:S01]  /*17fa0*/  VOTE.ANY R14, PT, P6 ;  /* 0x00000000000e7806 */ /* 0x000fe200030e0100 */
[----:B01----:R-:W-:Y:S06]  /*17fb0*/  ENDCOLLECTIVE ;  /* 0x000000000000791b */ /* 0x003fec0003800000 */
.L_x_1295:
[----:B------:R-:W-:Y:S05]  /*17fc0*/  BSYNC B0 ;  /* 0x0000000000007941 */ /* 0x000fea0003800000 */
.L_x_1294:
[----:B------:R-:W-:Y:S02]  /*17fd0*/  IMAD.MOV.U32 R3, RZ, RZ, R14 ;  /* 0x000000ffff037224 */ /* 0x000fe400078e000e */
[----:B------:R-:W-:Y:S02]  /*17fe0*/  IMAD.MOV.U32 R13, RZ, RZ, R17 ;  /* 0x000000ffff0d7224 */ /* 0x000fe400078e0011 */
[----:B------:R-:W0:Y:S01]  /*17ff0*/  POPC R6, R3 ;  /* 0x0000000300067309 */ /* 0x000e220000000000 */
[----:B------:R-:W-:Y:S02]  /*18000*/  IMAD.MOV.U32 R11, RZ, RZ, 0x1f ;  /* 0x0000001fff0b7424 */ /* 0x000fe400078e00ff */
[----:B------:R-:W-:Y:S02]  /*18010*/  IMAD.MOV.U32 R15, RZ, RZ, -0x1 ;  /* 0xffffffffff0f7424 */ /* 0x000fe400078e00ff */
[----:B0-----:R-:W-:-:S07]  /*18020*/  IMAD.MOV.U32 R12, RZ, RZ, R6 ;  /* 0x000000ffff0c7224 */ /* 0x001fce00078e0006 */
[----:B------:R-:W-:Y:S05]  /*18030*/  WARPSYNC.COLLECTIVE R15, `(.L_x_1296) ;  /* 0x000000000f087348 */ /* 0x000fea0003c00000 */
[----:B------:R0:W1:Y:S02]  /*18040*/  SHFL.IDX P6, R14, R13, R12, R11 ;  /* 0x0000000c0d0e7389 */ /* 0x00006400000c000b */
[----:B01----:R-:W-:Y:S01]  /*18050*/  ENDCOLLECTIVE ;  /* 0x000000000000791b */ /* 0x003fe20003800000 */
.L_x_1296:
[----:B------:R-:W-:Y:S01]  /*18060*/  IMAD.MOV.U32 R17, RZ, RZ, R14 ;  /* 0x000000ffff117224 */ /* 0x000fe200078e000e */
[----:B------:R-:W-:Y:S06]  /*18070*/  BRA `(.L_x_1297) ;  /* 0xffffffd400f87947 */ /* 0x000fec000383ffff */
.L_x_1220:
[----:B------:R-:W-:Y:S01]  /*18080*/  BSSY B0, `(.L_x_1298) ;  /* 0x0000007000007945 */ /* 0x000fe20003800000 */
[----:B------:R-:W-:Y:S02]  /*18090*/  IMAD.MOV.U32 R13, RZ, RZ, R2 ;  /* 0x000000ffff0d7224 */ /* 0x000fe400078e0002 */
[----:B------:R-:W-:Y:S02]  /*180a0*/  IMAD.MOV.U32 R11, RZ, RZ, 0x1f ;  /* 0x0000001fff0b7424 */ /* 0x000fe400078e00ff */
[----:B------:R-:W-:-:S07]  /*180b0*/  IMAD.MOV.U32 R15, RZ, RZ, -0x1 ;  /* 0xffffffffff0f7424 */ /* 0x000fce00078e00ff */
[----:B0123--:R-:W-:Y:S05]  /*180c0*/  WARPSYNC.COLLECTIVE R15, `(.L_x_1299) ;  /* 0x000000000f087348 */ /* 0x00ffea0003c00000 */
[----:B------:R4:W0:Y:S02]  /*180d0*/  SHFL.IDX P6, R14, R13, R12, R11 ;  /* 0x0000000c0d0e7389 */ /* 0x00082400000c000b */
[----:B01234-:R-:W-:Y:S01]  /*180e0*/  ENDCOLLECTIVE ;  /* 0x000000000000791b */ /* 0x01ffe20003800000 */
.L_x_1299:
[----:B------:R-:W-:Y:S05]  /*180f0*/  BSYNC B0 ;  /* 0x0000000000007941 */ /* 0x000fea0003800000 */
.L_x_1298:
[----:B------:R-:W-:Y:S05]  /*18100*/  BRA `(.L_x_1219) ;  /* 0xffffffd400f07947 */ /* 0x000fea000383ffff */
.L_x_1224:
[----:B0-----:R0:W3:Y:S02]  /*18110*/  SYNCS.PHASECHK.TRANS64.TRYWAIT P0, [R9+URZ+0x16820], R0 ;  /* 0x01682000090075a7 */ /* 0x0010e4000800017f */
[----:B---3--:R-:W-:Y:S05]  /*18120*/  @!P0 NANOSLEEP.SYNCS 0x989680 ;  /* 0x009896800000895d */ /* 0x008fea0003900000 */
[----:B------:R-:W3:Y:S02]  /*18130*/  @!P0 SYNCS.PHASECHK.TRANS64 P0, [R9+URZ+0x16820], R0 ;  /* 0x01682000090085a7 */ /* 0x000ee4000800007f */
[----:B---3--:R-:W-:Y:S05]  /*18140*/  @!P0 BRA `(.L_x_1224) ;  /* 0xfffffffc00f08947 */ /* 0x008fea000383ffff */
[----:B------:R-:W-:Y:S05]  /*18150*/  BRA `(.L_x_1300) ;  /* 0xffffffdc00687947 */ /* 0x000fea000383ffff */
.L_x_1225:
[----:B------:R-:W3:Y:S01]  /*18160*/  S2R R2, SR_TID.X ;  /* 0x0000000000027919 */ /* 0x000ee20000002100 */
[----:B------:R-:W-:Y:S01]  /*18170*/  BSSY B0, `(.L_x_1301) ;  /* 0x000000a000007945 */ /* 0x000fe20003800000 */
[----:B------:R-:W-:Y:S02]  /*18180*/  IMAD.MOV.U32 R12, RZ, RZ, RZ ;  /* 0x000000ffff0c7224 */ /* 0x000fe400078e00ff */
[----:B------:R-:W-:Y:S02]  /*18190*/  IMAD.MOV.U32 R11, RZ, RZ, 0x1f ;  /* 0x0000001fff0b7424 */ /* 0x000fe400078e00ff */
[----:B------:R-:W-:Y:S01]  /*181a0*/  IMAD.MOV.U32 R15, RZ, RZ, -0x1 ;  /* 0xffffffffff0f7424 */ /* 0x000fe200078e00ff */
[----:B---3--:R-:W-:-:S04]  /*181b0*/  SHF.R.U32.HI R2, RZ, 0x5, R2 ;  /* 0x00000005ff027819 */ /* 0x008fc80000011602 */
[----:B------:R-:W-:-:S05]  /*181c0*/  LOP3.LUT R2, R2, 0x3, RZ, 0xc0, !PT ;  /* 0x0000000302027812 */ /* 0x000fca00078ec0ff */
[----:B------:R-:W-:-:S07]  /*181d0*/  IMAD.MOV.U32 R13, RZ, RZ, R2 ;  /* 0x000000ffff0d7224 */ /* 0x000fce00078e0002 */
[----:B012---:R-:W-:Y:S05]  /*181e0*/  WARPSYNC.COLLECTIVE R15, `(.L_x_1302) ;  /* 0x000000000f087348 */ /* 0x007fea0003c00000 */
[----:B------:R3:W4:Y:S02]  /*181f0*/  SHFL.IDX P6, R14, R13, R12, R11 ;  /* 0x0000000c0d0e7389 */ /* 0x00072400000c000b */
[----:B01234-:R-:W-:Y:S01]  /*18200*/  ENDCOLLECTIVE ;  /* 0x000000000000791b */ /* 0x01ffe20003800000 */
.L_x_1302:
[----:B------:R-:W-:Y:S05]  /*18210*/  BSYNC B0 ;  /* 0x0000000000007941 */ /* 0x000fea0003800000 */
.L_x_1301:
[----:B------:R-:W-:Y:S05]  /*18220*/  BRA `(.L_x_1303) ;  /* 0xffffffdc00507947 */ /* 0x000fea000383ffff */
.L_x_1228:
[----:B------:R-:W-:Y:S01]  /*18230*/  BSSY B1, `(.L_x_1304) ;  /* 0x0000006000017945 */ /* 0x000fe20003800000 */
[----:B------:R-:W-:-:S07]  /*18240*/  IMAD.MOV.U32 R15, RZ, RZ, -0x1 ;  /* 0xffffffffff0f7424 */ /* 0x000fce00078e00ff */
[----:B012---:R-:W-:Y:S05]  /*18250*/  WARPSYNC.COLLECTIVE R15, `(.L_x_1305) ;  /* 0x000000000f0c7348 */ /* 0x007fea0003c00000 */
[----:B------:R-:W-:Y:S02]  /*18260*/  ELECT P6, UR62, PT ;  /* 0x00000000003e782f */ /* 0x000fe400038c0000 */
[----:B------:R-:W-:Y:S01]  /*18270*/  MOV R14, UR62 ;  /* 0x0000003e000e7c02 */ /* 0x000fe20008000f00 */
[----:B012---:R-:W-:Y:S10]  /*18280*/  ENDCOLLECTIVE ;  /* 0x000000000000791b */ /* 0x007ff40003800000 */
.L_x_1305:
[----:B------:R-:W-:Y:S05]  /*18290*/  BSYNC B1 ;  /* 0x0000000000017941 */ /* 0x000fea0003800000 */
.L_x_1304:
[----:B------:R-:W-:Y:S05]  /*182a0*/  BRA `(.L_x_1306) ;  /* 0xffffffdc00487947 */ /* 0x000fea000383ffff */
.L_x_1230:
[----:B0-----:R0:W3:Y:S02]  /*182b0*/  SYNCS.PHASECHK.TRANS64.TRYWAIT P0, [R5+URZ], R4 ;  /* 0x00000004050075a7 */ /* 0x0010e4000800017f */
[----:B---3--:R-:W-:Y:S05]  /*182c0*/  @!P0 NANOSLEEP.SYNCS 0x989680 ;  /* 0x009896800000895d */ /* 0x008fea0003900000 */
[----:B------:R-:W3:Y:S02]  /*182d0*/  @!P0 SYNCS.PHASECHK.TRANS64 P0, [R5+URZ], R4 ;  /* 0x00000004050085a7 */ /* 0x000ee4000800007f */
[----:B---3--:R-:W-:Y:S05]  /*182e0*/  @!P0 BRA `(.L_x_1230) ;  /* 0xfffffffc00f08947 */ /* 0x008fea000383ffff */
[----:B------:R-:W-:Y:S05]  /*182f0*/  BRA `(.L_x_1307) ;  /* 0xffffffdc007c7947 */ /* 0x000fea000383ffff */
.L_x_1231:
[----:B---3--:R3:W4:Y:S02]  /*18300*/  SYNCS.PHASECHK.TRANS64.TRYWAIT P0, [R3+URZ], R2 ;  /* 0x00000002030075a7 */ /* 0x008724000800017f */
[----:B----4-:R-:W-:Y:S05]  /*18310*/  @!P0 NANOSLEEP.SYNCS 0x989680 ;  /* 0x009896800000895d */ /* 0x010fea0003900000 */
[----:B------:R-:W4:Y:S02]  /*18320*/  @!P0 SYNCS.PHASECHK.TRANS64 P0, [R3+URZ], R2 ;  /* 0x00000002030085a7 */ /* 0x000f24000800007f */
[----:B----4-:R-:W-:Y:S05]  /*18330*/  @!P0 BRA `(.L_x_1231) ;  /* 0xfffffffc00f08947 */ /* 0x010fea000383ffff */
[----:B------:R-:W-:Y:S05]  /*18340*/  BRA `(.L_x_1308) ;  /* 0xffffffdc00707947 */ /* 0x000fea000383ffff */
.L_x_1233:
[----:B----4-:R4:W0:Y:S02]  /*18350*/  SYNCS.PHASECHK.TRANS64.TRYWAIT P0, [R23+URZ], R4 ;  /* 0x00000004170075a7 */ /* 0x010824000800017f */
[----:B0-----:R-:W-:Y:S05]  /*18360*/  @!P0 NANOSLEEP.SYNCS 0x989680 ;  /* 0x009896800000895d */ /* 0x001fea0003900000 */
[----:B------:R-:W0:Y:S02]  /*18370*/  @!P0 SYNCS.PHASECHK.TRANS64 P0, [R23+URZ], R4 ;  /* 0x00000004170085a7 */ /* 0x000e24000800007f */
[----:B0-----:R-:W-:Y:S05]  /*18380*/  @!P0 BRA `(.L_x_1233) ;  /* 0xfffffffc00f08947 */ /* 0x001fea000383ffff */
[----:B------:R-:W-:Y:S05]  /*18390*/  BRA `(.L_x_1309) ;  /* 0xffffffdc00747947 */ /* 0x000fea000383ffff */
.L_x_1310:
        /* <DEDUP_REMOVED lines=14> */
.L_x_2644:


//--------------------- .text._ZN7cutlass13device_kernelIN5flash11enable_sm90INS1_16FlashAttnFwdSm90INS1_25CollectiveMainloopFwdSm90ILi2EN4cute5tupleIJNS5_1CILi1EEES8_S8_EEENS6_IJNS7_ILi192EEENS7_ILi128EEENS7_ILi64EEEEEELi64ENS_6half_tEfNS_4arch4Sm90ELb0ELb1ELb1ELb1ELb0ELb1ELb0ELb1ELb1ELb1ELb0ELb0EEENS1_21CollectiveEpilogueFwdINS6_IJSA_SC_SB_EEES9_SE_SG_Li384ELb1ELb1ELb0ELb0EEENS1_36VarlenDynamicPersistentTileSchedulerILi192ELi128ELi384ELi128ELb0ELb1ELb1ELb1ELb0ELb1EEEEEEEEEvNT_6ParamsE --------------------------
	.section	.text._ZN7cutlass13device_kernelIN5flash11enable_sm90INS1_16FlashAttnFwdSm90INS1_25CollectiveMainloopFwdSm90ILi2EN4cute5tupleIJNS5_1CILi1EEES8_S8_EEENS6_IJNS7_ILi192EEENS7_ILi128EEENS7_ILi64EEEEEELi64ENS_6half_tEfNS_4arch4Sm90ELb0ELb1ELb1ELb1ELb0ELb1ELb0ELb1ELb1ELb1ELb0ELb0EEENS1_21CollectiveEpilogueFwdINS6_IJSA_SC_SB_EEES9_SE_SG_Li384ELb1ELb1ELb0ELb0EEENS1_36VarlenDynamicPersistentTileSchedulerILi192ELi128ELi384ELi128ELb0ELb1ELb1ELb1ELb0ELb1EEEEEEEEEvNT_6ParamsE,"ax",@progbits
	.align	128
.text._ZN7cutlass13device_kernelIN5flash11enable_sm90INS1_16FlashAttnFwdSm90INS1_25CollectiveMainloopFwdSm90ILi2EN4cute5tupleIJNS5_1CILi1EEES8_S8_EEENS6_IJNS7_ILi192EEENS7_ILi128EEENS7_ILi64EEEEEELi64ENS_6half_tEfNS_4arch4Sm90ELb0ELb1ELb1ELb1ELb0ELb1ELb0ELb1ELb1ELb1ELb0ELb0EEENS1_21CollectiveEpilogueFwdINS6_IJSA_SC_SB_EEES9_SE_SG_Li384ELb1ELb1ELb0ELb0EEENS1_36VarlenDynamicPersistentTileSchedulerILi192ELi128ELi384ELi128ELb0ELb1ELb1ELb1ELb0ELb1EEEEEEEEEvNT_6ParamsE:
        .type           _ZN7cutlass13device_kernelIN5flash11enable_sm90INS1_16FlashAttnFwdSm90INS1_25CollectiveMainloopFwdSm90ILi2EN4cute5tupleIJNS5_1CILi1EEES8_S8_EEENS6_IJNS7_ILi192EEENS7_ILi128EEENS7_ILi64EEEEEELi64ENS_6half_tEfNS_4arch4Sm90ELb0ELb1ELb1ELb1ELb0ELb1ELb0ELb1ELb1ELb1ELb0ELb0EEENS1_21CollectiveEpilogueFwdINS6_IJSA_SC_SB_EEES9_SE_SG_Li384ELb1ELb1ELb0ELb0EEENS1_36VarlenDynamicPersistentTileSchedulerILi192ELi128ELi384ELi128ELb0ELb1ELb1ELb1ELb0ELb1EEEEEEEEEvNT_6ParamsE,@function
        .size           _ZN7cutlass13device_kernelIN5flash11enable_sm90INS1_16FlashAttnFwdSm90INS1_25CollectiveMainloopFwdSm90ILi2EN4cute5tupleIJNS5_1CILi1EEES8_S8_EEENS6_IJNS7_ILi192EEENS7_ILi128EEENS7_ILi64EEEEEELi64ENS_6half_tEfNS_4arch4Sm90ELb0ELb1ELb1ELb1ELb0ELb1ELb0ELb1ELb1ELb1ELb0ELb0EEENS1_21CollectiveEpilogueFwdINS6_IJSA_SC_SB_EEES9_SE_SG_Li384ELb1ELb1ELb0ELb0EEENS1_36VarlenDynamicPersistentTileSchedulerILi192ELi128ELi384ELi128ELb0ELb1ELb1ELb1ELb0ELb1EEEEEEEEEvNT_6ParamsE,(.L_x_2645 - _ZN7cutlass13device_kernelIN5flash11enable_sm90INS1_16FlashAttnFwdSm90INS1_25CollectiveMainloopFwdSm90ILi2EN4cute5tupleIJNS5_1CILi1EEES8_S8_EEENS6_IJNS7_ILi192EEENS7_ILi128EEENS7_ILi64EEEEEELi64ENS_6half_tEfNS_4arch4Sm90ELb0ELb1ELb1ELb1ELb0ELb1ELb0ELb1ELb1ELb1ELb0ELb0EEENS1_21CollectiveEpilogueFwdINS6_IJSA_SC_SB_EEES9_SE_SG_Li384ELb1ELb1ELb0ELb0EEENS1_36VarlenDynamicPersistentTileSchedulerILi192ELi128ELi384ELi128ELb0ELb1ELb1ELb1ELb0ELb1EEEEEEEEEvNT_6ParamsE)
        .other          _ZN7cutlass13device_kernelIN5flash11enable_sm90INS1_16FlashAttnFwdSm90INS1_25CollectiveMainloopFwdSm90ILi2EN4cute5tupleIJNS5_1CILi1EEES8_S8_EEENS6_IJNS7_ILi192EEENS7_ILi128EEENS7_ILi64EEEEEELi64ENS_6half_tEfNS_4arch4Sm90ELb0ELb1ELb1ELb1ELb0ELb1ELb0ELb1ELb1ELb1ELb0ELb0EEENS1_21CollectiveEpilogueFwdINS6_IJSA_SC_SB_EEES9_SE_SG_Li384ELb1ELb1ELb0ELb0EEENS1_36VarlenDynamicPersistentTileSchedulerILi192ELi128ELi384ELi128ELb0ELb1ELb1ELb1ELb0ELb1EEEEEEEEEvNT_6ParamsE,@"STO_CUDA_ENTRY STV_DEFAULT"
_ZN7cutlass13device_kernelIN5flash11enable_sm90INS1_16FlashAttnFwdSm90INS1_25CollectiveMainloopFwdSm90ILi2EN4cute5tupleIJNS5_1CILi1EEES8_S8_EEENS6_IJNS7_ILi192EEENS7_ILi128EEENS7_ILi64EEEEEELi64ENS_6half_tEfNS_4arch4Sm90ELb0ELb1ELb1ELb1ELb0ELb1ELb0ELb1ELb1ELb1ELb0ELb0EEENS1_21CollectiveEpilogueFwdINS6_IJSA_SC_SB_EEES9_SE_SG_Li384ELb1ELb1ELb0ELb0EEENS1_36VarlenDynamicPersistentTileSchedulerILi192ELi128ELi384ELi128ELb0ELb1ELb1ELb1ELb0ELb1EEEEEEEEEvNT_6ParamsE:
        /* <DEDUP_REMOVED lines=24> */
.L_x_1312:
[----:B------:R-:W-:Y:S05]  /*0180*/  BSYNC B0 ;  /* 0x0000000000007941 */ /* 0x000fea0003800000 */
.L_x_1311:
        /* <DEDUP_REMOVED lines=41> */
.L_x_1313:
        /* <DEDUP_REMOVED lines=22> */
.L_x_1314:
        /* <DEDUP_REMOVED lines=18> */
.L_x_1315:
        /* <DEDUP_REMOVED lines=22> */
.L_x_1316:
        /* <DEDUP_REMOVED lines=22> */
.L_x_1317:
[----:B------:R-:W-:Y:S01]  /*0960*/  PLOP3.LUT P0, PT, PT, PT, UP0, 0x80, 0x0 ;  /* 0x000000000000781c */ /* 0x000fe20003f0f008 */
[----:B------:R-:W-:Y:S01]  /*0970*/  UMOV UR36, 0x1 ;  /* 0x0000000100247882 */ /* 0x000fe20000000000 */
[----:B------:R-:W-:Y:S01]  /*0980*/  NOP ;  /* 0x0000000000007918 */ /* 0x000fe20000000000 */
[----:B------:R-:W-:Y:S01]  /*0990*/  USEL UR36, UR36, 0x2, !UP0 ;  /* 0x0000000224247887 */ /* 0x000fe2000c000000 */
[----:B------:R-:W-:Y:S01]  /*09a0*/  BSSY B9, `(.L_x_1318) ;  /* 0x0001ec5000097945 */ /* 0x000fe20003800000 */
[----:B------:R-:W-:Y:S01]  /*09b0*/  ULDC.64 UR38, c[0x0][0x208] ;  /* 0x0000820000267ab9 */ /* 0x000fe20000000a00 */
[----:B012-4-:R-:W-:Y:S07]  /*09c0*/  BAR.SYNC.DEFER_BLOCKING 0x0 ;  /* 0x0000000000007b1d */ /* 0x017fee0000010000 */
[----:B------:R-:W-:Y:S05]  /*09d0*/  @!P0 BRA `(.L_x_1319) ;  /* 0x0000017c00c08947 */ /* 0x000fea0003800000 */
.L_x_1320:
[----:B------:R-:W-:-:S08]  /*09e0*/  NOP ;  /* 0x0000000000007918 */ /* 0x000fd00000000000 */
[----:B------:R-:W0:Y:S02]  /*09f0*/  USETMAXREG.TRY_ALLOC.CTAPOOL UP0, 0xa0 ;  /* 0x000000a0000079c8 */ /* 0x000e240008000600 */
[----:B0-----:R-:W-:-:S13]  /*0a00*/  PLOP3.LUT P0, PT, PT, PT, UP0, 0x80, 0x0 ;  /* 0x000000000000781c */ /* 0x001fda0003f0f008 */
[----:B------:R-:W-:Y:S05]  /*0a10*/  @!P0 BRA `(.L_x_1320) ;  /* 0xfffffffc00f08947 */ /* 0x000fea000383ffff */
[----:B------:R-:W2:Y:S01]  /*0a20*/  LDL.LU R0, [R1] ;  /* 0x0000000001007983 */ /* 0x000ea20000300800 */
[----:B------:R-:W0:Y:S01]  /*0a30*/  S2R R2, SR_TID.X ;  /* 0x0000000000027919 */ /* 0x000e220000002100 */
        /* <DEDUP_REMOVED lines=12> */
[----:B--2---:R-:W-:-:S04]  /*0b00*/  LOP3.LUT R0, R0, 0xdfffffff, RZ, 0xc0, !PT ;  /* 0xdfffffff00007812 */ /* 0x004fc800078ec0ff */
[----:B------:R-:W-:-:S05]  /*0b10*/  @P0 LOP3.LUT R0, R0, 0x20000000, RZ, 0xfc, !PT ;  /* 0x2000000000000812 */ /* 0x000fca00078efcff */
[----:B------:R1:W-:Y:S01]  /*0b20*/  STL [R1], R0 ;  /* 0x0000000001007387 */ /* 0x0003e20000100800 */
[----:B0-----:R-:W-:-:S13]  /*0b30*/  ISETP.GE.AND P0, PT, R35, UR4, PT ;  /* 0x0000000423007c0c */ /* 0x001fda000bf06270 */
[----:B-1----:R-:W-:Y:S05]  /*0b40*/  @P0 BRA `(.L_x_1321) ;  /* 0x000001e800a80947 */ /* 0x002fea0003800000 */
[----:B------:R-:W0:Y:S01]  /*0b50*/  S2R R0, SR_TID.X ;  /* 0x0000000000007919 */ /* 0x000e220000002100 */
[----:B------:R-:W-:Y:S01]  /*0b60*/  CS2R R22, SRZ ;  /* 0x0000000000167805 */ /* 0x000fe2000001ff00 */
[----:B------:R-:W-:Y:S01]  /*0b70*/  IMAD.MOV.U32 R16, RZ, RZ, RZ ;  /* 0x000000ffff107224 */ /* 0x000fe200078e00ff */
[----:B------:R-:W-:Y:S01]  /*0b80*/  ULOP3.LUT UR37, UR36, 0x1, URZ, 0xfc, !UPT ;  /* 0x0000000124257892 */ /* 0x000fe2000f8efc3f */
[----:B------:R-:W-:Y:S01]  /*0b90*/  STL [R1+0x58], RZ ;  /* 0x000058ff01007387 */ /* 0x000fe20000100800 */
[----:B0-----:R-:W-:-:S05]  /*0ba0*/  VIADD R11, R0, 0xffffff80 ;  /* 0xffffff80000b7836 */ /* 0x001fca0000000000 */
[----:B------:R-:W-:-:S04]  /*0bb0*/  SHF.R.S32.HI R0, RZ, 0x1f, R11 ;  /* 0x0000001fff007819 */ /* 0x000fc8000001140b */
[----:B------:R-:W-:-:S04]  /*0bc0*/  LEA.HI R3, R0, R11, RZ, 0x7 ;  /* 0x0000000b00037211 */ /* 0x000fc800078f38ff */
[----:B------:R-:W-:Y:S02]  /*0bd0*/  LOP3.LUT R4, R3, 0xffffff80, RZ, 0xc0, !PT ;  /* 0xffffff8003047812 */ /* 0x000fe400078ec0ff */
[----:B------:R-:W-:-:S03]  /*0be0*/  SHF.R.S32.HI R8, RZ, 0x7, R3 ;  /* 0x00000007ff087819 */ /* 0x000fc60000011403 */
[----:B------:R-:W-:-:S05]  /*0bf0*/  IMAD.IADD R9, R11, 0x1, -R4 ;  /* 0x000000010b097824 */ /* 0x000fca00078e0a04 */
[----:B------:R-:W-:-:S04]  /*0c00*/  SHF.R.S32.HI R4, RZ, 0x1f, R9 ;  /* 0x0000001fff047819 */ /* 0x000fc80000011409 */
[CC--:B------:R-:W-:Y:S02]  /*0c10*/  LEA.HI R5, R4.reuse, R9.reuse, RZ, 0x2 ;  /* 0x0000000904057211 */ /* 0x0c0fe400078f10ff */
[----:B------:R-:W-:Y:S02]  /*0c20*/  LEA.HI R4, R4, R9, RZ, 0x5 ;  /* 0x0000000904047211 */ /* 0x000fe400078f28ff */
[--C-:B------:R-:W-:Y:S02]  /*0c30*/  SHF.R.S32.HI R6, RZ, 0x2, R5.reuse ;  /* 0x00000002ff067819 */ /* 0x100fe40000011405 */
[----:B------:R-:W-:Y:S02]  /*0c40*/  SHF.R.S32.HI R3, RZ, 0x1f, R5 ;  /* 0x0000001fff037819 */ /* 0x000fe40000011405 */
[----:B------:R-:W-:Y:S02]  /*0c50*/  SHF.R.S32.HI R4, RZ, 0x5, R4 ;  /* 0x00000005ff047819 */ /* 0x000fe40000011404 */
[----:B------:R-:W-:Y:S01]  /*0c60*/  LEA.HI R7, R3, R6, RZ, 0x3 ;  /* 0x0000000603077211 */ /* 0x000fe200078f18ff */
[----:B------:R-:W-:Y:S01]  /*0c70*/  IMAD.HI R3, R8, 0x55555556, RZ ;  /* 0x5555555608037827 */ /* 0x000fe200078e02ff */
[----:B------:R-:W-:-:S02]  /*0c80*/  LOP3.LUT R5, R5, 0x7ffffffc, RZ, 0xc0, !PT ;  /* 0x7ffffffc05057812 */ /* 0x000fc400078ec0ff */
[----:B------:R-:W-:Y:S02]  /*0c90*/  LOP3.LUT R7, R7, 0xfffffff8, RZ, 0xc0, !PT ;  /* 0xfffffff807077812 */ /* 0x000fe400078ec0ff */
[----:B------:R-:W-:-:S03]  /*0ca0*/  LEA.HI R3, R3, R3, RZ, 0x1 ;  /* 0x0000000303037211 */ /* 0x000fc600078f08ff */
[----:B------:R-:W-:Y:S02]  /*0cb0*/  IMAD.IADD R7, R6, 0x1, -R7 ;  /* 0x0000000106077824 */ /* 0x000fe400078e0a07 */
[----:B------:R-:W-:Y:S02]  /*0cc0*/  IMAD R3, R3, -0x3, R8 ;  /* 0xfffffffd03037824 */ /* 0x000fe400078e0208 */
[----:B------:R-:W-:-:S04]  /*0cd0*/  IMAD R4, R4, 0x10, R7 ;  /* 0x0000001004047824 */ /* 0x000fc800078e0207 */
[----:B------:R-:W-:Y:S01]  /*0ce0*/  IMAD R8, R3, 0x40, R4 ;  /* 0x0000004003087824 */ /* 0x000fe200078e0204 */
[CC--:B------:R-:W-:Y:S02]  /*0cf0*/  LEA.HI R3, R0.reuse, R11.reuse, RZ, 0x2 ;  /* 0x0000000b00037211 */ /* 0x0c0fe400078f10ff */
[----:B------:R-:W-:Y:S02]  /*0d00*/  LEA.HI R0, R0, R11, RZ, 0x5 ;  /* 0x0000000b00007211 */ /* 0x000fe400078f28ff */
[--C-:B------:R-:W-:Y:S01]  /*0d10*/  SHF.R.S32.HI R17, RZ, 0x2, R3.reuse ;  /* 0x00000002ff117819 */ /* 0x100fe20000011403 */
[----:B------:R-:W-:Y:S01]  /*0d20*/  STL [R1+0x60], R8 ;  /* 0x0000600801007387 */ /* 0x000fe20000100800 */
[----:B------:R-:W-:Y:S02]  /*0d30*/  LOP3.LUT R4, R3, 0xfffffffc, RZ, 0xc0, !PT ;  /* 0xfffffffc03047812 */ /* 0x000fe400078ec0ff */
[----:B------:R-:W-:Y:S01]  /*0d40*/  SHF.R.S32.HI R0, RZ, 0x5, R0 ;  /* 0x00000005ff007819 */ /* 0x000fe20000011400 */
[----:B------:R-:W-:Y:S01]  /*0d50*/  VIADD R10, R17, 0x60 ;  /* 0x00000060110a7836 */ /* 0x000fe20000000000 */
[----:B------:R-:W-:Y:S01]  /*0d60*/  SHF.R.S32.HI R6, RZ, 0x1f, R3 ;  /* 0x0000001fff067819 */ /* 0x000fe20000011403 */
[----:B------:R-:W-:Y:S01]  /*0d70*/  IMAD.IADD R7, R11, 0x1, -R4 ;  /* 0x000000010b077824 */ /* 0x000fe200078e0a04 */
[----:B------:R-:W-:Y:S01]  /*0d80*/  SHF.R.S32.HI R4, RZ, 0x1f, R17 ;  /* 0x0000001fff047819 */ /* 0x000fe20000011411 */
[----:B------:R-:W-:Y:S01]  /*0d90*/  IMAD.SHL.U32 R3, R10, 0x40, RZ ;  /* 0x000000400a037824 */ /* 0x000fe200078e00ff */
[----:B------:R-:W-:Y:S01]  /*0da0*/  SHF.R.S32.HI R0, RZ, 0x1f, R10 ;  /* 0x0000001fff007819 */ /* 0x000fe2000001140a */
[C---:B------:R-:W-:Y:S01]  /*0db0*/  IMAD.SHL.U32 R18, R7.reuse, 0x8, RZ ;  /* 0x0000000807127824 */ /* 0x040fe200078e00ff */
[----:B------:R-:W-:Y:S01]  /*0dc0*/  LEA.HI R6, R6, R17, RZ, 0x3 ;  /* 0x0000001106067211 */ /* 0x000fe200078f18ff */
[----:B------:R-:W-:Y:S01]  /*0dd0*/  IMAD.SHL.U32 R152, R7, 0x4, RZ ;  /* 0x0000000407987824 */ /* 0x000fe200078e00ff */
[----:B------:R-:W-:Y:S01]  /*0de0*/  LEA.HI R4, R0, R10, RZ, 0x3 ;  /* 0x0000000a00047211 */ /* 0x000fe200078f18ff */
[----:B------:R-:W-:Y:S01]  /*0df0*/  STL [R1+0x10], RZ ;  /* 0x000010ff01007387 */ /* 0x000fe20000100800 */
[----:B------:R-:W-:-:S02]  /*0e00*/  LOP3.LUT R6, R6, 0xfffffff8, RZ, 0xc0, !PT ;  /* 0xfffffff806067812 */ /* 0x000fc400078ec0ff */
[----:B------:R-:W-:Y:S02]  /*0e10*/  LEA.HI R0, R7, R7, RZ, 0x1 ;  /* 0x0000000707007211 */ /* 0x000fe400078f08ff */
[----:B------:R-:W-:Y:S01]  /*0e20*/  LOP3.LUT R3, R3, 0x1c0, RZ, 0xc0, !PT ;  /* 0x000001c003037812 */ /* 0x000fe200078ec0ff */
[----:B------:R-:W-:Y:S01]  /*0e30*/  IMAD.IADD R6, R17, 0x1, -R6 ;  /* 0x0000000111067824 */ /* 0x000fe200078e0a06 */
[----:B------:R-:W-:Y:S02]  /*0e40*/  SHF.L.U32 R4, R4, 0x6, RZ ;  /* 0x0000000604047819 */ /* 0x000fe400000006ff */
[----:B------:R-:W-:Y:S02]  /*0e50*/  SHF.R.U32.HI R10, RZ, 0x3, R3 ;  /* 0x00000003ff0a7819 */ /* 0x000fe40000011603 */
[----:B------:R-:W-:Y:S02]  /*0e60*/  LOP3.LUT R4, R4, 0xfffffe00, RZ, 0xc0, !PT ;  /* 0xfffffe0004047812 */ /* 0x000fe400078ec0ff */
[----:B------:R-:W-:-:S02]  /*0e70*/  LOP3.LUT R0, R0, 0x1ffffffe, RZ, 0xc0, !PT ;  /* 0x1ffffffe00007812 */ /* 0x000fc400078ec0ff */
[----:B------:R-:W-:Y:S01]  /*0e80*/  LOP3.LUT R3, R3, 0x38, R18, 0xf8, !PT ;  /* 0x0000003803037812 */ /* 0x000fe200078ef812 */
[----:B------:R0:W-:Y:S02]  /*0e90*/  STL [R1+0x4c], R4 ;  /* 0x00004c0401007387 */ /* 0x0001e40000100800 */
[----:B------:R-:W-:Y:S01]  /*0ea0*/  IMAD.IADD R0, R7, 0x1, -R0 ;  /* 0x0000000107007824 */ /* 0x000fe200078e0a00 */
[----:B------:R-:W-:Y:S01]  /*0eb0*/  LOP3.LUT R3, R4, R3, R10, 0xf6, !PT ;  /* 0x0000000304037212 */ /* 0x000fe200078ef60a */
[----:B------:R1:W-:Y:S02]  /*0ec0*/  STL [R1+0x48], R6 ;  /* 0x0000480601007387 */ /* 0x0003e40000100800 */
[----:B------:R-:W-:Y:S02]  /*0ed0*/  IMAD R0, R0, 0x8, R8 ;  /* 0x0000000800007824 */ /* 0x000fe400078e0208 */
[----:B------:R-:W-:Y:S02]  /*0ee0*/  IMAD R3, R3, 0x2, R2 ;  /* 0x0000000203037824 */ /* 0x000fe400078e0202 */
[----:B0-----:R-:W-:-:S02]  /*0ef0*/  IMAD.IADD R4, R9, 0x1, -R5 ;  /* 0x0000000109047824 */ /* 0x001fc400078e0a05 */
[----:B-1----:R-:W-:-:S05]  /*0f00*/  VIADD R6, R152, 0x10 ;  /* 0x0000001098067836 */ /* 0x002fca0000000000 */
[----:B------:R0:W-:Y:S04]  /*0f10*/  STL [R1+0x14], R6 ;  /* 0x0000140601007387 */ /* 0x0001e80000100800 */
[----:B------:R0:W-:Y:S04]  /*0f20*/  STL [R1+0xc], R4 ;  /* 0x00000c0401007387 */ /* 0x0001e80000100800 */
[----:B------:R0:W-:Y:S04]  /*0f30*/  STL [R1+0x3c], R0 ;  /* 0x00003c0001007387 */ /* 0x0001e80000100800 */
[----:B------:R0:W-:Y:S02]  /*0f40*/  STL [R1+0x5c], R3 ;  /* 0x00005c0301007387 */ /* 0x0001e40000100800 */
.L_x_1513:
[----:B------:R-:W-:Y:S05]  /*0f50*/  YIELD ;  /* 0x0000000000007946 */ /* 0x000fea0003800000 */
[----:B------:R-:W-:Y:S01]  /*0f60*/  ULDC.64 UR4, c[0x0][0xa28] ;  /* 0x00028a0000047ab9 */ /* 0x000fe20000000a00 */
[----:B0--3-5:R-:W0:Y:S01]  /*0f70*/  LDC.64 R6, c[0x0][0xa08] ;  /* 0x00028200ff067b82 */ /* 0x029e220000000a00 */
[----:B------:R-:W-:Y:S01]  /*0f80*/  ISETP.NE.U32.AND P1, PT, RZ, UR4, PT ;  /* 0x00000004ff007c0c */ /* 0x000fe2000bf25070 */
[----:B------:R-:W-:Y:S02]  /*0f90*/  IMAD.MOV.U32 R0, RZ, RZ, RZ ;  /* 0x000000ffff007224 */ /* 0x000fe400078e00ff */
[----:B--2---:R-:W-:Y:S01]  /*0fa0*/  IMAD.MOV.U32 R30, RZ, RZ, RZ ;  /* 0x000000ffff1e7224 */ /* 0x004fe200078e00ff */
[----:B------:R-:W-:Y:S01]  /*0fb0*/  ISETP.NE.AND.EX P1, PT, RZ, UR5, PT, P1 ;  /* 0x00000005ff007c0c */ /* 0x000fe2000bf25310 */
[----:B------:R-:W-:-:S02]  /*0fc0*/  ULDC.64 UR4, c[0x0][0xa18] ;  /* 0x0002860000047ab9 */ /* 0x000fc40000000a00 */
[----:B------:R-:W-:-:S04]  /*0fd0*/  ISETP.NE.U32.AND P2, PT, RZ, UR4, PT ;  /* 0x00000004ff007c0c */ /* 0x000fc8000bf45070 */
[----:B------:R-:W-:Y:S01]  /*0fe0*/  ISETP.NE.AND.EX P2, PT, RZ, UR5, PT, P2 ;  /* 0x00000005ff007c0c */ /* 0x000fe2000bf45320 */
[----:B------:R-:W-:Y:S02]  /*0ff0*/  ULDC.64 UR4, c[0x0][0xa08] ;  /* 0x0002820000047ab9 */ /* 0x000fe40000000a00 */
[----:B------:R-:W-:-:S03]  /*1000*/  ISETP.NE.U32.AND P0, PT, RZ, UR4, PT ;  /* 0x00000004ff007c0c */ /* 0x000fc6000bf05070 */
[----:B-1----:R-:W1:Y:S01]  /*1010*/  @P1 LDC.64 R4, c[0x0][0xa28] ;  /* 0x00028a00ff041b82 */ /* 0x002e620000000a00 */
[----:B0-----:R-:W-:-:S07]  /*1020*/  IMAD.WIDE R10, R35, 0x4, R6 ;  /* 0x00000004230a7825 */ /* 0x001fce00078e0206 */
[----:B------:R-:W0:Y:S01]  /*1030*/  @P2 LDC.64 R8, c[0x0][0xa18] ;  /* 0x00028600ff082b82 */ /* 0x000e220000000a00 */
[----:B------:R-:W-:Y:S01]  /*1040*/  ULDC UR4, c[0x0][0x288] ;  /* 0x0000a20000047ab9 */ /* 0x000fe20000000800 */
[----:B------:R-:W-:Y:S01]  /*1050*/  ISETP.NE.AND.EX P0, PT, RZ, UR5, PT, P0 ;  /* 0x00000005ff007c0c */ /* 0x000fe2000bf05300 */
[----:B------:R-:W-:Y:S01]  /*1060*/  IMAD.U32 R3, RZ, RZ, UR4 ;  /* 0x00000004ff037e24 */ /* 0x000fe2000f8e00ff */
[----:B------:R-:W-:-:S11]  /*1070*/  ULDC.64 UR4, c[0x0][0x418] ;  /* 0x0001060000047ab9 */ /* 0x000fd60000000a00 */
[----:B------:R2:W5:Y:S01]  /*1080*/  @P0 LDG.E R30, desc[UR38][R10.64] ;  /* 0x000000260a1e0981 */ /* 0x000562000c1e1900 */
[----:B-1----:R-:W-:-:S05]  /*1090*/  @P1 IMAD.WIDE R4, R35, 0x4, R4 ;  /* 0x0000000423041825 */ /* 0x002fca00078e0204 */
[----:B------:R2:W5:Y:S01]  /*10a0*/  @P1 LDG.E R0, desc[UR38][R4.64] ;  /* 0x0000002604001981 */ /* 0x000562000c1e1900 */
[----:B0-----:R-:W-:-:S05]  /*10b0*/  @P2 IMAD.WIDE R6, R35, 0x4, R8 ;  /* 0x0000000423062825 */ /* 0x001fca00078e0208 */
[----:B------:R-:W3:Y:S01]  /*10c0*/  @P2 LDG.E R3, desc[UR38][R6.64] ;  /* 0x0000002606032981 */ /* 0x000ee2000c1e1900 */
[----:B------:R-:W-:-:S03]  /*10d0*/  UISETP.NE.U32.AND UP0, UPT, UR4, URZ, UPT ;  /* 0x0000003f0400728c */ /* 0x000fc6000bf05070 */
[----:B------:R-:W-:Y:S01]  /*10e0*/  ULDC UR4, c[0x0][0x424] ;  /* 0x0001090000047ab9 */ /* 0x000fe20000000800 */
[----:B------:R-:W-:-:S03]  /*10f0*/  UISETP.NE.AND.EX UP0, UPT, UR5, URZ, UPT, UP0 ;  /* 0x0000003f0500728c */ /* 0x000fc6000bf05300 */
[----:B------:R-:W-:Y:S01]  /*1100*/  ULDC UR5, c[0x0][0x2f0] ;  /* 0x0000bc0000057ab9 */ /* 0x000fe20000000800 */
[----:B------:R-:W-:-:S04]  /*1110*/  USEL UR4, UR4, 0x1, UP0 ;  /* 0x0000000104047887 */ /* 0x000fc80008000000 */
[----:B------:R-:W-:-:S03]  /*1120*/  UIMAD UR4, UR4, UR5, URZ ;  /* 0x00000005040472a4 */ /* 0x000fc6000f8e023f */
[----:B------:R-:W-:Y:S02]  /*1130*/  ULDC UR5, c[0x0][0x348] ;  /* 0x0000d20000057ab9 */ /* 0x000fe40000000800 */
[----:B------:R-:W-:Y:S01]  /*1140*/  IMAD.U32 R29, RZ, RZ, UR5 ;  /* 0x00000005ff1d7e24 */ /* 0x000fe2000f8e00ff */
[----:B------:R-:W-:Y:S01]  /*1150*/  MOV R31, UR4 ;  /* 0x00000004001f7c02 */ /* 0x000fe20008000f00 */
[----:B---3--:R2:W-:Y:S01]  /*1160*/  STL [R1+0x4], R3 ;  /* 0x0000040301007387 */ /* 0x0085e20000100800 */
[----:B------:R-:W-:Y:S01]  /*1170*/  IMAD.MOV.U32 R14, RZ, RZ, R3 ;  /* 0x000000ffff0e7224 */ /* 0x000fe200078e0003 */
[----:B------:R-:W-:Y:S06]  /*1180*/  @P2 BRA `(.L_x_1322) ;  /* 0x0000000000282947 */ /* 0x000fec0003800000 */
[----:B------:R-:W-:Y:S02]  /*1190*/  ULDC.64 UR4, c[0x0][0xa00] ;  /* 0x0002800000047ab9 */ /* 0x000fe40000000a00 */
[----:B------:R-:W-:-:S04]  /*11a0*/  ISETP.NE.U32.AND P1, PT, RZ, UR4, PT ;  /* 0x00000004ff007c0c */ /* 0x000fc8000bf25070 */
[----:B------:R-:W-:-:S13]  /*11b0*/  ISETP.NE.AND.EX P1, PT, RZ, UR5, PT, P1 ;  /* 0x00000005ff007c0c */ /* 0x000fda000bf25310 */
[----:B------:R-:W-:Y:S05]  /*11c0*/  @!P1 BRA `(.L_x_1322) ;  /* 0x0000000000189947 */ /* 0x000fea0003800000 */
[----:B--2---:R-:W0:Y:S02]  /*11d0*/  LDC.64 R4, c[0x0][0xa00] ;  /* 0x00028000ff047b82 */ /* 0x004e240000000a00 */
[----:B0-----:R-:W-:-:S05]  /*11e0*/  IMAD.WIDE R4, R35, 0x4, R4 ;  /* 0x0000000423047825 */ /* 0x001fca00078e0204 */
[----:B------:R-:W2:Y:S04]  /*11f0*/  LDG.E R3, desc[UR38][R4.64] ;  /* 0x0000002604037981 */ /* 0x000ea8000c1e1900 */
[----:B------:R-:W2:Y:S02]  /*1200*/  LDG.E R6, desc[UR38][R4.64+0x4] ;  /* 0x0000042604067981 */ /* 0x000ea4000c1e1900 */
[----:B--2---:R-:W-:-:S05]  /*1210*/  IMAD.IADD R14, R6, 0x1, -R3 ;  /* 0x00000001060e7824 */ /* 0x004fca00078e0a03 */
[----:B------:R0:W-:Y:S02]  /*1220*/  STL [R1+0x4], R14 ;  /* 0x0000040e01007387 */ /* 0x0001e40000100800 */
.L_x_1322:
[----:B------:R-:W-:Y:S01]  /*1230*/  ULDC.64 UR4, c[0x0][0xa20] ;  /* 0x0002880000047ab9 */ /* 0x000fe20000000a00 */
[----:B------:R1:W-:Y:S01]  /*1240*/  STL [R1+0x50], R34 ;  /* 0x0000502201007387 */ /* 0x0003e20000100800 */
[----:B------:R-:W-:-:S03]  /*1250*/  ISETP.NE.U32.AND P1, PT, RZ, UR4, PT ;  /* 0x00000004ff007c0c */ /* 0x000fc6000bf25070 */
[----:B------:R1:W-:Y:S01]  /*1260*/  STL [R1+0x54], R35 ;  /* 0x0000542301007387 */ /* 0x0003e20000100800 */
[----:B------:R-:W-:-:S13]  /*1270*/  ISETP.NE.AND.EX P1, PT, RZ, UR5, PT, P1 ;  /* 0x00000005ff007c0c */ /* 0x000fda000bf25310 */
[----:B-1----:R-:W-:Y:S05]  /*1280*/  @!P1 BRA `(.L_x_1323) ;  /* 0x0000000000109947 */ /* 0x002fea0003800000 */
[----:B--2---:R-:W1:Y:S02]  /*1290*/  LDC.64 R4, c[0x0][0xa20] ;  /* 0x00028800ff047b82 */ /* 0x004e640000000a00 */
[----:B-1----:R-:W-:-:S05]  /*12a0*/  IMAD.WIDE R4, R35, 0x4, R4 ;  /* 0x0000000423047825 */ /* 0x002fca00078e0204 */
[----:B------:R1:W5:Y:S01]  /*12b0*/  LDG.E R31, desc[UR38][R4.64] ;  /* 0x00000026041f7981 */ /* 0x000362000c1e1900 */
[----:B------:R-:W-:Y:S05]  /*12c0*/  BRA `(.L_x_1324) ;  /* 0x0000000000107947 */ /* 0x000fea0003800000 */
.L_x_1323:
[----:B------:R-:W-:Y:S05]  /*12d0*/  @!P0 BRA `(.L_x_1324) ;  /* 0x00000000000c8947 */ /* 0x000fea0003800000 */
[----:B--2---:R-:W2:Y:S04]  /*12e0*/  LDG.E R4, desc[UR38][R10.64] ;  /* 0x000000260a047981 */ /* 0x004ea8000c1e1900 */
[----:B------:R-:W2:Y:S02]  /*12f0*/  LDG.E R31, desc[UR38][R10.64+0x4] ;  /* 0x000004260a1f7981 */ /* 0x000ea4000c1e1900 */
[----:B--2---:R-:W-:-:S07]  /*1300*/  IMAD.IADD R31, R31, 0x1, -R4 ;  /* 0x000000011f1f7824 */ /* 0x004fce00078e0a04 */
.L_x_1324:
[----:B------:R-:W-:Y:S01]  /*1310*/  ULDC.64 UR4, c[0x0][0xa10] ;  /* 0x0002840000047ab9 */ /* 0x000fe20000000a00 */
[----:B------:R-:W3:Y:S01]  /*1320*/  LDC R9, c[0x0][0x448] ;  /* 0x00011200ff097b82 */ /* 0x000ee20000000800 */
[----:B------:R-:W-:-:S04]  /*1330*/  ISETP.NE.U32.AND P0, PT, RZ, UR4, PT ;  /* 0x00000004ff007c0c */ /* 0x000fc8000bf05070 */
[----:B------:R-:W-:Y:S01]  /*1340*/  ISETP.NE.AND.EX P0, PT, RZ, UR5, PT, P0 ;  /* 0x00000005ff007c0c */ /* 0x000fe2000bf05300 */
[----:B------:R-:W-:Y:S02]  /*1350*/  ULDC.64 UR4, c[0x0][0xa30] ;  /* 0x00028c0000047ab9 */ /* 0x000fe40000000a00 */
[----:B------:R-:W-:Y:S01]  /*1360*/  ISETP.NE.U32.AND P1, PT, RZ, UR4, PT ;  /* 0x00000004ff007c0c */ /* 0x000fe2000bf25070 */
[----:B-----5:R-:W-:Y:S01]  /*1370*/  IMAD.MOV.U32 R24, RZ, RZ, R31 ;  /* 0x000000ffff187224 */ /* 0x020fe200078e001f */
[----:B------:R-:W4:Y:S02]  /*1380*/  LDC.64 R12, c[0x0][0x9e0] ;  /* 0x00027800ff0c7b82 */ /* 0x000f240000000a00 */
[----:B------:R-:W-:-:S06]  /*1390*/  ISETP.NE.AND.EX P1, PT, RZ, UR5, PT, P1 ;  /* 0x00000005ff007c0c */ /* 0x000fcc000bf25310 */
[----:B-12---:R-:W1:Y:S08]  /*13a0*/  @P0 LDC.64 R4, c[0x0][0xa10] ;  /* 0x00028400ff040b82 */ /* 0x006e700000000a00 */
[----:B------:R-:W2:Y:S01]  /*13b0*/  @P1 LDC.64 R6, c[0x0][0xa30] ;  /* 0x00028c00ff061b82 */ /* 0x000ea20000000a00 */
[----:B-1----:R-:W-:-:S05]  /*13c0*/  @P0 IMAD.WIDE R4, R35, 0x4, R4 ;  /* 0x0000000423040825 */ /* 0x002fca00078e0204 */
[----:B------:R-:W4:Y:S04]  /*13d0*/  @P0 LDG.E R3, desc[UR38][R4.64] ;  /* 0x0000002604030981 */ /* 0x000f28000c1e1900 */
[----:B------:R-:W4:Y:S01]  /*13e0*/  @P0 LDG.E R8, desc[UR38][R4.64+0x4] ;  /* 0x0000042604080981 */ /* 0x000f22000c1e1900 */
[----:B--2---:R-:W-:-:S05]  /*13f0*/  @P1 IMAD.WIDE R6, R35, 0x4, R6 ;  /* 0x0000000423061825 */ /* 0x004fca00078e0206 */
[----:B------:R1:W5:Y:S01]  /*1400*/  @P1 LDG.E R24, desc[UR38][R6.64] ;  /* 0x0000002606181981 */ /* 0x000362000c1e1900 */
[----:B---3--:R-:W-:Y:S01]  /*1410*/  ISETP.NE.AND P1, PT, R9, 0x1, PT ;  /* 0x000000010900780c */ /* 0x008fe20003f25270 */
[----:B------:R-:W-:Y:S01]  /*1420*/  IMAD R15, R33, 0xc0, RZ ;  /* 0x000000c0210f7824 */ /* 0x000fe200078e02ff */
[----:B----4-:R-:W-:-:S04]  /*1430*/  ISETP.GE.AND P2, PT, R13, 0x1, PT ;  /* 0x000000010d00780c */ /* 0x010fc80003f46270 */
[----:B------:R2:W-:Y:S07]  /*1440*/  STL [R1+0x18], R15 ;  /* 0x0000180f01007387 */ /* 0x0005ee0000100800 */
[----:B------:R-:W3:Y:S08]  /*1450*/  @P1 LDC R9, c[0x0][0x44c] ;  /* 0x00011300ff091b82 */ /* 0x000ef00000000800 */
[----:B------:R-:W4:Y:S01]  /*1460*/  @P1 LDC R10, c[0x0][0x450] ;  /* 0x00011400ff0a1b82 */ /* 0x000f220000000800 */
[----:B------:R-:W-:-:S02]  /*1470*/  @P0 IMAD.IADD R29, R8, 0x1, -R3 ;  /* 0x00000001081d0824 */ /* 0x000fc400078e0a03 */
[----:B------:R-:W-:Y:S02]  /*1480*/  IMAD.IADD R8, R31, 0x1, -R0 ;  /* 0x000000011f087824 */ /* 0x000fe400078e0a00 */
[----:B------:R-:W-:Y:S02]  /*1490*/  VIADD R0, R15, 0xbf ;  /* 0x000000bf0f007836 */ /* 0x000fe40000000000 */
[----:B------:R-:W-:Y:S02]  /*14a0*/  IMAD.IADD R11, R8, 0x1, R29 ;  /* 0x00000001080b7824 */ /* 0x000fe400078e021d */
[----:B---3--:R-:W-:-:S03]  /*14b0*/  @P1 IMAD.HI.U32 R3, R0, R9, RZ ;  /* 0x0000000900031227 */ /* 0x008fc600078e00ff */
[----:B------:R2:W-:Y:S01]  /*14c0*/  STL [R1+0x8], R11 ;  /* 0x0000080b01007387 */ /* 0x0005e20000100800 */
[----:B------:R-:W-:Y:S01]  /*14d0*/  IMAD.MOV.U32 R5, RZ, RZ, R0 ;  /* 0x000000ffff057224 */ /* 0x000fe200078e0000 */
[----:B----4-:R-:W-:Y:S01]  /*14e0*/  @P1 SHF.R.U32.HI R5, RZ, R10, R3 ;  /* 0x0000000aff051219 */ /* 0x010fe20000011603 */
[C---:B------:R-:W-:Y:S01]  /*14f0*/  VIADD R0, R11.reuse, 0x7f ;  /* 0x0000007f0b007836 */ /* 0x040fe20000000000 */
[----:B------:R-:W-:-:S04]  /*1500*/  IADD3 R28, R11, 0x1, -R14 ;  /* 0x000000010b1c7810 */ /* 0x000fc80007ffe80e */
[----:B------:R-:W-:Y:S01]  /*1510*/  SHF.R.S32.HI R3, RZ, 0x1f, R0 ;  /* 0x0000001fff037819 */ /* 0x000fe20000011400 */
[----:B-1----:R-:W-:-:S03]  /*1520*/  IMAD.IADD R7, R28, 0x1, R5 ;  /* 0x000000011c077824 */ /* 0x002fc600078e0205 */
[----:B------:R-:W-:Y:S01]  /*1530*/  LEA.HI R3, R3, R0, RZ, 0x7 ;  /* 0x0000000003037211 */ /* 0x000fe200078f38ff */
[----:B------:R-:W-:-:S03]  /*1540*/  IMAD.IADD R0, R7, 0x1, R12 ;  /* 0x0000000107007824 */ /* 0x000fc600078e020c */
[----:B------:R-:W-:Y:S01]  /*1550*/  SHF.R.S32.HI R92, RZ, 0x7, R3 ;  /* 0x00000007ff5c7819 */ /* 0x000fe20000011403 */
[----:B--2---:R-:W-:Y:S06]  /*1560*/  @!P2 BRA `(.L_x_1325) ;  /* 0x000000000048a947 */ /* 0x004fec0003800000 */
[C---:B------:R-:W-:Y:S01]  /*1570*/  ISETP.GT.AND P0, PT, R7.reuse, RZ, PT ;  /* 0x000000ff0700720c */ /* 0x040fe20003f04270 */
[----:B------:R-:W-:Y:S01]  /*1580*/  BSSY B0, `(.L_x_1326) ;  /* 0x000000e000007945 */ /* 0x000fe20003800000 */
[----:B------:R-:W-:-:S11]  /*1590*/  VIADD R3, R7, 0xffffffff ;  /* 0xffffffff07037836 */ /* 0x000fd60000000000 */
[----:B------:R-:W-:Y:S05]  /*15a0*/  @P0 BRA `(.L_x_1327) ;  /* 0x00000000001c0947 */ /* 0x000fea0003800000 */
[----:B------:R-:W-:Y:S02]  /*15b0*/  ISETP.NE.AND P0, PT, R13, 0x1, PT ;  /* 0x000000010d00780c */ /* 0x000fe40003f05270 */
[----:B------:R-:W-:-:S11]  /*15c0*/  IADD3 R3, -R7, RZ, RZ ;  /* 0x000000ff07037210 */ /* 0x000fd60007ffe1ff */
[----:B------:R-:W1:Y:S02]  /*15d0*/  @P0 LDC.64 R4, c[0x0][0x9e8] ;  /* 0x00027a00ff040b82 */ /* 0x000e640000000a00 */
[----:B-1----:R-:W-:-:S05]  /*15e0*/  @P0 IMAD.HI.U32 R4, R3, R4, RZ ;  /* 0x0000000403040227 */ /* 0x002fca00078e00ff */
[----:B------:R-:W-:-:S04]  /*15f0*/  @P0 SHF.R.U32.HI R3, RZ, R5, R4 ;  /* 0x00000005ff030219 */ /* 0x000fc80000011604 */
[----:B------:R-:W-:Y:S01]  /*1600*/  LOP3.LUT R3, RZ, R3, RZ, 0x33, !PT ;  /* 0x00000003ff037212 */ /* 0x000fe200078e33ff */
[----:B------:R-:W-:Y:S06]  /*1610*/  BRA `(.L_x_1328) ;  /* 0x0000000000107947 */ /* 0x000fec0003800000 */
.L_x_1327:
[----:B------:R-:W-:-:S13]  /*1620*/  ISETP.NE.AND P0, PT, R13, 0x1, PT ;  /* 0x000000010d00780c */ /* 0x000fda0003f05270 */
[----:B------:R-:W1:Y:S02]  /*1630*/  @P0 LDC.64 R4, c[0x0][0x9e8] ;  /* 0x00027a00ff040b82 */ /* 0x000e640000000a00 */
[----:B-1----:R-:W-:-:S05]  /*1640*/  @P0 IMAD.HI.U32 R4, R3, R4, RZ ;  /* 0x0000000403040227 */ /* 0x002fca00078e00ff */
[----:B------:R-:W-:-:S07]  /*1650*/  @P0 SHF.R.U32.HI R3, RZ, R5, R4 ;  /* 0x00000005ff030219 */ /* 0x000fce0000011604 */
.L_x_1328:
[----:B------:R-:W-:Y:S05]  /*1660*/  BSYNC B0 ;  /* 0x0000000000007941 */ /* 0x000fea0003800000 */
.L_x_1326:
[----:B------:R-:W-:-:S05]  /*1670*/  IMAD R3, R3, R13, R13 ;  /* 0x0000000d03037224 */ /* 0x000fca00078e020d */
[----:B------:R-:W-:-:S07]  /*1680*/  VIMNMX R0, R0, R3, PT ;  /* 0x0000000300007248 */ /* 0x000fce0003fe0100 */
.L_x_1325:
[----:B------:R-:W1:Y:S01]  /*1690*/  @P1 LDC R3, c[0x0][0x44c] ;  /* 0x00011300ff031b82 */ /* 0x000e620000000800 */
[----:B------:R-:W-:Y:S01]  /*16a0*/  IMAD.MOV.U32 R4, RZ, RZ, R15 ;  /* 0x000000ffff047224 */ /* 0x000fe200078e000f */
[----:B------:R-:W-:Y:S01]  /*16b0*/  ULDC UR4, c[0x0][0x9dc] ;  /* 0x0002770000047ab9 */ /* 0x000fe20000000800 */
[----:B------:R-:W-:-:S05]  /*16c0*/  IMAD.IADD R93, R11, 0x1, -R14 ;  /* 0x000000010b5d7824 */ /* 0x000fca00078e0a0e */
[----:B------:R-:W2:Y:S01]  /*16d0*/  @P1 LDC R6, c[0x0][0x450] ;  /* 0x00011400ff061b82 */ /* 0x000ea20000000800 */
[----:B-1----:R-:W-:-:S05]  /*16e0*/  @P1 IMAD.HI.U32 R3, R15, R3, RZ ;  /* 0x000000030f031227 */ /* 0x002fca00078e00ff */
[----:B--2---:R-:W-:-:S05]  /*16f0*/  @P1 SHF.R.U32.HI R4, RZ, R6, R3 ;  /* 0x00000006ff041219 */ /* 0x004fca0000011603 */
[----:B------:R-:W-:-:S04]  /*1700*/  IMAD.IADD R3, R93, 0x1, R4 ;  /* 0x000000015d037824 */ /* 0x000fc800078e0204 */
[----:B------:R-:W-:Y:S01]  /*1710*/  VIADD R4, R3, -UR4 ;  /* 0x8000000403047c36 */ /* 0x000fe20008000000 */
[----:B------:R-:W-:Y:S06]  /*1720*/  @!P2 BRA `(.L_x_1329) ;  /* 0x000000000044a947 */ /* 0x000fec0003800000 */
[----:B------:R-:W-:Y:S01]  /*1730*/  ISETP.GT.AND P0, PT, R3, -0x1, PT ;  /* 0xffffffff0300780c */ /* 0x000fe20003f04270 */
[----:B------:R-:W-:-:S12]  /*1740*/  BSSY B0, `(.L_x_1330) ;  /* 0x000000d000007945 */ /* 0x000fd80003800000 */
[----:B------:R-:W-:Y:S05]  /*1750*/  @P0 BRA `(.L_x_1331) ;  /* 0x00000000001c0947 */ /* 0x000fea0003800000 */
[----:B------:R-:W-:Y:S02]  /*1760*/  ISETP.NE.AND P0, PT, R13, 0x1, PT ;  /* 0x000000010d00780c */ /* 0x000fe40003f05270 */
[----:B------:R-:W-:-:S11]  /*1770*/  LOP3.LUT R3, RZ, R3, RZ, 0x33, !PT ;  /* 0x00000003ff037212 */ /* 0x000fd600078e33ff */
[----:B------:R-:W1:Y:S02]  /*1780*/  @P0 LDC.64 R6, c[0x0][0x9e8] ;  /* 0x00027a00ff060b82 */ /* 0x000e640000000a00 */
[----:B-1----:R-:W-:-:S05]  /*1790*/  @P0 IMAD.HI.U32 R6, R3, R6, RZ ;  /* 0x0000000603060227 */ /* 0x002fca00078e00ff */
[----:B------:R-:W-:-:S04]  /*17a0*/  @P0 SHF.R.U32.HI R3, RZ, R7, R6 ;  /* 0x00000007ff030219 */ /* 0x000fc80000011606 */
[----:B------:R-:W-:Y:S01]  /*17b0*/  LOP3.LUT R3, RZ, R3, RZ, 0x33, !PT ;  /* 0x00000003ff037212 */ /* 0x000fe200078e33ff */
[----:B------:R-:W-:Y:S06]  /*17c0*/  BRA `(.L_x_1332) ;  /* 0x0000000000107947 */ /* 0x000fec0003800000 */
.L_x_1331:
[----:B------:R-:W-:-:S13]  /*17d0*/  ISETP.NE.AND P0, PT, R13, 0x1, PT ;  /* 0x000000010d00780c */ /* 0x000fda0003f05270 */
[----:B------:R-:W1:Y:S02]  /*17e0*/  @P0 LDC.64 R6, c[0x0][0x9e8] ;  /* 0x00027a00ff060b82 */ /* 0x000e640000000a00 */
[----:B-1----:R-:W-:-:S05]  /*17f0*/  @P0 IMAD.HI.U32 R6, R3, R6, RZ ;  /* 0x0000000603060227 */ /* 0x002fca00078e00ff */
[----:B------:R-:W-:-:S07]  /*1800*/  @P0 SHF.R.U32.HI R3, RZ, R7, R6 ;  /* 0x00000007ff030219 */ /* 0x000fce0000011606 */
.L_x_1332:
[----:B------:R-:W-:Y:S05]  /*1810*/  BSYNC B0 ;  /* 0x0000000000007941 */ /* 0x000fea0003800000 */
.L_x_1330:
[----:B------:R-:W-:-:S05]  /*1820*/  IMAD R3, R3, R13, RZ ;  /* 0x0000000d03037224 */ /* 0x000fca00078e02ff */
[----:B------:R-:W-:-:S07]  /*1830*/  VIMNMX R4, R4, R3, !PT ;  /* 0x0000000304047248 */ /* 0x000fce0007fe0100 */
.L_x_1329:
[----:B------:R-:W-:Y:S01]  /*1840*/  VIADD R0, R0, 0x7f ;  /* 0x0000007f00007836 */ /* 0x000fe20000000000 */
[----:B------:R-:W-:-:S04]  /*1850*/  SHF.R.S32.HI R5, RZ, 0x1f, R4 ;  /* 0x0000001fff057819 */ /* 0x000fc80000011404 */
[----:B------:R-:W-:Y:S02]  /*1860*/  SHF.R.S32.HI R3, RZ, 0x1f, R0 ;  /* 0x0000001fff037819 */ /* 0x000fe40000011400 */
[----:B------:R-:W-:Y:S02]  /*1870*/  LEA.HI R5, R5, R4, RZ, 0x7 ;  /* 0x0000000405057211 */ /* 0x000fe400078f38ff */
[----:B------:R-:W-:Y:S02]  /*1880*/  LEA.HI R3, R3, R0, RZ, 0x7 ;  /* 0x0000000003037211 */ /* 0x000fe400078f38ff */
[----:B------:R-:W-:Y:S02]  /*1890*/  SHF.R.S32.HI R5, RZ, 0x7, R5 ;  /* 0x00000007ff057819 */ /* 0x000fe40000011405 */
[----:B------:R-:W-:Y:S02]  /*18a0*/  SHF.R.S32.HI R3, RZ, 0x7, R3 ;  /* 0x00000007ff037819 */ /* 0x000fe40000011403 */
[----:B------:R-:W-:-:S02]  /*18b0*/  VIMNMX R5, RZ, R5, !PT ;  /* 0x00000005ff057248 */ /* 0x000fc40007fe0100 */
[----:B------:R-:W-:-:S03]  /*18c0*/  VIMNMX R3, R92, R3, PT ;  /* 0x000000035c037248 */ /* 0x000fc60003fe0100 */
[--C-:B------:R-:W-:Y:S02]  /*18d0*/  IMAD R5, R5, 0x80, -R8.reuse ;  /* 0x0000008005057824 */ /* 0x100fe400078e0a08 */
[----:B------:R-:W-:-:S03]  /*18e0*/  IMAD R0, R3, 0x80, -R8 ;  /* 0x0000008003007824 */ /* 0x000fc600078e0a08 */
[----:B------:R-:W-:Y:S02]  /*18f0*/  VIMNMX R5, RZ, R5, !PT ;  /* 0x00000005ff057248 */ /* 0x000fe40007fe0100 */
[----:B------:R-:W-:Y:S02]  /*1900*/  VIMNMX R0, R0, R29, PT ;  /* 0x0000001d00007248 */ /* 0x000fe40003fe0100 */
[----:B------:R-:W-:Y:S02]  /*1910*/  SHF.R.U32.HI R27, RZ, 0x7, R5 ;  /* 0x00000007ff1b7819 */ /* 0x000fe40000011605 */
[----:B------:R-:W-:-:S03]  /*1920*/  ISETP.GT.AND P0, PT, R0, R5, PT ;  /* 0x000000050000720c */ /* 0x000fc60003f04270 */
[----:B------:R-:W-:-:S10]  /*1930*/  IMAD.MOV.U32 R26, RZ, RZ, R27 ;  /* 0x000000ffff1a7224 */ /* 0x000fd400078e001b */
[----:B------:R-:W-:-:S05]  /*1940*/  @P0 VIADD R0, R0, 0x7f ;  /* 0x0000007f00000836 */ /* 0x000fca0000000000 */
[----:B------:R-:W-:-:S04]  /*1950*/  @P0 SHF.R.S32.HI R3, RZ, 0x1f, R0 ;  /* 0x0000001fff030819 */ /* 0x000fc80000011400 */
[----:B------:R-:W-:-:S04]  /*1960*/  @P0 LEA.HI R3, R3, R0, RZ, 0x7 ;  /* 0x0000000003030211 */ /* 0x000fc800078f38ff */
[----:B------:R-:W-:Y:S02]  /*1970*/  @P0 SHF.R.S32.HI R26, RZ, 0x7, R3 ;  /* 0x00000007ff1a0819 */ /* 0x000fe40000011403 */
[----:B------:R-:W-:Y:S02]  /*1980*/  PLOP3.LUT P0, PT, PT, PT, PT, 0x80, 0x0 ;  /* 0x000000000000781c */ /* 0x000fe40003f0f070 */
[----:B------:R-:W-:-:S13]  /*1990*/  ISETP.GT.AND P1, PT, R26, R27, PT ;  /* 0x0000001b1a00720c */ /* 0x000fda0003f24270 */
[----:B------:R-:W-:Y:S05]  /*19a0*/  @!P1 BRA `(.L_x_1333) ;  /* 0x0000003c00ac9947 */ /* 0x000fea0003800000 */
        /* <DEDUP_REMOVED lines=20> */
.L_x_1335:
[----:B------:R-:W-:Y:S05]  /*1af0*/  BSYNC B6 ;  /* 0x0000000000067941 */ /* 0x000fea0003800000 */
.L_x_1334:
        /* <DEDUP_REMOVED lines=20> */
.L_x_1337:
[----:B------:R-:W-:Y:S05]  /*1c40*/  BSYNC B6 ;  /* 0x0000000000067941 */ /* 0x000fea0003800000 */
.L_x_1336:
[----:B------:R-:W-:Y:S01]  /*1c50*/  ULDC.64 UR4, c[0x0][0x9f8] ;  /* 0x00027e0000047ab9 */ /* 0x000fe20000000a00 */
[----:B------:R-:W2:Y:S01]  /*1c60*/  LDL R38, [R1+0x48] ;  /* 0x0000480001267983 */ /* 0x000ea20000100800 */
[----:B------:R-:W-:Y:S01]  /*1c70*/  ISETP.NE.U32.AND P0, PT, RZ, UR4, PT ;  /* 0x00000004ff007c0c */ /* 0x000fe2000bf05070 */
[----:B------:R-:W1:Y:S01]  /*1c80*/  LDC.64 R74, c[0x0][0x300] ;  /* 0x0000c000ff4a7b82 */ /* 0x000e620000000a00 */
[----:B------:R-:W-:Y:S01]  /*1c90*/  IMAD.IADD R32, R30, 0x1, R31 ;  /* 0x000000011e207824 */ /* 0x000fe200078e021f */
[----:B------:R-:W3:Y:S01]  /*1ca0*/  LDL.LU R44, [R1] ;  /* 0x00000000012c7983 */ /* 0x000ee20000300800 */
[----:B------:R-:W-:Y:S01]  /*1cb0*/  ISETP.NE.AND.EX P0, PT, RZ, UR5, PT, P0 ;  /* 0x00000005ff007c0c */ /* 0x000fe2000bf05300 */
[----:B------:R-:W-:Y:S01]  /*1cc0*/  ULDC.64 UR6, c[0x0][0xa08] ;  /* 0x0002820000067ab9 */ /* 0x000fe20000000a00 */
[----:B------:R-:W-:Y:S01]  /*1cd0*/  SHF.R.S32.HI R11, RZ, 0x1f, R34 ;  /* 0x0000001fff0b7819 */ /* 0x000fe20000011422 */
[----:B------:R-:W4:Y:S01]  /*1ce0*/  LDL R36, [R1+0x4c] ;  /* 0x00004c0001247983 */ /* 0x000f220000100800 */
[----:B------:R-:W0:Y:S01]  /*1cf0*/  S2R R43, SR_TID.X ;  /* 0x00000000002b7919 */ /* 0x000e220000002100 */
[----:B------:R-:W-:Y:S01]  /*1d00*/  SHF.R.S32.HI R41, RZ, 0x1f, R32 ;  /* 0x0000001fff297819 */ /* 0x000fe20000011420 */
[----:B------:R-:W-:Y:S01]  /*1d10*/  ULDC.64 UR4, c[0x0][0x308] ;  /* 0x0000c20000047ab9 */ /* 0x000fe20000000a00 */
[----:B------:R-:W3:Y:S08]  /*1d20*/  LDC.64 R72, c[0x0][0x3f8] ;  /* 0x0000fe00ff487b82 */ /* 0x000ef00000000a00 */
[----:B------:R-:W0:Y:S08]  /*1d30*/  @P0 LDC.64 R4, c[0x0][0x9f8] ;  /* 0x00027e00ff040b82 */ /* 0x000e300000000a00 */
[----:B------:R-:W1:Y:S01]  /*1d40*/  LDC R39, c[0x0][0x3f4] ;  /* 0x0000fd00ff277b82 */ /* 0x000e620000000800 */
[----:B0-----:R-:W-:-:S05]  /*1d50*/  @P0 IMAD.WIDE R4, R35, 0x4, R4 ;  /* 0x0000000423040825 */ /* 0x001fca00078e0204 */
[----:B------:R0:W4:Y:S01]  /*1d60*/  @P0 LDG.E R35, desc[UR38][R4.64] ;  /* 0x0000002604230981 */ /* 0x000122000c1e1900 */
[-C--:B-1----:R-:W-:Y:S01]  /*1d70*/  IMAD R0, R41, R74.reuse, RZ ;  /* 0x0000004a29007224 */ /* 0x082fe200078e02ff */
[----:B------:R-:W-:Y:S01]  /*1d80*/  ISETP.NE.U32.AND P0, PT, RZ, UR6, PT ;  /* 0x00000006ff007c0c */ /* 0x000fe2000bf05070 */
[C---:B------:R-:W-:Y:S01]  /*1d90*/  IMAD.WIDE.U32 R6, R32.reuse, R74, RZ ;  /* 0x0000004a20067225 */ /* 0x040fe200078e00ff */
[----:B------:R-:W-:Y:S02]  /*1da0*/  SHF.R.U32.HI R42, RZ, 0x7, R43 ;  /* 0x00000007ff2a7819 */ /* 0x000fe4000001162b */
[----:B------:R-:W-:Y:S01]  /*1db0*/  ISETP.NE.AND.EX P0, PT, RZ, UR7, PT, P0 ;  /* 0x00000007ff007c0c */ /* 0x000fe2000bf05300 */
[----:B------:R-:W-:Y:S01]  /*1dc0*/  IMAD R3, R32, R75, R0 ;  /* 0x0000004b20037224 */ /* 0x000fe200078e0200 */
[----:B------:R-:W-:Y:S01]  /*1dd0*/  ISETP.NE.AND P6, PT, R42, 0x1, PT ;  /* 0x000000012a00780c */ /* 0x000fe20003fc5270 */
[----:B------:R-:W-:Y:S01]  /*1de0*/  VIADD R43, R43, 0xffffff80 ;  /* 0xffffff802b2b7836 */ /* 0x000fe20000000000 */
[----:B------:R-:W-:Y:S01]  /*1df0*/  SHF.R.S32.HI R40, RZ, 0x1f, R17 ;  /* 0x0000001fff287819 */ /* 0x000fe20000011411 */
[----:B------:R-:W-:Y:S01]  /*1e00*/  IMAD.IADD R7, R7, 0x1, R3 ;  /* 0x0000000107077824 */ /* 0x000fe200078e0203 */
[----:B------:R-:W-:Y:S01]  /*1e10*/  SHF.R.S32.HI R19, RZ, 0x1f, R18 ;  /* 0x0000001fff137819 */ /* 0x000fe20000011412 */
[----:B------:R-:W-:Y:S01]  /*1e20*/  IMAD R3, R11, UR4, RZ ;  /* 0x000000040b037c24 */ /* 0x000fe2000f8e02ff */
[----:B------:R-:W-:Y:S01]  /*1e30*/  SHF.R.S32.HI R153, RZ, 0x1f, R152 ;  /* 0x0000001fff997819 */ /* 0x000fe20000011498 */
[----:B0-----:R-:W-:-:S04]  /*1e40*/  IMAD.WIDE.U32 R4, R34, UR4, R6 ;  /* 0x0000000422047c25 */ /* 0x001fc8000f8e0006 */
[----:B------:R-:W-:Y:S01]  /*1e50*/  IMAD R3, R34, UR5, R3 ;  /* 0x0000000522037c24 */ /* 0x000fe2000f8e0203 */
[----:B------:R-:W-:Y:S01]  /*1e60*/  ULDC.64 UR4, c[0x0][0x310] ;  /* 0x0000c40000047ab9 */ /* 0x000fe20000000a00 */
[----:B------:R-:W-:-:S04]  /*1e70*/  IMAD.WIDE.U32 R6, R17, R74, R18 ;  /* 0x0000004a11067225 */ /* 0x000fc800078e0012 */
[----:B------:R-:W-:Y:S02]  /*1e80*/  IMAD.IADD R5, R5, 0x1, R3 ;  /* 0x0000000105057824 */ /* 0x000fe400078e0203 */
[----:B------:R-:W-:Y:S02]  /*1e90*/  VIADD R67, R18, 0x20 ;  /* 0x0000002012437836 */ /* 0x000fe40000000000 */
[----:B------:R-:W-:Y:S02]  /*1ea0*/  VIADD R65, R42, 0x8 ;  /* 0x000000082a417836 */ /* 0x000fe40000000000 */
[----:B------:R-:W-:Y:S01]  /*1eb0*/  IMAD.SHL.U32 R64, R39, 0x2, RZ ;  /* 0x0000000227407824 */ /* 0x000fe200078e00ff */
[C---:B--2---:R-:W-:Y:S01]  /*1ec0*/  LOP3.LUT P1, RZ, R38.reuse, 0x4, RZ, 0xc0, !PT ;  /* 0x0000000426ff7812 */ /* 0x044fe2000782c0ff */
[----:B------:R-:W-:Y:S02]  /*1ed0*/  IMAD.SHL.U32 R71, R38, 0x40, RZ ;  /* 0x0000004026477824 */ /* 0x000fe400078e00ff */
[----:B------:R-:W-:Y:S01]  /*1ee0*/  VIADD R38, R17, 0x60 ;  /* 0x0000006011267836 */ /* 0x000fe20000000000 */
[----:B---3--:R-:W-:-:S02]  /*1ef0*/  LOP3.LUT R44, R44, 0xfffffffb, RZ, 0xc0, !PT ;  /* 0xfffffffb2c2c7812 */ /* 0x008fc400078ec0ff */
[----:B------:R-:W-:Y:S02]  /*1f00*/  LOP3.LUT R71, R71, 0x1c0, RZ, 0xc0, !PT ;  /* 0x000001c047477812 */ /* 0x000fe400078ec0ff */
[----:B------:R-:W-:Y:S02]  /*1f10*/  SHF.R.S32.HI R66, RZ, 0x1f, R38 ;  /* 0x0000001fff427819 */ /* 0x000fe40000011426 */
[----:B------:R-:W-:Y:S02]  /*1f20*/  SHF.R.S32.HI R38, RZ, 0x1f, R43 ;  /* 0x0000001fff267819 */ /* 0x000fe4000001142b */
[----:B------:R-:W-:Y:S02]  /*1f30*/  SHF.R.U32.HI R68, RZ, 0x3, R71 ;  /* 0x00000003ff447819 */ /* 0x000fe40000011647 */
[----:B------:R-:W-:Y:S02]  /*1f40*/  @P1 LOP3.LUT R44, R44, 0x4, RZ, 0xfc, !PT ;  /* 0x000000042c2c1812 */ /* 0x000fe400078efcff */
[----:B------:R-:W-:-:S03]  /*1f50*/  LEA.HI R38, R38, R43, RZ, 0x5 ;  /* 0x0000002b26267211 */ /* 0x000fc600078f28ff */
[----:B------:R0:W-:Y:S01]  /*1f60*/  STL [R1], R44 ;  /* 0x0000002c01007387 */ /* 0x0001e20000100800 */
[----:B------:R-:W-:Y:S02]  /*1f70*/  SHF.R.S32.HI R38, RZ, 0x5, R38 ;  /* 0x00000005ff267819 */ /* 0x000fe40000011426 */
[----:B----4-:R-:W-:Y:S02]  /*1f80*/  SHF.R.S32.HI R0, RZ, 0x1f, R35 ;  /* 0x0000001fff007819 */ /* 0x010fe40000011423 */
[----:B------:R-:W-:Y:S02]  /*1f90*/  SEL R35, R35, RZ, !P0 ;  /* 0x000000ff23237207 */ /* 0x000fe40004000000 */
[----:B------:R-:W-:-:S03]  /*1fa0*/  SEL R12, R0, RZ, !P0 ;  /* 0x000000ff000c7207 */ /* 0x000fc60004000000 */
[----:B------:R-:W-:Y:S02]  /*1fb0*/  IMAD.WIDE.U32 R8, R35, UR4, R4 ;  /* 0x0000000423087c25 */ /* 0x000fe4000f8e0004 */
[----:B------:R-:W1:Y:S02]  /*1fc0*/  LDC.64 R4, c[0x0][0x408] ;  /* 0x00010200ff047b82 */ /* 0x000e640000000a00 */
[----:B------:R-:W-:Y:S01]  /*1fd0*/  IMAD R0, R12, UR4, RZ ;  /* 0x000000040c007c24 */ /* 0x000fe2000f8e02ff */
[----:B------:R-:W-:-:S03]  /*1fe0*/  IADD3 R77, P0, R8, R6, RZ ;  /* 0x00000006084d7210 */ /* 0x000fc60007f1e0ff */
[----:B------:R-:W-:Y:S01]  /*1ff0*/  IMAD R3, R35, UR5, R0 ;  /* 0x0000000523037c24 */ /* 0x000fe2000f8e0200 */
[----:B------:R-:W-:Y:S05]  /*2000*/  @!P6 WARPSYNC.ALL ;  /* 0x000000000000e948 */ /* 0x000fea0003800000 */
[----:B------:R-:W-:Y:S01]  /*2010*/  ULDC.64 UR4, c[0x0][0x330] ;  /* 0x0000cc0000047ab9 */ /* 0x000fe20000000a00 */
[----:B------:R-:W-:Y:S02]  /*2020*/  IMAD R0, R40, R74, RZ ;  /* 0x0000004a28007224 */ /* 0x000fe400078e02ff */
[----:B------:R-:W-:Y:S02]  /*2030*/  IMAD R11, R11, UR4, RZ ;  /* 0x000000040b0b7c24 */ /* 0x000fe4000f8e02ff */
[----:B------:R-:W-:Y:S01]  /*2040*/  IMAD R13, R17, R75, R0 ;  /* 0x0000004b110d7224 */ /* 0x000fe200078e0200 */
[----:B------:R-:W-:Y:S01]  /*2050*/  SHF.L.U64.HI R75, R74, 0x7, R75 ;  /* 0x000000074a4b7819 */ /* 0x000fe2000001024b */
[----:B------:R-:W-:-:S02]  /*2060*/  IMAD R15, R34, UR5, R11 ;  /* 0x00000005220f7c24 */ /* 0x000fc4000f8e020b */
[----:B------:R-:W-:Y:S01]  /*2070*/  IMAD.WIDE.U32 R10, R34, UR4, R18 ;  /* 0x00000004220a7c25 */ /* 0x000fe2000f8e0012 */
[----:B------:R-:W-:Y:S01]  /*2080*/  ULDC.64 UR4, c[0x0][0x338] ;  /* 0x0000ce0000047ab9 */ /* 0x000fe20000000a00 */
[----:B-1----:R-:W-:Y:S02]  /*2090*/  SHF.L.U64.HI R70, R4, 0x7, R5 ;  /* 0x0000000704467819 */ /* 0x002fe40000010205 */
[----:B------:R-:W-:Y:S02]  /*20a0*/  IMAD R0, R40, R72, RZ ;  /* 0x0000004828007224 */ /* 0x000fe400078e02ff */
[----:B------:R-:W-:Y:S02]  /*20b0*/  IMAD.IADD R11, R11, 0x1, R15 ;  /* 0x000000010b0b7824 */ /* 0x000fe400078e020f */
[----:B------:R-:W-:Y:S02]  /*20c0*/  IMAD R21, R17, R73, R0 ;  /* 0x0000004911157224 */ /* 0x000fe400078e0200 */
[----:B------:R-:W-:-:S02]  /*20d0*/  IMAD.IADD R78, R9, 0x1, R3 ;  /* 0x00000001094e7824 */ /* 0x000fc400078e0203 */
[-C--:B------:R-:W-:Y:S02]  /*20e0*/  IMAD R0, R40, R4.reuse, RZ ;  /* 0x0000000428007224 */ /* 0x080fe400078e02ff */
[----:B------:R-:W-:Y:S01]  /*20f0*/  IMAD.WIDE.U32 R58, R35, UR4, R10 ;  /* 0x00000004233a7c25 */ /* 0x000fe2000f8e000a */
[----:B------:R-:W-:Y:S02]  /*2100*/  IADD3.X R76, R78, R7, R13, P0, !PT ;  /* 0x000000074e4c7210 */ /* 0x000fe400007fe40d */
[----:B------:R-:W-:Y:S01]  /*2110*/  ISETP.GE.AND P0, PT, R18, R39, PT ;  /* 0x000000271200720c */ /* 0x000fe20003f06270 */
[----:B------:R-:W-:-:S04]  /*2120*/  IMAD.WIDE.U32 R10, R17, R4, R152 ;  /* 0x00000004110a7225 */ /* 0x000fc800078e0098 */
[C---:B------:R-:W-:Y:S02]  /*2130*/  IMAD R31, R17.reuse, R5, R0 ;  /* 0x00000005111f7224 */ /* 0x040fe400078e0200 */
[----:B------:R-:W-:Y:S01]  /*2140*/  IMAD R3, R12, UR4, RZ ;  /* 0x000000040c037c24 */ /* 0x000fe2000f8e02ff */
[----:B------:R-:W-:Y:S01]  /*2150*/  ULDC UR4, c[0x0][0x2f4] ;  /* 0x0000bd0000047ab9 */ /* 0x000fe20000000800 */
[----:B------:R-:W-:Y:S01]  /*2160*/  IMAD.WIDE.U32 R14, R17, R4, R18 ;  /* 0x00000004110e7225 */ /* 0x000fe200078e0012 */
[----:B------:R-:W-:-:S03]  /*2170*/  ISETP.GE.AND P2, PT, R67, UR4, PT ;  /* 0x0000000443007c0c */ /* 0x000fc6000bf46270 */
[----:B------:R-:W-:Y:S01]  /*2180*/  IMAD.IADD R11, R11, 0x1, R31 ;  /* 0x000000010b0b7824 */ /* 0x000fe200078e021f */
[----:B------:R-:W-:Y:S01]  /*2190*/  IADD3 R15, R31, R15, RZ ;  /* 0x0000000f1f0f7210 */ /* 0x000fe20007ffe0ff */
[----:B------:R-:W-:Y:S01]  /*21a0*/  IMAD R37, R35, UR5, R3 ;  /* 0x0000000523257c24 */ /* 0x000fe2000f8e0203 */
[----:B------:R-:W-:Y:S01]  /*21b0*/  SEL R3, R39, RZ, P0 ;  /* 0x000000ff27037207 */ /* 0x000fe20000000000 */
[----:B-----5:R-:W-:Y:S01]  /*21c0*/  IMAD.WIDE.U32 R30, R24, R4, R10 ;  /* 0x00000004181e7225 */ /* 0x020fe200078e000a */
[----:B------:R-:W-:Y:S01]  /*21d0*/  @!P6 BAR.SYNC.DEFER_BLOCKING 0x9, 0x100 ;  /* 0x024400000000eb1d */ /* 0x000fe20000010000 */
[C---:B------:R-:W-:Y:S02]  /*21e0*/  IADD3 R10, P1, R17.reuse, R32, RZ ;  /* 0x00000020110a7210 */ /* 0x040fe40007f3e0ff */
[----:B------:R-:W-:-:S04]  /*21f0*/  IMAD.WIDE.U32 R6, R17, R72, R152 ;  /* 0x0000004811067225 */ /* 0x000fc800078e0098 */
[----:B------:R-:W-:-:S04]  /*2200*/  IMAD.WIDE.U32 R12, R17, R72, R18 ;  /* 0x00000048110c7225 */ /* 0x000fc800078e0012 */
[----:B------:R-:W-:Y:S02]  /*2210*/  IMAD.IADD R3, R18, 0x1, R3 ;  /* 0x0000000112037824 */ /* 0x000fe400078e0203 */
[----:B------:R-:W-:Y:S01]  /*2220*/  IMAD.X R11, R40, 0x1, R41, P1 ;  /* 0x00000001280b7824 */ /* 0x000fe200008e0629 */
[----:B------:R-:W-:Y:S01]  /*2230*/  ISETP.GE.AND P1, PT, R18, UR4, PT ;  /* 0x0000000412007c0c */ /* 0x000fe2000bf26270 */
[----:B------:R-:W-:Y:S01]  /*2240*/  IMAD.IADD R7, R7, 0x1, R21 ;  /* 0x0000000107077824 */ /* 0x000fe200078e0215 */
[----:B------:R-:W-:Y:S01]  /*2250*/  SHF.R.S32.HI R0, RZ, 0x1f, R3 ;  /* 0x0000001fff007819 */ /* 0x000fe20000011403 */
[----:B------:R-:W-:Y:S01]  /*2260*/  IMAD.IADD R13, R21, 0x1, R13 ;  /* 0x00000001150d7824 */ /* 0x000fe200078e020d */
[----:B------:R-:W-:Y:S01]  /*2270*/  SHF.R.S32.HI R21, RZ, 0x1f, R24 ;  /* 0x0000001fff157819 */ /* 0x000fe20000011418 */
[----:B------:R-:W-:Y:S01]  /*2280*/  VIADD R40, R17, 0x60 ;  /* 0x0000006011287836 */ /* 0x000fe20000000000 */
[----:B------:R-:W-:Y:S01]  /*2290*/  LEA.HI R0, R0, R3, RZ, 0x3 ;  /* 0x0000000300007211 */ /* 0x000fe200078f18ff */
[----:B------:R-:W-:-:S03]  /*22a0*/  IMAD.WIDE.U32 R56, R24, R72, R6 ;  /* 0x0000004818387225 */ /* 0x000fc600078e0006 */
[----:B------:R-:W-:Y:S01]  /*22b0*/  SHF.R.S32.HI R6, RZ, 0x3, R0 ;  /* 0x00000003ff067819 */ /* 0x000fe20000011400 */
[----:B------:R-:W-:Y:S02]  /*22c0*/  IMAD.SHL.U32 R40, R40, 0x40, RZ ;  /* 0x0000004028287824 */ /* 0x000fe400078e00ff */
[C---:B------:R-:W-:Y:S02]  /*22d0*/  IMAD R3, R21.reuse, R72, RZ ;  /* 0x0000004815037224 */ /* 0x040fe400078e02ff */
[-C--:B------:R-:W-:Y:S01]  /*22e0*/  IMAD R21, R21, R4.reuse, RZ ;  /* 0x0000000415157224 */ /* 0x080fe200078e02ff */
[----:B------:R-:W-:Y:S01]  /*22f0*/  LOP3.LUT R40, R40, 0x1c0, RZ, 0xc0, !PT ;  /* 0x000001c028287812 */ /* 0x000fe200078ec0ff */
[----:B------:R-:W-:Y:S02]  /*2300*/  IMAD.SHL.U32 R69, R4, 0x80, RZ ;  /* 0x0000008004457824 */ /* 0x000fe400078e00ff */
[C---:B------:R-:W-:Y:S02]  /*2310*/  IMAD R7, R24.reuse, R5, R21 ;  /* 0x0000000518077224 */ /* 0x040fe400078e0215 */
[----:B------:R-:W-:Y:S01]  /*2320*/  IMAD.WIDE.U32 R20, R24, R4, R14 ;  /* 0x0000000418147225 */ /* 0x000fe200078e000e */
[----:B------:R-:W-:-:S03]  /*2330*/  LOP3.LUT R4, R40, 0x38, R0, 0xf8, !PT ;  /* 0x0000003828047812 */ /* 0x000fc600078ef800 */
[----:B------:R-:W-:Y:S02]  /*2340*/  VIADD R40, R17, 0x60 ;  /* 0x0000006011287836 */ /* 0x000fe40000000000 */
[----:B------:R-:W-:Y:S01]  /*2350*/  IMAD R61, R24, R73, R3 ;  /* 0x00000049183d7224 */ /* 0x000fe200078e0203 */
[----:B------:R-:W-:Y:S01]  /*2360*/  LOP3.LUT R3, R71, 0x18, R18, 0xf8, !PT ;  /* 0x0000001847037812 */ /* 0x000fe200078ef812 */
[----:B------:R-:W-:Y:S01]  /*2370*/  IMAD.SHL.U32 R40, R40, 0x40, RZ ;  /* 0x0000004028287824 */ /* 0x000fe200078e00ff */
[----:B------:R-:W-:Y:S01]  /*2380*/  SHF.L.U64.HI R73, R72, 0x7, R73 ;  /* 0x0000000748497819 */ /* 0x000fe20000010249 */
[----:B------:R-:W-:Y:S01]  /*2390*/  IMAD.WIDE.U32 R34, R24, R72, R12 ;  /* 0x0000004818227225 */ /* 0x000fe200078e000c */
[----:B------:R-:W-:Y:S02]  /*23a0*/  LOP3.LUT R3, R3, R68, RZ, 0x3c, !PT ;  /* 0x0000004403037212 */ /* 0x000fe400078e3cff */
[----:B------:R-:W-:Y:S01]  /*23b0*/  LOP3.LUT R40, R40, 0x1c0, RZ, 0xc0, !PT ;  /* 0x000001c028287812 */ /* 0x000fe200078ec0ff */
[----:B------:R-:W-:-:S02]  /*23c0*/  IMAD.IADD R60, R31, 0x1, R7 ;  /* 0x000000011f3c7824 */ /* 0x000fc400078e0207 */
[----:B------:R-:W-:Y:S01]  /*23d0*/  IMAD R63, R38, 0x200, R3 ;  /* 0x00000200263f7824 */ /* 0x000fe200078e0203 */
[----:B------:R-:W-:Y:S01]  /*23e0*/  LOP3.LUT R3, R71, 0x38, R0, 0xf8, !PT ;  /* 0x0000003847037812 */ /* 0x000fe200078ef800 */
[----:B------:R-:W-:Y:S01]  /*23f0*/  IMAD.IADD R32, R7, 0x1, R21 ;  /* 0x0000000107207824 */ /* 0x000fe200078e0215 */
[----:B------:R-:W-:Y:S01]  /*2400*/  SHF.R.U32.HI R40, RZ, 0x3, R40 ;  /* 0x00000003ff287819 */ /* 0x000fe20000011628 */
[----:B------:R-:W-:Y:S01]  /*2410*/  IMAD.IADD R62, R57, 0x1, R61 ;  /* 0x00000001393e7824 */ /* 0x000fe200078e023d */
[----:B------:R-:W-:Y:S01]  /*2420*/  LOP3.LUT R3, R3, R68, RZ, 0x3c, !PT ;  /* 0x0000004403037212 */ /* 0x000fe200078e3cff */
[----:B------:R-:W-:Y:S01]  /*2430*/  IMAD.SHL.U32 R74, R74, 0x80, RZ ;  /* 0x000000804a4a7824 */ /* 0x000fe200078e00ff */
[----:B------:R-:W-:Y:S01]  /*2440*/  LOP3.LUT R12, R4, R40, RZ, 0x3c, !PT ;  /* 0x00000028040c7212 */ /* 0x000fe200078e3cff */
[----:B------:R-:W-:Y:S01]  /*2450*/  IMAD.SHL.U32 R72, R72, 0x80, RZ ;  /* 0x0000008048487824 */ /* 0x000fe200078e00ff */
[----:B------:R-:W-:Y:S01]  /*2460*/  LOP3.LUT R7, R0, 0xfffffff8, RZ, 0xc0, !PT ;  /* 0xfffffff800077812 */ /* 0x000fe200078ec0ff */
[----:B------:R-:W-:Y:S01]  /*2470*/  IMAD R4, R38, 0x200, R3 ;  /* 0x0000020026047824 */ /* 0x000fe200078e0203 */
[----:B------:R-:W-:Y:S01]  /*2480*/  IADD3 R61, R61, R35, RZ ;  /* 0x000000233d3d7210 */ /* 0x000fe20007ffe0ff */
[----:B------:R-:W-:Y:S01]  /*2490*/  IMAD.IADD R3, R36, 0x1, R12 ;  /* 0x0000000124037824 */ /* 0x000fe200078e020c */
[----:B------:R-:W-:Y:S01]  /*24a0*/  SHF.R.S32.HI R5, RZ, 0x1f, R7 ;  /* 0x0000001fff057819 */ /* 0x000fe20000011407 */
[----:B0-----:R-:W-:-:S07]  /*24b0*/  IMAD.IADD R0, R59, 0x1, R37 ;  /* 0x000000013b007824 */ /* 0x001fce00078e0225 */
.L_x_1387:
[----:B------:R-:W2:Y:S01]  /*24c0*/  LDL R39, [R1+0x48] ;  /* 0x0000480001277983 */ /* 0x000ea20000100800 */
[----:B0-----:R-:W0:Y:S03]  /*24d0*/  LDC.64 R86, c[0x0][0x300] ;  /* 0x0000c000ff567b82 */ /* 0x001e260000000a00 */
[----:B------:R-:W3:Y:S01]  /*24e0*/  LDL.LU R38, [R1] ;  /* 0x0000000001267983 */ /* 0x000ee20000300800 */
[----:B------:R-:W-:Y:S01]  /*24f0*/  VIADD R36, R26, 0xffffffff ;  /* 0xffffffff1a247836 */ /* 0x000fe20000000000 */
[----:B------:R-:W-:Y:S05]  /*2500*/  YIELD ;  /* 0x0000000000007946 */ /* 0x000fea0003800000 */
[----:B------:R-:W1:Y:S01]  /*2510*/  LDC.64 R80, c[0x0][0x2e8] ;  /* 0x0000ba00ff507b82 */ /* 0x000e620000000a00 */
[----:B------:R-:W-:Y:S01]  /*2520*/  SHF.R.S32.HI R79, RZ, 0x1f, R36 ;  /* 0x0000001fff4f7819 */ /* 0x000fe20000011424 */
[-C--:B------:R-:W-:Y:S01]  /*2530*/  IMAD R13, R75, R36.reuse, RZ ;  /* 0x000000244b0d7224 */ /* 0x080fe200078e02ff */
[----:B------:R-:W-:Y:S01]  /*2540*/  BSSY B0, `(.L_x_1338) ;  /* 0x00002d7000007945 */ /* 0x000fe20003800000 */
[----:B------:R-:W-:-:S04]  /*2550*/  IMAD.WIDE.U32 R14, R74, R36, RZ ;  /* 0x000000244a0e7225 */ /* 0x000fc800078e00ff */
[----:B------:R-:W-:Y:S01]  /*2560*/  IMAD R13, R79, R74, R13 ;  /* 0x0000004a4f0d7224 */ /* 0x000fe200078e020d */
[----:B------:R-:W-:Y:S01]  /*2570*/  IADD3 R26, P3, R77, R14, RZ ;  /* 0x0000000e4d1a7210 */ /* 0x000fe20007f7e0ff */
[----:B------:R-:W-:Y:S01]  /*2580*/  IMAD.MOV.U32 R84, RZ, RZ, R14 ;  /* 0x000000ffff547224 */ /* 0x000fe200078e000e */
[----:B------:R-:W4:Y:S01]  /*2590*/  LDC R88, c[0x0][0x3f4] ;  /* 0x0000fd00ff587b82 */ /* 0x000f220000000800 */
[----:B------:R-:W-:Y:S02]  /*25a0*/  IMAD.IADD R85, R15, 0x1, R13 ;  /* 0x000000010f557824 */ /* 0x000fe400078e020d */
[----:B0-----:R-:W-:Y:S02]  /*25b0*/  IMAD R37, R87, 0x60, RZ ;  /* 0x0000006057257824 */ /* 0x001fe400078e02ff */
[----:B------:R-:W-:-:S03]  /*25c0*/  IMAD.WIDE.U32 R12, R86, 0x60, R84 ;  /* 0x00000060560c7825 */ /* 0x000fc600078e0054 */
[----:B------:R-:W-:Y:S01]  /*25d0*/  IADD3 R15, P4, R77, R12, RZ ;  /* 0x0000000c4d0f7210 */ /* 0x000fe20007f9e0ff */
[----:B------:R-:W-:-:S03]  /*25e0*/  IMAD R12, R22, 0x2000, R63 ;  /* 0x00002000160c7824 */ /* 0x000fc600078e023f */
[----:B------:R-:W-:Y:S01]  /*25f0*/  IADD3.X R14, R76, R13, R37, P4, !PT ;  /* 0x0000000d4c0e7210 */ /* 0x000fe200027fe425 */
[C---:B------:R-:W-:Y:S01]  /*2600*/  VIADD R82, R12.reuse, 0x20 ;  /* 0x000000200c527836 */ /* 0x040fe20000000000 */
[----:B-1----:R-:W-:Y:S01]  /*2610*/  LEA R40, P4, R15, R80, 0x1 ;  /* 0x000000500f287211 */ /* 0x002fe200078808ff */
[----:B------:R-:W-:Y:S01]  /*2620*/  IMAD R83, R12, 0x2, R25 ;  /* 0x000000020c537824 */ /* 0x000fe200078e0219 */
[----:B------:R-:W-:Y:S02]  /*2630*/  IADD3.X R13, R85, R76, RZ, P3, !PT ;  /* 0x0000004c550d7210 */ /* 0x000fe40001ffe4ff */
[----:B------:R-:W-:Y:S02]  /*2640*/  LEA.HI.X R41, R15, R81, R14, 0x1, P4 ;  /* 0x000000510f297211 */ /* 0x000fe400020f0c0e */
[----:B------:R-:W-:Y:S02]  /*2650*/  ISETP.GT.AND P4, PT, R36, R27, PT ;  /* 0x0000001b2400720c */ /* 0x000fe40003f84270 */
[----:B------:R-:W-:-:S04]  /*2660*/  LEA R42, P3, R26, R80, 0x1 ;  /* 0x000000501a2a7211 */ /* 0x000fc800078608ff */
[----:B------:R-:W-:Y:S01]  /*2670*/  LEA.HI.X R43, R26, R81, R13, 0x1, P3 ;  /* 0x000000511a2b7211 */ /* 0x000fe200018f0c0d */
[----:B------:R-:W-:Y:S01]  /*2680*/  IMAD.MOV.U32 R26, RZ, RZ, R36 ;  /* 0x000000ffff1a7224 */ /* 0x000fe200078e0024 */
[----:B----4-:R-:W-:Y:S02]  /*2690*/  ISETP.GE.AND P3, PT, R88, 0x1, PT ;  /* 0x000000015800780c */ /* 0x010fe40003f66270 */
[----:B--2---:R-:W-:Y:S02]  /*26a0*/  LOP3.LUT P5, RZ, R39, 0x4, RZ, 0xc0, !PT ;  /* 0x0000000427ff7812 */ /* 0x004fe400078ac0ff */
[----:B---3--:R-:W-:-:S04]  /*26b0*/  LOP3.LUT R38, R38, 0xfffffffd, RZ, 0xc0, !PT ;  /* 0xfffffffd26267812 */ /* 0x008fc800078ec0ff */
[----:B------:R-:W-:-:S05]  /*26c0*/  @P4 LOP3.LUT R38, R38, 0x2, RZ, 0xfc, !PT ;  /* 0x0000000226264812 */ /* 0x000fca00078efcff */
[----:B------:R0:W-:Y:S02]  /*26d0*/  STL [R1], R38 ;  /* 0x0000002601007387 */ /* 0x0001e40000100800 */
[----:B------:R-:W-:-:S04]  /*26e0*/  @P5 VIADD R82, R12, 0xffffffe0 ;  /* 0xffffffe00c525836 */ /* 0x000fc80000000000 */
[----:B------:R-:W-:Y:S01]  /*26f0*/  IMAD R82, R82, 0x2, R25 ;  /* 0x0000000252527824 */ /* 0x000fe200078e0219 */
[----:B------:R-:W-:Y:S06]  /*2700*/  @!P3 BRA `(.L_x_1339) ;  /* 0x000000280078b947 */ /* 0x000fec0003800000 */
[----:B------:R-:W-:Y:S01]  /*2710*/  ULDC.U8 UR4, c[0x0][0x410] ;  /* 0x0001040000047ab9 */ /* 0x000fe20000000000 */
[-C--:B------:R-:W-:Y:S01]  /*2720*/  IMAD R13, R73, R36.reuse, RZ ;  /* 0x00000024490d7224 */ /* 0x080fe200078e02ff */
[----:B------:R-:W-:Y:S01]  /*2730*/  ISETP.NE.AND P3, PT, RZ, UR4, PT ;  /* 0x00000004ff007c0c */ /* 0x000fe2000bf65270 */
[----:B------:R-:W-:Y:S02]  /*2740*/  IMAD R12, R70, R36, RZ ;  /* 0x00000024460c7224 */ /* 0x000fe400078e02ff */
[C---:B------:R-:W-:Y:S02]  /*2750*/  IMAD R13, R79.reuse, R72, R13 ;  /* 0x000000484f0d7224 */ /* 0x040fe400078e020d */
[----:B------:R-:W-:Y:S02]  /*2760*/  IMAD R90, R26, -0x80, R29 ;  /* 0xffffff801a5a7824 */ /* 0x000fe400078e021d */
[----:B------:R-:W-:Y:S02]  /*2770*/  IMAD R79, R79, R69, R12 ;  /* 0x000000454f4f7224 */ /* 0x000fe400078e020c */
[----:B------:R-:W-:Y:S01]  /*2780*/  IMAD.WIDE.U32 R50, R72, R36, RZ ;  /* 0x0000002448327225 */ /* 0x000fe200078e00ff */
[----:B------:R-:W-:-:S03]  /*2790*/  VIMNMX R90, R90, 0x80, PT ;  /* 0x000000805a5a7848 */ /* 0x000fc60003fe0100 */
[----:B------:R-:W-:-:S04]  /*27a0*/  IMAD.WIDE.U32 R48, R69, R36, RZ ;  /* 0x0000002445307225 */ /* 0x000fc800078e00ff */
[----:B------:R-:W-:Y:S02]  /*27b0*/  IMAD.IADD R89, R51, 0x1, R13 ;  /* 0x0000000133597824 */ /* 0x000fe400078e020d */
[----:B------:R-:W-:Y:S01]  /*27c0*/  IMAD.IADD R79, R49, 0x1, R79 ;  /* 0x00000001314f7824 */ /* 0x000fe200078e024f */
[----:B------:R-:W-:Y:S06]  /*27d0*/  @!P3 BRA `(.L_x_1340) ;  /* 0x0000001000c8b947 */ /* 0x000fec0003800000 */
[----:B------:R1:W5:Y:S01]  /*27e0*/  LDL R91, [R1+0x14] ;  /* 0x00001400015b7983 */ /* 0x0003620000100800 */
        /* <DEDUP_REMOVED lines=10> */
[----:B-1----:R-:W-:Y:S06]  /*2890*/  @P4 BRA `(.L_x_1342) ;  /* 0x0000000000504947 */ /* 0x002fec0003800000 */
[----:B------:R-:W-:Y:S01]  /*28a0*/  IADD3 R13, P3, R56, R50, RZ ;  /* 0x00000032380d7210 */ /* 0x000fe20007f7e0ff */
[----:B------:R-:W-:Y:S01]  /*28b0*/  ULDC.64 UR4, c[0x0][0x3e8] ;  /* 0x0000fa0000047ab9 */ /* 0x000fe20000000a00 */
[----:B------:R-:W-:Y:S02]  /*28c0*/  CS2R R80, SRZ ;  /* 0x0000000000507805 */ /* 0x000fe4000001ff00 */
[----:B------:R-:W-:Y:S01]  /*28d0*/  CS2R R84, SRZ ;  /* 0x0000000000547805 */ /* 0x000fe2000001ff00 */
[----:B------:R-:W-:Y:S01]  /*28e0*/  IMAD.X R14, R89, 0x1, R62, P3 ;  /* 0x00000001590e7824 */ /* 0x000fe200018e063e */
        /* <DEDUP_REMOVED lines=11> */
[----:B------:R0:W5:Y:S02]  /*29a0*/  @!P3 LDG.E.64 R84, desc[UR38][R14.64] ;  /* 0x000000260e54b981 */ /* 0x000164000c1e1b00 */
[----:B-----5:R-:W-:-:S13]  /*29b0*/  ISETP.GE.AND P3, PT, R91, R88, PT ;  /* 0x000000585b00720c */ /* 0x020fda0003f66270 */
[----:B------:R0:W5:Y:S04]  /*29c0*/  @!P3 LDG.E.64 R52, desc[UR38][R12.64+0x20] ;  /* 0x000020260c34b981 */ /* 0x000168000c1e1b00 */
[----:B------:R0:W5:Y:S02]  /*29d0*/  @!P3 LDG.E.64 R54, desc[UR38][R14.64+0x20] ;  /* 0x000020260e36b981 */ /* 0x000164000c1e1b00 */
.L_x_1342:
[----:B------:R-:W-:Y:S05]  /*29e0*/  BSYNC B1 ;  /* 0x0000000000017941 */ /* 0x000fea0003800000 */
.L_x_1341:
        /* <DEDUP_REMOVED lines=34> */
.L_x_1344:
[----:B------:R-:W-:Y:S05]  /*2c10*/  BSYNC B1 ;  /* 0x0000000000017941 */ /* 0x000fea0003800000 */
.L_x_1343:
[----:B0-----:R-:W-:Y:S01]  /*2c20*/  IMAD.MOV.U32 R12, RZ, RZ, R80 ;  /* 0x000000ffff0c7224 */ /* 0x001fe200078e0050 */
[----:B------:R-:W-:Y:S01]  /*2c30*/  UISETP.NE.AND UP0, UPT, UR37, 0x3, UPT ;  /* 0x000000032500788c */ /* 0x000fe2000bf05270 */
[----:B------:R-:W-:Y:S01]  /*2c40*/  IMAD.MOV.U32 R13, RZ, RZ, R81 ;  /* 0x000000ffff0d7224 */ /* 0x000fe200078e0051 */
[----:B------:R-:W-:Y:S01]  /*2c50*/  PRMT R87, R87, 0x5410, R86 ;  /* 0x0000541057577816 */ /* 0x000fe20000000056 */
[----:B------:R-:W-:Y:S02]  /*2c60*/  IMAD.MOV.U32 R14, RZ, RZ, R84 ;  /* 0x000000ffff0e7224 */ /* 0x000fe400078e0054 */
[----:B------:R-:W-:Y:S01]  /*2c70*/  IMAD.MOV.U32 R15, RZ, RZ, R85 ;  /* 0x000000ffff0f7224 */ /* 0x000fe200078e0055 */
[----:B------:R-:W-:Y:S01]  /*2c80*/  PRMT R97, R12, 0x5410, R13 ;  /* 0x000054100c617816 */ /* 0x000fe2000000000d */
[----:B------:R-:W-:Y:S01]  /*2c90*/  IMAD.MOV.U32 R12, RZ, RZ, R54 ;  /* 0x000000ffff0c7224 */ /* 0x000fe200078e0036 */
[----:B------:R-:W-:Y:S01]  /*2ca0*/  PRMT R86, R87, 0x7610, R86 ;  /* 0x0000761057567816 */ /* 0x000fe20000000056 */
[----:B------:R-:W-:Y:S01]  /*2cb0*/  IMAD.MOV.U32 R13, RZ, RZ, R55 ;  /* 0x000000ffff0d7224 */ /* 0x000fe200078e0037 */
[----:B------:R-:W-:-:S02]  /*2cc0*/  PLOP3.LUT P3, PT, PT, PT, UP0, 0x80, 0x0 ;  /* 0x000000000000781c */ /* 0x000fc40003f6f008 */
[----:B------:R-:W-:Y:S01]  /*2cd0*/  PRMT R87, R12, 0x7610, R87 ;  /* 0x000076100c577816 */ /* 0x000fe20000000057 */
[----:B-----5:R-:W-:Y:S01]  /*2ce0*/  IMAD.MOV.U32 R12, RZ, RZ, R36 ;  /* 0x000000ffff0c7224 */ /* 0x020fe200078e0024 */
[----:B------:R-:W-:Y:S01]  /*2cf0*/  PRMT R86, R86, 0x5410, R13 ;  /* 0x0000541056567816 */ /* 0x000fe2000000000d */
[----:B------:R-:W-:Y:S01]  /*2d00*/  IMAD.MOV.U32 R13, RZ, RZ, R37 ;  /* 0x000000ffff0d7224 */ /* 0x000fe200078e0025 */
[----:B------:R-:W-:Y:S01]  /*2d10*/  PRMT R101, R14, 0x5410, R15 ;  /* 0x000054100e657816 */ /* 0x000fe2000000000f */
[----:B------:R-:W-:Y:S02]  /*2d20*/  IMAD.MOV.U32 R14, RZ, RZ, R44 ;  /* 0x000000ffff0e7224 */ /* 0x000fe400078e002c */
[----:B------:R-:W-:Y:S01]  /*2d30*/  IMAD.MOV.U32 R15, RZ, RZ, R45 ;  /* 0x000000ffff0f7224 */ /* 0x000fe200078e002d */
[----:B------:R-:W-:Y:S01]  /*2d40*/  PRMT R48, R12, 0x5410, R13 ;  /* 0x000054100c307816 */ /* 0x000fe2000000000d */
[----:B------:R-:W-:Y:S01]  /*2d50*/  IMAD.MOV.U32 R13, RZ, RZ, R39 ;  /* 0x000000ffff0d7224 */ /* 0x000fe200078e0027 */
[----:B------:R-:W-:-:S02]  /*2d60*/  MOV R12, R38 ;  /* 0x00000026000c7202 */ /* 0x000fc40000000f00 */
[----:B------:R-:W-:Y:S01]  /*2d70*/  PRMT R50, R14, 0x5410, R15 ;  /* 0x000054100e327816 */ /* 0x000fe2000000000f */
[----:B------:R-:W-:Y:S01]  /*2d80*/  IMAD.MOV.U32 R14, RZ, RZ, R46 ;  /* 0x000000ffff0e7224 */ /* 0x000fe200078e002e */
[----:B------:R-:W-:Y:S01]  /*2d90*/  PRMT R49, R12, 0x5410, R13 ;  /* 0x000054100c317816 */ /* 0x000fe2000000000d */
[----:B------:R-:W-:-:S05]  /*2da0*/  IMAD.MOV.U32 R15, RZ, RZ, R47 ;  /* 0x000000ffff0f7224 */ /* 0x000fca00078e002f */
[----:B------:R-:W-:Y:S01]  /*2db0*/  PRMT R51, R14, 0x5410, R15 ;  /* 0x000054100e337816 */ /* 0x000fe2000000000f */
[----:B------:R-:W-:Y:S06]  /*2dc0*/  @!P3 BRA `(.L_x_1345) ;  /* 0x000000000004b947 */ /* 0x000fec0003800000 */
[----:B------:R-:W-:Y:S01]  /*2dd0*/  BPT.TRAP 0x1 ;  /* 0x000000040000795c */ /* 0x000fe20000300000 */
.L_x_1345:
[----:B------:R-:W2:Y:S01]  /*2de0*/  LDL R12, [R1+0x10] ;  /* 0x00001000010c7983 */ /* 0x000ea20000100800 */
[----:B------:R-:W-:Y:S01]  /*2df0*/  IMAD R79, R22, 0x8, R2 ;  /* 0x00000008164f7824 */ /* 0x000fe200078e0202 */
[----:B------:R-:W-:Y:S01]  /*2e00*/  BSSY B1, `(.L_x_1346) ;  /* 0x0000004000017945 */ /* 0x000fe20003800000 */
[----:B--2---:R-:W-:-:S04]  /*2e10*/  SHF.L.U32 R91, R12, 0x1f, RZ ;  /* 0x0000001f0c5b7819 */ /* 0x004fc800000006ff */
[----:B------:R-:W0:Y:S02]  /*2e20*/  SYNCS.PHASECHK.TRANS64.TRYWAIT P6, [R79+URZ+0x16890], R91 ;  /* 0x0168905b4f0075a7 */ /* 0x000e2400080c017f */
[----:B0-----:R-:W-:Y:S05]  /*2e30*/  @!P6 BRA `(.L_x_1347) ;  /* 0x000001c400f4e947 */ /* 0x001fea0003800000 */
.L_x_1672:
[----:B------:R-:W-:Y:S05]  /*2e40*/  BSYNC B1 ;  /* 0x0000000000017941 */ /* 0x000fea0003800000 */
.L_x_1346:
        /* <DEDUP_REMOVED lines=20> */
[----:B------:R-:W-:Y:S02]  /*2f90*/  HADD2.F32 R15, -RZ, R15.H0_H0 ;  /* 0x2000000fff0f7230 */ /* 0x000fe40000004100 */
[----:B------:R-:W-:Y:S01]  /*2fa0*/  FMUL.FTZ R85, R13, R85 ;  /* 0x000000550d557220 */ /* 0x000fe20000410000 */
[----:B------:R-:W-:Y:S02]  /*2fb0*/  HADD2.F32 R94, -RZ, R94.H0_H0 ;  /* 0x2000005eff5e7230 */ /* 0x000fe40000004100 */
[----:B------:R-:W-:Y:S01]  /*2fc0*/  FMUL.FTZ R100, R81, R96 ;  /* 0x0000006051647220 */ /* 0x000fe20000410000 */
[----:B------:R-:W-:Y:S01]  /*2fd0*/  FFMA.FTZ R98, R13, R84, -R98 ;  /* 0x000000540d627223 */ /* 0x000fe20000010862 */
[----:B------:R-:W-:Y:S01]  /*2fe0*/  FMUL.FTZ R96, R15, R96 ;  /* 0x000000600f607220 */ /* 0x000fe20000410000 */
[----:B------:R-:W-:Y:S01]  /*2ff0*/  FFMA.FTZ R95, R14, R84, R85 ;  /* 0x000000540e5f7223 */ /* 0x000fe20000010055 */
[----:B------:R-:W-:-:S02]  /*3000*/  HADD2.F32 R84, -RZ, R101.H0_H0 ;  /* 0x20000065ff547230 */ /* 0x000fc40000004100 */
[-C--:B------:R-:W-:Y:S01]  /*3010*/  FFMA.FTZ R100, R15, R94.reuse, -R100 ;  /* 0x0000005e0f647223 */ /* 0x080fe20000010864 */
[----:B------:R-:W-:Y:S02]  /*3020*/  HADD2.F32 R85, -RZ, R101.H1_H1 ;  /* 0x30000065ff557230 */ /* 0x000fe40000004100 */
[----:B------:R-:W-:Y:S01]  /*3030*/  FFMA.FTZ R99, R81, R94, R96 ;  /* 0x0000005e51637223 */ /* 0x000fe20000010060 */
[----:B------:R-:W-:Y:S02]  /*3040*/  HADD2.F32 R13, -RZ, R12.H1_H1 ;  /* 0x3000000cff0d7230 */ /* 0x000fe40000004100 */
[----:B------:R-:W-:Y:S02]  /*3050*/  HADD2.F32 R14, -RZ, R80.H1_H1 ;  /* 0x30000050ff0e7230 */ /* 0x000fe40000004100 */
[----:B------:R-:W-:Y:S02]  /*3060*/  HADD2.F32 R12, -RZ, R12.H0_H0 ;  /* 0x2000000cff0c7230 */ /* 0x000fe40000004100 */
[----:B------:R-:W-:Y:S01]  /*3070*/  FMUL.FTZ R89, R13, R84 ;  /* 0x000000540d597220 */ /* 0x000fe20000410000 */
[----:B------:R-:W-:-:S02]  /*3080*/  HADD2.F32 R80, -RZ, R80.H0_H0 ;  /* 0x20000050ff507230 */ /* 0x000fc40000004100 */
[--C-:B------:R-:W-:Y:S02]  /*3090*/  HADD2.F32 R15, -RZ, R97.reuse.H0_H0 ;  /* 0x20000061ff0f7230 */ /* 0x100fe40000004100 */
[----:B------:R-:W-:Y:S01]  /*30a0*/  FMUL.FTZ R84, R12, R84 ;  /* 0x000000540c547220 */ /* 0x000fe20000410000 */
[----:B------:R-:W-:Y:S02]  /*30b0*/  HADD2.F32 R81, -RZ, R97.H1_H1 ;  /* 0x30000061ff517230 */ /* 0x000fe40000004100 */
[-C--:B------:R-:W-:Y:S01]  /*30c0*/  FMUL.FTZ R97, R14, R85.reuse ;  /* 0x000000550e617220 */ /* 0x080fe20000410000 */
        /* <DEDUP_REMOVED lines=9> */
.L_x_1353:
[----:B------:R-:W-:Y:S05]  /*3160*/  BSYNC B3 ;  /* 0x0000000000037941 */ /* 0x000fea0003800000 */
.L_x_1352:
[----:B--2---:R1:W-:Y:S02]  /*3170*/  STG.E.128 desc[UR38][R42.64], R12 ;  /* 0x0000000c2a007986 */ /* 0x0043e4000c101d26 */
.L_x_1351:
[----:B------:R-:W-:Y:S05]  /*3180*/  BSYNC B2 ;  /* 0x0000000000027941 */ /* 0x000fea0003800000 */
.L_x_1350:
[----:B------:R-:W-:Y:S05]  /*3190*/  @P2 BRA `(.L_x_1349) ;  /* 0x0000000000c02947 */ /* 0x000fea0003800000 */
[----:B------:R-:W2:Y:S01]  /*31a0*/  LDL R80, [R1+0x14] ;  /* 0x0000140001507983 */ /* 0x000ea20000100800 */
[----:B------:R-:W-:Y:S03]  /*31b0*/  BSSY B2, `(.L_x_1354) ;  /* 0x000002d000027945 */ /* 0x000fe60003800000 */
[----:B-1----:R1:W3:Y:S01]  /*31c0*/  LDS.128 R12, [R82+0xe000] ;  /* 0x00e00000520c7984 */ /* 0x0022e20000000c00 */
[----:B--2---:R-:W-:-:S13]  /*31d0*/  ISETP.GE.AND P4, PT, R80, R88, PT ;  /* 0x000000585000720c */ /* 0x004fda0003f86270 */
[----:B-1-3--:R-:W-:Y:S05]  /*31e0*/  @P4 BRA `(.L_x_1355) ;  /* 0x0000000000a44947 */ /* 0x00afea0003800000 */
[--C-:B------:R-:W-:Y:S01]  /*31f0*/  SHF.R.U64 R81, R52, 0x10, R53.reuse ;  /* 0x0000001034517819 */ /* 0x100fe20000001235 */
[----:B------:R-:W-:Y:S01]  /*3200*/  IMAD.MOV.U32 R52, RZ, RZ, R14 ;  /* 0x000000ffff347224 */ /* 0x000fe200078e000e */
        /* <DEDUP_REMOVED lines=39> */
.L_x_1355:
[----:B------:R-:W-:Y:S05]  /*3480*/  BSYNC B2 ;  /* 0x0000000000027941 */ /* 0x000fea0003800000 */
.L_x_1354:
[----:B------:R2:W-:Y:S02]  /*3490*/  STG.E.128 desc[UR38][R42.64+0x40], R12 ;  /* 0x0000400c2a007986 */ /* 0x0005e4000c101d26 */
.L_x_1349:
[----:B------:R-:W-:Y:S05]  /*34a0*/  BSYNC B1 ;  /* 0x0000000000017941 */ /* 0x000fea0003800000 */
.L_x_1348:
        /* <DEDUP_REMOVED lines=48> */
.L_x_1360:
[----:B------:R-:W-:Y:S05]  /*37b0*/  BSYNC B2 ;  /* 0x0000000000027941 */ /* 0x000fea0003800000 */
.L_x_1359:
[----:B--2---:R3:W-:Y:S02]  /*37c0*/  STG.E.128 desc[UR38][R40.64], R12 ;  /* 0x0000000c28007986 */ /* 0x0047e4000c101d26 */
.L_x_1358:
[----:B------:R-:W-:Y:S05]  /*37d0*/  BSYNC B1 ;  /* 0x0000000000017941 */ /* 0x000fea0003800000 */
.L_x_1357:
[----:B------:R-:W-:Y:S05]  /*37e0*/  @P2 BRA `(.L_x_1356) ;  /* 0x0000001800b02947 */ /* 0x000fea0003800000 */
[----:B-12---:R-:W2:Y:S01]  /*37f0*/  LDL R42, [R1+0x14] ;  /* 0x00001400012a7983 */ /* 0x006ea20000100800 */
[----:B------:R-:W-:Y:S03]  /*3800*/  BSSY B1, `(.L_x_1361) ;  /* 0x000002d000017945 */ /* 0x000fe60003800000 */
[----:B---3--:R1:W3:Y:S01]  /*3810*/  LDS.128 R12, [R82+0x11000] ;  /* 0x01100000520c7984 */ /* 0x0082e20000000c00 */
        /* <DEDUP_REMOVED lines=43> */
.L_x_1362:
[----:B------:R-:W-:Y:S05]  /*3ad0*/  BSYNC B1 ;  /* 0x0000000000017941 */ /* 0x000fea0003800000 */
.L_x_1361:
[----:B------:R4:W-:Y:S01]  /*3ae0*/  STG.E.128 desc[UR38][R40.64+0x40], R12 ;  /* 0x0000400c28007986 */ /* 0x0009e2000c101d26 */
[----:B------:R-:W-:Y:S05]  /*3af0*/  BRA `(.L_x_1356) ;  /* 0x0000001400ec7947 */ /* 0x000fea0003800000 */
.L_x_1340:
        /* <DEDUP_REMOVED lines=29> */
[----:B------:R-:W-:Y:S01]  /*3cd0*/  IMAD.MOV.U32 R51, RZ, RZ, R89 ;  /* 0x000000ffff337224 */ /* 0x000fe200078e0059 */
[----:B------:R-:W-:Y:S01]  /*3ce0*/  MOV R49, R79 ;  /* 0x0000004f00317202 */ /* 0x000fe20000000f00 */
        /* <DEDUP_REMOVED lines=17> */
.L_x_1364:
[----:B------:R-:W-:Y:S05]  /*3e00*/  BSYNC B1 ;  /* 0x0000000000017941 */ /* 0x000fea0003800000 */
.L_x_1363:
[----:B-----5:R-:W-:Y:S01]  /*3e10*/  IMAD.MOV.U32 R48, RZ, RZ, R42 ;  /* 0x000000ffff307224 */ /* 0x020fe200078e002a */
[----:B------:R-:W-:Y:S01]  /*3e20*/  UISETP.NE.AND UP0, UPT, UR37, 0x3, UPT ;  /* 0x000000032500788c */ /* 0x000fe2000bf05270 */
[----:B------:R-:W-:Y:S02]  /*3e30*/  IMAD.MOV.U32 R49, RZ, RZ, R43 ;  /* 0x000000ffff317224 */ /* 0x000fe400078e002b */
[----:B------:R-:W-:Y:S02]  /*3e40*/  IMAD.MOV.U32 R50, RZ, RZ, R40 ;  /* 0x000000ffff327224 */ /* 0x000fe400078e0028 */
[----:B------:R-:W-:Y:S01]  /*3e50*/  IMAD.MOV.U32 R51, RZ, RZ, R41 ;  /* 0x000000ffff337224 */ /* 0x000fe200078e0029 */
[----:B------:R-:W-:Y:S02]  /*3e60*/  PLOP3.LUT P3, PT, PT, PT, UP0, 0x80, 0x0 ;  /* 0x000000000000781c */ /* 0x000fe40003f6f008 */
[----:B------:R-:W-:Y:S01]  /*3e70*/  PRMT R100, R50, 0x5410, R49 ;  /* 0x0000541032647816 */ /* 0x000fe20000000031 */
[----:B------:R-:W-:Y:S01]  /*3e80*/  IMAD.MOV.U32 R49, RZ, RZ, R47 ;  /* 0x000000ffff317224 */ /* 0x000fe200078e002f */
[----:B------:R-:W-:Y:S01]  /*3e90*/  PRMT R102, R48, 0x5410, R51 ;  /* 0x0000541030667816 */ /* 0x000fe20000000033 */
[----:B------:R-:W-:-:S02]  /*3ea0*/  IMAD.MOV.U32 R48, RZ, RZ, R46 ;  /* 0x000000ffff307224 */ /* 0x000fc400078e002e */
[----:B------:R-:W-:Y:S02]  /*3eb0*/  IMAD.MOV.U32 R50, RZ, RZ, R44 ;  /* 0x000000ffff327224 */ /* 0x000fe400078e002c */
[----:B------:R-:W-:-:S03]  /*3ec0*/  IMAD.MOV.U32 R51, RZ, RZ, R45 ;  /* 0x000000ffff337224 */ /* 0x000fc600078e002d */
[----:B------:R-:W-:Y:S01]  /*3ed0*/  PRMT R101, R50, 0x5410, R48 ;  /* 0x0000541032657816 */ /* 0x000fe20000000030 */
        /* <DEDUP_REMOVED lines=8> */
[----:B------:R-:W-:Y:S01]  /*3f60*/  PRMT R110, R51, 0x7610, R110 ;  /* 0x00007610336e7816 */ /* 0x000fe2000000006e */
[----:B------:R-:W-:Y:S01]  /*3f70*/  IMAD.MOV.U32 R50, RZ, RZ, R36 ;  /* 0x000000ffff327224 */ /* 0x000fe200078e0024 */
[----:B------:R-:W-:Y:S01]  /*3f80*/  PRMT R105, R48, 0x7610, R105 ;  /* 0x0000761030697816 */ /* 0x000fe20000000069 */
[----:B------:R-:W-:Y:S01]  /*3f90*/  IMAD.MOV.U32 R51, RZ, RZ, R37 ;  /* 0x000000ffff337224 */ /* 0x000fe200078e0025 */
[----:B------:R-:W-:-:S02]  /*3fa0*/  MOV R48, R38 ;  /* 0x0000002600307202 */ /* 0x000fc40000000f00 */
[----:B------:R-:W-:Y:S02]  /*3fb0*/  PRMT R108, R49, 0x7610, R108 ;  /* 0x00007610316c7816 */ /* 0x000fe4000000006c */
[----:B------:R-:W-:Y:S02]  /*3fc0*/  PRMT R105, R105, 0x5410, R48 ;  /* 0x0000541069697816 */ /* 0x000fe40000000030 */
[----:B------:R-:W-:Y:S02]  /*3fd0*/  PRMT R107, R50, 0x7610, R107 ;  /* 0x00007610326b7816 */ /* 0x000fe4000000006b */
[----:B------:R-:W-:Y:S01]  /*3fe0*/  PRMT R111, R51, 0x7610, R111 ;  /* 0x00007610336f7816 */ /* 0x000fe2000000006f */
[----:B------:R-:W-:Y:S06]  /*3ff0*/  @!P3 BRA `(.L_x_1365) ;  /* 0x000000000004b947 */ /* 0x000fec0003800000 */
[----:B------:R-:W-:Y:S01]  /*4000*/  BPT.TRAP 0x1 ;  /* 0x000000040000795c */ /* 0x000fe20000300000 */
.L_x_1365:
[----:B------:R-:W2:Y:S01]  /*4010*/  LDL R48, [R1+0x10] ;  /* 0x0000100001307983 */ /* 0x000ea20000100800 */
[----:B------:R-:W-:Y:S01]  /*4020*/  IMAD R79, R22, 0x8, R2 ;  /* 0x00000008164f7824 */ /* 0x000fe200078e0202 */
[----:B------:R-:W0:Y:S01]  /*4030*/  LDC R95, c[0x0][0x2f4] ;  /* 0x0000bd00ff5f7b82 */ /* 0x000e220000000800 */
[----:B------:R-:W-:Y:S01]  /*4040*/  BSSY B1, `(.L_x_1366) ;  /* 0x0000005000017945 */ /* 0x000fe20003800000 */
[----:B0-----:R-:W-:Y:S01]  /*4050*/  IMAD.IADD R97, R95, 0x1, -R64 ;  /* 0x000000015f617824 */ /* 0x001fe200078e0a40 */
[----:B--2---:R-:W-:-:S04]  /*4060*/  SHF.L.U32 R91, R48, 0x1f, RZ ;  /* 0x0000001f305b7819 */ /* 0x004fc800000006ff */
[----:B------:R-:W0:Y:S02]  /*4070*/  SYNCS.PHASECHK.TRANS64.TRYWAIT P5, [R79+URZ+0x16890], R91 ;  /* 0x0168905b4f0075a7 */ /* 0x000e2400080a017f */
[----:B0-----:R-:W-:Y:S05]  /*4080*/  @!P5 BRA `(.L_x_1367) ;  /* 0x000001b40074d947 */ /* 0x001fea0003800000 */
.L_x_1673:
[----:B------:R-:W-:Y:S05]  /*4090*/  BSYNC B1 ;  /* 0x0000000000017941 */ /* 0x000fea0003800000 */
.L_x_1366:
        /* <DEDUP_REMOVED lines=10> */
[----:B------:R-:W-:-:S03]  /*4140*/  SEL R48, R64, R97, !P0 ;  /* 0x0000006140307207 */ /* 0x000fc60004000000 */
[----:B------:R-:W-:-:S05]  /*4150*/  IMAD.IADD R99, R99, 0x1, R89 ;  /* 0x0000000163637824 */ /* 0x000fca00078e0259 */
[----:B------:R-:W-:Y:S01]  /*4160*/  IADD3.X R96, R78, R99, R5, P5, P6 ;  /* 0x000000634e607210 */ /* 0x000fe20002fec405 */
[----:B-1----:R-:W-:Y:S01]  /*4170*/  VIADD R51, R49, 0xffffff80 ;  /* 0xffffff8031337836 */ /* 0x002fe20000000000 */
[----:B------:R-:W-:-:S04]  /*4180*/  SHF.R.S32.HI R49, RZ, 0x1f, R48 ;  /* 0x0000001fff317819 */ /* 0x000fc80000011430 */
[----:B------:R-:W-:Y:S02]  /*4190*/  LEA.HI R49, R49, R48, RZ, 0x4 ;  /* 0x0000003031317211 */ /* 0x000fe400078f20ff */
[----:B------:R-:W-:Y:S02]  /*41a0*/  SHF.R.S32.HI R50, RZ, 0x1f, R51 ;  /* 0x0000001fff327819 */ /* 0x000fe40000011433 */
[----:B------:R-:W-:Y:S02]  /*41b0*/  LEA.HI.SX32 R49, R49, R6, 0x1c ;  /* 0x0000000631317211 */ /* 0x000fe400078fe2ff */
[----:B------:R-:W-:-:S03]  /*41c0*/  LEA.HI R50, R50, R51, RZ, 0x5 ;  /* 0x0000003332327211 */ /* 0x000fc600078f28ff */
[----:B------:R-:W-:Y:S01]  /*41d0*/  IMAD.SHL.U32 R98, R49, 0x8, RZ ;  /* 0x0000000831627824 */ /* 0x000fe200078e00ff */
[----:B------:R-:W-:-:S04]  /*41e0*/  SHF.R.S32.HI R50, RZ, 0x5, R50 ;  /* 0x00000005ff327819 */ /* 0x000fc80000011432 */
[----:B------:R-:W-:-:S04]  /*41f0*/  LOP3.LUT R49, R71, 0x38, R98, 0xf8, !PT ;  /* 0x0000003847317812 */ /* 0x000fc800078ef862 */
[----:B------:R-:W-:-:S05]  /*4200*/  LOP3.LUT R49, R49, R68, RZ, 0x3c, !PT ;  /* 0x0000004431317212 */ /* 0x000fca00078e3cff */
[----:B------:R-:W-:Y:S02]  /*4210*/  IMAD R51, R50, 0x200, R49 ;  /* 0x0000020032337824 */ /* 0x000fe400078e0231 */
[C---:B------:R-:W-:Y:S02]  /*4220*/  IMAD R49, R22.reuse, 0x2000, R4 ;  /* 0x0000200016317824 */ /* 0x040fe400078e0204 */
[----:B------:R-:W-:Y:S02]  /*4230*/  IMAD R51, R22, 0x2000, R51 ;  /* 0x0000200016337824 */ /* 0x000fe400078e0233 */
[----:B------:R-:W-:-:S03]  /*4240*/  IMAD R49, R49, 0x2, R2 ;  /* 0x0000000231317824 */ /* 0x000fc600078e0202 */
[----:B------:R-:W-:-:S03]  /*4250*/  LEA R52, R51, R2, 0x1 ;  /* 0x0000000233347211 */ /* 0x000fc600078e08ff */
[----:B------:R-:W1:Y:S04]  /*4260*/  LDS.128 R48, [R49+0xe400] ;  /* 0x00e4000031307984 */ /* 0x000e680000000c00 */
[----:B------:R-:W2:Y:S01]  /*4270*/  LDS.128 R52, [R52+0xe400] ;  /* 0x00e4000034347984 */ /* 0x000ea20000000c00 */
[----:B------:R-:W-:Y:S05]  /*4280*/  @P4 BRA `(.L_x_1371) ;  /* 0x00000004004c4947 */ /* 0x000fea0003800000 */
[--C-:B------:R-:W-:Y:S01]  /*4290*/  SHF.R.U64 R12, R12, 0x10, R13.reuse ;  /* 0x000000100c0c7819 */ /* 0x100fe2000000120d */
[----:B------:R-:W-:Y:S01]  /*42a0*/  HADD2.F32 R111, -RZ, R111.H0_H0 ;  /* 0x2000006fff6f7230 */ /* 0x000fe20000004100 */
[----:B------:R-:W-:Y:S01]  /*42b0*/  SHF.R.U32.HI R104, RZ, 0x10, R13 ;  /* 0x00000010ff687819 */ /* 0x000fe2000001160d */
[--C-:B--2---:R-:W-:Y:S01]  /*42c0*/  HADD2.F32 R109, -RZ, R53.reuse.H0_H0 ;  /* 0x20000035ff6d7230 */ /* 0x104fe20000004100 */
[--C-:B------:R-:W-:Y:S01]  /*42d0*/  SHF.R.U64 R13, R36, 0x10, R37.reuse ;  /* 0x00000010240d7819 */ /* 0x100fe20000001225 */
[----:B------:R-:W-:Y:S01]  /*42e0*/  HADD2.F32 R53, -RZ, R53.H1_H1 ;  /* 0x30000035ff357230 */ /* 0x000fe20000004100 */
[----:B------:R-:W-:Y:S01]  /*42f0*/  SHF.R.U32.HI R37, RZ, 0x10, R37 ;  /* 0x00000010ff257819 */ /* 0x000fe20000011625 */
[----:B------:R-:W-:Y:S01]  /*4300*/  HADD2.F32 R110, -RZ, R110.H0_H0 ;  /* 0x2000006eff6e7230 */ /* 0x000fe20000004100 */
[--C-:B------:R-:W-:Y:S01]  /*4310*/  SHF.R.U64 R14, R14, 0x10, R15.reuse ;  /* 0x000000100e0e7819 */ /* 0x100fe2000000120f */
[----:B------:R-:W-:Y:S01]  /*4320*/  HADD2.F32 R104, -RZ, R104.H0_H0 ;  /* 0x20000068ff687230 */ /* 0x000fe20000004100 */
[----:B------:R-:W-:Y:S01]  /*4330*/  SHF.R.U32.HI R36, RZ, 0x10, R15 ;  /* 0x00000010ff247819 */ /* 0x000fe2000001160f */
[----:B------:R-:W-:Y:S01]  /*4340*/  HADD2.F32 R112, -RZ, R37.H0_H0 ;  /* 0x20000025ff707230 */ /* 0x000fe20000004100 */
[--C-:B------:R-:W-:Y:S01]  /*4350*/  SHF.R.U64 R15, R38, 0x10, R39.reuse ;  /* 0x00000010260f7819 */ /* 0x100fe20000001227 */
[--C-:B-1----:R-:W-:Y:S01]  /*4360*/  HADD2.F32 R38, -RZ, R49.reuse.H0_H0 ;  /* 0x20000031ff267230 */ /* 0x102fe20000004100 */
[----:B------:R-:W-:Y:S01]  /*4370*/  SHF.R.U32.HI R106, RZ, 0x10, R39 ;  /* 0x00000010ff6a7819 */ /* 0x000fe20000011627 */
[----:B------:R-:W-:-:S02]  /*4380*/  HADD2.F32 R39, -RZ, R49.H1_H1 ;  /* 0x30000031ff277230 */ /* 0x000fc40000004100 */
[-C--:B------:R-:W-:Y:S01]  /*4390*/  FMUL.FTZ R37, R109, R111.reuse ;  /* 0x0000006f6d257220 */ /* 0x080fe20000410000 */
[-C--:B------:R-:W-:Y:S01]  /*43a0*/  FMUL.FTZ R116, R53, R112.reuse ;  /* 0x0000007035747220 */ /* 0x080fe20000410000 */
[C---:B------:R-:W-:Y:S01]  /*43b0*/  FMUL.FTZ R114, R38.reuse, R111 ;  /* 0x0000006f26727220 */ /* 0x040fe20000410000 */
[----:B------:R-:W-:Y:S02]  /*43c0*/  HADD2.F32 R49, -RZ, R51.H0_H0 ;  /* 0x20000033ff317230 */ /* 0x000fe40000004100 */
[----:B------:R-:W-:Y:S01]  /*43d0*/  FMUL.FTZ R112, R39, R112 ;  /* 0x0000007027707220 */ /* 0x000fe20000410000 */
[-C--:B------:R-:W-:Y:S01]  /*43e0*/  FFMA.FTZ R38, R38, R110.reuse, -R37 ;  /* 0x0000006e26267223 */ /* 0x080fe20000010825 */
[----:B------:R-:W-:Y:S01]  /*43f0*/  FFMA.FTZ R37, R109, R110, R114 ;  /* 0x0000006e6d257223 */ /* 0x000fe20000010072 */
[-C--:B------:R-:W-:Y:S01]  /*4400*/  FFMA.FTZ R39, R39, R104.reuse, -R116 ;  /* 0x0000006827277223 */ /* 0x080fe20000010874 */
[----:B------:R-:W-:Y:S01]  /*4410*/  FFMA.FTZ R104, R53, R104, R112 ;  /* 0x0000006835687223 */ /* 0x000fe20000010070 */
[----:B------:R-:W-:-:S02]  /*4420*/  HADD2.F32 R110, -RZ, R108.H1_H1 ;  /* 0x3000006cff6e7230 */ /* 0x000fc40000004100 */
[----:B------:R-:W-:Y:S01]  /*4430*/  HADD2.F32 R108, -RZ, R108.H0_H0 ;  /* 0x2000006cff6c7230 */ /* 0x000fe20000004100 */
[----:B------:R-:W-:Y:S01]  /*4440*/  F2FP.F16.F32.PACK_AB R38, R39, R38 ;  /* 0x000000262726723e */ /* 0x000fe200000000ff */
[--C-:B------:R-:W-:Y:S01]  /*4450*/  HADD2.F32 R53, -RZ, R55.reuse.H0_H0 ;  /* 0x20000037ff357230 */ /* 0x100fe20000004100 */
[----:B------:R-:W-:Y:S01]  /*4460*/  F2FP.F16.F32.PACK_AB R37, R104, R37 ;  /* 0x000000256825723e */ /* 0x000fe200000000ff */
[----:B------:R-:W-:Y:S02]  /*4470*/  HADD2.F32 R112, -RZ, R106.H0_H0 ;  /* 0x2000006aff707230 */ /* 0x000fe40000004100 */
[----:B------:R-:W-:Y:S02]  /*4480*/  HADD2.F32 R106, -RZ, R36.H0_H0 ;  /* 0x20000024ff6a7230 */ /* 0x000fe40000004100 */
[-C--:B------:R-:W-:Y:S01]  /*4490*/  FMUL.FTZ R36, R53, R108.reuse ;  /* 0x0000006c35247220 */ /* 0x080fe20000410000 */
[----:B------:R-:W-:Y:S02]  /*44a0*/  HADD2.F32 R55, -RZ, R55.H1_H1 ;  /* 0x30000037ff377230 */ /* 0x000fe40000004100 */
[----:B------:R-:W-:Y:S01]  /*44b0*/  FMUL.FTZ R108, R49, R108 ;  /* 0x0000006c316c7220 */ /* 0x000fe20000410000 */
[----:B------:R-:W-:-:S02]  /*44c0*/  HADD2.F32 R51, -RZ, R51.H1_H1 ;  /* 0x30000033ff337230 */ /* 0x000fc40000004100 */
[----:B------:R-:W-:Y:S01]  /*44d0*/  FFMA.FTZ R36, R49, R110, -R36 ;  /* 0x0000006e31247223 */ /* 0x000fe20000010824 */
[----:B------:R-:W-:Y:S01]  /*44e0*/  FMUL.FTZ R114, R55, R112 ;  /* 0x0000007037727220 */ /* 0x000fe20000410000 */
[----:B------:R-:W-:Y:S01]  /*44f0*/  FFMA.FTZ R49, R53, R110, R108 ;  /* 0x0000006e35317223 */ /* 0x000fe2000001006c */
[C---:B------:R-:W-:Y:S01]  /*4500*/  FMUL.FTZ R112, R51.reuse, R112 ;  /* 0x0000007033707220 */ /* 0x040fe20000410000 */
[--C-:B------:R-:W-:Y:S02]  /*4510*/  HADD2.F32 R108, -RZ, R107.reuse.H1_H1 ;  /* 0x3000006bff6c7230 */ /* 0x100fe40000004100 */
[-C--:B------:R-:W-:Y:S01]  /*4520*/  FFMA.FTZ R51, R51, R106.reuse, -R114 ;  /* 0x0000006a33337223 */ /* 0x080fe20000010872 */
[----:B------:R-:W-:Y:S02]  /*4530*/  HADD2.F32 R110, -RZ, R107.H0_H0 ;  /* 0x2000006bff6e7230 */ /* 0x000fe40000004100 */
[----:B------:R-:W-:Y:S01]  /*4540*/  FFMA.FTZ R106, R55, R106, R112 ;  /* 0x0000006a376a7223 */ /* 0x000fe20000010070 */
[----:B------:R-:W-:-:S02]  /*4550*/  HADD2.F32 R107, -RZ, R13.H0_H0 ;  /* 0x2000000dff6b7230 */ /* 0x000fc40000004100 */
[----:B------:R-:W-:Y:S01]  /*4560*/  HADD2.F32 R53, -RZ, R52.H0_H0 ;  /* 0x20000034ff357230 */ /* 0x000fe20000004100 */
[----:B------:R-:W-:Y:S01]  /*4570*/  F2FP.F16.F32.PACK_AB R51, R51, R36 ;  /* 0x000000243333723e */ /* 0x000fe200000000ff */
[----:B------:R-:W-:Y:S02]  /*4580*/  HADD2.F32 R13, -RZ, R48.H0_H0 ;  /* 0x20000030ff0d7230 */ /* 0x000fe40000004100 */
[----:B------:R-:W-:Y:S02]  /*4590*/  HADD2.F32 R52, -RZ, R52.H1_H1 ;  /* 0x30000034ff347230 */ /* 0x000fe40000004100 */
[----:B------:R-:W-:Y:S02]  /*45a0*/  HADD2.F32 R48, -RZ, R48.H1_H1 ;  /* 0x30000030ff307230 */ /* 0x000fe40000004100 */
[----:B------:R-:W-:Y:S02]  /*45b0*/  HADD2.F32 R55, -RZ, R12.H0_H0 ;  /* 0x2000000cff377230 */ /* 0x000fe40000004100 */
[-C--:B------:R-:W-:Y:S01]  /*45c0*/  FMUL.FTZ R12, R53, R110.reuse ;  /* 0x0000006e350c7220 */ /* 0x080fe20000410000 */
[C---:B------:R-:W-:Y:S01]  /*45d0*/  FMUL.FTZ R110, R13.reuse, R110 ;  /* 0x0000006e0d6e7220 */ /* 0x040fe20000410000 */
[-C--:B------:R-:W-:Y:S01]  /*45e0*/  FMUL.FTZ R109, R52, R107.reuse ;  /* 0x0000006b346d7220 */ /* 0x080fe20000410000 */
[C---:B------:R-:W-:Y:S01]  /*45f0*/  FMUL.FTZ R107, R48.reuse, R107 ;  /* 0x0000006b306b7220 */ /* 0x040fe20000410000 */
[-C--:B------:R-:W-:Y:S01]  /*4600*/  FFMA.FTZ R12, R13, R108.reuse, -R12 ;  /* 0x0000006c0d0c7223 */ /* 0x080fe2000001080c */
[----:B------:R-:W-:Y:S01]  /*4610*/  FFMA.FTZ R13, R53, R108, R110 ;  /* 0x0000006c350d7223 */ /* 0x000fe2000001006e */
[-C--:B------:R-:W-:Y:S01]  /*4620*/  FFMA.FTZ R53, R48, R55.reuse, -R109 ;  /* 0x0000003730357223 */ /* 0x080fe2000001086d */
[----:B------:R-:W-:Y:S01]  /*4630*/  FFMA.FTZ R48, R52, R55, R107 ;  /* 0x0000003734307223 */ /* 0x000fe2000001006b */
[----:B------:R-:W-:-:S02]  /*4640*/  HADD2.F32 R109, -RZ, R15.H0_H0 ;  /* 0x2000000fff6d7230 */ /* 0x000fc40000004100 */
[----:B------:R-:W-:Y:S01]  /*4650*/  HADD2.F32 R52, -RZ, R54.H0_H0 ;  /* 0x20000036ff347230 */ /* 0x000fe20000004100 */
[----:B------:R-:W-:Y:S01]  /*4660*/  F2FP.F16.F32.PACK_AB R53, R53, R12 ;  /* 0x0000000c3535723e */ /* 0x000fe200000000ff */
[--C-:B------:R-:W-:Y:S02]  /*4670*/  HADD2.F32 R107, -RZ, R105.reuse.H1_H1 ;  /* 0x30000069ff6b7230 */ /* 0x100fe40000004100 */
[----:B------:R-:W-:Y:S02]  /*4680*/  HADD2.F32 R15, -RZ, R50.H0_H0 ;  /* 0x20000032ff0f7230 */ /* 0x000fe40000004100 */
[----:B------:R-:W-:Y:S02]  /*4690*/  HADD2.F32 R54, -RZ, R54.H1_H1 ;  /* 0x30000036ff367230 */ /* 0x000fe40000004100 */
[----:B------:R-:W-:Y:S02]  /*46a0*/  HADD2.F32 R50, -RZ, R50.H1_H1 ;  /* 0x30000032ff327230 */ /* 0x000fe40000004100 */
[----:B------:R-:W-:-:S02]  /*46b0*/  HADD2.F32 R55, -RZ, R105.H0_H0 ;  /* 0x20000069ff377230 */ /* 0x000fc40000004100 */
[----:B------:R-:W-:Y:S01]  /*46c0*/  FMUL.FTZ R111, R54, R109 ;  /* 0x0000006d366f7220 */ /* 0x000fe20000410000 */
[----:B------:R-:W-:Y:S02]  /*46d0*/  HADD2.F32 R105, -RZ, R14.H0_H0 ;  /* 0x2000000eff697230 */ /* 0x000fe40000004100 */
[-C--:B------:R-:W-:Y:S01]  /*46e0*/  FMUL.FTZ R14, R52, R107.reuse ;  /* 0x0000006b340e7220 */ /* 0x080fe20000410000 */
[C---:B------:R-:W-:Y:S01]  /*46f0*/  FMUL.FTZ R107, R15.reuse, R107 ;  /* 0x0000006b0f6b7220 */ /* 0x040fe20000410000 */
[----:B------:R-:W-:Y:S02]  /*4700*/  FMUL.FTZ R109, R50, R109 ;  /* 0x0000006d326d7220 */ /* 0x000fe40000410000 */
[-C--:B------:R-:W-:Y:S01]  /*4710*/  FFMA.FTZ R14, R15, R55.reuse, -R14 ;  /* 0x000000370f0e7223 */ /* 0x080fe2000001080e */
[----:B------:R-:W-:Y:S01]  /*4720*/  FFMA.FTZ R107, R52, R55, R107 ;  /* 0x00000037346b7223 */ /* 0x000fe2000001006b */
[-C--:B------:R-:W-:Y:S01]  /*4730*/  FFMA.FTZ R111, R50, R105.reuse, -R111 ;  /* 0x00000069326f7223 */ /* 0x080fe2000001086f */
[----:B------:R-:W-:Y:S01]  /*4740*/  FFMA.FTZ R54, R54, R105, R109 ;  /* 0x0000006936367223 */ /* 0x000fe2000001006d */
[----:B------:R-:W-:Y:S01]  /*4750*/  F2FP.F16.F32.PACK_AB R52, R48, R13 ;  /* 0x0000000d3034723e */ /* 0x000fe200000000ff */
[----:B------:R-:W-:Y:S01]  /*4760*/  IMAD.MOV.U32 R48, RZ, RZ, R53 ;  /* 0x000000ffff307224 */ /* 0x000fe200078e0035 */
[----:B------:R-:W-:Y:S01]  /*4770*/  F2FP.F16.F32.PACK_AB R55, R106, R49 ;  /* 0x000000316a37723e */ /* 0x000fe200000000ff */
[----:B------:R-:W-:Y:S01]  /*4780*/  IMAD.MOV.U32 R49, RZ, RZ, R38 ;  /* 0x000000ffff317224 */ /* 0x000fe200078e0026 */
[----:B------:R-:W-:Y:S01]  /*4790*/  F2FP.F16.F32.PACK_AB R50, R111, R14 ;  /* 0x0000000e6f32723e */ /* 0x000fe200000000ff */
[----:B------:R-:W-:Y:S01]  /*47a0*/  IMAD.MOV.U32 R53, RZ, RZ, R37 ;  /* 0x000000ffff357224 */ /* 0x000fe200078e0025 */
[----:B------:R-:W-:-:S07]  /*47b0*/  F2FP.F16.F32.PACK_AB R54, R54, R107 ;  /* 0x0000006b3636723e */ /* 0x000fce00000000ff */
.L_x_1371:
[----:B------:R-:W-:Y:S05]  /*47c0*/  BSYNC B2 ;  /* 0x0000000000027941 */ /* 0x000fea0003800000 */
.L_x_1370:
[----:B------:R-:W-:Y:S02]  /*47d0*/  ISETP.GE.AND P5, PT, R98, R95, PT ;  /* 0x0000005f6200720c */ /* 0x000fe40003fa6270 */
[----:B------:R-:W-:-:S11]  /*47e0*/  P2R R13, PR, RZ, 0x1 ;  /* 0x00000001ff0d7803 */ /* 0x000fd60000000000 */
[--C-:B------:R-:W-:Y:S02]  /*47f0*/  @!P5 SHF.R.S32.HI R12, RZ, 0x1f, R98.reuse ;  /* 0x0000001fff0cd819 */ /* 0x100fe40000011462 */
[----:B------:R-:W-:-:S04]  /*4800*/  @!P5 IADD3 R88, P0, P6, R8, R88, R98 ;  /* 0x000000580858d210 */ /* 0x000fc80007e1e062 */
[----:B------:R-:W-:Y:S02]  /*4810*/  @!P5 IADD3.X R99, R78, R99, R12, P0, P6 ;  /* 0x000000634e63d210 */ /* 0x000fe400007ec40c */
[CC--:B------:R-:W-:Y:S02]  /*4820*/  LEA R12, P6, R94.reuse, R80.reuse, 0x1 ;  /* 0x000000505e0c7211 */ /* 0x0c0fe400078c08ff */
[----:B------:R-:W-:Y:S02]  /*4830*/  ISETP.NE.AND P0, PT, R13, RZ, PT ;  /* 0x000000ff0d00720c */ /* 0x000fe40003f05270 */
[----:B------:R-:W-:Y:S02]  /*4840*/  LEA.HI.X R13, R94, R81, R96, 0x1, P6 ;  /* 0x000000515e0d7211 */ /* 0x000fe400030f0c60 */
[----:B------:R-:W-:-:S03]  /*4850*/  @!P5 LEA R14, P6, R88, R80, 0x1 ;  /* 0x00000050580ed211 */ /* 0x000fc600078c08ff */
[----:B-1----:R1:W-:Y:S01]  /*4860*/  STG.E.128 desc[UR38][R12.64], R48 ;  /* 0x000000300c007986 */ /* 0x0023e2000c101d26 */
[----:B------:R-:W-:-:S05]  /*4870*/  @!P5 LEA.HI.X R15, R88, R81, R99, 0x1, P6 ;  /* 0x00000051580fd211 */ /* 0x000fca00030f0c63 */
[----:B--2---:R1:W-:Y:S04]  /*4880*/  @!P5 STG.E.128 desc[UR38][R14.64], R52 ;  /* 0x000000340e00d986 */ /* 0x0043e8000c101d26 */
.L_x_1369:
[----:B------:R-:W-:Y:S05]  /*4890*/  BSYNC B1 ;  /* 0x0000000000017941 */ /* 0x000fea0003800000 */
.L_x_1368:
        /* <DEDUP_REMOVED lines=13> */
[----:B------:R-:W-:Y:S01]  /*4970*/  IMAD.SHL.U32 R15, R15, 0x40, RZ ;  /* 0x000000400f0f7824 */ /* 0x000fe200078e00ff */
[----:B------:R-:W-:Y:S01]  /*4980*/  LEA R48, P5, R12, R80, 0x1 ;  /* 0x000000500c307211 */ /* 0x000fe200078a08ff */
[----:B------:R-:W-:Y:S01]  /*4990*/  IMAD.SHL.U32 R36, R36, 0x40, RZ ;  /* 0x0000004024247824 */ /* 0x000fe200078e00ff */
[----:B------:R-:W-:Y:S02]  /*49a0*/  BSSY B1, `(.L_x_1372) ;  /* 0x000006a000017945 */ /* 0x000fe40003800000 */
[----:B------:R-:W-:Y:S01]  /*49b0*/  LEA.HI.X R49, R12, R81, R13, 0x1, P5 ;  /* 0x000000510c317211 */ /* 0x000fe200028f0c0d */
[----:B------:R-:W-:Y:S01]  /*49c0*/  IMAD R13, R22, 0x2000, R3 ;  /* 0x00002000160d7824 */ /* 0x000fe200078e0203 */
[----:B------:R-:W-:-:S02]  /*49d0*/  SHF.R.S32.HI R12, RZ, 0x1f, R97 ;  /* 0x0000001fff0c7819 */ /* 0x000fc40000011461 */
[----:B------:R-:W-:Y:S01]  /*49e0*/  LOP3.LUT R15, R15, 0x1c0, RZ, 0xc0, !PT ;  /* 0x000001c00f0f7812 */ /* 0x000fe200078ec0ff */
[----:B------:R-:W-:Y:S01]  /*49f0*/  IMAD R13, R13, 0x2, R2 ;  /* 0x000000020d0d7824 */ /* 0x000fe200078e0202 */
[----:B------:R-:W-:Y:S02]  /*4a00*/  LEA.HI R97, R12, R97, RZ, 0x4 ;  /* 0x000000610c617211 */ /* 0x000fe400078f20ff */
[----:B------:R-:W-:Y:S02]  /*4a10*/  LOP3.LUT R36, R36, 0x1c0, RZ, 0xc0, !PT ;  /* 0x000001c024247812 */ /* 0x000fe400078ec0ff */
[----:B------:R-:W-:Y:S02]  /*4a20*/  LEA.HI.SX32 R53, R97, R6, 0x1c ;  /* 0x0000000661357211 */ /* 0x000fe400078fe2ff */
[----:B------:R-:W-:-:S03]  /*4a30*/  SHF.R.U32.HI R15, RZ, 0x3, R15 ;  /* 0x00000003ff0f7819 */ /* 0x000fc6000001160f */
[----:B------:R-:W-:-:S05]  /*4a40*/  IMAD.SHL.U32 R53, R53, 0x8, RZ ;  /* 0x0000000835357824 */ /* 0x000fca00078e00ff */
[----:B------:R-:W-:-:S04]  /*4a50*/  LOP3.LUT R12, R36, 0x38, R53, 0xf8, !PT ;  /* 0x00000038240c7812 */ /* 0x000fc800078ef835 */
[----:B------:R-:W-:-:S05]  /*4a60*/  LOP3.LUT R12, R12, R15, RZ, 0x3c, !PT ;  /* 0x0000000f0c0c7212 */ /* 0x000fca00078e3cff */
[----:B--2---:R-:W-:-:S05]  /*4a70*/  IMAD.IADD R15, R14, 0x1, R12 ;  /* 0x000000010e0f7824 */ /* 0x004fca00078e020c */
[----:B------:R-:W-:-:S05]  /*4a80*/  LEA R15, R22, R15, 0xd ;  /* 0x0000000f160f7211 */ /* 0x000fca00078e68ff */
[----:B------:R-:W-:Y:S02]  /*4a90*/  IMAD R36, R15, 0x2, R2 ;  /* 0x000000020f247824 */ /* 0x000fe400078e0202 */
[----:B------:R-:W1:Y:S04]  /*4aa0*/  LDS.128 R12, [R13+0xe400] ;  /* 0x00e400000d0c7984 */ /* 0x000e680000000c00 */
[----:B------:R-:W2:Y:S01]  /*4ab0*/  LDS.128 R36, [R36+0xe400] ;  /* 0x00e4000024247984 */ /* 0x000ea20000000c00 */
[----:B------:R-:W-:Y:S05]  /*4ac0*/  @P4 BRA `(.L_x_1373) ;  /* 0x00000004005c4947 */ /* 0x000fea0003800000 */
[----:B------:R-:W-:Y:S01]  /*4ad0*/  SHF.R.U64 R50, R40, 0x10, R41 ;  /* 0x0000001028327819 */ /* 0x000fe20000001229 */
[----:B------:R-:W-:Y:S01]  /*4ae0*/  HADD2.F32 R55, -RZ, R103.H1_H1 ;  /* 0x30000067ff377230 */ /* 0x000fe20000004100 */
[----:B------:R-:W-:Y:S01]  /*4af0*/  SHF.R.U64 R40, R42, 0x10, R43 ;  /* 0x000000102a287819 */ /* 0x000fe2000000122b */
[----:B-1----:R-:W-:Y:S01]  /*4b00*/  IMAD.MOV.U32 R42, RZ, RZ, R12 ;  /* 0x000000ffff2a7224 */ /* 0x002fe200078e000c */
[----:B------:R-:W-:Y:S01]  /*4b10*/  SHF.R.U32.HI R52, RZ, 0x10, R45 ;  /* 0x00000010ff347819 */ /* 0x000fe2000001162d */
[----:B--2---:R-:W-:Y:S01]  /*4b20*/  IMAD.MOV.U32 R12, RZ, RZ, R37 ;  /* 0x000000ffff0c7224 */ /* 0x004fe200078e0025 */
[----:B------:R-:W-:Y:S01]  /*4b30*/  SHF.R.U64 R44, R44, 0x10, R45 ;  /* 0x000000102c2c7819 */ /* 0x000fe2000000122d */
[----:B------:R-:W-:Y:S01]  /*4b40*/  IMAD.MOV.U32 R45, RZ, RZ, R39 ;  /* 0x000000ffff2d7224 */ /* 0x000fe200078e0027 */
[----:B------:R-:W-:Y:S01]  /*4b50*/  SHF.R.U32.HI R87, RZ, 0x10, R43 ;  /* 0x00000010ff577819 */ /* 0x000fe2000001162b */
[----:B------:R-:W-:Y:S01]  /*4b60*/  IMAD.MOV.U32 R43, RZ, RZ, R36 ;  /* 0x000000ffff2b7224 */ /* 0x000fe200078e0024 */
[----:B------:R-:W-:Y:S01]  /*4b70*/  SHF.R.U32.HI R54, RZ, 0x10, R41 ;  /* 0x00000010ff367819 */ /* 0x000fe20000011629 */
[--C-:B------:R-:W-:Y:S01]  /*4b80*/  HADD2.F32 R36, -RZ, R12.reuse.H0_H0 ;  /* 0x2000000cff247230 */ /* 0x100fe20000004100 */
[--C-:B------:R-:W-:Y:S01]  /*4b90*/  SHF.R.U64 R41, R46, 0x10, R47.reuse ;  /* 0x000000102e297819 */ /* 0x100fe2000000122f */
[----:B------:R-:W-:Y:S01]  /*4ba0*/  HADD2.F32 R39, -RZ, R12.H1_H1 ;  /* 0x3000000cff277230 */ /* 0x000fe20000004100 */
[----:B------:R-:W-:Y:S01]  /*4bb0*/  SHF.R.U32.HI R86, RZ, 0x10, R47 ;  /* 0x00000010ff567819 */ /* 0x000fe2000001162f */
[----:B------:R-:W-:-:S02]  /*4bc0*/  IMAD.MOV.U32 R37, RZ, RZ, R15 ;  /* 0x000000ffff257224 */ /* 0x000fc400078e000f */
[--C-:B------:R-:W-:Y:S02]  /*4bd0*/  HADD2.F32 R12, -RZ, R13.reuse.H0_H0 ;  /* 0x2000000dff0c7230 */ /* 0x100fe40000004100 */
[----:B------:R-:W-:Y:S02]  /*4be0*/  HADD2.F32 R52, -RZ, R52.H0_H0 ;  /* 0x20000034ff347230 */ /* 0x000fe40000004100 */
[----:B------:R-:W-:Y:S02]  /*4bf0*/  HADD2.F32 R15, -RZ, R13.H1_H1 ;  /* 0x3000000dff0f7230 */ /* 0x000fe40000004100 */
[-C--:B------:R-:W-:Y:S01]  /*4c00*/  FMUL.FTZ R13, R36, R55.reuse ;  /* 0x00000037240d7220 */ /* 0x080fe20000410000 */
[----:B------:R-:W-:Y:S02]  /*4c10*/  HADD2.F32 R47, -RZ, R102.H1_H1 ;  /* 0x30000066ff2f7230 */ /* 0x000fe40000004100 */
[----:B------:R-:W-:Y:S01]  /*4c20*/  FMUL.FTZ R55, R12, R55 ;  /* 0x000000370c377220 */ /* 0x000fe20000410000 */
[----:B------:R-:W-:-:S02]  /*4c30*/  HADD2.F32 R46, -RZ, R54.H0_H0 ;  /* 0x20000036ff2e7230 */ /* 0x000fc40000004100 */
[-C--:B------:R-:W-:Y:S01]  /*4c40*/  FMUL.FTZ R54, R39, R52.reuse ;  /* 0x0000003427367220 */ /* 0x080fe20000410000 */
[C---:B------:R-:W-:Y:S01]  /*4c50*/  FMUL.FTZ R52, R15.reuse, R52 ;  /* 0x000000340f347220 */ /* 0x040fe20000410000 */
[-C--:B------:R-:W-:Y:S01]  /*4c60*/  FFMA.FTZ R12, R12, R47.reuse, -R13 ;  /* 0x0000002f0c0c7223 */ /* 0x080fe2000001080d */
[----:B------:R-:W-:Y:S01]  /*4c70*/  FFMA.FTZ R13, R36, R47, R55 ;  /* 0x0000002f240d7223 */ /* 0x000fe20000010037 */
[-C--:B------:R-:W-:Y:S01]  /*4c80*/  FFMA.FTZ R15, R15, R46.reuse, -R54 ;  /* 0x0000002e0f0f7223 */ /* 0x080fe20000010836 */
[----:B------:R-:W-:Y:S01]  /*4c90*/  FFMA.FTZ R36, R39, R46, R52 ;  /* 0x0000002e27247223 */ /* 0x000fe20000010034 */
[----:B------:R-:W-:Y:S02]  /*4ca0*/  HADD2.F32 R103, -RZ, R103.H0_H0 ;  /* 0x20000067ff677230 */ /* 0x000fe40000004100 */
[--C-:B------:R-:W-:Y:S01]  /*4cb0*/  HADD2.F32 R46, -RZ, R45.reuse.H0_H0 ;  /* 0x2000002dff2e7230 */ /* 0x100fe20000004100 */
[----:B------:R-:W-:Y:S01]  /*4cc0*/  F2FP.F16.F32.PACK_AB R15, R15, R12 ;  /* 0x0000000c0f0f723e */ /* 0x000fe200000000ff */
[----:B------:R-:W-:-:S02]  /*4cd0*/  HADD2.F32 R47, -RZ, R45.H1_H1 ;  /* 0x3000002dff2f7230 */ /* 0x000fc40000004100 */
[----:B------:R-:W-:Y:S02]  /*4ce0*/  HADD2.F32 R86, -RZ, R86.H0_H0 ;  /* 0x20000056ff567230 */ /* 0x000fe40000004100 */
[-C--:B------:R-:W-:Y:S01]  /*4cf0*/  FMUL.FTZ R88, R46, R103.reuse ;  /* 0x000000672e587220 */ /* 0x080fe20000410000 */
[--C-:B------:R-:W-:Y:S02]  /*4d00*/  HADD2.F32 R39, -RZ, R37.reuse.H0_H0 ;  /* 0x20000025ff277230 */ /* 0x100fe40000004100 */
[----:B------:R-:W-:Y:S02]  /*4d10*/  HADD2.F32 R45, -RZ, R37.H1_H1 ;  /* 0x30000025ff2d7230 */ /* 0x000fe40000004100 */
[----:B------:R-:W-:Y:S01]  /*4d20*/  FMUL.FTZ R94, R47, R86 ;  /* 0x000000562f5e7220 */ /* 0x000fe20000410000 */
[----:B------:R-:W-:Y:S02]  /*4d30*/  HADD2.F32 R52, -RZ, R100.H1_H1 ;  /* 0x30000064ff347230 */ /* 0x000fe40000004100 */
[----:B------:R-:W-:Y:S01]  /*4d40*/  FMUL.FTZ R103, R39, R103 ;  /* 0x0000006727677220 */ /* 0x000fe20000410000 */
[----:B------:R-:W-:-:S02]  /*4d50*/  HADD2.F32 R54, -RZ, R87.H0_H0 ;  /* 0x20000057ff367230 */ /* 0x000fc40000004100 */
[----:B------:R-:W-:Y:S01]  /*4d60*/  FMUL.FTZ R86, R45, R86 ;  /* 0x000000562d567220 */ /* 0x000fe20000410000 */
[----:B------:R-:W-:Y:S02]  /*4d70*/  HADD2.F32 R100, -RZ, R100.H0_H0 ;  /* 0x20000064ff647230 */ /* 0x000fe40000004100 */
[-C--:B------:R-:W-:Y:S01]  /*4d80*/  FFMA.FTZ R37, R39, R52.reuse, -R88 ;  /* 0x0000003427257223 */ /* 0x080fe20000010858 */
[----:B------:R-:W-:Y:S01]  /*4d90*/  FFMA.FTZ R39, R46, R52, R103 ;  /* 0x000000342e277223 */ /* 0x000fe20000010067 */
[-C--:B------:R-:W-:Y:S01]  /*4da0*/  FFMA.FTZ R94, R45, R54.reuse, -R94 ;  /* 0x000000362d5e7223 */ /* 0x080fe2000001085e */
[----:B------:R-:W-:Y:S01]  /*4db0*/  FFMA.FTZ R86, R47, R54, R86 ;  /* 0x000000362f567223 */ /* 0x000fe20000010056 */
[----:B------:R-:W-:Y:S02]  /*4dc0*/  HADD2.F32 R46, -RZ, R101.H0_H0 ;  /* 0x20000065ff2e7230 */ /* 0x000fe40000004100 */
[----:B------:R-:W-:Y:S01]  /*4dd0*/  HADD2.F32 R47, -RZ, R44.H0_H0 ;  /* 0x2000002cff2f7230 */ /* 0x000fe20000004100 */
[----:B------:R-:W-:Y:S01]  /*4de0*/  F2FP.F16.F32.PACK_AB R94, R94, R37 ;  /* 0x000000255e5e723e */ /* 0x000fe200000000ff */
[--C-:B------:R-:W-:Y:S01]  /*4df0*/  HADD2.F32 R45, -RZ, R43.reuse.H0_H0 ;  /* 0x2000002bff2d7230 */ /* 0x100fe20000004100 */
[----:B------:R-:W-:Y:S01]  /*4e00*/  F2FP.F16.F32.PACK_AB R37, R36, R13 ;  /* 0x0000000d2425723e */ /* 0x000fe200000000ff */
[----:B------:R-:W-:Y:S01]  /*4e10*/  HADD2.F32 R44, -RZ, R42.H0_H0 ;  /* 0x2000002aff2c7230 */ /* 0x000fe20000004100 */
[----:B------:R-:W-:Y:S01]  /*4e20*/  F2FP.F16.F32.PACK_AB R39, R86, R39 ;  /* 0x000000275627723e */ /* 0x000fe200000000ff */
[----:B------:R-:W-:-:S02]  /*4e30*/  HADD2.F32 R43, -RZ, R43.H1_H1 ;  /* 0x3000002bff2b7230 */ /* 0x000fc40000004100 */
[-C--:B------:R-:W-:Y:S01]  /*4e40*/  FMUL.FTZ R55, R45, R46.reuse ;  /* 0x0000002e2d377220 */ /* 0x080fe20000410000 */
[----:B------:R-:W-:Y:S02]  /*4e50*/  HADD2.F32 R42, -RZ, R42.H1_H1 ;  /* 0x3000002aff2a7230 */ /* 0x000fe40000004100 */
[C---:B------:R-:W-:Y:S01]  /*4e60*/  FMUL.FTZ R46, R44.reuse, R46 ;  /* 0x0000002e2c2e7220 */ /* 0x040fe20000410000 */
[----:B------:R-:W-:Y:S02]  /*4e70*/  HADD2.F32 R50, -RZ, R50.H0_H0 ;  /* 0x20000032ff327230 */ /* 0x000fe40000004100 */
[-C--:B------:R-:W-:Y:S01]  /*4e80*/  FMUL.FTZ R87, R43, R47.reuse ;  /* 0x0000002f2b577220 */ /* 0x080fe20000410000 */
[-C--:B------:R-:W-:Y:S01]  /*4e90*/  FFMA.FTZ R55, R44, R100.reuse, -R55 ;  /* 0x000000642c377223 */ /* 0x080fe20000010837 */
[C---:B------:R-:W-:Y:S01]  /*4ea0*/  FMUL.FTZ R52, R42.reuse, R47 ;  /* 0x0000002f2a347220 */ /* 0x040fe20000410000 */
[----:B------:R-:W-:Y:S01]  /*4eb0*/  FFMA.FTZ R46, R45, R100, R46 ;  /* 0x000000642d2e7223 */ /* 0x000fe2000001002e */
[----:B------:R-:W-:Y:S01]  /*4ec0*/  FFMA.FTZ R44, R42, R50, -R87 ;  /* 0x000000322a2c7223 */ /* 0x000fe20000010857 */
[----:B------:R-:W-:-:S02]  /*4ed0*/  HADD2.F32 R45, -RZ, R41.H0_H0 ;  /* 0x20000029ff2d7230 */ /* 0x000fc40000004100 */
[----:B------:R-:W-:Y:S01]  /*4ee0*/  FFMA.FTZ R47, R43, R50, R52 ;  /* 0x000000322b2f7223 */ /* 0x000fe20000010034 */
[----:B------:R-:W-:Y:S02]  /*4ef0*/  HADD2.F32 R42, -RZ, R38.H0_H0 ;  /* 0x20000026ff2a7230 */ /* 0x000fe40000004100 */
[----:B------:R-:W-:Y:S01]  /*4f00*/  HADD2.F32 R101, -RZ, R101.H1_H1 ;  /* 0x30000065ff657230 */ /* 0x000fe20000004100 */
[----:B------:R-:W-:Y:S01]  /*4f10*/  F2FP.F16.F32.PACK_AB R12, R44, R55 ;  /* 0x000000372c0c723e */ /* 0x000fe200000000ff */
[----:B------:R-:W-:Y:S01]  /*4f20*/  HADD2.F32 R41, -RZ, R14.H0_H0 ;  /* 0x2000000eff297230 */ /* 0x000fe20000004100 */
[----:B------:R-:W-:Y:S01]  /*4f30*/  F2FP.F16.F32.PACK_AB R36, R47, R46 ;  /* 0x0000002e2f24723e */ /* 0x000fe200000000ff */
[----:B------:R-:W-:Y:S02]  /*4f40*/  HADD2.F32 R38, -RZ, R38.H1_H1 ;  /* 0x30000026ff267230 */ /* 0x000fe40000004100 */
[----:B------:R-:W-:Y:S02]  /*4f50*/  HADD2.F32 R14, -RZ, R14.H1_H1 ;  /* 0x3000000eff0e7230 */ /* 0x000fe40000004100 */
[----:B------:R-:W-:-:S02]  /*4f60*/  HADD2.F32 R43, -RZ, R40.H0_H0 ;  /* 0x20000028ff2b7230 */ /* 0x000fc40000004100 */
[----:B------:R-:W-:Y:S01]  /*4f70*/  FMUL.FTZ R40, R42, R101 ;  /* 0x000000652a287220 */ /* 0x000fe20000410000 */
[----:B------:R-:W-:Y:S02]  /*4f80*/  HADD2.F32 R102, -RZ, R102.H0_H0 ;  /* 0x20000066ff667230 */ /* 0x000fe40000004100 */
[----:B------:R-:W-:Y:S01]  /*4f90*/  FMUL.FTZ R87, R38, R45 ;  /* 0x0000002d26577220 */ /* 0x000fe20000410000 */
[C---:B------:R-:W-:Y:S01]  /*4fa0*/  FMUL.FTZ R101, R41.reuse, R101 ;  /* 0x0000006529657220 */ /* 0x040fe20000410000 */
[----:B------:R-:W-:Y:S01]  /*4fb0*/  FMUL.FTZ R45, R14, R45 ;  /* 0x0000002d0e2d7220 */ /* 0x000fe20000410000 */
[----:B------:R-:W-:Y:S02]  /*4fc0*/  IMAD.MOV.U32 R13, RZ, RZ, R15 ;  /* 0x000000ffff0d7224 */ /* 0x000fe400078e000f */
[-C--:B------:R-:W-:Y:S01]  /*4fd0*/  FFMA.FTZ R40, R41, R102.reuse, -R40 ;  /* 0x0000006629287223 */ /* 0x080fe20000010828 */
[----:B------:R-:W-:Y:S01]  /*4fe0*/  FFMA.FTZ R101, R42, R102, R101 ;  /* 0x000000662a657223 */ /* 0x000fe20000010065 */
[-C--:B------:R-:W-:Y:S01]  /*4ff0*/  FFMA.FTZ R87, R14, R43.reuse, -R87 ;  /* 0x0000002b0e577223 */ /* 0x080fe20000010857 */
[----:B------:R-:W-:Y:S01]  /*5000*/  FFMA.FTZ R38, R38, R43, R45 ;  /* 0x0000002b26267223 */ /* 0x000fe2000001002d */
[----:B------:R-:W-:-:S03]  /*5010*/  IMAD.MOV.U32 R15, RZ, RZ, R94 ;  /* 0x000000ffff0f7224 */ /* 0x000fc600078e005e */
[----:B------:R-:W-:Y:S02]  /*5020*/  F2FP.F16.F32.PACK_AB R14, R87, R40 ;  /* 0x00000028570e723e */ /* 0x000fe400000000ff */
[----:B------:R-:W-:-:S07]  /*5030*/  F2FP.F16.F32.PACK_AB R38, R38, R101 ;  /* 0x000000652626723e */ /* 0x000fce00000000ff */
.L_x_1373:
[----:B------:R-:W-:Y:S05]  /*5040*/  BSYNC B1 ;  /* 0x0000000000017941 */ /* 0x000fea0003800000 */
.L_x_1372:
[----:B-1----:R1:W-:Y:S01]  /*5050*/  STG.E.128 desc[UR38][R48.64], R12 ;  /* 0x0000000c30007986 */ /* 0x0023e2000c101d26 */
[----:B------:R-:W-:-:S13]  /*5060*/  ISETP.GE.AND P4, PT, R53, R95, PT ;  /* 0x0000005f3500720c */ /* 0x000fda0003f86270 */
[----:B------:R-:W-:Y:S05]  /*5070*/  @P4 BRA `(.L_x_1356) ;  /* 0x00000000008c4947 */ /* 0x000fea0003800000 */
[--C-:B-1----:R-:W-:Y:S02]  /*5080*/  SHF.R.S32.HI R12, RZ, 0x1f, R53.reuse ;  /* 0x0000001fff0c7819 */ /* 0x102fe40000011435 */
[----:B------:R-:W-:-:S04]  /*5090*/  IADD3 R53, P4, P5, R8, R84, R53 ;  /* 0x0000005408357210 */ /* 0x000fc80007d9e035 */
[----:B------:R-:W-:Y:S02]  /*50a0*/  IADD3.X R12, R78, R51, R12, P4, P5 ;  /* 0x000000334e0c7210 */ /* 0x000fe400027ea40c */
[----:B------:R-:W-:-:S04]  /*50b0*/  LEA R80, P4, R53, R80, 0x1 ;  /* 0x0000005035507211 */ /* 0x000fc800078808ff */
[----:B------:R-:W-:-:S05]  /*50c0*/  LEA.HI.X R81, R53, R81, R12, 0x1, P4 ;  /* 0x0000005135517211 */ /* 0x000fca00020f0c0c */
[----:B--2---:R1:W-:Y:S01]  /*50d0*/  STG.E.128 desc[UR38][R80.64], R36 ;  /* 0x0000002450007986 */ /* 0x0043e2000c101d26 */
[----:B------:R-:W-:Y:S05]  /*50e0*/  BRA `(.L_x_1356) ;  /* 0x0000000000707947 */ /* 0x000fea0003800000 */
.L_x_1339:
[----:B------:R-:W-:-:S06]  /*50f0*/  UISETP.NE.AND UP0, UPT, UR37, 0x3, UPT ;  /* 0x000000032500788c */ /* 0x000fcc000bf05270 */
[----:B------:R-:W-:-:S13]  /*5100*/  PLOP3.LUT P3, PT, PT, PT, UP0, 0x80, 0x0 ;  /* 0x000000000000781c */ /* 0x000fda0003f6f008 */
[----:B------:R-:W-:Y:S05]  /*5110*/  @!P3 BRA `(.L_x_1374) ;  /* 0x000000000004b947 */ /* 0x000fea0003800000 */
[----:B------:R-:W-:Y:S01]  /*5120*/  BPT.TRAP 0x1 ;  /* 0x000000040000795c */ /* 0x000fe20000300000 */
.L_x_1374:
[----:B------:R-:W2:Y:S01]  /*5130*/  LDL R12, [R1+0x10] ;  /* 0x00001000010c7983 */ /* 0x000ea20000100800 */
[----:B------:R-:W-:Y:S01]  /*5140*/  IMAD R79, R22, 0x8, R2 ;  /* 0x00000008164f7824 */ /* 0x000fe200078e0202 */
[----:B------:R-:W-:Y:S01]  /*5150*/  BSSY B1, `(.L_x_1375) ;  /* 0x0000006000017945 */ /* 0x000fe20003800000 */
[----:B------:R-:W-:-:S05]  /*5160*/  IMAD R90, R26, -0x80, R29 ;  /* 0xffffff801a5a7824 */ /* 0x000fca00078e021d */
[----:B------:R-:W-:Y:S02]  /*5170*/  VIMNMX R90, R90, 0x80, PT ;  /* 0x000000805a5a7848 */ /* 0x000fe40003fe0100 */
[----:B--2---:R-:W-:-:S04]  /*5180*/  SHF.L.U32 R91, R12, 0x1f, RZ ;  /* 0x0000001f0c5b7819 */ /* 0x004fc800000006ff */
[----:B------:R-:W1:Y:S02]  /*5190*/  SYNCS.PHASECHK.TRANS64.TRYWAIT P4, [R79+URZ+0x16890], R91 ;  /* 0x0168905b4f0075a7 */ /* 0x000e64000808017f */
[----:B-1----:R-:W-:Y:S05]  /*51a0*/  @!P4 BRA `(.L_x_1376) ;  /* 0x000001a40040c947 */ /* 0x002fea0003800000 */
.L_x_1674:
[----:B------:R-:W-:Y:S05]  /*51b0*/  BSYNC B1 ;  /* 0x0000000000017941 */ /* 0x000fea0003800000 */
.L_x_1375:
[----:B------:R-:W-:Y:S01]  /*51c0*/  ISETP.GE.AND P4, PT, R17, R90, PT ;  /* 0x0000005a1100720c */ /* 0x000fe20003f86270 */
[----:B------:R-:W-:-:S12]  /*51d0*/  BSSY B1, `(.L_x_1377) ;  /* 0x0000006000017945 */ /* 0x000fd80003800000 */
[----:B------:R-:W-:Y:S05]  /*51e0*/  @P4 BRA `(.L_x_1378) ;  /* 0x0000000000104947 */ /* 0x000fea0003800000 */
[----:B------:R-:W2:Y:S04]  /*51f0*/  @!P1 LDS.128 R12, [R83+0xe000] ;  /* 0x00e00000530c9984 */ /* 0x000ea80000000c00 */
[----:B0-----:R-:W0:Y:S04]  /*5200*/  @!P2 LDS.128 R36, [R82+0xe000] ;  /* 0x00e000005224a984 */ /* 0x001e280000000c00 */
[----:B--2---:R2:W-:Y:S04]  /*5210*/  @!P1 STG.E.128 desc[UR38][R42.64], R12 ;  /* 0x0000000c2a009986 */ /* 0x0045e8000c101d26 */
[----:B0-----:R2:W-:Y:S02]  /*5220*/  @!P2 STG.E.128 desc[UR38][R42.64+0x40], R36 ;  /* 0x000040242a00a986 */ /* 0x0015e4000c101d26 */
.L_x_1378:
[----:B------:R-:W-:Y:S05]  /*5230*/  BSYNC B1 ;  /* 0x0000000000017941 */ /* 0x000fea0003800000 */
.L_x_1377:
[----:B--2---:R-:W-:-:S05]  /*5240*/  VIADD R12, R17, 0x60 ;  /* 0x00000060110c7836 */ /* 0x004fca0000000000 */
[----:B------:R-:W-:-:S13]  /*5250*/  ISETP.GE.AND P4, PT, R12, R90, PT ;  /* 0x0000005a0c00720c */ /* 0x000fda0003f86270 */
[----:B------:R-:W-:Y:S05]  /*5260*/  @P4 BRA `(.L_x_1356) ;  /* 0x0000000000104947 */ /* 0x000fea0003800000 */
[----:B------:R-:W2:Y:S04]  /*5270*/  @!P1 LDS.128 R12, [R83+0x11000] ;  /* 0x01100000530c9984 */ /* 0x000ea80000000c00 */
[----:B0-----:R-:W0:Y:S04]  /*5280*/  @!P2 LDS.128 R36, [R82+0x11000] ;  /* 0x011000005224a984 */ /* 0x001e280000000c00 */
[----:B--2---:R2:W-:Y:S04]  /*5290*/  @!P1 STG.E.128 desc[UR38][R40.64], R12 ;  /* 0x0000000c28009986 */ /* 0x0045e8000c101d26 */
[----:B0-----:R2:W-:Y:S02]  /*52a0*/  @!P2 STG.E.128 desc[UR38][R40.64+0x40], R36 ;  /* 0x000040242800a986 */ /* 0x0015e4000c101d26 */
.L_x_1356:
[----:B------:R-:W-:Y:S05]  /*52b0*/  BSYNC B0 ;  /* 0x0000000000007941 */ /* 0x000fea0003800000 */
.L_x_1338:
[----:B-1234-:R-:W1:Y:S01]  /*52c0*/  S2R R12, SR_TID.X ;  /* 0x00000000000c7919 */ /* 0x01ee620000002100 */
        /* <DEDUP_REMOVED lines=16> */
.L_x_1380:
[----:B------:R-:W-:Y:S05]  /*53d0*/  BSYNC B0 ;  /* 0x0000000000007941 */ /* 0x000fea0003800000 */
.L_x_1379:
[----:B------:R-:W2:Y:S01]  /*53e0*/  SYNCS.PHASECHK.TRANS64.TRYWAIT P3, [R79+URZ+0x168b0], R91 ;  /* 0x0168b05b4f0075a7 */ /* 0x000ea2000806017f */
[----:B------:R-:W-:Y:S01]  /*53f0*/  ULDC UR40, c[0x0][0x2f4] ;  /* 0x0000bd0000287ab9 */ /* 0x000fe20000000800 */
[----:B------:R-:W-:Y:S01]  /*5400*/  ULDC.64 UR44, c[0x0][0x328] ;  /* 0x0000ca00002c7ab9 */ /* 0x000fe20000000a00 */
[----:B------:R-:W-:Y:S01]  /*5410*/  ULDC.64 UR42, c[0x0][0x318] ;  /* 0x0000c600002a7ab9 */ /* 0x000fe20000000a00 */
[----:B------:R-:W-:Y:S01]  /*5420*/  BSSY B0, `(.L_x_1381) ;  /* 0x0000003000007945 */ /* 0x000fe20003800000 */
[----:B------:R-:W-:-:S03]  /*5430*/  IMAD.WIDE R36, R26, 0x80, R10 ;  /* 0x000000801a247825 */ /* 0x000fc600078e020a */
[----:B--2---:R-:W-:Y:S05]  /*5440*/  @!P3 BRA `(.L_x_1382) ;  /* 0x000001a000acb947 */ /* 0x004fea0003800000 */
.L_x_1675:
[----:B------:R-:W-:Y:S05]  /*5450*/  BSYNC B0 ;  /* 0x0000000000007941 */ /* 0x000fea0003800000 */
.L_x_1381:
[----:B------:R-:W-:Y:S01]  /*5460*/  ISETP.GE.AND P3, PT, R17, R90, PT ;  /* 0x0000005a1100720c */ /* 0x000fe20003f66270 */
[----:B------:R-:W-:-:S12]  /*5470*/  BSSY B0, `(.L_x_1383) ;  /* 0x0000010000007945 */ /* 0x000fd80003800000 */
[----:B------:R-:W-:Y:S05]  /*5480*/  @P3 BRA `(.L_x_1384) ;  /* 0x0000000000383947 */ /* 0x000fea0003800000 */
[----:B-1----:R-:W-:Y:S01]  /*5490*/  MOV R12, R58 ;  /* 0x0000003a000c7202 */ /* 0x002fe20000000f00 */
[----:B------:R-:W-:Y:S02]  /*54a0*/  IMAD R15, R37, UR44, RZ ;  /* 0x0000002c250f7c24 */ /* 0x000fe4000f8e02ff */
[----:B------:R-:W-:Y:S02]  /*54b0*/  IMAD.MOV.U32 R13, RZ, RZ, R0 ;  /* 0x000000ffff0d7224 */ /* 0x000fe400078e0000 */
[C---:B------:R-:W-:Y:S02]  /*54c0*/  IMAD R15, R36.reuse, UR45, R15 ;  /* 0x0000002d240f7c24 */ /* 0x040fe4000f8e020f */
[----:B------:R-:W-:-:S04]  /*54d0*/  IMAD.WIDE.U32 R12, R36, UR44, R12 ;  /* 0x0000002c240c7c25 */ /* 0x000fc8000f8e000c */
[----:B------:R-:W-:Y:S01]  /*54e0*/  IMAD.IADD R13, R13, 0x1, R15 ;  /* 0x000000010d0d7824 */ /* 0x000fe200078e020f */
        /* <DEDUP_REMOVED lines=8> */
.L_x_1384:
[----:B------:R-:W-:Y:S05]  /*5570*/  BSYNC B0 ;  /* 0x0000000000007941 */ /* 0x000fea0003800000 */
.L_x_1383:
[----:B-1-3--:R-:W-:Y:S01]  /*5580*/  VIADD R12, R17, 0x60 ;  /* 0x00000060110c7836 */ /* 0x00afe20000000000 */
[----:B------:R-:W-:Y:S04]  /*5590*/  BSSY B0, `(.L_x_1385) ;  /* 0x0000013000007945 */ /* 0x000fe80003800000 */
[----:B------:R-:W-:-:S13]  /*55a0*/  ISETP.GE.AND P3, PT, R12, R90, PT ;  /* 0x0000005a0c00720c */ /* 0x000fda0003f66270 */
[----:B------:R-:W-:Y:S05]  /*55b0*/  @P3 BRA `(.L_x_1386) ;  /* 0x0000000000403947 */ /* 0x000fea0003800000 */
[----:B------:R-:W-:Y:S01]  /*55c0*/  IADD3 R15, P3, R36, 0x60, RZ ;  /* 0x00000060240f7810 */ /* 0x000fe20007f7e0ff */
[----:B------:R-:W-:Y:S02]  /*55d0*/  IMAD.MOV.U32 R12, RZ, RZ, R58 ;  /* 0x000000ffff0c7224 */ /* 0x000fe400078e003a */
[----:B------:R-:W-:Y:S02]  /*55e0*/  IMAD.MOV.U32 R13, RZ, RZ, R0 ;  /* 0x000000ffff0d7224 */ /* 0x000fe400078e0000 */
        /* <DEDUP_REMOVED lines=13> */
.L_x_1386:
[----:B------:R-:W-:Y:S05]  /*56c0*/  BSYNC B0 ;  /* 0x0000000000007941 */ /* 0x000fea0003800000 */
.L_x_1385:
[----:B-1----:R-:W3:Y:S04]  /*56d0*/  LDL R12, [R1] ;  /* 0x00000000010c7983 */ /* 0x002ee80000100800 */
[----:B------:R-:W4:Y:S01]  /*56e0*/  LDL.LU R13, [R1+0x10] ;  /* 0x00001000010d7983 */ /* 0x000f220000300800 */
        /* <DEDUP_REMOVED lines=15> */
[----:B----4-:R-:W-:-:S05]  /*57e0*/  LOP3.LUT R13, R13, R12, RZ, 0x3c, !PT ;  /* 0x0000000c0d0d7212 */ /* 0x010fca00078e3cff */
[----:B------:R0:W-:Y:S02]  /*57f0*/  STL [R1+0x10], R13 ;  /* 0x0000100d01007387 */ /* 0x0001e40000100800 */
[----:B------:R-:W-:Y:S05]  /*5800*/  @P5 BRA `(.L_x_1387) ;  /* 0xffffffcc002c5947 */ /* 0x000fea000383ffff */
[----:B0-----:R-:W0:Y:S01]  /*5810*/  S2R R13, SR_TID.X ;  /* 0x00000000000d7919 */ /* 0x001e220000002100 */
[----:B------:R-:W-:Y:S02]  /*5820*/  PLOP3.LUT P0, PT, PT, PT, PT, 0x8, 0x0 ;  /* 0x000000000000781c */ /* 0x000fe40003f0e170 */
[----:B0-----:R-:W-:-:S04]  /*5830*/  SHF.R.U32.HI R13, RZ, 0x7, R13 ;  /* 0x00000007ff0d7819 */ /* 0x001fc8000001160d */
[----:B------:R-:W-:-:S13]  /*5840*/  ISETP.NE.AND P5, PT, R13, 0x1, PT ;  /* 0x000000010d00780c */ /* 0x000fda0003fa5270 */
[----:B------:R-:W-:Y:S06]  /*5850*/  @!P5 BAR.ARV 0x9, 0x100 ;  /* 0x024400000000db1d */ /* 0x000fec0000002000 */
.L_x_1333:
[----:B------:R-:W2:Y:S01]  /*5860*/  LDL R10, [R1+0x18] ;  /* 0x00001800010a7983 */ /* 0x000ea20000100800 */
[----:B------:R-:W1:Y:S08]  /*5870*/  LDC R0, c[0x0][0x448] ;  /* 0x00011200ff007b82 */ /* 0x000e700000000800 */
[----:B------:R-:W3:Y:S01]  /*5880*/  LDC.64 R6, c[0x0][0x9e0] ;  /* 0x00027800ff067b82 */ /* 0x000ee20000000a00 */
[----:B-1----:R-:W-:-:S02]  /*5890*/  ISETP.NE.AND P1, PT, R0, 0x1, PT ;  /* 0x000000010000780c */ /* 0x002fc40003f25270 */
[----:B---3--:R-:W-:-:S11]  /*58a0*/  ISETP.GE.AND P2, PT, R7, 0x1, PT ;  /* 0x000000010700780c */ /* 0x008fd60003f46270 */
[----:B------:R-:W1:Y:S08]  /*58b0*/  @P1 LDC R0, c[0x0][0x44c] ;  /* 0x00011300ff001b82 */ /* 0x000e700000000800 */
[----:B------:R-:W3:Y:S01]  /*58c0*/  @P1 LDC R5, c[0x0][0x450] ;  /* 0x00011400ff051b82 */ /* 0x000ee20000000800 */
[----:B--2---:R-:W-:-:S04]  /*58d0*/  VIADD R3, R10, 0xbf ;  /* 0x000000bf0a037836 */ /* 0x004fc80000000000 */
[----:B-1----:R-:W-:-:S05]  /*58e0*/  @P1 IMAD.HI.U32 R0, R3, R0, RZ ;  /* 0x0000000003001227 */ /* 0x002fca00078e00ff */
[----:B---3--:R-:W-:-:S05]  /*58f0*/  @P1 SHF.R.U32.HI R3, RZ, R5, R0 ;  /* 0x00000005ff031219 */ /* 0x008fca0000011600 */
[----:B------:R-:W-:Y:S01]  /*5900*/  IMAD.IADD R5, R28, 0x1, R3 ;  /* 0x000000011c057824 */ /* 0x000fe200078e0203 */
[----:B------:R-:W-:Y:S06]  /*5910*/  @P0 BRA `(.L_x_1388) ;  /* 0x00000000000c0947 */ /* 0x000fec0003800000 */
[----:B------:R-:W1:Y:S01]  /*5920*/  FENCE.VIEW.ASYNC.G ;  /* 0x00000000000073c6 */ /* 0x000e620000000100 */
[----:B------:R-:W-:Y:S05]  /*5930*/  WARPSYNC.ALL ;  /* 0x0000000000007948 */ /* 0x000fea0003800000 */
[----:B-1----:R-:W-:Y:S06]  /*5940*/  BAR.ARV 0xc, 0x200 ;  /* 0x0308000000007b1d */ /* 0x002fec0000002000 */
.L_x_1388:
[----:B------:R-:W-:Y:S01]  /*5950*/  IMAD.IADD R0, R5, 0x1, R6 ;  /* 0x0000000105007824 */ /* 0x000fe200078e0206 */
[----:B------:R-:W-:Y:S06]  /*5960*/  @!P2 BRA `(.L_x_1389) ;  /* 0x000000000048a947 */ /* 0x000fec0003800000 */
[C---:B------:R-:W-:Y:S01]  /*5970*/  ISETP.GT.AND P0, PT, R5.reuse, RZ, PT ;  /* 0x000000ff0500720c */ /* 0x040fe20003f04270 */
[----:B------:R-:W-:Y:S01]  /*5980*/  BSSY B0, `(.L_x_1390) ;  /* 0x000000e000007945 */ /* 0x000fe20003800000 */
[----:B------:R-:W-:-:S11]  /*5990*/  IADD3 R3, R5, -0x1, RZ ;  /* 0xffffffff05037810 */ /* 0x000fd60007ffe0ff */
[----:B------:R-:W-:Y:S05]  /*59a0*/  @P0 BRA `(.L_x_1391) ;  /* 0x00000000001c0947 */ /* 0x000fea0003800000 */
[----:B------:R-:W-:Y:S01]  /*59b0*/  ISETP.NE.AND P0, PT, R7, 0x1, PT ;  /* 0x000000010700780c */ /* 0x000fe20003f05270 */
[----:B------:R-:W-:-:S12]  /*59c0*/  IMAD.MOV R3, RZ, RZ, -R5 ;  /* 0x000000ffff037224 */ /* 0x000fd800078e0a05 */
[----:B------:R-:W1:Y:S02]  /*59d0*/  @P0 LDC.64 R8, c[0x0][0x9e8] ;  /* 0x00027a00ff080b82 */ /* 0x000e640000000a00 */
[----:B-1----:R-:W-:-:S05]  /*59e0*/  @P0 IMAD.HI.U32 R4, R3, R8, RZ ;  /* 0x0000000803040227 */ /* 0x002fca00078e00ff */
[----:B------:R-:W-:-:S04]  /*59f0*/  @P0 SHF.R.U32.HI R3, RZ, R9, R4 ;  /* 0x00000009ff030219 */ /* 0x000fc80000011604 */
[----:B------:R-:W-:Y:S01]  /*5a00*/  LOP3.LUT R3, RZ, R3, RZ, 0x33, !PT ;  /* 0x00000003ff037212 */ /* 0x000fe200078e33ff */
[----:B------:R-:W-:Y:S06]  /*5a10*/  BRA `(.L_x_1392) ;  /* 0x0000000000107947 */ /* 0x000fec0003800000 */
.L_x_1391:
[----:B------:R-:W-:-:S13]  /*5a20*/  ISETP.NE.AND P0, PT, R7, 0x1, PT ;  /* 0x000000010700780c */ /* 0x000fda0003f05270 */
[----:B------:R-:W1:Y:S02]  /*5a30*/  @P0 LDC.64 R4, c[0x0][0x9e8] ;  /* 0x00027a00ff040b82 */ /* 0x000e640000000a00 */
[----:B-1----:R-:W-:-:S05]  /*5a40*/  @P0 IMAD.HI.U32 R4, R3, R4, RZ ;  /* 0x0000000403040227 */ /* 0x002fca00078e00ff */
[----:B------:R-:W-:-:S07]  /*5a50*/  @P0 SHF.R.U32.HI R3, RZ, R5, R4 ;  /* 0x00000005ff030219 */ /* 0x000fce0000011604 */
.L_x_1392:
[----:B------:R-:W-:Y:S05]  /*5a60*/  BSYNC B0 ;  /* 0x0000000000007941 */ /* 0x000fea0003800000 */
.L_x_1390:
[----:B------:R-:W-:-:S05]  /*5a70*/  IMAD R3, R3, R7, R7 ;  /* 0x0000000703037224 */ /* 0x000fca00078e0207 */
[----:B------:R-:W-:-:S07]  /*5a80*/  VIMNMX R0, R0, R3, PT ;  /* 0x0000000300007248 */ /* 0x000fce0003fe0100 */
.L_x_1389:
[----:B------:R-:W1:Y:S01]  /*5a90*/  @P1 LDC R4, c[0x0][0x44c] ;  /* 0x00011300ff041b82 */ /* 0x000e620000000800 */
[----:B------:R-:W-:Y:S01]  /*5aa0*/  VIADD R0, R0, 0x7f ;  /* 0x0000007f00007836 */ /* 0x000fe20000000000 */
[----:B------:R-:W-:-:S04]  /*5ab0*/  ULDC UR4, c[0x0][0x9dc] ;  /* 0x0002770000047ab9 */ /* 0x000fc80000000800 */
[----:B------:R-:W-:Y:S02]  /*5ac0*/  SHF.R.S32.HI R3, RZ, 0x1f, R0 ;  /* 0x0000001fff037819 */ /* 0x000fe40000011400 */
[----:B------:R-:W2:Y:S02]  /*5ad0*/  @P1 LDC R6, c[0x0][0x450] ;  /* 0x00011400ff061b82 */ /* 0x000ea40000000800 */
[----:B------:R-:W-:-:S04]  /*5ae0*/  LEA.HI R3, R3, R0, RZ, 0x7 ;  /* 0x0000000003037211 */ /* 0x000fc800078f38ff */
[----:B------:R-:W-:-:S04]  /*5af0*/  SHF.R.S32.HI R3, RZ, 0x7, R3 ;  /* 0x00000007ff037819 */ /* 0x000fc80000011403 */
[----:B------:R-:W-:Y:S01]  /*5b00*/  VIMNMX R92, R92, R3, PT ;  /* 0x000000035c5c7248 */ /* 0x000fe20003fe0100 */
[----:B-1----:R-:W-:-:S04]  /*5b10*/  @P1 IMAD.HI.U32 R5, R10, R4, RZ ;  /* 0x000000040a051227 */ /* 0x002fc800078e00ff */
[----:B------:R-:W-:Y:S01]  /*5b20*/  IMAD.MOV.U32 R4, RZ, RZ, R10 ;  /* 0x000000ffff047224 */ /* 0x000fe200078e000a */
        /* <DEDUP_REMOVED lines=14> */
.L_x_1395:
[----:B------:R-:W-:-:S13]  /*5c10*/  ISETP.NE.AND P0, PT, R7, 0x1, PT ;  /* 0x000000010700780c */ /* 0x000fda0003f05270 */
[----:B------:R-:W1:Y:S02]  /*5c20*/  @P0 LDC.64 R4, c[0x0][0x9e8] ;  /* 0x00027a00ff040b82 */ /* 0x000e640000000a00 */
[----:B-1----:R-:W-:-:S05]  /*5c30*/  @P0 IMAD.HI.U32 R4, R0, R4, RZ ;  /* 0x0000000400040227 */ /* 0x002fca00078e00ff */
[----:B------:R-:W-:-:S07]  /*5c40*/  @P0 SHF.R.U32.HI R0, RZ, R5, R4 ;  /* 0x00000005ff000219 */ /* 0x000fce0000011604 */
.L_x_1396:
[----:B------:R-:W-:Y:S05]  /*5c50*/  BSYNC B0 ;  /* 0x0000000000007941 */ /* 0x000fea0003800000 */
.L_x_1394:
[----:B------:R-:W-:-:S05]  /*5c60*/  IMAD R0, R0, R7, RZ ;  /* 0x0000000700007224 */ /* 0x000fca00078e02ff */
[----:B------:R-:W-:-:S07]  /*5c70*/  VIMNMX R3, R3, R0, !PT ;  /* 0x0000000003037248 */ /* 0x000fce0007fe0100 */
.L_x_1393:
[----:B------:R-:W-:Y:S01]  /*5c80*/  SHF.R.S32.HI R4, RZ, 0x1f, R3 ;  /* 0x0000001fff047819 */ /* 0x000fe20000011403 */
[----:B------:R-:W-:Y:S01]  /*5c90*/  IMAD.MOV.U32 R0, RZ, RZ, RZ ;  /* 0x000000ffff007224 */ /* 0x000fe200078e00ff */
[----:B------:R-:W-:Y:S01]  /*5ca0*/  PLOP3.LUT P0, PT, PT, PT, PT, 0x80, 0x0 ;  /* 0x000000000000781c */ /* 0x000fe20003f0f070 */
[----:B------:R-:W-:Y:S01]  /*5cb0*/  IMAD.MOV.U32 R31, RZ, RZ, RZ ;  /* 0x000000ffff1f7224 */ /* 0x000fe200078e00ff */
[----:B------:R-:W-:Y:S02]  /*5cc0*/  LEA.HI R4, R4, R3, RZ, 0x7 ;  /* 0x0000000304047211 */ /* 0x000fe400078f38ff */
[----:B0-----:R-:W-:Y:S01]  /*5cd0*/  CS2R R14, SRZ ;  /* 0x00000000000e7805 */ /* 0x001fe2000001ff00 */
[----:B------:R-:W-:Y:S01]  /*5ce0*/  IMAD.MOV.U32 R118, RZ, RZ, RZ ;  /* 0x000000ffff767224 */ /* 0x000fe200078e00ff */
[----:B------:R-:W-:Y:S02]  /*5cf0*/  CS2R R114, SRZ ;  /* 0x0000000000727805 */ /* 0x000fe4000001ff00 */
[----:B------:R-:W-:Y:S01]  /*5d00*/  SHF.R.S32.HI R4, RZ, 0x7, R4 ;  /* 0x00000007ff047819 */ /* 0x000fe20000011404 */
[----:B------:R-:W-:Y:S01]  /*5d10*/  IMAD.MOV.U32 R117, RZ, RZ, RZ ;  /* 0x000000ffff757224 */ /* 0x000fe200078e00ff */
[----:B------:R-:W-:-:S02]  /*5d20*/  CS2R R112, SRZ ;  /* 0x0000000000707805 */ /* 0x000fc4000001ff00 */
[----:B------:R-:W-:Y:S02]  /*5d30*/  CS2R R110, SRZ ;  /* 0x00000000006e7805 */ /* 0x000fe4000001ff00 */
[----:B------:R-:W-:Y:S02]  /*5d40*/  VIMNMX R5, RZ, R4, !PT ;  /* 0x00000004ff057248 */ /* 0x000fe40007fe0100 */
[----:B------:R-:W-:Y:S02]  /*5d50*/  CS2R R108, SRZ ;  /* 0x00000000006c7805 */ /* 0x000fe4000001ff00 */
[----:B------:R-:W-:Y:S02]  /*5d60*/  CS2R R106, SRZ ;  /* 0x00000000006a7805 */ /* 0x000fe4000001ff00 */
[----:B------:R-:W-:Y:S02]  /*5d70*/  CS2R R104, SRZ ;  /* 0x0000000000687805 */ /* 0x000fe4000001ff00 */
[----:B------:R-:W-:Y:S01]  /*5d80*/  ISETP.GT.AND P1, PT, R92, R5, PT ;  /* 0x000000055c00720c */ /* 0x000fe20003f24270 */
[----:B------:R0:W-:Y:S01]  /*5d90*/  STL [R1+0x44], R5 ;  /* 0x0000440501007387 */ /* 0x0001e20000100800 */
[----:B------:R-:W-:-:S02]  /*5da0*/  CS2R R102, SRZ ;  /* 0x0000000000667805 */ /* 0x000fc4000001ff00 */
[----:B------:R-:W-:Y:S02]  /*5db0*/  CS2R R100, SRZ ;  /* 0x0000000000647805 */ /* 0x000fe4000001ff00 */
[----:B------:R-:W-:Y:S02]  /*5dc0*/  CS2R R98, SRZ ;  /* 0x0000000000627805 */ /* 0x000fe4000001ff00 */
[----:B------:R-:W-:Y:S02]  /*5dd0*/  CS2R R96, SRZ ;  /* 0x0000000000607805 */ /* 0x000fe4000001ff00 */
[----:B------:R-:W-:Y:S01]  /*5de0*/  CS2R R10, SRZ ;  /* 0x00000000000a7805 */ /* 0x000fe2000001ff00 */
[----:B------:R-:W-:Y:S01]  /*5df0*/  IMAD.MOV.U32 R94, RZ, RZ, RZ ;  /* 0x000000ffff5e7224 */ /* 0x000fe200078e00ff */
[----:B------:R-:W-:Y:S01]  /*5e00*/  CS2R R90, SRZ ;  /* 0x00000000005a7805 */ /* 0x000fe2000001ff00 */
[----:B------:R-:W-:Y:S01]  /*5e10*/  IMAD.MOV.U32 R25, RZ, RZ, RZ ;  /* 0x000000ffff197224 */ /* 0x000fe200078e00ff */
[----:B------:R-:W-:Y:S01]  /*5e20*/  CS2R R88, SRZ ;  /* 0x0000000000587805 */ /* 0x000fe2000001ff00 */
[----:B0-----:R-:W-:Y:S06]  /*5e30*/  @!P1 BRA `(.L_x_1397) ;  /* 0x0000011000209947 */ /* 0x001fec0003800000 */
[----:B------:R-:W-:-:S03]  /*5e40*/  UMOV UR4, 0xffffffff ;  /* 0xffffffff00047882 */ /* 0x000fc60000000000 */
[----:B------:R-:W-:Y:S05]  /*5e50*/  BRA.DIV UR4, `(.L_x_1398) ;  /* 0x0000019a043c7947 */ /* 0x000fea000b800000 */
[----:B------:R-:W0:Y:S02]  /*5e60*/  S2R R0, SR_TID.X ;  /* 0x0000000000007919 */ /* 0x000e240000002100 */
[----:B0-----:R-:W-:-:S05]  /*5e70*/  VIADD R3, R0, 0xffffff80 ;  /* 0xffffff8000037836 */ /* 0x001fca0000000000 */
[----:B------:R-:W-:-:S04]  /*5e80*/  SHF.R.S32.HI R0, RZ, 0x1f, R3 ;  /* 0x0000001fff007819 */ /* 0x000fc80000011403 */
[----:B------:R-:W-:-:S04]  /*5e90*/  LEA.HI R0, R0, R3, RZ, 0x7 ;  /* 0x0000000300007211 */ /* 0x000fc800078f38ff */
[----:B------:R-:W-:-:S06]  /*5ea0*/  SHF.R.S32.HI R0, RZ, 0x7, R0 ;  /* 0x00000007ff007819 */ /* 0x000fcc0000011400 */
[----:B------:R-:W0:Y:S04]  /*5eb0*/  SHFL.IDX PT, R0, R0, RZ, 0x1f ;  /* 0x00001fff00007589 */ /* 0x000e2800000e0000 */
[----:B0-----:R1:W-:Y:S02]  /*5ec0*/  STL [R1+0x20], R0 ;  /* 0x0000200001007387 */ /* 0x0013e40000100800 */
.L_x_1678:
[----:B------:R-:W1:Y:S01]  /*5ed0*/  LDL R3, [R1+0x20] ;  /* 0x0000200001037983 */ /* 0x000e620000100800 */
[----:B------:R-:W-:Y:S01]  /*5ee0*/  BSSY B6, `(.L_x_1399) ;  /* 0x000001b000067945 */ /* 0x000fe20003800000 */
[----:B-1----:R-:W-:-:S05]  /*5ef0*/  IMAD.HI R0, R3, 0x55555556, RZ ;  /* 0x5555555603007827 */ /* 0x002fca00078e02ff */
[----:B------:R-:W-:-:S05]  /*5f00*/  LEA.HI R0, R0, R0, RZ, 0x1 ;  /* 0x0000000000007211 */ /* 0x000fca00078f08ff */
[----:B------:R-:W-:Y:S01]  /*5f10*/  IMAD R0, R0, -0x3, R3 ;  /* 0xfffffffd00007824 */ /* 0x000fe200078e0203 */
[----:B------:R-:W-:-:S04]  /*5f20*/  IADD3 R3, R2, 0x8400, RZ ;  /* 0x0000840002037810 */ /* 0x000fc80007ffe0ff */
[----:B------:R-:W-:Y:S01]  /*5f30*/  LOP3.LUT P0, RZ, R3, 0x3ff, RZ, 0xc0, !PT ;  /* 0x000003ff03ff7812 */ /* 0x000fe2000780c0ff */
[----:B------:R-:W-:-:S03]  /*5f40*/  IMAD R0, R0, 0x2000, R3 ;  /* 0x0000200000007824 */ /* 0x000fc600078e0203 */
[----:B------:R-:W-:Y:S02]  /*5f50*/  P2R R25, PR, RZ, 0x1 ;  /* 0x00000001ff197803 */ /* 0x000fe40000000000 */
[----:B------:R-:W-:-:S04]  /*5f60*/  SHF.R.U32.HI R0, RZ, 0x4, R0 ;  /* 0x00000004ff007819 */ /* 0x000fc80000011600 */
[----:B------:R-:W-:-:S03]  /*5f70*/  LOP3.LUT R30, R0, 0x3fff, RZ, 0xc0, !PT ;  /* 0x00003fff001e7812 */ /* 0x000fc600078ec0ff */
        /* <DEDUP_REMOVED lines=16> */
[----:B-1---5:R-:W-:Y:S05]  /*6080*/  CALL.ABS.NOINC R14 ;  /* 0x000000000e007343 */ /* 0x022fea0003c00000 */
.L_x_1400:
[----:B------:R-:W-:Y:S05]  /*6090*/  BSYNC B6 ;  /* 0x0000000000067941 */ /* 0x000fea0003800000 */
.L_x_1399:
        /* <DEDUP_REMOVED lines=13> */
.L_x_1404:
[----:B--2---:R2:W3:Y:S02]  /*6170*/  SYNCS.PHASECHK.TRANS64.TRYWAIT P0, [R2+URZ+0x16800], R3 ;  /* 0x01680003020075a7 */ /* 0x0044e4000800017f */
[----:B---3--:R-:W-:Y:S05]  /*6180*/  @!P0 NANOSLEEP.SYNCS 0x989680 ;  /* 0x009896800000895d */ /* 0x008fea0003900000 */
[----:B------:R-:W3:Y:S02]  /*6190*/  @!P0 SYNCS.PHASECHK.TRANS64 P0, [R2+URZ+0x16800], R3 ;  /* 0x01680003020085a7 */ /* 0x000ee4000800007f */
[----:B---3--:R-:W-:Y:S05]  /*61a0*/  @!P0 BRA `(.L_x_1404) ;  /* 0xfffffffc00f08947 */ /* 0x008fea000383ffff */
.L_x_1403:
[----:B------:R-:W-:Y:S05]  /*61b0*/  BSYNC B0 ;  /* 0x0000000000007941 */ /* 0x000fea0003800000 */
.L_x_1402:
[----:B------:R-:W-:Y:S05]  /*61c0*/  BRA `(.L_x_1405) ;  /* 0x0000002c00947947 */ /* 0x000fea0003800000 */
.L_x_1401:
[----:B------:R-:W-:Y:S01]  /*61d0*/  ISETP.NE.AND P0, PT, R25, RZ, PT ;  /* 0x000000ff1900720c */ /* 0x000fe20003f05270 */
[----:B------:R-:W-:Y:S01]  /*61e0*/  ULDC.64 UR4, c[0x0][0x3f8] ;  /* 0x0000fe0000047ab9 */ /* 0x000fe20000000a00 */
[----:B-----5:R-:W-:Y:S01]  /*61f0*/  SHF.R.S32.HI R0, RZ, 0x1f, R24 ;  /* 0x0000001fff007819 */ /* 0x020fe20000011418 */
[----:B------:R-:W-:Y:S01]  /*6200*/  ULDC.64 UR6, c[0x0][0x408] ;  /* 0x0001020000067ab9 */ /* 0x000fe20000000a00 */
[----:B------:R-:W-:Y:S01]  /*6210*/  IMAD.WIDE.U32 R26, R24, UR4, RZ ;  /* 0x00000004181a7c25 */ /* 0x000fe2000f8e00ff */
[----:B------:R-:W-:Y:S03]  /*6220*/  BSSY B6, `(.L_x_1406) ;  /* 0x0000019000067945 */ /* 0x000fe60003800000 */
[C---:B------:R-:W-:Y:S02]  /*6230*/  IMAD R3, R0.reuse, UR4, RZ ;  /* 0x0000000400037c24 */ /* 0x040fe4000f8e02ff */
[----:B------:R-:W-:-:S02]  /*6240*/  IMAD R5, R0, UR6, RZ ;  /* 0x0000000600057c24 */ /* 0x000fc4000f8e02ff */
[C---:B------:R-:W-:Y:S02]  /*6250*/  IMAD R3, R24.reuse, UR5, R3 ;  /* 0x0000000518037c24 */ /* 0x040fe4000f8e0203 */
[C---:B------:R-:W-:Y:S02]  /*6260*/  IMAD R5, R24.reuse, UR7, R5 ;  /* 0x0000000718057c24 */ /* 0x040fe4000f8e0205 */
[----:B------:R-:W-:-:S04]  /*6270*/  IMAD.WIDE.U32 R24, R24, UR6, RZ ;  /* 0x0000000618187c25 */ /* 0x000fc8000f8e00ff */
[----:B------:R-:W-:Y:S01]  /*6280*/  IMAD.IADD R29, R3, 0x1, R27 ;  /* 0x00000001031d7824 */ /* 0x000fe200078e021b */
[----:B------:R-:W-:Y:S01]  /*6290*/  IADD3 R31, R5, R25, RZ ;  /* 0x00000019051f7210 */ /* 0x000fe20007ffe0ff */
[----:B------:R-:W-:Y:S06]  /*62a0*/  @!P0 BRA `(.L_x_1407) ;  /* 0x0000000000408947 */ /* 0x000fec0003800000 */
        /* <DEDUP_REMOVED lines=16> */
.L_x_1407:
[----:B------:R-:W-:Y:S05]  /*63b0*/  BSYNC B6 ;  /* 0x0000000000067941 */ /* 0x000fea0003800000 */
.L_x_1406:
[----:B------:R-:W2:Y:S01]  /*63c0*/  LDL R20, [R1+0x18] ;  /* 0x0000180001147983 */ /* 0x000ea20000100800 */
[----:B------:R-:W-:Y:S01]  /*63d0*/  ULDC.U8 UR4, c[0x0][0x410] ;  /* 0x0001040000047ab9 */ /* 0x000fe20000000000 */
[----:B------:R-:W-:Y:S01]  /*63e0*/  BSSY B0, `(.L_x_1408) ;  /* 0x00002bb000007945 */ /* 0x000fe20003800000 */
[----:B------:R-:W-:Y:S01]  /*63f0*/  ISETP.NE.AND P0, PT, RZ, UR4, PT ;  /* 0x00000004ff007c0c */ /* 0x000fe2000bf05270 */
[----:B--2---:R-:W-:-:S12]  /*6400*/  IMAD.IADD R39, R17, 0x1, R20 ;  /* 0x0000000111277824 */ /* 0x004fd800078e0214 */
[----:B------:R-:W-:Y:S05]  /*6410*/  @!P0 BRA `(.L_x_1409) ;  /* 0x0000001400a08947 */ /* 0x000fea0003800000 */
[----:B------:R-:W2:Y:S01]  /*6420*/  LDL R43, [R1+0x14] ;  /* 0x00001400012b7983 */ /* 0x000ea20000100800 */
[----:B------:R-:W1:Y:S01]  /*6430*/  LDC R32, c[0x0][0x448] ;  /* 0x00011200ff207b82 */ /* 0x000e620000000800 */
[----:B------:R-:W-:Y:S01]  /*6440*/  ULDC.64 UR4, c[0x0][0x3f8] ;  /* 0x0000fe0000047ab9 */ /* 0x000fe20000000a00 */
[----:B------:R-:W3:Y:S01]  /*6450*/  S2R R20, SR_TID.X ;  /* 0x0000000000147919 */ /* 0x000ee20000002100 */
[----:B------:R-:W-:Y:S01]  /*6460*/  MOV R6, R26 ;  /* 0x0000001a00067202 */ /* 0x000fe20000000f00 */
[----:B------:R-:W-:Y:S01]  /*6470*/  ULDC.64 UR6, c[0x0][0x408] ;  /* 0x0001020000067ab9 */ /* 0x000fe20000000a00 */
[----:B-1----:R-:W-:Y:S01]  /*6480*/  ISETP.NE.AND P0, PT, R32, 0x1, PT ;  /* 0x000000012000780c */ /* 0x002fe20003f05270 */
[----:B---3--:R-:W-:-:S12]  /*6490*/  VIADD R21, R20, 0xffffff80 ;  /* 0xffffff8014157836 */ /* 0x008fd80000000000 */
[----:B------:R-:W1:Y:S01]  /*64a0*/  @P0 LDC R0, c[0x0][0x44c] ;  /* 0x00011300ff000b82 */ /* 0x000e620000000800 */
[----:B------:R-:W-:-:S07]  /*64b0*/  SHF.R.S32.HI R20, RZ, 0x1f, R21 ;  /* 0x0000001fff147819 */ /* 0x000fce0000011415 */
[----:B------:R-:W3:Y:S01]  /*64c0*/  @P0 LDC R5, c[0x0][0x450] ;  /* 0x00011400ff050b82 */ /* 0x000ee20000000800 */
[----:B------:R-:W-:-:S04]  /*64d0*/  LEA.HI R20, R20, R21, RZ, 0x2 ;  /* 0x0000001514147211 */ /* 0x000fc800078f10ff */
[----:B------:R-:W-:-:S05]  /*64e0*/  LOP3.LUT R20, R20, 0xfffffffc, RZ, 0xc0, !PT ;  /* 0xfffffffc14147812 */ /* 0x000fca00078ec0ff */
[----:B------:R-:W-:-:S04]  /*64f0*/  IMAD.IADD R20, R21, 0x1, -R20 ;  /* 0x0000000115147824 */ /* 0x000fc800078e0a14 */
[----:B------:R-:W-:-:S04]  /*6500*/  IMAD R3, R20, 0x60, R39 ;  /* 0x0000006014037824 */ /* 0x000fc800078e0227 */
[----:B-1----:R-:W-:-:S05]  /*6510*/  @P0 IMAD.HI.U32 R0, R3, R0, RZ ;  /* 0x0000000003000227 */ /* 0x002fca00078e00ff */
[----:B---3--:R-:W-:-:S04]  /*6520*/  @P0 SHF.R.U32.HI R3, RZ, R5, R0 ;  /* 0x00000005ff030219 */ /* 0x008fc80000011600 */
[----:B------:R-:W-:Y:S01]  /*6530*/  SHF.R.S32.HI R0, RZ, 0x1f, R3 ;  /* 0x0000001fff007819 */ /* 0x000fe20000011403 */
[----:B------:R-:W-:Y:S02]  /*6540*/  IMAD.MOV.U32 R7, RZ, RZ, R29 ;  /* 0x000000ffff077224 */ /* 0x000fe400078e001d */
[----:B------:R-:W-:Y:S02]  /*6550*/  IMAD.MOV.U32 R8, RZ, RZ, R24 ;  /* 0x000000ffff087224 */ /* 0x000fe400078e0018 */
[C---:B------:R-:W-:Y:S02]  /*6560*/  IMAD R4, R0.reuse, UR4, RZ ;  /* 0x0000000400047c24 */ /* 0x040fe4000f8e02ff */
[----:B------:R-:W-:Y:S02]  /*6570*/  IMAD.MOV.U32 R9, RZ, RZ, R31 ;  /* 0x000000ffff097224 */ /* 0x000fe400078e001f */
[----:B------:R-:W-:Y:S02]  /*6580*/  IMAD R0, R0, UR6, RZ ;  /* 0x0000000600007c24 */ /* 0x000fe4000f8e02ff */
[----:B------:R-:W-:-:S04]  /*6590*/  IMAD.WIDE.U32 R6, R3, UR4, R6 ;  /* 0x0000000403067c25 */ /* 0x000fc8000f8e0006 */
[C---:B------:R-:W-:Y:S01]  /*65a0*/  IMAD R5, R3.reuse, UR5, R4 ;  /* 0x0000000503057c24 */ /* 0x040fe2000f8e0204 */
[----:B------:R-:W-:Y:S01]  /*65b0*/  ULDC.64 UR4, c[0x0][0x3e8] ;  /* 0x0000fa0000047ab9 */ /* 0x000fe20000000a00 */
[----:B------:R-:W-:-:S04]  /*65c0*/  IMAD.WIDE.U32 R8, R3, UR6, R8 ;  /* 0x0000000603087c25 */ /* 0x000fc8000f8e0008 */
[----:B------:R-:W-:Y:S01]  /*65d0*/  IMAD R3, R3, UR7, R0 ;  /* 0x0000000703037c24 */ /* 0x000fe2000f8e0200 */
[----:B------:R-:W-:Y:S01]  /*65e0*/  ULDC.64 UR6, c[0x0][0x400] ;  /* 0x0001000000067ab9 */ /* 0x000fe20000000a00 */
[----:B------:R-:W-:Y:S01]  /*65f0*/  IMAD.IADD R5, R7, 0x1, R5 ;  /* 0x0000000107057824 */ /* 0x000fe200078e0205 */
[----:B------:R-:W-:Y:S01]  /*6600*/  LEA R4, P0, R6, UR4, 0x1 ;  /* 0x0000000406047c11 */ /* 0x000fe2000f8008ff */
[----:B------:R-:W-:Y:S01]  /*6610*/  IMAD.IADD R3, R9, 0x1, R3 ;  /* 0x0000000109037824 */ /* 0x000fe200078e0203 */
[----:B------:R-:W-:Y:S01]  /*6620*/  LEA R7, P1, R8, UR6, 0x1 ;  /* 0x0000000608077c11 */ /* 0x000fe2000f8208ff */
[----:B------:R-:W-:Y:S01]  /*6630*/  UMOV UR4, 0xffffffff ;  /* 0xffffffff00047882 */ /* 0x000fe20000000000 */
[----:B------:R-:W-:Y:S02]  /*6640*/  LEA.HI.X R6, R6, UR5, R5, 0x1, P0 ;  /* 0x0000000506067c11 */ /* 0x000fe400080f0c05 */
[----:B------:R-:W-:Y:S02]  /*6650*/  LEA.HI.X R8, R8, UR7, R3, 0x1, P1 ;  /* 0x0000000708087c11 */ /* 0x000fe400088f0c03 */
[----:B--2---:R-:W-:Y:S01]  /*6660*/  SHF.R.S32.HI R38, RZ, 0x1f, R43 ;  /* 0x0000001fff267819 */ /* 0x004fe2000001142b */
[----:B------:R-:W-:Y:S06]  /*6670*/  BRA.DIV UR4, `(.L_x_1410) ;  /* 0x0000019204747947 */ /* 0x000fec000b800000 */
[----:B------:R1:W2:Y:S04]  /*6680*/  SHFL.IDX PT, R3, R6, RZ, 0x1c1f ;  /* 0x001c1fff06037589 */ /* 0x0002a800000e0000 */
[----:B------:R1:W3:Y:S04]  /*6690*/  SHFL.IDX PT, R0, R4, RZ, 0x1c1f ;  /* 0x001c1fff04007589 */ /* 0x0002e800000e0000 */
[----:B------:R1:W4:Y:S04]  /*66a0*/  SHFL.IDX PT, R5, R8, RZ, 0x1c1f ;  /* 0x001c1fff08057589 */ /* 0x00032800000e0000 */
[----:B0-----:R1:W0:Y:S02]  /*66b0*/  SHFL.IDX PT, R14, R7, RZ, 0x1c1f ;  /* 0x001c1fff070e7589 */ /* 0x00122400000e0000 */
.L_x_1684:
[----:B------:R-:W5:Y:S01]  /*66c0*/  LDL R9, [R1+0x4] ;  /* 0x0000040001097983 */ /* 0x000f620000100800 */
[----:B------:R-:W-:Y:S01]  /*66d0*/  BSSY B1, `(.L_x_1411) ;  /* 0x000001e000017945 */ /* 0x000fe20003800000 */
[----:B------:R-:W-:Y:S02]  /*66e0*/  CS2R R34, SRZ ;  /* 0x0000000000227805 */ /* 0x000fe4000001ff00 */
[----:B------:R-:W-:Y:S02]  /*66f0*/  CS2R R26, SRZ ;  /* 0x00000000001a7805 */ /* 0x000fe4000001ff00 */
[----:B------:R-:W-:Y:S02]  /*6700*/  CS2R R28, SRZ ;  /* 0x00000000001c7805 */ /* 0x000fe4000001ff00 */
[----:B------:R-:W-:Y:S01]  /*6710*/  CS2R R24, SRZ ;  /* 0x0000000000187805 */ /* 0x000fe2000001ff00 */
[----:B-----5:R-:W-:-:S05]  /*6720*/  IMAD R32, R9, R32, RZ ;  /* 0x0000002009207224 */ /* 0x020fca00078e02ff */
[----:B------:R-:W-:-:S13]  /*6730*/  ISETP.GE.AND P0, PT, R39, R32, PT ;  /* 0x000000202700720c */ /* 0x000fda0003f06270 */
[----:B------:R-:W-:Y:S05]  /*6740*/  @P0 BRA `(.L_x_1412) ;  /* 0x0000000000580947 */ /* 0x000fea0003800000 */
[----:B------:R-:W-:Y:S01]  /*6750*/  ULDC UR4, c[0x0][0x3f4] ;  /* 0x0000fd0000047ab9 */ /* 0x000fe20000000800 */
[----:B---3--:R-:W-:Y:S01]  /*6760*/  IMAD.MOV.U32 R10, RZ, RZ, R0 ;  /* 0x000000ffff0a7224 */ /* 0x008fe200078e0000 */
[----:B------:R-:W-:Y:S01]  /*6770*/  ISETP.GE.AND P3, PT, R43, UR4, PT ;  /* 0x000000042b007c0c */ /* 0x000fe2000bf66270 */
[----:B--2---:R-:W-:Y:S01]  /*6780*/  IMAD.MOV.U32 R11, RZ, RZ, R3 ;  /* 0x000000ffff0b7224 */ /* 0x004fe200078e0003 */
[----:B------:R-:W-:Y:S01]  /*6790*/  ISETP.GE.AND P2, PT, R152, UR4, PT ;  /* 0x0000000498007c0c */ /* 0x000fe2000bf46270 */
[----:B----4-:R-:W-:Y:S01]  /*67a0*/  IMAD.MOV.U32 R15, RZ, RZ, R5 ;  /* 0x000000ffff0f7224 */ /* 0x010fe200078e0005 */
[----:B------:R-:W-:-:S09]  /*67b0*/  CS2R R28, SRZ ;  /* 0x00000000001c7805 */ /* 0x000fd2000001ff00 */
[C---:B------:R-:W-:Y:S01]  /*67c0*/  @!P3 IMAD.SHL.U32 R37, R43.reuse, 0x2, RZ ;  /* 0x000000022b25b824 */ /* 0x040fe200078e00ff */
[----:B------:R-:W-:Y:S02]  /*67d0*/  @!P3 SHF.L.U64.HI R26, R43, 0x1, R38 ;  /* 0x000000012b1ab819 */ /* 0x000fe40000010226 */
[----:B------:R-:W-:Y:S02]  /*67e0*/  CS2R R34, SRZ ;  /* 0x0000000000227805 */ /* 0x000fe4000001ff00 */
[----:B------:R-:W-:Y:S01]  /*67f0*/  CS2R R24, SRZ ;  /* 0x0000000000187805 */ /* 0x000fe2000001ff00 */
[----:B------:R-:W-:Y:S01]  /*6800*/  @!P2 IMAD.WIDE R10, R152, 0x2, R10 ;  /* 0x00000002980aa825 */ /* 0x000fe200078e020a */
[-C--:B------:R-:W-:Y:S02]  /*6810*/  @!P3 IADD3 R20, P0, R0, R37.reuse, RZ ;  /* 0x000000250014b210 */ /* 0x080fe40007f1e0ff */
[----:B0-----:R-:W-:Y:S01]  /*6820*/  @!P3 IADD3 R36, P1, R14, R37, RZ ;  /* 0x000000250e24b210 */ /* 0x001fe20007f3e0ff */
[----:B------:R-:W-:Y:S01]  /*6830*/  @!P2 IMAD.WIDE R12, R152, 0x2, R14 ;  /* 0x00000002980ca825 */ /* 0x000fe200078e020e */
[----:B------:R0:W5:Y:S03]  /*6840*/  @!P2 LD.E.64 R28, desc[UR38][R10.64] ;  /* 0x000000260a1ca980 */ /* 0x000166000c101b00 */
[--C-:B------:R-:W-:Y:S01]  /*6850*/  @!P3 IMAD.X R21, R3, 0x1, R26.reuse, P0 ;  /* 0x000000010315b824 */ /* 0x100fe200000e061a */
[----:B------:R0:W5:Y:S01]  /*6860*/  @!P2 LD.E.64 R34, desc[UR38][R12.64] ;  /* 0x000000260c22a980 */ /* 0x000162000c101b00 */
[----:B------:R-:W-:Y:S01]  /*6870*/  @!P3 IMAD.X R37, R5, 0x1, R26, P1 ;  /* 0x000000010525b824 */ /* 0x000fe200008e061a */
[----:B------:R-:W-:-:S02]  /*6880*/  CS2R R26, SRZ ;  /* 0x00000000001a7805 */ /* 0x000fc4000001ff00 */
[----:B------:R0:W5:Y:S04]  /*6890*/  @!P3 LD.E.64 R24, desc[UR38][R20.64] ;  /* 0x000000261418b980 */ /* 0x000168000c101b00 */
[----:B------:R0:W5:Y:S02]  /*68a0*/  @!P3 LD.E.64 R26, desc[UR38][R36.64] ;  /* 0x00000026241ab980 */ /* 0x000164000c101b00 */
.L_x_1412:
[----:B------:R-:W-:Y:S05]  /*68b0*/  BSYNC B1 ;  /* 0x0000000000017941 */ /* 0x000fea0003800000 */
.L_x_1411:
[----:B---3-5:R-:W-:Y:S01]  /*68c0*/  IMAD.MOV.U32 R0, RZ, RZ, R34 ;  /* 0x000000ffff007224 */ /* 0x028fe200078e0022 */
[----:B--2---:R-:W-:Y:S01]  /*68d0*/  MOV R3, R35 ;  /* 0x0000002300037202 */ /* 0x004fe20000000f00 */
[----:B----4-:R-:W-:Y:S01]  /*68e0*/  IMAD.MOV.U32 R5, RZ, RZ, R26 ;  /* 0x000000ffff057224 */ /* 0x010fe200078e001a */
[----:B------:R-:W-:Y:S01]  /*68f0*/  UMOV UR4, 0xffffffff ;  /* 0xffffffff00047882 */ /* 0x000fe20000000000 */
[----:B------:R-:W-:Y:S01]  /*6900*/  IMAD.MOV.U32 R9, RZ, RZ, R27 ;  /* 0x000000ffff097224 */ /* 0x000fe200078e001b */
[----:B------:R-:W-:Y:S01]  /*6910*/  PRMT R40, R0, 0x7610, R40 ;  /* 0x0000761000287816 */ /* 0x000fe20000000028 */
[----:B------:R-:W-:Y:S01]  /*6920*/  IMAD.MOV.U32 R0, RZ, RZ, R28 ;  /* 0x000000ffff007224 */ /* 0x000fe200078e001c */
[----:B0-----:R-:W-:Y:S01]  /*6930*/  PRMT R37, R5, 0x5410, R3 ;  /* 0x0000541005257816 */ /* 0x001fe20000000003 */
[----:B------:R-:W-:Y:S01]  /*6940*/  IMAD.MOV.U32 R3, RZ, RZ, R29 ;  /* 0x000000ffff037224 */ /* 0x000fe200078e001d */
[----:B------:R-:W-:Y:S01]  /*6950*/  PRMT R36, R36, 0x5410, R9 ;  /* 0x0000541024247816 */ /* 0x000fe20000000009 */
[----:B------:R-:W-:Y:S01]  /*6960*/  IMAD.MOV.U32 R5, RZ, RZ, R24 ;  /* 0x000000ffff057224 */ /* 0x000fe200078e0018 */
[----:B------:R-:W-:Y:S01]  /*6970*/  PRMT R40, R40, 0x5410, R0 ;  /* 0x0000541028287816 */ /* 0x000fe20000000000 */
[----:B------:R-:W-:Y:S01]  /*6980*/  IMAD.MOV.U32 R9, RZ, RZ, R25 ;  /* 0x000000ffff097224 */ /* 0x000fe200078e0019 */
[----:B------:R-:W-:-:S02]  /*6990*/  CS2R R20, SRZ ;  /* 0x0000000000147805 */ /* 0x000fc4000001ff00 */
[----:B------:R-:W-:Y:S02]  /*69a0*/  PRMT R48, R3, 0x5410, R5 ;  /* 0x0000541003307816 */ /* 0x000fe40000000005 */
[----:B------:R-:W-:Y:S01]  /*69b0*/  PRMT R36, R9, 0x7610, R36 ;  /* 0x0000761009247816 */ /* 0x000fe20000000024 */
[----:B------:R-:W-:Y:S06]  /*69c0*/  BRA.DIV UR4, `(.L_x_1413) ;  /* 0x0000019204107947 */ /* 0x000fec000b800000 */
[----:B------:R0:W2:Y:S04]  /*69d0*/  SHFL.IDX PT, R3, R6, 0x1, 0x1c1f ;  /* 0x003c1f0006037f89 */ /* 0x0000a800000e0000 */
[----:B------:R0:W3:Y:S04]  /*69e0*/  SHFL.IDX PT, R0, R4, 0x1, 0x1c1f ;  /* 0x003c1f0004007f89 */ /* 0x0000e800000e0000 */
[----:B------:R0:W4:Y:S04]  /*69f0*/  SHFL.IDX PT, R5, R8, 0x1, 0x1c1f ;  /* 0x003c1f0008057f89 */ /* 0x00012800000e0000 */
[----:B------:R0:W0:Y:S02]  /*6a00*/  SHFL.IDX PT, R14, R7, 0x1, 0x1c1f ;  /* 0x003c1f00070e7f89 */ /* 0x00002400000e0000 */
.L_x_1690:
[----:B01----:R-:W5:Y:S04]  /*6a10*/  LDL R6, [R1+0x58] ;  /* 0x0000580001067983 */ /* 0x003f680000100800 */
[----:B------:R-:W2:Y:S01]  /*6a20*/  LDL R42, [R1+0x48] ;  /* 0x00004800012a7983 */ /* 0x000ea20000100800 */
[----:B------:R-:W-:Y:S01]  /*6a30*/  VIADD R39, R39, 0x60 ;  /* 0x0000006027277836 */ /* 0x000fe20000000000 */
[----:B------:R-:W-:Y:S01]  /*6a40*/  BSSY B1, `(.L_x_1414) ;  /* 0x0000021000017945 */ /* 0x000fe20003800000 */
[----:B------:R-:W-:Y:S02]  /*6a50*/  CS2R R10, SRZ ;  /* 0x00000000000a7805 */ /* 0x000fe4000001ff00 */
[----:B------:R-:W-:Y:S02]  /*6a60*/  CS2R R12, SRZ ;  /* 0x00000000000c7805 */ /* 0x000fe4000001ff00 */
[----:B------:R-:W-:-:S02]  /*6a70*/  CS2R R8, SRZ ;  /* 0x0000000000087805 */ /* 0x000fc4000001ff00 */
[----:B------:R-:W-:Y:S02]  /*6a80*/  ISETP.GE.AND P0, PT, R39, R32, PT ;  /* 0x000000202700720c */ /* 0x000fe40003f06270 */
[----:B-----5:R-:W-:-:S04]  /*6a90*/  LEA.HI R4, R6, R6, RZ, 0x1 ;  /* 0x0000000606047211 */ /* 0x020fc800078f08ff */
[----:B------:R-:W-:Y:S01]  /*6aa0*/  LOP3.LUT R4, R4, 0xfffffffe, RZ, 0xc0, !PT ;  /* 0xfffffffe04047812 */ /* 0x000fe200078ec0ff */
[----:B--2---:R-:W-:-:S04]  /*6ab0*/  IMAD.SHL.U32 R31, R42, 0x40, RZ ;  /* 0x000000402a1f7824 */ /* 0x004fc800078e00ff */
[----:B------:R-:W-:-:S05]  /*6ac0*/  IMAD.IADD R4, R6, 0x1, -R4 ;  /* 0x0000000106047824 */ /* 0x000fca00078e0a04 */
[----:B------:R-:W-:Y:S01]  /*6ad0*/  SHF.L.U32 R41, R4, 0x1f, RZ ;  /* 0x0000001f04297819 */ /* 0x000fe200000006ff */
[----:B------:R-:W-:Y:S06]  /*6ae0*/  @P0 BRA `(.L_x_1415) ;  /* 0x0000000000580947 */ /* 0x000fec0003800000 */
[----:B------:R-:W-:Y:S01]  /*6af0*/  ULDC UR4, c[0x0][0x3f4] ;  /* 0x0000fd0000047ab9 */ /* 0x000fe20000000800 */
[----:B---3--:R-:W-:Y:S01]  /*6b00*/  IMAD.MOV.U32 R6, RZ, RZ, R0 ;  /* 0x000000ffff067224 */ /* 0x008fe200078e0000 */
[----:B------:R-:W-:Y:S01]  /*6b10*/  ISETP.GE.AND P3, PT, R43, UR4, PT ;  /* 0x000000042b007c0c */ /* 0x000fe2000bf66270 */
[----:B------:R-:W-:Y:S01]  /*6b20*/  IMAD.MOV.U32 R7, RZ, RZ, R3 ;  /* 0x000000ffff077224 */ /* 0x000fe200078e0003 */
[----:B------:R-:W-:Y:S02]  /*6b30*/  ISETP.GE.AND P2, PT, R152, UR4, PT ;  /* 0x0000000498007c0c */ /* 0x000fe4000bf46270 */
[----:B------:R-:W-:Y:S02]  /*6b40*/  CS2R R12, SRZ ;  /* 0x00000000000c7805 */ /* 0x000fe4000001ff00 */
[----:B----4-:R-:W-:-:S07]  /*6b50*/  MOV R15, R5 ;  /* 0x00000005000f7202 */ /* 0x010fce0000000f00 */
[C---:B------:R-:W-:Y:S01]  /*6b60*/  @!P3 IMAD.SHL.U32 R9, R43.reuse, 0x2, RZ ;  /* 0x000000022b09b824 */ /* 0x040fe200078e00ff */
[----:B------:R-:W-:Y:S02]  /*6b70*/  @!P3 SHF.L.U64.HI R10, R43, 0x1, R38 ;  /* 0x000000012b0ab819 */ /* 0x000fe40000010226 */
[----:B------:R-:W-:Y:S01]  /*6b80*/  CS2R R20, SRZ ;  /* 0x0000000000147805 */ /* 0x000fe2000001ff00 */
[----:B------:R-:W-:Y:S01]  /*6b90*/  @!P2 IMAD.WIDE R6, R152, 0x2, R6 ;  /* 0x000000029806a825 */ /* 0x000fe200078e0206 */
[-C--:B------:R-:W-:Y:S02]  /*6ba0*/  @!P3 IADD3 R38, P0, R0, R9.reuse, RZ ;  /* 0x000000090026b210 */ /* 0x080fe40007f1e0ff */
[----:B------:R-:W-:Y:S02]  /*6bb0*/  @!P3 IADD3 R4, P1, R14, R9, RZ ;  /* 0x000000090e04b210 */ /* 0x000fe40007f3e0ff */
[----:B------:R-:W-:Y:S01]  /*6bc0*/  CS2R R8, SRZ ;  /* 0x0000000000087805 */ /* 0x000fe2000001ff00 */
[----:B------:R0:W5:Y:S01]  /*6bd0*/  @!P2 LD.E.64 R12, desc[UR38][R6.64] ;  /* 0x00000026060ca980 */ /* 0x000162000c101b00 */
[----:B------:R-:W-:-:S02]  /*6be0*/  @!P3 IMAD.X R39, R3, 0x1, R10, P0 ;  /* 0x000000010327b824 */ /* 0x000fc400000e060a */
[----:B------:R-:W-:Y:S01]  /*6bf0*/  @!P3 IMAD.X R5, R5, 0x1, R10, P1 ;  /* 0x000000010505b824 */ /* 0x000fe200008e060a */
[----:B------:R-:W-:Y:S01]  /*6c00*/  CS2R R10, SRZ ;  /* 0x00000000000a7805 */ /* 0x000fe2000001ff00 */
[----:B------:R-:W-:Y:S01]  /*6c10*/  @!P2 IMAD.WIDE R14, R152, 0x2, R14 ;  /* 0x00000002980ea825 */ /* 0x000fe200078e020e */
[----:B------:R0:W5:Y:S04]  /*6c20*/  @!P3 LD.E.64 R8, desc[UR38][R38.64] ;  /* 0x000000262608b980 */ /* 0x000168000c101b00 */
[----:B------:R0:W5:Y:S04]  /*6c30*/  @!P2 LD.E.64 R20, desc[UR38][R14.64] ;  /* 0x000000260e14a980 */ /* 0x000168000c101b00 */
[----:B------:R0:W5:Y:S02]  /*6c40*/  @!P3 LD.E.64 R10, desc[UR38][R4.64] ;  /* 0x00000026040ab980 */ /* 0x000164000c101b00 */
.L_x_1415:
[----:B------:R-:W-:Y:S05]  /*6c50*/  BSYNC B1 ;  /* 0x0000000000017941 */ /* 0x000fea0003800000 */
.L_x_1414:
[----:B0-----:R-:W0:Y:S01]  /*6c60*/  S2R R7, SR_TID.X ;  /* 0x0000000000077919 */ /* 0x001e220000002100 */
[----:B------:R-:W1:Y:S01]  /*6c70*/  SYNCS.PHASECHK.TRANS64.TRYWAIT P0, [R2+URZ+0x16800], R41 ;  /* 0x01680029020075a7 */ /* 0x000e62000800017f */
[----:B------:R-:W-:Y:S01]  /*6c80*/  LOP3.LUT R31, R31, 0x1c0, RZ, 0xc0, !PT ;  /* 0x000001c01f1f7812 */ /* 0x000fe200078ec0ff */
[----:B-----5:R-:W-:Y:S01]  /*6c90*/  IMAD.MOV.U32 R3, RZ, RZ, R20 ;  /* 0x000000ffff037224 */ /* 0x020fe200078e0014 */
[----:B------:R-:W-:Y:S01]  /*6ca0*/  BSSY B1, `(.L_x_1416) ;  /* 0x000001e000017945 */ /* 0x000fe20003800000 */
[----:B------:R-:W-:Y:S01]  /*6cb0*/  IMAD R32, R33, -0xc0, R32 ;  /* 0xffffff4021207824 */ /* 0x000fe200078e0220 */
[----:B---3--:R-:W-:Y:S01]  /*6cc0*/  LOP3.LUT R0, R31, 0x18, R18, 0xf8, !PT ;  /* 0x000000181f007812 */ /* 0x008fe200078ef812 */
[----:B------:R-:W-:Y:S01]  /*6cd0*/  IMAD.MOV.U32 R4, RZ, RZ, R10 ;  /* 0x000000ffff047224 */ /* 0x000fe200078e000a */
[----:B------:R-:W-:Y:S01]  /*6ce0*/  SHF.R.U32.HI R31, RZ, 0x3, R31 ;  /* 0x00000003ff1f7819 */ /* 0x000fe2000001161f */
[----:B----4-:R-:W-:Y:S01]  /*6cf0*/  IMAD.MOV.U32 R5, RZ, RZ, R11 ;  /* 0x000000ffff057224 */ /* 0x010fe200078e000b */
[----:B------:R-:W-:Y:S01]  /*6d00*/  PRMT R33, R3, 0x7610, R33 ;  /* 0x0000761003217816 */ /* 0x000fe20000000021 */
[----:B------:R-:W-:Y:S01]  /*6d10*/  IMAD.MOV.U32 R3, RZ, RZ, R21 ;  /* 0x000000ffff037224 */ /* 0x000fe200078e0015 */
[----:B------:R-:W-:Y:S01]  /*6d20*/  LOP3.LUT R0, R0, R31, RZ, 0x3c, !PT ;  /* 0x0000001f00007212 */ /* 0x000fe200078e3cff */
[----:B------:R-:W-:Y:S01]  /*6d30*/  IMAD.MOV.U32 R6, RZ, RZ, R12 ;  /* 0x000000ffff067224 */ /* 0x000fe200078e000c */
[----:B------:R-:W-:Y:S01]  /*6d40*/  PRMT R14, R4, 0x5410, R5 ;  /* 0x00005410040e7816 */ /* 0x000fe20000000005 */
[----:B------:R-:W-:Y:S01]  /*6d50*/  IMAD.MOV.U32 R4, RZ, RZ, R8 ;  /* 0x000000ffff047224 */ /* 0x000fe200078e0008 */
[----:B------:R-:W-:-:S02]  /*6d60*/  PRMT R31, R3, 0x7610, R31 ;  /* 0x00007610031f7816 */ /* 0x000fc4000000001f */
[----:B------:R-:W-:Y:S02]  /*6d70*/  VIMNMX R32, R32, 0xc0, PT ;  /* 0x000000c020207848 */ /* 0x000fe40003fe0100 */
[----:B------:R-:W-:Y:S02]  /*6d80*/  PRMT R15, R4, 0x7610, R15 ;  /* 0x00007610040f7816 */ /* 0x000fe4000000000f */
[----:B------:R-:W-:Y:S02]  /*6d90*/  PRMT R33, R33, 0x5410, R6 ;  /* 0x0000541021217816 */ /* 0x000fe40000000006 */
[----:B------:R-:W-:Y:S02]  /*6da0*/  LOP3.LUT P2, RZ, R42, 0x4, RZ, 0xc0, !PT ;  /* 0x000000042aff7812 */ /* 0x000fe4000784c0ff */
[----:B------:R-:W-:Y:S02]  /*6db0*/  ISETP.GE.AND P1, PT, R17, R32, PT ;  /* 0x000000201100720c */ /* 0x000fe40003f26270 */
[----:B------:R-:W-:Y:S01]  /*6dc0*/  MOV R5, R9 ;  /* 0x0000000900057202 */ /* 0x000fe20000000f00 */
[----:B0-----:R-:W-:-:S05]  /*6dd0*/  VIADD R38, R7, 0xffffff80 ;  /* 0xffffff8007267836 */ /* 0x001fca0000000000 */
[----:B------:R-:W-:-:S04]  /*6de0*/  SHF.R.S32.HI R7, RZ, 0x1f, R38 ;  /* 0x0000001fff077819 */ /* 0x000fc80000011426 */
[----:B------:R-:W-:-:S04]  /*6df0*/  LEA.HI R7, R7, R38, RZ, 0x5 ;  /* 0x0000002607077211 */ /* 0x000fc800078f28ff */
[----:B------:R-:W-:-:S05]  /*6e00*/  SHF.R.S32.HI R7, RZ, 0x5, R7 ;  /* 0x00000005ff077819 */ /* 0x000fca0000011407 */
[----:B------:R-:W-:Y:S02]  /*6e10*/  IMAD R3, R7, 0x200, R0 ;  /* 0x0000020007037824 */ /* 0x000fe400078e0200 */
[----:B------:R-:W-:Y:S02]  /*6e20*/  IMAD.MOV.U32 R0, RZ, RZ, R13 ;  /* 0x000000ffff007224 */ /* 0x000fe400078e000d */
[----:B------:R-:W-:-:S03]  /*6e30*/  IMAD R3, R3, 0x2, R2 ;  /* 0x0000000203037824 */ /* 0x000fc600078e0202 */
[----:B------:R-:W-:Y:S01]  /*6e40*/  PRMT R31, R31, 0x5410, R0 ;  /* 0x000054101f1f7816 */ /* 0x000fe20000000000 */
[C---:B------:R-:W-:Y:S02]  /*6e50*/  VIADD R4, R3.reuse, 0x8400 ;  /* 0x0000840003047836 */ /* 0x040fe40000000000 */
[----:B------:R-:W-:Y:S01]  /*6e60*/  VIADD R0, R3, 0x8440 ;  /* 0x0000844003007836 */ /* 0x000fe20000000000 */
[----:B-1----:R-:W-:Y:S06]  /*6e70*/  @!P0 BRA `(.L_x_1417) ;  /* 0x0000018c00548947 */ /* 0x002fec0003800000 */
.L_x_1691:
[----:B------:R-:W-:Y:S05]  /*6e80*/  BSYNC B1 ;  /* 0x0000000000017941 */ /* 0x000fea0003800000 */
.L_x_1416:
[----:B------:R-:W-:Y:S01]  /*6e90*/  BSSY B1, `(.L_x_1418) ;  /* 0x0000060000017945 */ /* 0x000fe20003800000 */
[----:B------:R-:W-:Y:S01]  /*6ea0*/  PRMT R15, R15, 0x5410, R5 ;  /* 0x000054100f0f7816 */ /* 0x000fe20000000005 */
[----:B------:R-:W-:Y:S02]  /*6eb0*/  @P2 VIADD R0, R4, 0xffffffc0 ;  /* 0xffffffc004002836 */ /* 0x000fe40000000000 */
[----:B------:R-:W-:Y:S05]  /*6ec0*/  @P1 BRA `(.L_x_1419) ;  /* 0x0000000400701947 */ /* 0x000fea0003800000 */
[----:B------:R-:W2:Y:S01]  /*6ed0*/  LDL R6, [R1+0x14] ;  /* 0x0000140001067983 */ /* 0x000ea20000100800 */
[----:B------:R-:W1:Y:S01]  /*6ee0*/  LDC R5, c[0x0][0x3f4] ;  /* 0x0000fd00ff057b82 */ /* 0x000e620000000800 */
[----:B------:R-:W-:Y:S01]  /*6ef0*/  BSSY B2, `(.L_x_1420) ;  /* 0x000002e000027945 */ /* 0x000fe20003800000 */
[-C--:B-1----:R-:W-:Y:S02]  /*6f00*/  ISETP.GE.AND P0, PT, R152, R5.reuse, PT ;  /* 0x000000059800720c */ /* 0x082fe40003f06270 */
[----:B--2---:R-:W-:-:S11]  /*6f10*/  ISETP.GE.AND P1, PT, R6, R5, PT ;  /* 0x000000050600720c */ /* 0x004fd60003f26270 */
[----:B------:R-:W-:Y:S05]  /*6f20*/  @P0 BRA `(.L_x_1421) ;  /* 0x0000000000a80947 */ /* 0x000fea0003800000 */
[----:B------:R-:W1:Y:S01]  /*6f30*/  LDS.128 R4, [R3+0x8400] ;  /* 0x0084000003047984 */ /* 0x000e620000000c00 */
[----:B------:R-:W-:Y:S01]  /*6f40*/  SHF.R.U32.HI R39, RZ, 0x10, R29 ;  /* 0x00000010ff277819 */ /* 0x000fe2000001161d */
[--C-:B------:R-:W-:Y:S01]  /*6f50*/  HADD2.F32 R38, -RZ, R40.reuse.H1_H1 ;  /* 0x30000028ff267230 */ /* 0x100fe20000004100 */
[--C-:B0-----:R-:W-:Y:S01]  /*6f60*/  SHF.R.U32.HI R41, RZ, 0x10, R35.reuse ;  /* 0x00000010ff297819 */ /* 0x101fe20000011623 */
[----:B------:R-:W-:Y:S01]  /*6f70*/  HADD2.F32 R40, -RZ, R40.H0_H0 ;  /* 0x20000028ff287230 */ /* 0x000fe20000004100 */
[----:B------:R-:W-:Y:S01]  /*6f80*/  SHF.R.U64 R45, R34, 0x10, R35 ;  /* 0x00000010222d7819 */ /* 0x000fe20000001223 */
[----:B------:R-:W-:Y:S01]  /*6f90*/  HADD2.F32 R39, -RZ, R39.H0_H0 ;  /* 0x20000027ff277230 */ /* 0x000fe20000004100 */
[----:B------:R-:W-:Y:S01]  /*6fa0*/  SHF.R.U64 R47, R28, 0x10, R29 ;  /* 0x000000101c2f7819 */ /* 0x000fe2000000121d */
[----:B------:R-:W-:Y:S02]  /*6fb0*/  HADD2.F32 R41, -RZ, R41.H0_H0 ;  /* 0x20000029ff297230 */ /* 0x000fe40000004100 */
[----:B-1----:R-:W-:-:S02]  /*6fc0*/  HADD2.F32 R34, -RZ, R7.H0_H0 ;  /* 0x20000007ff227230 */ /* 0x002fc40000004100 */
[----:B------:R-:W-:Y:S02]  /*6fd0*/  HADD2.F32 R35, -RZ, R7.H1_H1 ;  /* 0x30000007ff237230 */ /* 0x000fe40000004100 */
[--C-:B------:R-:W-:Y:S02]  /*6fe0*/  HADD2.F32 R7, -RZ, R4.reuse.H0_H0 ;  /* 0x20000004ff077230 */ /* 0x100fe40000004100 */
[----:B------:R-:W-:Y:S02]  /*6ff0*/  HADD2.F32 R4, -RZ, R4.H1_H1 ;  /* 0x30000004ff047230 */ /* 0x000fe40000004100 */
[C---:B------:R-:W-:Y:S01]  /*7000*/  FMUL.FTZ R44, R35.reuse, R39 ;  /* 0x00000027232c7220 */ /* 0x040fe20000410000 */
[-C--:B------:R-:W-:Y:S01]  /*7010*/  FMUL.FTZ R43, R35, R41.reuse ;  /* 0x00000029232b7220 */ /* 0x080fe20000410000 */
[--C-:B------:R-:W-:Y:S02]  /*7020*/  HADD2.F32 R28, -RZ, R6.reuse.H0_H0 ;  /* 0x20000006ff1c7230 */ /* 0x100fe40000004100 */
[----:B------:R-:W-:Y:S01]  /*7030*/  FMUL.FTZ R42, R4, R40 ;  /* 0x00000028042a7220 */ /* 0x000fe20000410000 */
[----:B------:R-:W-:Y:S01]  /*7040*/  FFMA.FTZ R46, R34, R41, R44 ;  /* 0x00000029222e7223 */ /* 0x000fe2000001002c */
[----:B------:R-:W-:-:S02]  /*7050*/  HADD2.F32 R29, -RZ, R6.H1_H1 ;  /* 0x30000006ff1d7230 */ /* 0x000fc40000004100 */
[-C--:B------:R-:W-:Y:S01]  /*7060*/  FMUL.FTZ R44, R4, R38.reuse ;  /* 0x00000026042c7220 */ /* 0x080fe20000410000 */
[C---:B------:R-:W-:Y:S01]  /*7070*/  FFMA.FTZ R42, R7.reuse, R38, -R42 ;  /* 0x00000026072a7223 */ /* 0x040fe2000001082a */
[----:B------:R-:W-:Y:S02]  /*7080*/  HADD2.F32 R6, -RZ, R5.H0_H0 ;  /* 0x20000005ff067230 */ /* 0x000fe40000004100 */
[----:B------:R-:W-:Y:S01]  /*7090*/  FFMA.FTZ R43, R34, R39, -R43 ;  /* 0x00000027222b7223 */ /* 0x000fe2000001082b */
[----:B------:R-:W-:Y:S02]  /*70a0*/  HADD2.F32 R38, -RZ, R37.H1_H1 ;  /* 0x30000025ff267230 */ /* 0x000fe40000004100 */
[----:B------:R-:W-:Y:S01]  /*70b0*/  FFMA.FTZ R39, R7, R40, R44 ;  /* 0x0000002807277223 */ /* 0x000fe2000001002c */
[----:B------:R-:W-:Y:S02]  /*70c0*/  HADD2.F32 R5, -RZ, R5.H1_H1 ;  /* 0x30000005ff057230 */ /* 0x000fe40000004100 */
[----:B------:R-:W-:-:S02]  /*70d0*/  HADD2.F32 R34, -RZ, R48.H0_H0 ;  /* 0x20000030ff227230 */ /* 0x000fc40000004100 */
[C---:B------:R-:W-:Y:S01]  /*70e0*/  FMUL.FTZ R41, R29.reuse, R38 ;  /* 0x000000261d297220 */ /* 0x040fe20000410000 */
[----:B------:R-:W-:Y:S02]  /*70f0*/  HADD2.F32 R35, -RZ, R45.H0_H0 ;  /* 0x2000002dff237230 */ /* 0x000fe40000004100 */
[----:B------:R-:W-:Y:S02]  /*7100*/  HADD2.F32 R4, -RZ, R47.H0_H0 ;  /* 0x2000002fff047230 */ /* 0x000fe40000004100 */
[-C--:B------:R-:W-:Y:S01]  /*7110*/  FMUL.FTZ R29, R29, R34.reuse ;  /* 0x000000221d1d7220 */ /* 0x080fe20000410000 */
[C---:B------:R-:W-:Y:S01]  /*7120*/  FFMA.FTZ R41, R28.reuse, R34, -R41 ;  /* 0x000000221c297223 */ /* 0x040fe20000010829 */
[C---:B------:R-:W-:Y:S01]  /*7130*/  FMUL.FTZ R7, R5.reuse, R35 ;  /* 0x0000002305077220 */ /* 0x040fe20000410000 */
[----:B------:R-:W-:Y:S01]  /*7140*/  FMUL.FTZ R40, R5, R4 ;  /* 0x0000000405287220 */ /* 0x000fe20000410000 */
[----:B------:R-:W-:Y:S02]  /*7150*/  FFMA.FTZ R28, R28, R38, R29 ;  /* 0x000000261c1c7223 */ /* 0x000fe4000001001d */
[----:B------:R-:W-:Y:S01]  /*7160*/  FFMA.FTZ R5, R6, R4, -R7 ;  /* 0x0000000406057223 */ /* 0x000fe20000010807 */
[----:B------:R-:W-:Y:S01]  /*7170*/  F2FP.F16.F32.PACK_AB R7, R46, R43 ;  /* 0x0000002b2e07723e */ /* 0x000fe200000000ff */
[----:B------:R-:W-:Y:S01]  /*7180*/  FFMA.FTZ R40, R6, R35, R40 ;  /* 0x0000002306287223 */ /* 0x000fe20000010028 */
[----:B------:R-:W-:-:S02]  /*7190*/  F2FP.F16.F32.PACK_AB R4, R39, R42 ;  /* 0x0000002a2704723e */ /* 0x000fc400000000ff */
[----:B------:R-:W-:Y:S02]  /*71a0*/  F2FP.F16.F32.PACK_AB R6, R28, R41 ;  /* 0x000000291c06723e */ /* 0x000fe400000000ff */
[----:B------:R-:W-:-:S05]  /*71b0*/  F2FP.F16.F32.PACK_AB R5, R40, R5 ;  /* 0x000000052805723e */ /* 0x000fca00000000ff */
[----:B------:R1:W-:Y:S02]  /*71c0*/  STS.128 [R3+0x8400], R4 ;  /* 0x0084000403007388 */ /* 0x0003e40000000c00 */
.L_x_1421:
[----:B------:R-:W-:Y:S05]  /*71d0*/  BSYNC B2 ;  /* 0x0000000000027941 */ /* 0x000fea0003800000 */
.L_x_1420:
[----:B------:R-:W-:Y:S05]  /*71e0*/  @P1 BRA `(.L_x_1419) ;  /* 0x0000000000a81947 */ /* 0x000fea0003800000 */
[----:B-1----:R-:W1:Y:S01]  /*71f0*/  LDS.128 R4, [R0] ;  /* 0x0000000000047984 */ /* 0x002e620000000c00 */
[----:B------:R-:W-:Y:S01]  /*7200*/  SHF.R.U32.HI R34, RZ, 0x10, R27 ;  /* 0x00000010ff227819 */ /* 0x000fe2000001161b */
[----:B------:R-:W-:Y:S01]  /*7210*/  HADD2.F32 R28, -RZ, R48.H1_H1 ;  /* 0x30000030ff1c7230 */ /* 0x000fe20000004100 */
[----:B------:R-:W-:Y:S01]  /*7220*/  SHF.R.U32.HI R29, RZ, 0x10, R25 ;  /* 0x00000010ff1d7819 */ /* 0x000fe20000011619 */
[----:B------:R-:W-:Y:S01]  /*7230*/  HADD2.F32 R37, -RZ, R37.H0_H0 ;  /* 0x20000025ff257230 */ /* 0x000fe20000004100 */
[----:B------:R-:W-:Y:S01]  /*7240*/  SHF.R.U64 R39, R26, 0x10, R27 ;  /* 0x000000101a277819 */ /* 0x000fe2000000121b */
[----:B------:R-:W-:Y:S01]  /*7250*/  HADD2.F32 R34, -RZ, R34.H0_H0 ;  /* 0x20000022ff227230 */ /* 0x000fe20000004100 */
[----:B0-----:R-:W-:Y:S01]  /*7260*/  SHF.R.U64 R41, R24, 0x10, R25 ;  /* 0x0000001018297819 */ /* 0x001fe20000001219 */
[----:B------:R-:W-:Y:S02]  /*7270*/  HADD2.F32 R29, -RZ, R29.H0_H0 ;  /* 0x2000001dff1d7230 */ /* 0x000fe40000004100 */
[----:B-1----:R-:W-:-:S02]  /*7280*/  HADD2.F32 R27, -RZ, R7.H1_H1 ;  /* 0x30000007ff1b7230 */ /* 0x002fc40000004100 */
[----:B------:R-:W-:Y:S02]  /*7290*/  HADD2.F32 R26, -RZ, R7.H0_H0 ;  /* 0x20000007ff1a7230 */ /* 0x000fe40000004100 */
[--C-:B------:R-:W-:Y:S02]  /*72a0*/  HADD2.F32 R7, -RZ, R4.reuse.H0_H0 ;  /* 0x20000004ff077230 */ /* 0x100fe40000004100 */
[CC--:B------:R-:W-:Y:S01]  /*72b0*/  FMUL.FTZ R35, R27.reuse, R34.reuse ;  /* 0x000000221b237220 */ /* 0x0c0fe20000410000 */
[----:B------:R-:W-:Y:S01]  /*72c0*/  FMUL.FTZ R27, R27, R29 ;  /* 0x0000001d1b1b7220 */ /* 0x000fe20000410000 */
[----:B------:R-:W-:Y:S02]  /*72d0*/  HADD2.F32 R4, -RZ, R4.H1_H1 ;  /* 0x30000004ff047230 */ /* 0x000fe40000004100 */
[--C-:B------:R-:W-:Y:S02]  /*72e0*/  HADD2.F32 R24, -RZ, R6.reuse.H0_H0 ;  /* 0x20000006ff187230 */ /* 0x100fe40000004100 */
[----:B------:R-:W-:Y:S01]  /*72f0*/  FFMA.FTZ R40, R26, R34, R27 ;  /* 0x000000221a287223 */ /* 0x000fe2000001001b */
[----:B------:R-:W-:-:S02]  /*7300*/  HADD2.F32 R25, -RZ, R6.H1_H1 ;  /* 0x30000006ff197230 */ /* 0x000fc40000004100 */
[----:B------:R-:W-:Y:S01]  /*7310*/  FMUL.FTZ R38, R4, R37 ;  /* 0x0000002504267220 */ /* 0x000fe20000410000 */
[--C-:B------:R-:W-:Y:S02]  /*7320*/  HADD2.F32 R27, -RZ, R36.reuse.H1_H1 ;  /* 0x30000024ff1b7230 */ /* 0x100fe40000004100 */
[----:B------:R-:W-:Y:S01]  /*7330*/  FFMA.FTZ R35, R26, R29, -R35 ;  /* 0x0000001d1a237223 */ /* 0x000fe20000010823 */
[--C-:B------:R-:W-:Y:S02]  /*7340*/  HADD2.F32 R6, -RZ, R5.reuse.H0_H0 ;  /* 0x20000005ff067230 */ /* 0x100fe40000004100 */
[-C--:B------:R-:W-:Y:S01]  /*7350*/  FMUL.FTZ R34, R4, R28.reuse ;  /* 0x0000001c04227220 */ /* 0x080fe20000410000 */
[----:B------:R-:W-:Y:S02]  /*7360*/  HADD2.F32 R36, -RZ, R36.H0_H0 ;  /* 0x20000024ff247230 */ /* 0x000fe40000004100 */
[----:B------:R-:W-:Y:S01]  /*7370*/  FFMA.FTZ R38, R7, R28, -R38 ;  /* 0x0000001c07267223 */ /* 0x000fe20000010826 */
[----:B------:R-:W-:-:S02]  /*7380*/  HADD2.F32 R5, -RZ, R5.H1_H1 ;  /* 0x30000005ff057230 */ /* 0x000fc40000004100 */
[----:B------:R-:W-:Y:S01]  /*7390*/  FFMA.FTZ R37, R7, R37, R34 ;  /* 0x0000002507257223 */ /* 0x000fe20000010022 */
[----:B------:R-:W-:Y:S02]  /*73a0*/  HADD2.F32 R26, -RZ, R39.H0_H0 ;  /* 0x20000027ff1a7230 */ /* 0x000fe40000004100 */
[CC--:B------:R-:W-:Y:S01]  /*73b0*/  FMUL.FTZ R29, R25.reuse, R27.reuse ;  /* 0x0000001b191d7220 */ /* 0x0c0fe20000410000 */
[----:B------:R-:W-:Y:S02]  /*73c0*/  HADD2.F32 R4, -RZ, R41.H0_H0 ;  /* 0x20000029ff047230 */ /* 0x000fe40000004100 */
[----:B------:R-:W-:Y:S01]  /*73d0*/  FMUL.FTZ R28, R25, R36 ;  /* 0x00000024191c7220 */ /* 0x000fe20000410000 */
[C---:B------:R-:W-:Y:S01]  /*73e0*/  FMUL.FTZ R7, R5.reuse, R26 ;  /* 0x0000001a05077220 */ /* 0x040fe20000410000 */
[C---:B------:R-:W-:Y:S01]  /*73f0*/  FFMA.FTZ R29, R24.reuse, R36, -R29 ;  /* 0x00000024181d7223 */ /* 0x040fe2000001081d */
[-C--:B------:R-:W-:Y:S01]  /*7400*/  FMUL.FTZ R25, R5, R4.reuse ;  /* 0x0000000405197220 */ /* 0x080fe20000410000 */
[----:B------:R-:W-:Y:S01]  /*7410*/  FFMA.FTZ R28, R24, R27, R28 ;  /* 0x0000001b181c7223 */ /* 0x000fe2000001001c */
[----:B------:R-:W-:Y:S01]  /*7420*/  FFMA.FTZ R5, R6, R4, -R7 ;  /* 0x0000000406057223 */ /* 0x000fe20000010807 */
[----:B------:R-:W-:Y:S01]  /*7430*/  F2FP.F16.F32.PACK_AB R7, R40, R35 ;  /* 0x000000232807723e */ /* 0x000fe200000000ff */
[----:B------:R-:W-:Y:S01]  /*7440*/  FFMA.FTZ R26, R6, R26, R25 ;  /* 0x0000001a061a7223 */ /* 0x000fe20000010019 */
[----:B------:R-:W-:-:S02]  /*7450*/  F2FP.F16.F32.PACK_AB R4, R37, R38 ;  /* 0x000000262504723e */ /* 0x000fc400000000ff */
[----:B------:R-:W-:Y:S02]  /*7460*/  F2FP.F16.F32.PACK_AB R6, R28, R29 ;  /* 0x0000001d1c06723e */ /* 0x000fe400000000ff */
[----:B------:R-:W-:-:S05]  /*7470*/  F2FP.F16.F32.PACK_AB R5, R26, R5 ;  /* 0x000000051a05723e */ /* 0x000fca00000000ff */
[----:B------:R2:W-:Y:S02]  /*7480*/  STS.128 [R0], R4 ;  /* 0x0000000400007388 */ /* 0x0005e40000000c00 */
.L_x_1419:
[----:B------:R-:W-:Y:S05]  /*7490*/  BSYNC B1 ;  /* 0x0000000000017941 */ /* 0x000fea0003800000 */
.L_x_1418:
[----:B-12---:R-:W-:-:S05]  /*74a0*/  VIADD R4, R17, 0x60 ;  /* 0x0000006011047836 */ /* 0x006fca0000000000 */
[----:B------:R-:W-:-:S13]  /*74b0*/  ISETP.GE.AND P0, PT, R4, R32, PT ;  /* 0x000000200400720c */ /* 0x000fda0003f06270 */
        /* <DEDUP_REMOVED lines=10> */
[----:B------:R-:W-:Y:S01]  /*7560*/  SHF.R.U32.HI R25, RZ, 0x10, R13 ;  /* 0x00000010ff197819 */ /* 0x000fe2000001160d */
[----:B------:R-:W-:Y:S01]  /*7570*/  HADD2.F32 R33, -RZ, R33.H0_H0 ;  /* 0x20000021ff217230 */ /* 0x000fe20000004100 */
[----:B------:R-:W-:Y:S01]  /*7580*/  SHF.R.U64 R29, R20, 0x10, R21 ;  /* 0x00000010141d7819 */ /* 0x000fe20000001215 */
[----:B------:R-:W-:Y:S01]  /*7590*/  HADD2.F32 R26, -RZ, R26.H0_H0 ;  /* 0x2000001aff1a7230 */ /* 0x000fe20000004100 */
[----:B------:R-:W-:Y:S01]  /*75a0*/  SHF.R.U64 R34, R12, 0x10, R13 ;  /* 0x000000100c227819 */ /* 0x000fe2000000120d */
        /* <DEDUP_REMOVED lines=11> */
[----:B------:R-:W-:Y:S02]  /*7660*/  HADD2.F32 R21, -RZ, R31.H0_H0 ;  /* 0x2000001fff157230 */ /* 0x000fe40000004100 */
[----:B------:R-:W-:Y:S01]  /*7670*/  FFMA.FTZ R27, R20, R25, -R27 ;  /* 0x00000019141b7223 */ /* 0x000fe2000001081b */
[----:B------:R-:W-:Y:S02]  /*7680*/  HADD2.F32 R6, -RZ, R5.H0_H0 ;  /* 0x20000005ff067230 */ /* 0x000fe40000004100 */
[-C--:B------:R-:W-:Y:S01]  /*7690*/  FMUL.FTZ R26, R4, R24.reuse ;  /* 0x00000018041a7220 */ /* 0x080fe20000410000 */
[----:B------:R-:W-:Y:S02]  /*76a0*/  HADD2.F32 R31, -RZ, R31.H1_H1 ;  /* 0x3000001fff1f7230 */ /* 0x000fe40000004100 */
[----:B------:R-:W-:Y:S01]  /*76b0*/  FFMA.FTZ R28, R7, R24, -R28 ;  /* 0x00000018071c7223 */ /* 0x000fe2000001081c */
[----:B------:R-:W-:-:S02]  /*76c0*/  HADD2.F32 R5, -RZ, R5.H1_H1 ;  /* 0x30000005ff057230 */ /* 0x000fc40000004100 */
[----:B------:R-:W-:Y:S01]  /*76d0*/  FFMA.FTZ R33, R7, R33, R26 ;  /* 0x0000002107217223 */ /* 0x000fe2000001001a */
[----:B------:R-:W-:Y:S02]  /*76e0*/  HADD2.F32 R20, -RZ, R29.H0_H0 ;  /* 0x2000001dff147230 */ /* 0x000fe40000004100 */
[C---:B------:R-:W-:Y:S01]  /*76f0*/  FMUL.FTZ R25, R13.reuse, R21 ;  /* 0x000000150d197220 */ /* 0x040fe20000410000 */
[----:B------:R-:W-:Y:S02]  /*7700*/  HADD2.F32 R4, -RZ, R34.H0_H0 ;  /* 0x20000022ff047230 */ /* 0x000fe40000004100 */
[-C--:B------:R-:W-:Y:S01]  /*7710*/  FMUL.FTZ R24, R13, R31.reuse ;  /* 0x0000001f0d187220 */ /* 0x080fe20000410000 */
        /* <DEDUP_REMOVED lines=10> */
[----:B------:R1:W-:Y:S02]  /*77c0*/  STS.128 [R3+0xb400], R4 ;  /* 0x00b4000403007388 */ /* 0x0003e40000000c00 */
.L_x_1424:
[----:B------:R-:W-:Y:S05]  /*77d0*/  BSYNC B1 ;  /* 0x0000000000017941 */ /* 0x000fea0003800000 */
.L_x_1423:
[----:B------:R-:W-:Y:S05]  /*77e0*/  @P1 BRA `(.L_x_1422) ;  /* 0x0000001400e81947 */ /* 0x000fea0003800000 */
[----:B-1----:R-:W1:Y:S01]  /*77f0*/  LDS.128 R4, [R0+0x3000] ;  /* 0x0030000000047984 */ /* 0x002e620000000c00 */
[----:B------:R-:W-:Y:S01]  /*7800*/  SHF.R.U32.HI R20, RZ, 0x10, R11 ;  /* 0x00000010ff147819 */ /* 0x000fe2000001160b */
[--C-:B------:R-:W-:Y:S01]  /*7810*/  HADD2.F32 R13, -RZ, R14.reuse.H0_H0 ;  /* 0x2000000eff0d7230 */ /* 0x100fe20000004100 */
[----:B------:R-:W-:Y:S01]  /*7820*/  SHF.R.U32.HI R12, RZ, 0x10, R9 ;  /* 0x00000010ff0c7819 */ /* 0x000fe20000011609 */
[----:B------:R-:W-:Y:S01]  /*7830*/  HADD2.F32 R14, -RZ, R14.H1_H1 ;  /* 0x3000000eff0e7230 */ /* 0x000fe20000004100 */
[----:B------:R-:W-:Y:S01]  /*7840*/  SHF.R.U64 R25, R10, 0x10, R11 ;  /* 0x000000100a197819 */ /* 0x000fe2000000120b */
[----:B------:R-:W-:Y:S01]  /*7850*/  HADD2.F32 R20, -RZ, R20.H0_H0 ;  /* 0x20000014ff147230 */ /* 0x000fe20000004100 */
[----:B------:R-:W-:Y:S01]  /*7860*/  SHF.R.U64 R26, R8, 0x10, R9 ;  /* 0x00000010081a7819 */ /* 0x000fe20000001209 */
[----:B------:R-:W-:Y:S02]  /*7870*/  HADD2.F32 R12, -RZ, R12.H0_H0 ;  /* 0x2000000cff0c7230 */ /* 0x000fe40000004100 */
[----:B------:R-:W-:-:S02]  /*7880*/  HADD2.F32 R11, -RZ, R15.H0_H0 ;  /* 0x2000000fff0b7230 */ /* 0x000fc40000004100 */
[----:B------:R-:W-:Y:S02]  /*7890*/  HADD2.F32 R15, -RZ, R15.H1_H1 ;  /* 0x3000000fff0f7230 */ /* 0x000fe40000004100 */
[--C-:B-1----:R-:W-:Y:S02]  /*78a0*/  HADD2.F32 R10, -RZ, R7.reuse.H1_H1 ;  /* 0x30000007ff0a7230 */ /* 0x102fe40000004100 */
[--C-:B------:R-:W-:Y:S02]  /*78b0*/  HADD2.F32 R3, -RZ, R4.reuse.H0_H0 ;  /* 0x20000004ff037230 */ /* 0x100fe40000004100 */
[----:B------:R-:W-:Y:S02]  /*78c0*/  HADD2.F32 R9, -RZ, R7.H0_H0 ;  /* 0x20000007ff097230 */ /* 0x000fe40000004100 */
[C---:B------:R-:W-:Y:S01]  /*78d0*/  FMUL.FTZ R24, R10.reuse, R20 ;  /* 0x000000140a187220 */ /* 0x040fe20000410000 */
[----:B------:R-:W-:Y:S02]  /*78e0*/  HADD2.F32 R4, -RZ, R4.H1_H1 ;  /* 0x30000004ff047230 */ /* 0x000fe40000004100 */
[----:B------:R-:W-:Y:S01]  /*78f0*/  FMUL.FTZ R21, R10, R12 ;  /* 0x0000000c0a157220 */ /* 0x000fe20000410000 */
[----:B------:R-:W-:-:S02]  /*7900*/  HADD2.F32 R7, -RZ, R6.H0_H0 ;  /* 0x20000006ff077230 */ /* 0x000fc40000004100 */
[C---:B------:R-:W-:Y:S01]  /*7910*/  FFMA.FTZ R24, R9.reuse, R12, -R24 ;  /* 0x0000000c09187223 */ /* 0x040fe20000010818 */
[----:B------:R-:W-:Y:S02]  /*7920*/  HADD2.F32 R8, -RZ, R6.H1_H1 ;  /* 0x30000006ff087230 */ /* 0x000fe40000004100 */
[C---:B------:R-:W-:Y:S01]  /*7930*/  FMUL.FTZ R10, R4.reuse, R13 ;  /* 0x0000000d040a7220 */ /* 0x040fe20000410000 */
[--C-:B------:R-:W-:Y:S02]  /*7940*/  HADD2.F32 R6, -RZ, R5.reuse.H0_H0 ;  /* 0x20000005ff067230 */ /* 0x100fe40000004100 */
[----:B------:R-:W-:Y:S01]  /*7950*/  FFMA.FTZ R21, R9, R20, R21 ;  /* 0x0000001409157223 */ /* 0x000fe20000010015 */
[-C--:B------:R-:W-:Y:S01]  /*7960*/  FMUL.FTZ R12, R4, R11.reuse ;  /* 0x0000000b040c7220 */ /* 0x080fe20000410000 */
[----:B------:R-:W-:Y:S02]  /*7970*/  HADD2.F32 R5, -RZ, R5.H1_H1 ;  /* 0x30000005ff057230 */ /* 0x000fe40000004100 */
[----:B------:R-:W-:Y:S01]  /*7980*/  FFMA.FTZ R10, R3, R11, -R10 ;  /* 0x0000000b030a7223 */ /* 0x000fe2000001080a */
[----:B------:R-:W-:-:S02]  /*7990*/  HADD2.F32 R9, -RZ, R25.H0_H0 ;  /* 0x20000019ff097230 */ /* 0x000fc40000004100 */
[----:B------:R-:W-:Y:S01]  /*79a0*/  FFMA.FTZ R3, R3, R13, R12 ;  /* 0x0000000d03037223 */ /* 0x000fe2000001000c */
[----:B------:R-:W-:Y:S02]  /*79b0*/  HADD2.F32 R4, -RZ, R26.H0_H0 ;  /* 0x2000001aff047230 */ /* 0x000fe40000004100 */
[C---:B------:R-:W-:Y:S01]  /*79c0*/  FMUL.FTZ R12, R8.reuse, R14 ;  /* 0x0000000e080c7220 */ /* 0x040fe20000410000 */
[----:B------:R-:W-:Y:S01]  /*79d0*/  FMUL.FTZ R13, R8, R15 ;  /* 0x0000000f080d7220 */ /* 0x000fe20000410000 */
[C---:B------:R-:W-:Y:S01]  /*79e0*/  FMUL.FTZ R11, R5.reuse, R9 ;  /* 0x00000009050b7220 */ /* 0x040fe20000410000 */
[----:B------:R-:W-:Y:S01]  /*79f0*/  FMUL.FTZ R8, R5, R4 ;  /* 0x0000000405087220 */ /* 0x000fe20000410000 */
[C---:B------:R-:W-:Y:S01]  /*7a00*/  FFMA.FTZ R12, R7.reuse, R15, -R12 ;  /* 0x0000000f070c7223 */ /* 0x040fe2000001080c */
[----:B------:R-:W-:Y:S01]  /*7a10*/  FFMA.FTZ R13, R7, R14, R13 ;  /* 0x0000000e070d7223 */ /* 0x000fe2000001000d */
[C---:B------:R-:W-:Y:S01]  /*7a20*/  FFMA.FTZ R5, R6.reuse, R4, -R11 ;  /* 0x0000000406057223 */ /* 0x040fe2000001080b */
[----:B------:R-:W-:Y:S01]  /*7a30*/  FFMA.FTZ R8, R6, R9, R8 ;  /* 0x0000000906087223 */ /* 0x000fe20000010008 */
[----:B------:R-:W-:-:S02]  /*7a40*/  F2FP.F16.F32.PACK_AB R7, R21, R24 ;  /* 0x000000181507723e */ /* 0x000fc400000000ff */
[----:B------:R-:W-:Y:S02]  /*7a50*/  F2FP.F16.F32.PACK_AB R6, R13, R12 ;  /* 0x0000000c0d06723e */ /* 0x000fe400000000ff */
[----:B------:R-:W-:Y:S02]  /*7a60*/  F2FP.F16.F32.PACK_AB R4, R3, R10 ;  /* 0x0000000a0304723e */ /* 0x000fe400000000ff */
[----:B------:R-:W-:-:S05]  /*7a70*/  F2FP.F16.F32.PACK_AB R5, R8, R5 ;  /* 0x000000050805723e */ /* 0x000fca00000000ff */
[----:B------:R2:W-:Y:S01]  /*7a80*/  STS.128 [R0+0x3000], R4 ;  /* 0x0030000400007388 */ /* 0x0005e20000000c00 */
[----:B------:R-:W-:Y:S05]  /*7a90*/  BRA `(.L_x_1422) ;  /* 0x00000014003c7947 */ /* 0x000fea0003800000 */
.L_x_1409:
[----:B------:R-:W1:Y:S01]  /*7aa0*/  S2R R0, SR_TID.X ;  /* 0x0000000000007919 */ /* 0x000e620000002100 */
[----:B------:R-:W2:Y:S01]  /*7ab0*/  LDC R32, c[0x0][0x448] ;  /* 0x00011200ff207b82 */ /* 0x000ea20000000800 */
[----:B------:R-:W-:Y:S01]  /*7ac0*/  ULDC.64 UR4, c[0x0][0x3f8] ;  /* 0x0000fe0000047ab9 */ /* 0x000fe20000000a00 */
[----:B------:R-:W-:Y:S01]  /*7ad0*/  ULDC.64 UR6, c[0x0][0x408] ;  /* 0x0001020000067ab9 */ /* 0x000fe20000000a00 */
[----:B------:R-:W-:Y:S01]  /*7ae0*/  IMAD.MOV.U32 R27, RZ, RZ, R29 ;  /* 0x000000ffff1b7224 */ /* 0x000fe200078e001d */
[----:B------:R-:W-:Y:S01]  /*7af0*/  SHF.R.S32.HI R43, RZ, 0x1f, R18 ;  /* 0x0000001fff2b7819 */ /* 0x000fe20000011412 */
[----:B------:R-:W-:Y:S01]  /*7b00*/  IMAD.MOV.U32 R4, RZ, RZ, R24 ;  /* 0x000000ffff047224 */ /* 0x000fe200078e0018 */
[----:B--2---:R-:W-:Y:S01]  /*7b10*/  ISETP.NE.AND P0, PT, R32, 0x1, PT ;  /* 0x000000012000780c */ /* 0x004fe20003f05270 */
[----:B-1----:R-:W-:-:S05]  /*7b20*/  VIADD R0, R0, 0xffffff80 ;  /* 0xffffff8000007836 */ /* 0x002fca0000000000 */
[----:B------:R-:W-:-:S07]  /*7b30*/  SHF.R.S32.HI R3, RZ, 0x1f, R0 ;  /* 0x0000001fff037819 */ /* 0x000fce0000011400 */
[----:B------:R-:W1:Y:S01]  /*7b40*/  @P0 LDC R5, c[0x0][0x450] ;  /* 0x00011400ff050b82 */ /* 0x000e620000000800 */
[----:B------:R-:W-:-:S04]  /*7b50*/  LEA.HI R3, R3, R0, RZ, 0x2 ;  /* 0x0000000003037211 */ /* 0x000fc800078f10ff */
[----:B------:R-:W-:-:S05]  /*7b60*/  LOP3.LUT R3, R3, 0xfffffffc, RZ, 0xc0, !PT ;  /* 0xfffffffc03037812 */ /* 0x000fca00078ec0ff */
[----:B------:R-:W-:Y:S02]  /*7b70*/  IMAD.IADD R3, R0, 0x1, -R3 ;  /* 0x0000000100037824 */ /* 0x000fe400078e0a03 */
[----:B------:R-:W2:Y:S02]  /*7b80*/  @P0 LDC R0, c[0x0][0x44c] ;  /* 0x00011300ff000b82 */ /* 0x000ea40000000800 */
[----:B------:R-:W-:-:S04]  /*7b90*/  IMAD R3, R3, 0x60, R39 ;  /* 0x0000006003037824 */ /* 0x000fc800078e0227 */
[----:B--2---:R-:W-:-:S05]  /*7ba0*/  @P0 IMAD.HI.U32 R0, R3, R0, RZ ;  /* 0x0000000003000227 */ /* 0x004fca00078e00ff */
[----:B-1----:R-:W-:Y:S01]  /*7bb0*/  @P0 SHF.R.U32.HI R3, RZ, R5, R0 ;  /* 0x00000005ff030219 */ /* 0x002fe20000011600 */
[----:B------:R-:W-:-:S03]  /*7bc0*/  IMAD.MOV.U32 R5, RZ, RZ, R31 ;  /* 0x000000ffff057224 */ /* 0x000fc600078e001f */
[----:B------:R-:W-:Y:S01]  /*7bd0*/  SHF.R.S32.HI R0, RZ, 0x1f, R3 ;  /* 0x0000001fff007819 */ /* 0x000fe20000011403 */
[----:B------:R-:W-:-:S04]  /*7be0*/  IMAD.WIDE.U32 R26, R3, UR4, R26 ;  /* 0x00000004031a7c25 */ /* 0x000fc8000f8e001a */
[C---:B------:R-:W-:Y:S02]  /*7bf0*/  IMAD R6, R0.reuse, UR4, RZ ;  /* 0x0000000400067c24 */ /* 0x040fe4000f8e02ff */
[----:B------:R-:W-:Y:S02]  /*7c00*/  IMAD R0, R0, UR6, RZ ;  /* 0x0000000600007c24 */ /* 0x000fe4000f8e02ff */
[C---:B------:R-:W-:Y:S01]  /*7c10*/  IMAD R7, R3.reuse, UR5, R6 ;  /* 0x0000000503077c24 */ /* 0x040fe2000f8e0206 */
[----:B------:R-:W-:Y:S01]  /*7c20*/  ULDC.64 UR4, c[0x0][0x3e8] ;  /* 0x0000fa0000047ab9 */ /* 0x000fe20000000a00 */
[C---:B------:R-:W-:Y:S01]  /*7c30*/  IMAD.WIDE.U32 R4, R3.reuse, UR6, R4 ;  /* 0x0000000603047c25 */ /* 0x040fe2000f8e0004 */
[----:B------:R-:W-:Y:S01]  /*7c40*/  LEA R25, P0, R26, UR4, 0x1 ;  /* 0x000000041a197c11 */ /* 0x000fe2000f8008ff */
[----:B------:R-:W-:Y:S02]  /*7c50*/  UMOV UR4, 0xffffffff ;  /* 0xffffffff00047882 */ /* 0x000fe40000000000 */
[----:B------:R-:W-:Y:S01]  /*7c60*/  IMAD R3, R3, UR7, R0 ;  /* 0x0000000703037c24 */ /* 0x000fe2000f8e0200 */
[----:B------:R-:W-:Y:S01]  /*7c70*/  ULDC.64 UR6, c[0x0][0x400] ;  /* 0x0001000000067ab9 */ /* 0x000fe20000000a00 */
[----:B------:R-:W-:Y:S01]  /*7c80*/  IMAD.IADD R7, R27, 0x1, R7 ;  /* 0x000000011b077824 */ /* 0x000fe200078e0207 */
[----:B------:R-:W-:Y:S01]  /*7c90*/  LEA R27, P1, R4, UR6, 0x1 ;  /* 0x00000006041b7c11 */ /* 0x000fe2000f8208ff */
[----:B------:R-:W-:-:S03]  /*7ca0*/  IMAD.IADD R3, R5, 0x1, R3 ;  /* 0x0000000105037824 */ /* 0x000fc600078e0203 */
[----:B------:R-:W-:Y:S02]  /*7cb0*/  LEA.HI.X R26, R26, UR5, R7, 0x1, P0 ;  /* 0x000000051a1a7c11 */ /* 0x000fe400080f0c07 */
[----:B------:R-:W-:Y:S01]  /*7cc0*/  LEA.HI.X R24, R4, UR7, R3, 0x1, P1 ;  /* 0x0000000704187c11 */ /* 0x000fe200088f0c03 */
[----:B------:R-:W-:Y:S06]  /*7cd0*/  BRA.DIV UR4, `(.L_x_1425) ;  /* 0x0000017e04d07947 */ /* 0x000fec000b800000 */
[----:B------:R-:W2:Y:S01]  /*7ce0*/  LDL R6, [R1+0x4] ;  /* 0x0000040001067983 */ /* 0x000ea20000100800 */
[----:B------:R-:W1:Y:S03]  /*7cf0*/  LDC R41, c[0x0][0x3f4] ;  /* 0x0000fd00ff297b82 */ /* 0x000e660000000800 */
[----:B------:R-:W3:Y:S04]  /*7d00*/  SHFL.IDX PT, R3, R25, RZ, 0x1c1f ;  /* 0x001c1fff19037589 */ /* 0x000ee800000e0000 */
[----:B------:R-:W4:Y:S04]  /*7d10*/  SHFL.IDX PT, R0, R26, RZ, 0x1c1f ;  /* 0x001c1fff1a007589 */ /* 0x000f2800000e0000 */
[----:B0-----:R-:W0:Y:S04]  /*7d20*/  SHFL.IDX PT, R14, R27, RZ, 0x1c1f ;  /* 0x001c1fff1b0e7589 */ /* 0x001e2800000e0000 */
[----:B------:R-:W5:Y:S01]  /*7d30*/  SHFL.IDX PT, R4, R24, RZ, 0x1c1f ;  /* 0x001c1fff18047589 */ /* 0x000f6200000e0000 */
[----:B-1----:R-:W-:Y:S01]  /*7d40*/  ISETP.GE.AND P0, PT, R18, R41, PT ;  /* 0x000000291200720c */ /* 0x002fe20003f06270 */
[----:B--2---:R-:W-:-:S05]  /*7d50*/  IMAD R32, R6, R32, RZ ;  /* 0x0000002006207224 */ /* 0x004fca00078e02ff */
[----:B------:R-:W-:-:S13]  /*7d60*/  ISETP.GE.OR P1, PT, R39, R32, P0 ;  /* 0x000000202700720c */ /* 0x000fda0000726670 */
[C---:B------:R-:W-:Y:S01]  /*7d70*/  @!P1 IMAD.SHL.U32 R5, R18.reuse, 0x2, RZ ;  /* 0x0000000212059824 */ /* 0x040fe200078e00ff */
[----:B------:R-:W-:-:S04]  /*7d80*/  @!P1 SHF.L.U64.HI R21, R18, 0x1, R43 ;  /* 0x0000000112159819 */ /* 0x000fc8000001022b */
[----:B---3--:R-:W-:-:S04]  /*7d90*/  @!P1 IADD3 R6, P2, R3, R5, RZ ;  /* 0x0000000503069210 */ /* 0x008fc80007f5e0ff */
[----:B----4-:R-:W-:-:S05]  /*7da0*/  @!P1 IADD3.X R7, R0, R21, RZ, P2, !PT ;  /* 0x0000001500079210 */ /* 0x010fca00017fe4ff */
[----:B------:R-:W2:Y:S01]  /*7db0*/  @!P1 LD.E.128 R8, desc[UR38][R6.64] ;  /* 0x0000002606089980 */ /* 0x000ea2000c101d00 */
[----:B0-----:R-:W-:-:S05]  /*7dc0*/  @!P1 IADD3 R14, P2, R14, R5, RZ ;  /* 0x000000050e0e9210 */ /* 0x001fca0007f5e0ff */
[----:B-----5:R-:W-:-:S04]  /*7dd0*/  @!P1 IMAD.X R3, R4, 0x1, R21, P2 ;  /* 0x0000000104039824 */ /* 0x020fc800010e0615 */
[----:B------:R-:W-:-:S05]  /*7de0*/  @!P1 IMAD.MOV.U32 R15, RZ, RZ, R3 ;  /* 0x000000ffff0f9224 */ /* 0x000fca00078e0003 */
[----:B------:R0:W3:Y:S01]  /*7df0*/  @!P1 LD.E.128 R4, desc[UR38][R14.64] ;  /* 0x000000260e049980 */ /* 0x0000e2000c101d00 */
[----:B------:R-:W-:Y:S02]  /*7e00*/  CS2R R34, SRZ ;  /* 0x0000000000227805 */ /* 0x000fe4000001ff00 */
[----:B------:R-:W-:Y:S02]  /*7e10*/  CS2R R28, SRZ ;  /* 0x00000000001c7805 */ /* 0x000fe4000001ff00 */
[----:B------:R-:W-:Y:S01]  /*7e20*/  CS2R R20, SRZ ;  /* 0x0000000000147805 */ /* 0x000fe2000001ff00 */
[----:B------:R-:W1:Y:S01]  /*7e30*/  SHFL.IDX PT, R24, R24, 0x1, 0x1c1f ;  /* 0x003c1f0018187f89 */ /* 0x000e6200000e0000 */
[----:B------:R-:W-:-:S03]  /*7e40*/  CS2R R36, SRZ ;  /* 0x0000000000247805 */ /* 0x000fc6000001ff00 */
[----:B0-----:R0:W4:Y:S01]  /*7e50*/  SHFL.IDX PT, R14, R27, 0x1, 0x1c1f ;  /* 0x003c1f001b0e7f89 */ /* 0x00112200000e0000 */
[----:B--2---:R-:W-:Y:S02]  /*7e60*/  @!P1 IMAD.MOV.U32 R34, RZ, RZ, R8 ;  /* 0x000000ffff229224 */ /* 0x004fe400078e0008 */
[----:B------:R-:W-:Y:S02]  /*7e70*/  @!P1 IMAD.MOV.U32 R35, RZ, RZ, R9 ;  /* 0x000000ffff239224 */ /* 0x000fe400078e0009 */
[----:B------:R-:W-:Y:S02]  /*7e80*/  IMAD.MOV.U32 R0, RZ, RZ, R34 ;  /* 0x000000ffff007224 */ /* 0x000fe400078e0022 */
[----:B------:R-:W-:Y:S02]  /*7e90*/  IMAD.MOV.U32 R3, RZ, RZ, R35 ;  /* 0x000000ffff037224 */ /* 0x000fe400078e0023 */
[----:B------:R-:W-:Y:S01]  /*7ea0*/  @!P1 IMAD.MOV.U32 R36, RZ, RZ, R10 ;  /* 0x000000ffff249224 */ /* 0x000fe200078e000a */
[----:B------:R-:W-:Y:S01]  /*7eb0*/  PRMT R42, R0, 0x7610, R42 ;  /* 0x00007610002a7816 */ /* 0x000fe2000000002a */
[----:B------:R-:W-:Y:S01]  /*7ec0*/  @!P1 IMAD.MOV.U32 R37, RZ, RZ, R11 ;  /* 0x000000ffff259224 */ /* 0x000fe200078e000b */
[----:B------:R-:W-:Y:S01]  /*7ed0*/  PRMT R45, R45, 0x5410, R3 ;  /* 0x000054102d2d7816 */ /* 0x000fe20000000003 */
[----:B------:R0:W2:Y:S01]  /*7ee0*/  SHFL.IDX PT, R0, R26, 0x1, 0x1c1f ;  /* 0x003c1f001a007f89 */ /* 0x0000a200000e0000 */
[----:B------:R-:W-:Y:S01]  /*7ef0*/  IMAD.MOV.U32 R8, RZ, RZ, R36 ;  /* 0x000000ffff087224 */ /* 0x000fe200078e0024 */
[----:B---3--:R-:W-:-:S02]  /*7f00*/  @!P1 MOV R28, R6 ;  /* 0x00000006001c9202 */ /* 0x008fc40000000f00 */
[----:B------:R0:W3:Y:S01]  /*7f10*/  SHFL.IDX PT, R3, R25, 0x1, 0x1c1f ;  /* 0x003c1f0019037f89 */ /* 0x0000e200000e0000 */
[----:B------:R-:W-:Y:S02]  /*7f20*/  @!P1 IMAD.MOV.U32 R20, RZ, RZ, R4 ;  /* 0x000000ffff149224 */ /* 0x000fe400078e0004 */
[----:B------:R-:W-:Y:S02]  /*7f30*/  @!P1 IMAD.MOV.U32 R21, RZ, RZ, R5 ;  /* 0x000000ffff159224 */ /* 0x000fe400078e0005 */
[----:B------:R-:W-:Y:S02]  /*7f40*/  @!P1 IMAD.MOV.U32 R29, RZ, RZ, R7 ;  /* 0x000000ffff1d9224 */ /* 0x000fe400078e0007 */
[----:B------:R-:W-:Y:S02]  /*7f50*/  IMAD.MOV.U32 R4, RZ, RZ, R20 ;  /* 0x000000ffff047224 */ /* 0x000fe400078e0014 */
[----:B------:R-:W-:Y:S02]  /*7f60*/  IMAD.MOV.U32 R5, RZ, RZ, R21 ;  /* 0x000000ffff057224 */ /* 0x000fe400078e0015 */
[----:B------:R-:W-:-:S02]  /*7f70*/  IMAD.MOV.U32 R6, RZ, RZ, R28 ;  /* 0x000000ffff067224 */ /* 0x000fc400078e001c */
[----:B------:R-:W-:Y:S01]  /*7f80*/  IMAD.MOV.U32 R9, RZ, RZ, R37 ;  /* 0x000000ffff097224 */ /* 0x000fe200078e0025 */
[----:B------:R-:W-:Y:S01]  /*7f90*/  PRMT R45, R5, 0x7610, R45 ;  /* 0x00007610052d7816 */ /* 0x000fe2000000002d */
[----:B------:R-:W-:Y:S01]  /*7fa0*/  IMAD.MOV.U32 R7, RZ, RZ, R29 ;  /* 0x000000ffff077224 */ /* 0x000fe200078e001d */
[----:B------:R-:W-:Y:S02]  /*7fb0*/  PRMT R56, R4, 0x5410, R6 ;  /* 0x0000541004387816 */ /* 0x000fe40000000006 */
[----:B------:R-:W-:Y:S02]  /*7fc0*/  CS2R R4, SRZ ;  /* 0x0000000000047805 */ /* 0x000fe4000001ff00 */
[----:B------:R-:W-:Y:S02]  /*7fd0*/  PRMT R31, R8, 0x5410, R9 ;  /* 0x00005410081f7816 */ /* 0x000fe40000000009 */
[----:B012-4-:R-:W-:-:S07]  /*7fe0*/  PRMT R42, R42, 0x5410, R7 ;  /* 0x000054102a2a7816 */ /* 0x017fce0000000007 */
.L_x_1701:
[----:B------:R-:W2:Y:S01]  /*7ff0*/  LDL R7, [R1+0x58] ;  /* 0x0000580001077983 */ /* 0x000ea20000100800 */
[----:B------:R-:W-:Y:S01]  /*8000*/  VIADD R39, R39, 0x60 ;  /* 0x0000006027277836 */ /* 0x000fe20000000000 */
[----:B------:R-:W-:Y:S01]  /*8010*/  BSSY B1, `(.L_x_1426) ;  /* 0x0000016000017945 */ /* 0x000fe20003800000 */
[----:B------:R-:W-:Y:S02]  /*8020*/  CS2R R8, SRZ ;  /* 0x0000000000087805 */ /* 0x000fe4000001ff00 */
[----:B------:R-:W-:Y:S02]  /*8030*/  CS2R R10, SRZ ;  /* 0x00000000000a7805 */ /* 0x000fe4000001ff00 */
[----:B------:R-:W-:Y:S02]  /*8040*/  ISETP.GE.AND P1, PT, R39, R32, PT ;  /* 0x000000202700720c */ /* 0x000fe40003f26270 */
[----:B--2---:R-:W-:-:S04]  /*8050*/  LEA.HI R6, R7, R7, RZ, 0x1 ;  /* 0x0000000707067211 */ /* 0x004fc800078f08ff */
[----:B------:R-:W-:-:S05]  /*8060*/  LOP3.LUT R6, R6, 0xfffffffe, RZ, 0xc0, !PT ;  /* 0xfffffffe06067812 */ /* 0x000fca00078ec0ff */
[----:B------:R-:W-:Y:S01]  /*8070*/  IMAD.IADD R13, R7, 0x1, -R6 ;  /* 0x00000001070d7824 */ /* 0x000fe200078e0a06 */
[----:B------:R-:W-:-:S04]  /*8080*/  CS2R R6, SRZ ;  /* 0x0000000000067805 */ /* 0x000fc8000001ff00 */
[----:B------:R-:W-:Y:S01]  /*8090*/  SHF.L.U32 R13, R13, 0x1f, RZ ;  /* 0x0000001f0d0d7819 */ /* 0x000fe200000006ff */
[----:B------:R-:W-:Y:S06]  /*80a0*/  @P1 BRA `(.L_x_1427) ;  /* 0x0000000000301947 */ /* 0x000fec0003800000 */
[----:B------:R-:W-:Y:S02]  /*80b0*/  CS2R R6, SRZ ;  /* 0x0000000000067805 */ /* 0x000fe4000001ff00 */
[----:B------:R-:W-:Y:S02]  /*80c0*/  CS2R R8, SRZ ;  /* 0x0000000000087805 */ /* 0x000fe4000001ff00 */
[----:B------:R-:W-:Y:S01]  /*80d0*/  CS2R R10, SRZ ;  /* 0x00000000000a7805 */ /* 0x000fe2000001ff00 */
[----:B------:R-:W-:Y:S06]  /*80e0*/  @P0 BRA `(.L_x_1427) ;  /* 0x0000000000200947 */ /* 0x000fec0003800000 */
[C---:B------:R-:W-:Y:S01]  /*80f0*/  IMAD.SHL.U32 R4, R18.reuse, 0x2, RZ ;  /* 0x0000000212047824 */ /* 0x040fe200078e00ff */
[----:B------:R-:W-:-:S04]  /*8100*/  SHF.L.U64.HI R5, R18, 0x1, R43 ;  /* 0x0000000112057819 */ /* 0x000fc8000001022b */
[-C--:B---3--:R-:W-:Y:S02]  /*8110*/  IADD3 R8, P1, R3, R4.reuse, RZ ;  /* 0x0000000403087210 */ /* 0x088fe40007f3e0ff */
[----:B------:R-:W-:-:S03]  /*8120*/  IADD3 R4, P2, R14, R4, RZ ;  /* 0x000000040e047210 */ /* 0x000fc60007f5e0ff */
[--C-:B------:R-:W-:Y:S02]  /*8130*/  IMAD.X R9, R0, 0x1, R5.reuse, P1 ;  /* 0x0000000100097824 */ /* 0x100fe400008e0605 */
[----:B------:R-:W-:-:S04]  /*8140*/  IMAD.X R5, R24, 0x1, R5, P2 ;  /* 0x0000000118057824 */ /* 0x000fc800010e0605 */
[----:B------:R-:W5:Y:S04]  /*8150*/  LD.E.128 R8, desc[UR38][R8.64] ;  /* 0x0000002608087980 */ /* 0x000f68000c101d00 */
[----:B------:R-:W5:Y:S02]  /*8160*/  LD.E.128 R4, desc[UR38][R4.64] ;  /* 0x0000002604047980 */ /* 0x000f64000c101d00 */
.L_x_1427:
[----:B------:R-:W-:Y:S05]  /*8170*/  BSYNC B1 ;  /* 0x0000000000017941 */ /* 0x000fea0003800000 */
.L_x_1426:
[----:B------:R-:W0:Y:S01]  /*8180*/  SYNCS.PHASECHK.TRANS64.TRYWAIT P1, [R2+URZ+0x16800], R13 ;  /* 0x0168000d020075a7 */ /* 0x000e22000802017f */
[----:B------:R-:W-:Y:S01]  /*8190*/  IMAD R32, R33, -0xc0, R32 ;  /* 0xffffff4021207824 */ /* 0x000fe200078e0220 */
[----:B---3-5:R-:W-:Y:S01]  /*81a0*/  MOV R3, R5 ;  /* 0x0000000500037202 */ /* 0x028fe20000000f00 */
[----:B------:R-:W-:Y:S01]  /*81b0*/  IMAD.MOV.U32 R0, RZ, RZ, R4 ;  /* 0x000000ffff007224 */ /* 0x000fe200078e0004 */
[----:B------:R-:W-:Y:S01]  /*81c0*/  BSSY B1, `(.L_x_1428) ;  /* 0x0000010000017945 */ /* 0x000fe20003800000 */
[----:B------:R-:W-:Y:S01]  /*81d0*/  VIADD R12, R17, 0x60 ;  /* 0x00000060110c7836 */ /* 0x000fe20000000000 */
[----:B------:R-:W-:Y:S01]  /*81e0*/  VIMNMX R32, R32, 0xc0, PT ;  /* 0x000000c020207848 */ /* 0x000fe20003fe0100 */
[----:B------:R-:W-:Y:S01]  /*81f0*/  IMAD.MOV.U32 R14, RZ, RZ, R8 ;  /* 0x000000ffff0e7224 */ /* 0x000fe200078e0008 */
[----:B------:R-:W-:Y:S01]  /*8200*/  PRMT R3, R3, 0x5410, R0 ;  /* 0x0000541003037816 */ /* 0x000fe20000000000 */
[----:B------:R-:W-:Y:S01]  /*8210*/  IMAD.MOV.U32 R0, RZ, RZ, R6 ;  /* 0x000000ffff007224 */ /* 0x000fe200078e0006 */
[-C--:B------:R-:W-:Y:S01]  /*8220*/  ISETP.GE.OR P2, PT, R17, R32.reuse, P0 ;  /* 0x000000201100720c */ /* 0x080fe20000746670 */
[----:B------:R-:W-:Y:S01]  /*8230*/  IMAD.MOV.U32 R15, RZ, RZ, R9 ;  /* 0x000000ffff0f7224 */ /* 0x000fe200078e0009 */
[----:B------:R-:W-:Y:S01]  /*8240*/  ISETP.GE.OR P0, PT, R12, R32, P0 ;  /* 0x000000200c00720c */ /* 0x000fe20000706670 */
[----:B------:R-:W-:Y:S01]  /*8250*/  IMAD.MOV.U32 R12, RZ, RZ, R7 ;  /* 0x000000ffff0c7224 */ /* 0x000fe200078e0007 */
[----:B------:R-:W-:Y:S01]  /*8260*/  PRMT R32, R3, 0x7610, R32 ;  /* 0x0000761003207816 */ /* 0x000fe20000000020 */
[----:B------:R-:W-:Y:S01]  /*8270*/  IMAD.IADD R39, R18, 0x1, R41 ;  /* 0x0000000112277824 */ /* 0x000fe200078e0229 */
[----:B------:R-:W-:-:S02]  /*8280*/  PRMT R3, R14, 0x7610, R3 ;  /* 0x000076100e037816 */ /* 0x000fc40000000003 */
[----:B------:R-:W-:Y:S02]  /*8290*/  PRMT R0, R0, 0x5410, R12 ;  /* 0x0000541000007816 */ /* 0x000fe4000000000c */
[----:B------:R-:W-:Y:S01]  /*82a0*/  PRMT R32, R32, 0x5410, R15 ;  /* 0x0000541020207816 */ /* 0x000fe2000000000f */
[----:B0-----:R-:W-:Y:S06]  /*82b0*/  @!P1 BRA `(.L_x_1429) ;  /* 0x0000017c00c49947 */ /* 0x001fec0003800000 */
.L_x_1702:
[----:B------:R-:W-:Y:S05]  /*82c0*/  BSYNC B1 ;  /* 0x0000000000017941 */ /* 0x000fea0003800000 */
.L_x_1428:
[----:B------:R-:W-:Y:S01]  /*82d0*/  BSSY B1, `(.L_x_1430) ;  /* 0x0000069000017945 */ /* 0x000fe20003800000 */
[----:B------:R-:W-:Y:S01]  /*82e0*/  IMAD.MOV.U32 R33, RZ, RZ, R10 ;  /* 0x000000ffff217224 */ /* 0x000fe200078e000a */
[----:B------:R-:W-:Y:S01]  /*82f0*/  LOP3.LUT R39, R39, 0x38, RZ, 0xc0, !PT ;  /* 0x0000003827277812 */ /* 0x000fe200078ec0ff */
[----:B------:R-:W-:Y:S01]  /*8300*/  IMAD.MOV.U32 R38, RZ, RZ, R11 ;  /* 0x000000ffff267224 */ /* 0x000fe200078e000b */
[----:B------:R-:W-:Y:S06]  /*8310*/  @P2 BRA `(.L_x_1431) ;  /* 0x0000000400902947 */ /* 0x000fec0003800000 */
[----:B------:R-:W2:Y:S01]  /*8320*/  LDL R12, [R1+0x48] ;  /* 0x00004800010c7983 */ /* 0x000ea20000100800 */
[----:B------:R-:W1:Y:S02]  /*8330*/  S2R R14, SR_TID.X ;  /* 0x00000000000e7919 */ /* 0x000e640000002100 */
[----:B-1----:R-:W-:-:S05]  /*8340*/  VIADD R14, R14, 0xffffff80 ;  /* 0xffffff800e0e7836 */ /* 0x002fca0000000000 */
[----:B------:R-:W-:-:S04]  /*8350*/  SHF.R.S32.HI R25, RZ, 0x1f, R14 ;  /* 0x0000001fff197819 */ /* 0x000fc8000001140e */
[----:B------:R-:W-:-:S04]  /*8360*/  LEA.HI R25, R25, R14, RZ, 0x5 ;  /* 0x0000000e19197211 */ /* 0x000fc800078f28ff */
[----:B------:R-:W-:Y:S01]  /*8370*/  SHF.R.S32.HI R25, RZ, 0x5, R25 ;  /* 0x00000005ff197819 */ /* 0x000fe20000011419 */
[--C-:B------:R-:W-:Y:S01]  /*8380*/  HADD2.F32 R43, -RZ, R45.reuse.H1_H1 ;  /* 0x3000002dff2b7230 */ /* 0x100fe20000004100 */
[----:B------:R-:W-:Y:S01]  /*8390*/  SHF.R.U64 R55, R34, 0x10, R35 ;  /* 0x0000001022377819 */ /* 0x000fe20000001223 */
[----:B------:R-:W-:Y:S01]  /*83a0*/  HADD2.F32 R45, -RZ, R45.H0_H0 ;  /* 0x2000002dff2d7230 */ /* 0x000fe20000004100 */
[--C-:B------:R-:W-:Y:S02]  /*83b0*/  SHF.R.U32.HI R44, RZ, 0x10, R21.reuse ;  /* 0x00000010ff2c7819 */ /* 0x100fe40000011615 */
[----:B------:R-:W-:Y:S02]  /*83c0*/  SHF.R.U64 R53, R20, 0x10, R21 ;  /* 0x0000001014357819 */ /* 0x000fe40000001215 */
[----:B------:R-:W-:Y:S01]  /*83d0*/  SHF.R.U32.HI R46, RZ, 0x10, R35 ;  /* 0x00000010ff2e7819 */ /* 0x000fe20000011623 */
[----:B------:R-:W-:Y:S01]  /*83e0*/  HADD2.F32 R44, -RZ, R44.H0_H0 ;  /* 0x2000002cff2c7230 */ /* 0x000fe20000004100 */
[----:B------:R-:W-:-:S02]  /*83f0*/  SHF.R.U64 R54, R36, 0x10, R37 ;  /* 0x0000001024367819 */ /* 0x000fc40000001225 */
[--C-:B------:R-:W-:Y:S02]  /*8400*/  SHF.R.U32.HI R50, RZ, 0x10, R29.reuse ;  /* 0x00000010ff327819 */ /* 0x100fe4000001161d */
[----:B------:R-:W-:Y:S02]  /*8410*/  SHF.R.U64 R51, R28, 0x10, R29 ;  /* 0x000000101c337819 */ /* 0x000fe4000000121d */
[----:B------:R-:W-:Y:S01]  /*8420*/  SHF.R.U32.HI R52, RZ, 0x10, R37 ;  /* 0x00000010ff347819 */ /* 0x000fe20000011625 */
[----:B--2---:R-:W-:-:S05]  /*8430*/  IMAD.SHL.U32 R12, R12, 0x40, RZ ;  /* 0x000000400c0c7824 */ /* 0x004fca00078e00ff */
[----:B------:R-:W-:-:S04]  /*8440*/  LOP3.LUT R24, R12, 0x1c0, RZ, 0xc0, !PT ;  /* 0x000001c00c187812 */ /* 0x000fc800078ec0ff */
[----:B------:R-:W-:Y:S02]  /*8450*/  SHF.R.U32.HI R15, RZ, 0x3, R24 ;  /* 0x00000003ff0f7819 */ /* 0x000fe40000011618 */
[----:B------:R-:W-:Y:S02]  /*8460*/  LOP3.LUT R12, R24, 0x38, R18, 0xf8, !PT ;  /* 0x00000038180c7812 */ /* 0x000fe400078ef812 */
[----:B------:R-:W-:Y:S02]  /*8470*/  LOP3.LUT R24, R15, R39, R24, 0x1e, !PT ;  /* 0x000000270f187212 */ /* 0x000fe400078e1e18 */
[----:B------:R-:W-:-:S03]  /*8480*/  LOP3.LUT R12, R12, R15, RZ, 0x3c, !PT ;  /* 0x0000000f0c0c7212 */ /* 0x000fc600078e3cff */
[C---:B------:R-:W-:Y:S02]  /*8490*/  IMAD R41, R25.reuse, 0x200, R24 ;  /* 0x0000020019297824 */ /* 0x040fe400078e0218 */
[----:B0-----:R-:W-:-:S03]  /*84a0*/  IMAD R13, R25, 0x200, R12 ;  /* 0x00000200190d7824 */ /* 0x001fc600078e020c */
[----:B------:R-:W-:Y:S01]  /*84b0*/  LEA R41, R41, R2, 0x1 ;  /* 0x0000000229297211 */ /* 0x000fe200078e08ff */
[----:B------:R-:W-:-:S04]  /*84c0*/  IMAD R40, R13, 0x2, R2 ;  /* 0x000000020d287824 */ /* 0x000fc800078e0202 */
[----:B------:R-:W0:Y:S04]  /*84d0*/  LDS.128 R24, [R41+0x8400] ;  /* 0x0084000029187984 */ /* 0x000e280000000c00 */
[----:B------:R-:W1:Y:S01]  /*84e0*/  LDS.128 R12, [R40+0x8400] ;  /* 0x00840000280c7984 */ /* 0x000e620000000c00 */
[--C-:B0-----:R-:W-:Y:S02]  /*84f0*/  HADD2.F32 R34, -RZ, R25.reuse.H0_H0 ;  /* 0x20000019ff227230 */ /* 0x101fe40000004100 */
[----:B------:R-:W-:Y:S02]  /*8500*/  HADD2.F32 R35, -RZ, R25.H1_H1 ;  /* 0x30000019ff237230 */ /* 0x000fe40000004100 */
[----:B-1----:R-:W-:Y:S02]  /*8510*/  HADD2.F32 R20, -RZ, R13.H0_H0 ;  /* 0x2000000dff147230 */ /* 0x002fe40000004100 */
[C---:B------:R-:W-:Y:S01]  /*8520*/  FMUL.FTZ R47, R34.reuse, R45 ;  /* 0x0000002d222f7220 */ /* 0x040fe20000410000 */
[----:B------:R-:W-:Y:S01]  /*8530*/  FMUL.FTZ R49, R34, R43 ;  /* 0x0000002b22317220 */ /* 0x000fe20000410000 */
[----:B------:R-:W-:-:S02]  /*8540*/  HADD2.F32 R34, -RZ, R46.H0_H0 ;  /* 0x2000002eff227230 */ /* 0x000fc40000004100 */
[C---:B------:R-:W-:Y:S01]  /*8550*/  FFMA.FTZ R48, R20.reuse, R43, -R47 ;  /* 0x0000002b14307223 */ /* 0x040fe2000001082f */
[----:B------:R-:W-:Y:S02]  /*8560*/  HADD2.F32 R21, -RZ, R13.H1_H1 ;  /* 0x3000000dff157230 */ /* 0x000fe40000004100 */
[C---:B------:R-:W-:Y:S01]  /*8570*/  FMUL.FTZ R46, R35.reuse, R44 ;  /* 0x0000002c232e7220 */ /* 0x040fe20000410000 */
[----:B------:R-:W-:Y:S02]  /*8580*/  HADD2.F32 R36, -RZ, R27.H0_H0 ;  /* 0x2000001bff247230 */ /* 0x000fe40000004100 */
[----:B------:R-:W-:Y:S02]  /*8590*/  HADD2.F32 R47, -RZ, R42.H1_H1 ;  /* 0x3000002aff2f7230 */ /* 0x000fe40000004100 */
[----:B------:R-:W-:Y:S02]  /*85a0*/  HADD2.F32 R43, -RZ, R31.H1_H1 ;  /* 0x3000001fff2b7230 */ /* 0x000fe40000004100 */
[----:B------:R-:W-:Y:S01]  /*85b0*/  FFMA.FTZ R49, R20, R45, R49 ;  /* 0x0000002d14317223 */ /* 0x000fe20000010031 */
[----:B------:R-:W-:Y:S01]  /*85c0*/  FMUL.FTZ R20, R35, R34 ;  /* 0x0000002223147220 */ /* 0x000fe20000410000 */
[----:B------:R-:W-:-:S02]  /*85d0*/  HADD2.F32 R28, -RZ, R15.H0_H0 ;  /* 0x2000000fff1c7230 */ /* 0x000fc40000004100 */
[C---:B------:R-:W-:Y:S01]  /*85e0*/  FFMA.FTZ R35, R21.reuse, R34, -R46 ;  /* 0x0000002215237223 */ /* 0x040fe2000001082e */
[C---:B------:R-:W-:Y:S01]  /*85f0*/  FMUL.FTZ R45, R36.reuse, R47 ;  /* 0x0000002f242d7220 */ /* 0x040fe20000410000 */
[----:B------:R-:W-:Y:S02]  /*8600*/  HADD2.F32 R37, -RZ, R27.H1_H1 ;  /* 0x3000001bff257230 */ /* 0x000fe40000004100 */
[-C--:B------:R-:W-:Y:S01]  /*8610*/  FMUL.FTZ R36, R36, R43.reuse ;  /* 0x0000002b24247220 */ /* 0x080fe20000410000 */
[----:B------:R-:W-:Y:S02]  /*8620*/  HADD2.F32 R46, -RZ, R50.H0_H0 ;  /* 0x20000032ff2e7230 */ /* 0x000fe40000004100 */
[----:B------:R-:W-:Y:S01]  /*8630*/  FFMA.FTZ R44, R21, R44, R20 ;  /* 0x0000002c152c7223 */ /* 0x000fe20000010014 */
[----:B------:R-:W-:Y:S02]  /*8640*/  HADD2.F32 R29, -RZ, R15.H1_H1 ;  /* 0x3000000fff1d7230 */ /* 0x000fe40000004100 */
[----:B------:R-:W-:Y:S01]  /*8650*/  FFMA.FTZ R45, R28, R43, -R45 ;  /* 0x0000002b1c2d7223 */ /* 0x000fe2000001082d */
[----:B------:R-:W-:-:S02]  /*8660*/  HADD2.F32 R20, -RZ, R52.H0_H0 ;  /* 0x20000034ff147230 */ /* 0x000fc40000004100 */
[----:B------:R-:W-:Y:S01]  /*8670*/  FFMA.FTZ R47, R28, R47, R36 ;  /* 0x0000002f1c2f7223 */ /* 0x000fe20000010024 */
[----:B------:R-:W-:Y:S02]  /*8680*/  HADD2.F32 R25, -RZ, R24.H0_H0 ;  /* 0x20000018ff197230 */ /* 0x000fe40000004100 */
[C---:B------:R-:W-:Y:S01]  /*8690*/  FMUL.FTZ R34, R37.reuse, R46 ;  /* 0x0000002e25227220 */ /* 0x040fe20000410000 */
[----:B------:R-:W-:Y:S02]  /*86a0*/  HADD2.F32 R28, -RZ, R56.H0_H0 ;  /* 0x20000038ff1c7230 */ /* 0x000fe40000004100 */
[----:B------:R-:W-:Y:S02]  /*86b0*/  HADD2.F32 R42, -RZ, R42.H0_H0 ;  /* 0x2000002aff2a7230 */ /* 0x000fe40000004100 */
[-C--:B------:R-:W-:Y:S01]  /*86c0*/  FMUL.FTZ R52, R37, R20.reuse ;  /* 0x0000001425347220 */ /* 0x080fe20000410000 */
[----:B------:R-:W-:Y:S02]  /*86d0*/  HADD2.F32 R13, -RZ, R12.H0_H0 ;  /* 0x2000000cff0d7230 */ /* 0x000fe40000004100 */
[----:B------:R-:W-:Y:S01]  /*86e0*/  FFMA.FTZ R50, R29, R20, -R34 ;  /* 0x000000141d327223 */ /* 0x000fe20000010822 */
[----:B------:R-:W-:-:S02]  /*86f0*/  HADD2.F32 R27, -RZ, R26.H0_H0 ;  /* 0x2000001aff1b7230 */ /* 0x000fc40000004100 */
[C---:B------:R-:W-:Y:S01]  /*8700*/  FMUL.FTZ R36, R25.reuse, R28 ;  /* 0x0000001c19247220 */ /* 0x040fe20000410000 */
[----:B------:R-:W-:Y:S02]  /*8710*/  HADD2.F32 R34, -RZ, R56.H1_H1 ;  /* 0x30000038ff227230 */ /* 0x000fe40000004100 */
[----:B------:R-:W-:Y:S01]  /*8720*/  FMUL.FTZ R25, R25, R42 ;  /* 0x0000002a19197220 */ /* 0x000fe20000410000 */
[----:B------:R-:W-:Y:S02]  /*8730*/  HADD2.F32 R20, -RZ, R31.H0_H0 ;  /* 0x2000001fff147230 */ /* 0x000fe40000004100 */
[----:B------:R-:W-:Y:S01]  /*8740*/  FFMA.FTZ R52, R29, R46, R52 ;  /* 0x0000002e1d347223 */ /* 0x000fe20000010034 */
[----:B------:R-:W-:Y:S01]  /*8750*/  FFMA.FTZ R36, R13, R42, -R36 ;  /* 0x0000002a0d247223 */ /* 0x000fe20000010824 */
[----:B------:R-:W-:Y:S02]  /*8760*/  HADD2.F32 R15, -RZ, R14.H0_H0 ;  /* 0x2000000eff0f7230 */ /* 0x000fe40000004100 */
[----:B------:R-:W-:Y:S01]  /*8770*/  FMUL.FTZ R46, R27, R34 ;  /* 0x000000221b2e7220 */ /* 0x000fe20000410000 */
[----:B------:R-:W-:Y:S01]  /*8780*/  FFMA.FTZ R28, R13, R28, R25 ;  /* 0x0000001c0d1c7223 */ /* 0x000fe20000010019 */
[----:B------:R-:W-:Y:S01]  /*8790*/  FMUL.FTZ R42, R27, R20 ;  /* 0x000000141b2a7220 */ /* 0x000fe20000410000 */
[----:B------:R-:W-:-:S02]  /*87a0*/  HADD2.F32 R24, -RZ, R24.H1_H1 ;  /* 0x30000018ff187230 */ /* 0x000fc40000004100 */
[----:B------:R-:W-:Y:S02]  /*87b0*/  HADD2.F32 R26, -RZ, R26.H1_H1 ;  /* 0x3000001aff1a7230 */ /* 0x000fe40000004100 */
[----:B------:R-:W-:Y:S02]  /*87c0*/  HADD2.F32 R25, -RZ, R53.H0_H0 ;  /* 0x20000035ff197230 */ /* 0x000fe40000004100 */
[----:B------:R-:W-:Y:S02]  /*87d0*/  HADD2.F32 R27, -RZ, R51.H0_H0 ;  /* 0x20000033ff1b7230 */ /* 0x000fe40000004100 */
[----:B------:R-:W-:Y:S02]  /*87e0*/  HADD2.F32 R13, -RZ, R55.H0_H0 ;  /* 0x20000037ff0d7230 */ /* 0x000fe40000004100 */
[----:B------:R-:W-:Y:S02]  /*87f0*/  HADD2.F32 R21, -RZ, R54.H0_H0 ;  /* 0x20000036ff157230 */ /* 0x000fe40000004100 */
[----:B------:R-:W-:Y:S01]  /*8800*/  FFMA.FTZ R46, R15, R20, -R46 ;  /* 0x000000140f2e7223 */ /* 0x000fe2000001082e */
[----:B------:R-:W-:-:S02]  /*8810*/  HADD2.F32 R12, -RZ, R12.H1_H1 ;  /* 0x3000000cff0c7230 */ /* 0x000fc40000004100 */
[----:B------:R-:W-:Y:S01]  /*8820*/  FFMA.FTZ R42, R15, R34, R42 ;  /* 0x000000220f2a7223 */ /* 0x000fe2000001002a */
[----:B------:R-:W-:Y:S02]  /*8830*/  HADD2.F32 R14, -RZ, R14.H1_H1 ;  /* 0x3000000eff0e7230 */ /* 0x000fe40000004100 */
[----:B------:R-:W-:Y:S01]  /*8840*/  FMUL.FTZ R15, R24, R25 ;  /* 0x00000019180f7220 */ /* 0x000fe20000410000 */
[----:B------:R-:W-:Y:S01]  /*8850*/  FMUL.FTZ R37, R26, R27 ;  /* 0x0000001b1a257220 */ /* 0x000fe20000410000 */
[----:B------:R-:W-:Y:S01]  /*8860*/  FMUL.FTZ R24, R24, R13 ;  /* 0x0000000d18187220 */ /* 0x000fe20000410000 */
[----:B------:R-:W-:Y:S01]  /*8870*/  FMUL.FTZ R26, R26, R21 ;  /* 0x000000151a1a7220 */ /* 0x000fe20000410000 */
[----:B------:R-:W-:Y:S01]  /*8880*/  FFMA.FTZ R29, R12, R13, -R15 ;  /* 0x0000000d0c1d7223 */ /* 0x000fe2000001080f */
[----:B------:R-:W-:Y:S01]  /*8890*/  FFMA.FTZ R37, R14, R21, -R37 ;  /* 0x000000150e257223 */ /* 0x000fe20000010825 */
        /* <DEDUP_REMOVED lines=12> */
.L_x_1431:
[----:B------:R-:W-:Y:S05]  /*8960*/  BSYNC B1 ;  /* 0x0000000000017941 */ /* 0x000fea0003800000 */
.L_x_1430:
[----:B------:R-:W-:Y:S01]  /*8970*/  PRMT R31, R33, 0x5410, R38 ;  /* 0x00005410211f7816 */ /* 0x000fe20000000026 */
[----:B------:R-:W-:Y:S06]  /*8980*/  @P0 BRA `(.L_x_1422) ;  /* 0x0000000400800947 */ /* 0x000fec0003800000 */
[----:B------:R-:W2:Y:S01]  /*8990*/  LDL R20, [R1+0x4c] ;  /* 0x00004c0001147983 */ /* 0x000ea20000100800 */
[C---:B-1----:R-:W-:Y:S02]  /*89a0*/  VIADD R12, R17.reuse, 0x60 ;  /* 0x00000060110c7836 */ /* 0x042fe40000000000 */
[----:B0-----:R-:W-:Y:S01]  /*89b0*/  VIADD R13, R17, 0x60 ;  /* 0x00000060110d7836 */ /* 0x001fe20000000000 */
[----:B------:R-:W3:Y:S01]  /*89c0*/  LDL R43, [R1+0x5c] ;  /* 0x00005c00012b7983 */ /* 0x000ee20000100800 */
[----:B------:R-:W-:Y:S02]  /*89d0*/  IMAD.SHL.U32 R12, R12, 0x40, RZ ;  /* 0x000000400c0c7824 */ /* 0x000fe400078e00ff */
[----:B------:R-:W-:-:S03]  /*89e0*/  IMAD.SHL.U32 R13, R13, 0x40, RZ ;  /* 0x000000400d0d7824 */ /* 0x000fc600078e00ff */
[----:B------:R-:W-:Y:S02]  /*89f0*/  LOP3.LUT R12, R12, 0x1c0, RZ, 0xc0, !PT ;  /* 0x000001c00c0c7812 */ /* 0x000fe400078ec0ff */
[----:B------:R-:W-:Y:S02]  /*8a00*/  LOP3.LUT R13, R13, 0x1c0, RZ, 0xc0, !PT ;  /* 0x000001c00d0d7812 */ /* 0x000fe400078ec0ff */
[----:B------:R-:W-:-:S04]  /*8a10*/  SHF.R.U32.HI R12, RZ, 0x3, R12 ;  /* 0x00000003ff0c7819 */ /* 0x000fc8000001160c */
[----:B------:R-:W-:Y:S02]  /*8a20*/  LOP3.LUT R39, R12, R39, R13, 0x1e, !PT ;  /* 0x000000270c277212 */ /* 0x000fe400078e1e0d */
[--C-:B------:R-:W-:Y:S02]  /*8a30*/  SHF.R.U64 R42, R8, 0x10, R9.reuse ;  /* 0x00000010082a7819 */ /* 0x100fe40000001209 */
[----:B------:R-:W-:Y:S02]  /*8a40*/  SHF.R.U32.HI R21, RZ, 0x10, R9 ;  /* 0x00000010ff157819 */ /* 0x000fe40000011609 */
[--C-:B------:R-:W-:Y:S02]  /*8a50*/  SHF.R.U64 R37, R4, 0x10, R5.reuse ;  /* 0x0000001004257819 */ /* 0x100fe40000001205 */
[----:B------:R-:W-:-:S05]  /*8a60*/  SHF.R.U32.HI R28, RZ, 0x10, R5 ;  /* 0x00000010ff1c7819 */ /* 0x000fca0000011605 */
[----:B------:R-:W-:Y:S01]  /*8a70*/  HADD2.F32 R28, -RZ, R28.H0_H0 ;  /* 0x2000001cff1c7230 */ /* 0x000fe20000004100 */
[--C-:B------:R-:W-:Y:S02]  /*8a80*/  SHF.R.U64 R41, R10, 0x10, R11.reuse ;  /* 0x000000100a297819 */ /* 0x100fe4000000120b */
[----:B------:R-:W-:Y:S02]  /*8a90*/  SHF.R.U32.HI R40, RZ, 0x10, R11 ;  /* 0x00000010ff287819 */ /* 0x000fe4000001160b */
[--C-:B------:R-:W-:Y:S02]  /*8aa0*/  SHF.R.U32.HI R33, RZ, 0x10, R7.reuse ;  /* 0x00000010ff217819 */ /* 0x100fe40000011607 */
[----:B------:R-:W-:Y:S01]  /*8ab0*/  SHF.R.U64 R35, R6, 0x10, R7 ;  /* 0x0000001006237819 */ /* 0x000fe20000001207 */
[----:B--2---:R-:W-:-:S04]  /*8ac0*/  IMAD.IADD R39, R20, 0x1, R39 ;  /* 0x0000000114277824 */ /* 0x004fc800078e0227 */
[----:B------:R-:W-:Y:S01]  /*8ad0*/  IMAD R39, R39, 0x2, R2 ;  /* 0x0000000227277824 */ /* 0x000fe200078e0202 */
[----:B---3--:R-:W0:Y:S04]  /*8ae0*/  LDS.128 R12, [R43+0x8400] ;  /* 0x008400002b0c7984 */ /* 0x008e280000000c00 */
[----:B------:R-:W1:Y:S01]  /*8af0*/  LDS.128 R24, [R39+0x8400] ;  /* 0x0084000027187984 */ /* 0x000e620000000c00 */
[--C-:B------:R-:W-:Y:S02]  /*8b00*/  HADD2.F32 R20, -RZ, R32.reuse.H1_H1 ;  /* 0x30000020ff147230 */ /* 0x100fe40000004100 */
[----:B------:R-:W-:Y:S02]  /*8b10*/  HADD2.F32 R32, -RZ, R32.H0_H0 ;  /* 0x20000020ff207230 */ /* 0x000fe40000004100 */
[----:B0-----:R-:W-:-:S02]  /*8b20*/  HADD2.F32 R5, -RZ, R13.H0_H0 ;  /* 0x2000000dff057230 */ /* 0x001fc40000004100 */
[----:B-1----:R-:W-:-:S05]  /*8b30*/  HADD2.F32 R9, -RZ, R25.H0_H0 ;  /* 0x20000019ff097230 */ /* 0x002fca0000004100 */
[C---:B------:R-:W-:Y:S01]  /*8b40*/  FMUL.FTZ R34, R9.reuse, R32 ;  /* 0x0000002009227220 */ /* 0x040fe20000410000 */
[-C--:B------:R-:W-:Y:S01]  /*8b50*/  FMUL.FTZ R36, R9, R20.reuse ;  /* 0x0000001409247220 */ /* 0x080fe20000410000 */
[----:B------:R-:W-:Y:S02]  /*8b60*/  HADD2.F32 R25, -RZ, R25.H1_H1 ;  /* 0x30000019ff197230 */ /* 0x000fe40000004100 */
[----:B------:R-:W-:Y:S01]  /*8b70*/  FFMA.FTZ R34, R5, R20, -R34 ;  /* 0x0000001405227223 */ /* 0x000fe20000010822 */
[----:B------:R-:W-:Y:S02]  /*8b80*/  HADD2.F32 R8, -RZ, R24.H0_H0 ;  /* 0x20000018ff087230 */ /* 0x000fe40000004100 */
[----:B------:R-:W-:Y:S02]  /*8b90*/  HADD2.F32 R20, -RZ, R21.H0_H0 ;  /* 0x20000015ff147230 */ /* 0x000fe40000004100 */
[--C-:B------:R-:W-:Y:S02]  /*8ba0*/  HADD2.F32 R9, -RZ, R3.reuse.H1_H1 ;  /* 0x30000003ff097230 */ /* 0x100fe40000004100 */
[----:B------:R-:W-:-:S02]  /*8bb0*/  HADD2.F32 R3, -RZ, R3.H0_H0 ;  /* 0x20000003ff037230 */ /* 0x000fc40000004100 */
[----:B------:R-:W-:Y:S01]  /*8bc0*/  FFMA.FTZ R36, R5, R32, R36 ;  /* 0x0000002005247223 */ /* 0x000fe20000010024 */
[----:B------:R-:W-:Y:S02]  /*8bd0*/  HADD2.F32 R13, -RZ, R13.H1_H1 ;  /* 0x3000000dff0d7230 */ /* 0x000fe40000004100 */
[C---:B------:R-:W-:Y:S01]  /*8be0*/  FMUL.FTZ R38, R25.reuse, R28 ;  /* 0x0000001c19267220 */ /* 0x040fe20000410000 */
[----:B------:R-:W-:Y:S02]  /*8bf0*/  HADD2.F32 R4, -RZ, R12.H0_H0 ;  /* 0x2000000cff047230 */ /* 0x000fe40000004100 */
[-C--:B------:R-:W-:Y:S01]  /*8c00*/  FMUL.FTZ R32, R25, R20.reuse ;  /* 0x0000001419207220 */ /* 0x080fe20000410000 */
[C---:B------:R-:W-:Y:S01]  /*8c10*/  FMUL.FTZ R21, R8.reuse, R9 ;  /* 0x0000000908157220 */ /* 0x040fe20000410000 */
[-C--:B------:R-:W-:Y:S01]  /*8c20*/  FMUL.FTZ R8, R8, R3.reuse ;  /* 0x0000000308087220 */ /* 0x080fe20000410000 */
[C---:B------:R-:W-:Y:S01]  /*8c30*/  FFMA.FTZ R25, R13.reuse, R20, -R38 ;  /* 0x000000140d197223 */ /* 0x040fe20000010826 */
[----:B------:R-:W-:Y:S01]  /*8c40*/  FFMA.FTZ R29, R13, R28, R32 ;  /* 0x0000001c0d1d7223 */ /* 0x000fe20000010020 */
[C---:B------:R-:W-:Y:S01]  /*8c50*/  FFMA.FTZ R21, R4.reuse, R3, -R21 ;  /* 0x0000000304157223 */ /* 0x040fe20000010815 */
[----:B------:R-:W-:Y:S01]  /*8c60*/  FFMA.FTZ R13, R4, R9, R8 ;  /* 0x00000009040d7223 */ /* 0x000fe20000010008 */
[----:B------:R-:W-:-:S02]  /*8c70*/  HADD2.F32 R10, -RZ, R26.H0_H0 ;  /* 0x2000001aff0a7230 */ /* 0x000fc40000004100 */
[----:B------:R-:W-:Y:S02]  /*8c80*/  HADD2.F32 R11, -RZ, R27.H0_H0 ;  /* 0x2000001bff0b7230 */ /* 0x000fe40000004100 */
[--C-:B------:R-:W-:Y:S02]  /*8c90*/  HADD2.F32 R5, -RZ, R0.reuse.H0_H0 ;  /* 0x20000000ff057230 */ /* 0x100fe40000004100 */
[--C-:B------:R-:W-:Y:S02]  /*8ca0*/  HADD2.F32 R3, -RZ, R31.reuse.H0_H0 ;  /* 0x2000001fff037230 */ /* 0x100fe40000004100 */
[----:B------:R-:W-:Y:S02]  /*8cb0*/  HADD2.F32 R8, -RZ, R0.H1_H1 ;  /* 0x30000000ff087230 */ /* 0x000fe40000004100 */
[----:B------:R-:W-:Y:S02]  /*8cc0*/  HADD2.F32 R4, -RZ, R31.H1_H1 ;  /* 0x3000001fff047230 */ /* 0x000fe40000004100 */
[----:B------:R-:W-:Y:S01]  /*8cd0*/  FMUL.FTZ R9, R10, R5 ;  /* 0x000000050a097220 */ /* 0x000fe20000410000 */
[----:B------:R-:W-:-:S02]  /*8ce0*/  HADD2.F32 R6, -RZ, R14.H0_H0 ;  /* 0x2000000eff067230 */ /* 0x000fc40000004100 */
[-C--:B------:R-:W-:Y:S01]  /*8cf0*/  FMUL.FTZ R31, R10, R3.reuse ;  /* 0x000000030a1f7220 */ /* 0x080fe20000410000 */
[----:B------:R-:W-:Y:S02]  /*8d00*/  HADD2.F32 R7, -RZ, R15.H0_H0 ;  /* 0x2000000fff077230 */ /* 0x000fe40000004100 */
[C---:B------:R-:W-:Y:S01]  /*8d10*/  FMUL.FTZ R28, R11.reuse, R8 ;  /* 0x000000080b1c7220 */ /* 0x040fe20000410000 */
[----:B------:R-:W-:Y:S02]  /*8d20*/  HADD2.F32 R27, -RZ, R27.H1_H1 ;  /* 0x3000001bff1b7230 */ /* 0x000fe40000004100 */
[----:B------:R-:W-:Y:S01]  /*8d30*/  FMUL.FTZ R11, R11, R4 ;  /* 0x000000040b0b7220 */ /* 0x000fe20000410000 */
[----:B------:R-:W-:Y:S02]  /*8d40*/  HADD2.F32 R10, -RZ, R33.H0_H0 ;  /* 0x20000021ff0a7230 */ /* 0x000fe40000004100 */
[----:B------:R-:W-:Y:S02]  /*8d50*/  HADD2.F32 R0, -RZ, R40.H0_H0 ;  /* 0x20000028ff007230 */ /* 0x000fe40000004100 */
[C---:B------:R-:W-:Y:S01]  /*8d60*/  FFMA.FTZ R20, R6.reuse, R3, -R9 ;  /* 0x0000000306147223 */ /* 0x040fe20000010809 */
[----:B------:R-:W-:Y:S01]  /*8d70*/  FFMA.FTZ R31, R6, R5, R31 ;  /* 0x00000005061f7223 */ /* 0x000fe2000001001f */
[----:B------:R-:W-:-:S02]  /*8d80*/  HADD2.F32 R15, -RZ, R15.H1_H1 ;  /* 0x3000000fff0f7230 */ /* 0x000fc40000004100 */
[C---:B------:R-:W-:Y:S01]  /*8d90*/  FFMA.FTZ R28, R7.reuse, R4, -R28 ;  /* 0x00000004071c7223 */ /* 0x040fe2000001081c */
[----:B------:R-:W-:Y:S01]  /*8da0*/  FFMA.FTZ R6, R7, R8, R11 ;  /* 0x0000000807067223 */ /* 0x000fe2000001000b */
[----:B------:R-:W-:Y:S02]  /*8db0*/  HADD2.F32 R24, -RZ, R24.H1_H1 ;  /* 0x30000018ff187230 */ /* 0x000fe40000004100 */
[C---:B------:R-:W-:Y:S01]  /*8dc0*/  FMUL.FTZ R32, R27.reuse, R10 ;  /* 0x0000000a1b207220 */ /* 0x040fe20000410000 */
[----:B------:R-:W-:Y:S02]  /*8dd0*/  HADD2.F32 R26, -RZ, R26.H1_H1 ;  /* 0x3000001aff1a7230 */ /* 0x000fe40000004100 */
[----:B------:R-:W-:Y:S01]  /*8de0*/  FMUL.FTZ R4, R27, R0 ;  /* 0x000000001b047220 */ /* 0x000fe20000410000 */
[----:B------:R-:W-:Y:S02]  /*8df0*/  HADD2.F32 R7, -RZ, R37.H0_H0 ;  /* 0x20000025ff077230 */ /* 0x000fe40000004100 */
[----:B------:R-:W-:-:S02]  /*8e00*/  HADD2.F32 R9, -RZ, R35.H0_H0 ;  /* 0x20000023ff097230 */ /* 0x000fc40000004100 */
[----:B------:R-:W-:Y:S02]  /*8e10*/  HADD2.F32 R3, -RZ, R42.H0_H0 ;  /* 0x2000002aff037230 */ /* 0x000fe40000004100 */
[----:B------:R-:W-:Y:S02]  /*8e20*/  HADD2.F32 R5, -RZ, R41.H0_H0 ;  /* 0x20000029ff057230 */ /* 0x000fe40000004100 */
[C---:B------:R-:W-:Y:S01]  /*8e30*/  FFMA.FTZ R27, R15.reuse, R0, -R32 ;  /* 0x000000000f1b7223 */ /* 0x040fe20000010820 */
[----:B------:R-:W-:Y:S02]  /*8e40*/  HADD2.F32 R12, -RZ, R12.H1_H1 ;  /* 0x3000000cff0c7230 */ /* 0x000fe40000004100 */
        /* <DEDUP_REMOVED lines=20> */
.L_x_1422:
[----:B------:R-:W-:Y:S05]  /*8f90*/  BSYNC B0 ;  /* 0x0000000000007941 */ /* 0x000fea0003800000 */
.L_x_1408:
[----:B------:R-:W-:Y:S01]  /*8fa0*/  @!PT LDS RZ, [RZ] ;  /* 0x00000000fffff984 */ /* 0x000fe20000000800 */
[----:B------:R-:W-:Y:S01]  /*8fb0*/  @!PT LDS RZ, [RZ] ;  /* 0x00000000fffff984 */ /* 0x000fe20000000800 */
[----:B------:R-:W-:Y:S01]  /*8fc0*/  @!PT LDS RZ, [RZ] ;  /* 0x00000000fffff984 */ /* 0x000fe20000000800 */
[----:B------:R-:W-:Y:S01]  /*8fd0*/  @!PT LDS RZ, [RZ] ;  /* 0x00000000fffff984 */ /* 0x000fe20000000800 */
[----:B------:R4:W-:Y:S06]  /*8fe0*/  MEMBAR.ALL.CTA ;  /* 0x0000000000007992 */ /* 0x0009ec0000008000 */
[----:B----4-:R-:W4:Y:S01]  /*8ff0*/  FENCE.VIEW.ASYNC.S ;  /* 0x00000000000073c6 */ /* 0x010f220000000000 */
[----:B------:R-:W-:Y:S05]  /*9000*/  WARPSYNC.ALL ;  /* 0x0000000000007948 */ /* 0x000fea0003800000 */
[----:B----4-:R-:W-:Y:S06]  /*9010*/  BAR.SYNC.DEFER_BLOCKING 0xd, 0x180 ;  /* 0x0346000000007b1d */ /* 0x010fec0000010000 */
.L_x_1405:
[----:B--2---:R-:W-:-:S05]  /*9020*/  IMAD.U32 R0, RZ, RZ, UR37 ;  /* 0x00000025ff007e24 */ /* 0x004fca000f8e00ff */
[----:B------:R-:W-:-:S13]  /*9030*/  ISETP.NE.AND P0, PT, R0, 0x3, PT ;  /* 0x000000030000780c */ /* 0x000fda0003f05270 */
[----:B------:R-:W-:Y:S05]  /*9040*/  @!P0 BRA `(.L_x_1432) ;  /* 0x0000000000048947 */ /* 0x000fea0003800000 */
[----:B------:R-:W-:Y:S01]  /*9050*/  BPT.TRAP 0x1 ;  /* 0x000000040000795c */ /* 0x000fe20000300000 */
.L_x_1432:
[----:B-1----:R-:W-:Y:S01]  /*9060*/  IMAD R15, R16, 0x8, R2 ;  /* 0x00000008100f7824 */ /* 0x002fe200078e0202 */
[----:B------:R-:W-:-:S04]  /*9070*/  SHF.L.U32 R0, R23, 0x1f, RZ ;  /* 0x0000001f17007819 */ /* 0x000fc800000006ff */
[----:B------:R1:W2:Y:S01]  /*9080*/  SYNCS.PHASECHK.TRANS64.TRYWAIT P2, [R15+URZ+0x16830], R0 ;  /* 0x016830000f0075a7 */ /* 0x0002a2000804017f */
[----:B------:R-:W-:Y:S05]  /*9090*/  @!P0 BRA `(.L_x_1433) ;  /* 0x0000000000048947 */ /* 0x000fea0003800000 */
[----:B------:R-:W-:Y:S01]  /*90a0*/  BPT.TRAP 0x1 ;  /* 0x000000040000795c */ /* 0x000fe20000300000 */
.L_x_1433:
[----:B------:R-:W4:Y:S02]  /*90b0*/  S2R R3, SR_TID.X ;  /* 0x0000000000037919 */ /* 0x000f240000002100 */
[----:B----4-:R-:W-:-:S04]  /*90c0*/  LOP3.LUT R3, R3, 0x7f, RZ, 0xc0, !PT ;  /* 0x0000007f03037812 */ /* 0x010fc800078ec0ff */
[----:B------:R-:W-:Y:S01]  /*90d0*/  ISETP.NE.AND P1, PT, R3, RZ, PT ;  /* 0x000000ff0300720c */ /* 0x000fe20003f25270 */
[----:B--2---:R-:W-:-:S12]  /*90e0*/  @P2 BRA `(.L_x_1434) ;  /* 0x0000000000082947 */ /* 0x004fd80003800000 */
[----:B------:R-:W2:Y:S02]  /*90f0*/  SYNCS.PHASECHK.TRANS64.TRYWAIT P2, [R15+URZ+0x16830], R0 ;  /* 0x016830000f0075a7 */ /* 0x000ea4000804017f */
[----:B--2---:R-:W-:Y:S05]  /*9100*/  @!P2 BRA `(.L_x_1435) ;  /* 0x000001700044a947 */ /* 0x004fea0003800000 */
.L_x_1434:
[----:B------:R-:W-:Y:S05]  /*9110*/  WARPSYNC.ALL ;  /* 0x0000000000007948 */ /* 0x000fea0003800000 */
[----:B-12---:R-:W-:Y:S01]  /*9120*/  VIADD R0, R2, 0xe400 ;  /* 0x0000e40002007836 */ /* 0x006fe20000000000 */
[----:B---3--:R-:W-:Y:S01]  /*9130*/  LOP3.LUT R6, R30, 0x10000, RZ, 0xfc, !PT ;  /* 0x000100001e067812 */ /* 0x008fe200078efcff */
[----:B------:R-:W-:Y:S02]  /*9140*/  IMAD.MOV.U32 R7, RZ, RZ, 0x40000040 ;  /* 0x40000040ff077424 */ /* 0x000fe400078e00ff */
[----:B------:R-:W-:Y:S01]  /*9150*/  IMAD.MOV.U32 R5, RZ, RZ, 0x40000040 ;  /* 0x40000040ff057424 */ /* 0x000fe200078e00ff */
[----:B------:R-:W-:Y:S01]  /*9160*/  SHF.R.U32.HI R0, RZ, 0x4, R0 ;  /* 0x00000004ff007819 */ /* 0x000fe20000011600 */
[----:B------:R-:W-:-:S02]  /*9170*/  IMAD.MOV.U32 R157, RZ, RZ, 0x40000040 ;  /* 0x40000040ff9d7424 */ /* 0x000fc400078e00ff */
[----:B------:R-:W-:Y:S01]  /*9180*/  IMAD.MOV.U32 R9, RZ, RZ, 0x40000040 ;  /* 0x40000040ff097424 */ /* 0x000fe200078e00ff */
[----:B------:R-:W-:Y:S01]  /*9190*/  LOP3.LUT R0, R0, 0x3fff, RZ, 0xc0, !PT ;  /* 0x00003fff00007812 */ /* 0x000fe200078ec0ff */
[----:B------:R-:W-:Y:S01]  /*91a0*/  IMAD.MOV.U32 R155, RZ, RZ, 0x40000040 ;  /* 0x40000040ff9b7424 */ /* 0x000fe200078e00ff */
[----:B------:R-:W-:Y:S01]  /*91b0*/  @!P1 IADD3 R15, R15, 0x16840, RZ ;  /* 0x000168400f0f9810 */ /* 0x000fe20007ffe0ff */
[----:B------:R-:W-:Y:S01]  /*91c0*/  ULDC UR30, c[0x0][0x9dc] ;  /* 0x00027700001e7ab9 */ /* 0x000fe20000000800 */
[----:B------:R-:W-:-:S05]  /*91d0*/  LOP3.LUT R3, R0, 0x10000, RZ, 0xfc, !PT ;  /* 0x0001000000037812 */ /* 0x000fca00078efcff */
[----:B------:R-:W-:Y:S01]  /*91e0*/  IMAD R4, R16, 0x400, R3 ;  /* 0x0000040010047824 */ /* 0x000fe200078e0203 */
[----:B------:R-:W-:Y:S01]  /*91f0*/  R2UR UR4, R6 ;  /* 0x00000000060472ca */ /* 0x000fe200000e0000 */
[----:B0----5:R-:W-:Y:S01]  /*9200*/  WARPGROUP.ARRIVE ;  /* 0x00000000000079c5 */ /* 0x021fe20000000000 */
[----:B------:R-:W-:Y:S01]  /*9210*/  R2UR UR5, R7 ;  /* 0x00000000070572ca */ /* 0x000fe200000e0000 */
[----:B------:R0:W-:Y:S01]  /*9220*/  STL [R1+0x1c], R3 ;  /* 0x00001c0301007387 */ /* 0x0001e20000100800 */
[C---:B------:R-:W-:Y:S02]  /*9230*/  R2UR UR6, R4.reuse ;  /* 0x00000000040672ca */ /* 0x040fe400000e0000 */
[----:B------:R-:W-:Y:S01]  /*9240*/  R2UR UR7, R5 ;  /* 0x00000000050772ca */ /* 0x000fe200000e0000 */
[----:B------:R-:W-:Y:S01]  /*9250*/  VIADD R8, R4, 0x2 ;  /* 0x0000000204087836 */ /* 0x000fe20000000000 */
[C---:B------:R-:W-:Y:S01]  /*9260*/  IADD3 R156, R6.reuse, 0x2, RZ ;  /* 0x00000002069c7810 */ /* 0x040fe20007ffe0ff */
[----:B------:R-:W2:Y:S01]  /*9270*/  LDL R112, [R1+0x3c] ;  /* 0x00003c0001707983 */ /* 0x000ea20000100800 */
[----:B------:R-:W-:-:S03]  /*9280*/  VIADD R154, R6, 0x4 ;  /* 0x00000004069a7836 */ /* 0x000fc60000000000 */
[----:B------:R-:W2:Y:S04]  /*9290*/  LDL R108, [R1+0x18] ;  /* 0x00001800016c7983 */ /* 0x000ea80000100800 */
[----:B------:R-:W3:Y:S02]  /*92a0*/  LDL R109, [R1+0xc] ;  /* 0x00000c00016d7983 */ /* 0x000ee40000100800 */
[----:B------:R-:W-:Y:S01]  /*92b0*/  HGMMA.64x128x16.F32 R24, gdesc[UR4], RZ, !UPT, gsb0 ;  /* 0x01e00000041879f0 */ /* 0x000fe2000c0008ff */
[----:B------:R-:W-:Y:S01]  /*92c0*/  R2UR UR4, R156 ;  /* 0x000000009c0472ca */ /* 0x000fe200000e0000 */
[----:B------:R-:W4:Y:S01]  /*92d0*/  LDL R111, [R1+0x8] ;  /* 0x00000800016f7983 */ /* 0x000f220000100800 */
[----:B------:R-:W-:Y:S02]  /*92e0*/  R2UR UR5, R157 ;  /* 0x000000009d0572ca */ /* 0x000fe400000e0000 */
[----:B------:R-:W-:Y:S01]  /*92f0*/  R2UR UR6, R8 ;  /* 0x00000000080672ca */ /* 0x000fe200000e0000 */
[----:B------:R-:W4:Y:S01]  /*9300*/  LDL R110, [R1+0x4] ;  /* 0x00000400016e7983 */ /* 0x000f220000100800 */
[----:B------:R-:W-:Y:S01]  /*9310*/  R2UR UR7, R9 ;  /* 0x00000000090772ca */ /* 0x000fe200000e0000 */
[----:B------:R-:W-:-:S02]  /*9320*/  VIADD R8, R4, 0x4 ;  /* 0x0000000404087836 */ /* 0x000fc40000000000 */
[----:B------:R-:W-:Y:S01]  /*9330*/  IMAD.MOV.U32 R9, RZ, RZ, 0x40000040 ;  /* 0x40000040ff097424 */ /* 0x000fe200078e00ff */
[----:B------:R-:W-:Y:S02]  /*9340*/  WARPGROUP.DEPBAR.LE gsb0, 0x0 ;  /* 0x00008000000079c5 */ /* 0x000fe40000010000 */
[----:B------:R-:W-:-:S07]  /*9350*/  WARPGROUP.ARRIVE ;  /* 0x00000000000079c5 */ /* 0x000fce0000000000 */
[----:B------:R-:W-:Y:S01]  /*9360*/  HGMMA.64x128x16.F32 R24, gdesc[UR4], R24, gsb0 ;  /* 0x01e00000041879f0 */ /* 0x000fe20008000818 */
[----:B------:R-:W-:Y:S02]  /*9370*/  R2UR UR4, R154 ;  /* 0x000000009a0472ca */ /* 0x000fe400000e0000 */
[----:B------:R-:W-:Y:S02]  /*9380*/  R2UR UR5, R155 ;  /* 0x000000009b0572ca */ /* 0x000fe400000e0000 */
[----:B------:R-:W-:Y:S02]  /*9390*/  R2UR UR6, R8 ;  /* 0x00000000080672ca */ /* 0x000fe400000e0000 */
[----:B------:R-:W-:Y:S01]  /*93a0*/  R2UR UR7, R9 ;  /* 0x00000000090772ca */ /* 0x000fe200000e0000 */
[----:B------:R-:W-:Y:S02]  /*93b0*/  VIADD R8, R6, 0x6 ;  /* 0x0000000606087836 */ /* 0x000fe40000000000 */
[----:B------:R-:W-:-:S02]  /*93c0*/  VIADD R4, R4, 0x6 ;  /* 0x0000000604047836 */ /* 0x000fc40000000000 */
[----:B------:R-:W-:Y:S02]  /*93d0*/  IMAD.MOV.U32 R9, RZ, RZ, 0x40000040 ;  /* 0x40000040ff097424 */ /* 0x000fe400078e00ff */
[----:B------:R-:W-:Y:S01]  /*93e0*/  IMAD.MOV.U32 R5, RZ, RZ, 0x40000040 ;  /* 0x40000040ff057424 */ /* 0x000fe200078e00ff */
[----:B------:R-:W-:Y:S02]  /*93f0*/  WARPGROUP.DEPBAR.LE gsb0, 0x0 ;  /* 0x00008000000079c5 */ /* 0x000fe40000010000 */
[----:B------:R-:W-:-:S06]  /*9400*/  WARPGROUP.ARRIVE ;  /* 0x00000000000079c5 */ /* 0x000fcc0000000000 */
[----:B------:R-:W-:Y:S01]  /*9410*/  HGMMA.64x128x16.F32 R24, gdesc[UR4], R24, gsb0 ;  /* 0x01e00000041879f0 */ /* 0x000fe20008000818 */
[----:B------:R-:W-:Y:S02]  /*9420*/  R2UR UR4, R8 ;  /* 0x00000000080472ca */ /* 0x000fe400000e0000 */
[----:B------:R-:W-:Y:S02]  /*9430*/  R2UR UR5, R9 ;  /* 0x00000000090572ca */ /* 0x000fe400000e0000 */
[----:B------:R-:W-:Y:S02]  /*9440*/  R2UR UR6, R4 ;  /* 0x00000000040672ca */ /* 0x000fe400000e0000 */
[----:B------:R-:W-:Y:S01]  /*9450*/  R2UR UR7, R5 ;  /* 0x00000000050772ca */ /* 0x000fe200000e0000 */
[----:B------:R-:W-:Y:S02]  /*9460*/  WARPGROUP.DEPBAR.LE gsb0, 0x0 ;  /* 0x00008000000079c5 */ /* 0x000fe40000010000 */
[----:B------:R-:W-:-:S10]  /*9470*/  WARPGROUP.ARRIVE ;  /* 0x00000000000079c5 */ /* 0x000fd40000000000 */
[----:B------:R-:W-:Y:S01]  /*9480*/  HGMMA.64x128x16.F32 R24, gdesc[UR4], R24, gsb0 ;  /* 0x01e00000041879f0 */ /* 0x000fe20008000818 */
[----:B------:R-:W-:Y:S01]  /*9490*/  ULDC UR4, c[0x0][0x9d8] ;  /* 0x0002760000047ab9 */ /* 0x000fe20000000800 */
[----:B------:R-:W-:Y:S02]  /*94a0*/  ULDC.64 UR6, c[0x0][0x9e0] ;  /* 0x0002780000067ab9 */ /* 0x000fe40000000a00 */
[----:B------:R-:W-:Y:S01]  /*94b0*/  UISETP.GE.AND UP0, UPT, UR7, 0x1, UPT ;  /* 0x000000010700788c */ /* 0x000fe2000bf06270 */
[----:B------:R-:W-:-:S05]  /*94c0*/  @!P1 PRMT R15, RZ, 0x654, R15 ;  /* 0x00000654ff0f9816 */ /* 0x000fca000000000f */
[----:B------:R-:W-:Y:S01]  /*94d0*/  PLOP3.LUT P3, PT, PT, PT, UP0, 0x40, 0x0 ;  /* 0x000000000000781c */ /* 0x000fe20003f6e808 */
[----:B------:R-:W-:Y:S01]  /*94e0*/  ULOP3.LUT UR30, URZ, UR30, URZ, 0x33, !UPT ;  /* 0x0000001e3f1e7292 */ /* 0x000fe2000f8e333f */
[----:B------:R-:W-:Y:S02]  /*94f0*/  WARPGROUP.DEPBAR.LE gsb0, 0x0 ;  /* 0x00008000000079c5 */ /* 0x000fe40000010000 */
[----:B------:R-:W-:Y:S01]  /*9500*/  FMUL.FTZ R96, R41, UR4 ;  /* 0x0000000429607c20 */ /* 0x000fe20008410000 */
[----:B------:R1:W-:Y:S01]  /*9510*/  @!P1 SYNCS.ARRIVE.TRANS64.RED.A1T0 RZ, [R15+URZ], RZ ;  /* 0x000000ff0fff99a7 */ /* 0x0003e2000810043f */
[----:B------:R-:W0:Y:S01]  /*9520*/  LDC R41, c[0x0][0x448] ;  /* 0x00011200ff297b82 */ /* 0x000e220000000800 */
[----:B------:R-:W-:Y:S01]  /*9530*/  FMUL.FTZ R21, R25, UR4 ;  /* 0x0000000419157c20 */ /* 0x000fe20008410000 */
[----:B------:R-:W-:Y:S01]  /*9540*/  FMUL.FTZ R25, R46, UR4 ;  /* 0x000000042e197c20 */ /* 0x000fe20008410000 */
[----:B------:R-:W-:Y:S01]  /*9550*/  FMUL.FTZ R101, R48, UR4 ;  /* 0x0000000430657c20 */ /* 0x000fe20008410000 */
[----:B0-----:R-:W-:-:S13]  /*9560*/  ISETP.NE.AND P2, PT, R41, 0x1, PT ;  /* 0x000000012900780c */ /* 0x001fda0003f45270 */
[----:B------:R-:W0:Y:S08]  /*9570*/  @P2 LDC R46, c[0x0][0x44c] ;  /* 0x00011300ff2e2b82 */ /* 0x000e300000000800 */
[----:B------:R-:W1:Y:S01]  /*9580*/  @P2 LDC R48, c[0x0][0x450] ;  /* 0x00011400ff302b82 */ /* 0x000e620000000800 */
[----:B------:R-:W-:Y:S01]  /*9590*/  FMUL.FTZ R12, R35, UR4 ;  /* 0x00000004230c7c20 */ /* 0x000fe20008410000 */
[----:B------:R-:W-:Y:S01]  /*95a0*/  FMUL.FTZ R35, R66, UR4 ;  /* 0x0000000442237c20 */ /* 0x000fe20008410000 */
[----:B------:R-:W-:Y:S01]  /*95b0*/  FMUL.FTZ R66, R68, UR4 ;  /* 0x0000000444427c20 */ /* 0x000fe20008410000 */
[----:B------:R-:W-:Y:S01]  /*95c0*/  FMUL.FTZ R68, R73, UR4 ;  /* 0x0000000449447c20 */ /* 0x000fe20008410000 */
[----:B------:R-:W-:Y:S01]  /*95d0*/  FMUL.FTZ R73, R77, UR4 ;  /* 0x000000044d497c20 */ /* 0x000fe20008410000 */
[----:B--2---:R-:W-:-:S02]  /*95e0*/  IMAD.IADD R77, R112, 0x1, R108 ;  /* 0x00000001704d7824 */ /* 0x004fc400078e026c */
[----:B------:R-:W-:Y:S01]  /*95f0*/  FMUL.FTZ R98, R45, UR4 ;  /* 0x000000042d627c20 */ /* 0x000fe20008410000 */
[----:B------:R-:W-:Y:S01]  /*9600*/  FMUL.FTZ R3, R26, UR4 ;  /* 0x000000041a037c20 */ /* 0x000fe20008410000 */
[----:B0-----:R-:W-:-:S04]  /*9610*/  @P2 IMAD.HI.U32 R45, R77, R46, RZ ;  /* 0x0000002e4d2d2227 */ /* 0x001fc800078e00ff */
[----:B------:R-:W-:Y:S01]  /*9620*/  FMUL.FTZ R26, R47, UR4 ;  /* 0x000000042f1a7c20 */ /* 0x000fe20008410000 */
[----:B------:R-:W-:Y:S01]  /*9630*/  FMUL.FTZ R41, R78, UR4 ;  /* 0x000000044e297c20 */ /* 0x000fe20008410000 */
[----:B-1----:R-:W-:Y:S01]  /*9640*/  @P2 SHF.R.U32.HI R77, RZ, R48, R45 ;  /* 0x00000030ff4d2219 */ /* 0x002fe2000001162d */
[----:B------:R-:W-:Y:S02]  /*9650*/  IMAD.MOV.U32 R45, RZ, RZ, -0x80 ;  /* 0xffffff80ff2d7424 */ /* 0x000fe400078e00ff */
[----:B------:R-:W-:Y:S02]  /*9660*/  FMUL.FTZ R95, R36, UR4 ;  /* 0x00000004245f7c20 */ /* 0x000fe40008410000 */
[----:B------:R-:W0:Y:S01]  /*9670*/  SHFL.IDX PT, R47, R77, RZ, 0x1c1f ;  /* 0x001c1fff4d2f7589 */ /* 0x000e2200000e0000 */
[----:B------:R-:W-:Y:S02]  /*9680*/  IMAD R78, R92, R45, 0x80 ;  /* 0x000000805c4e7424 */ /* 0x000fe400078e022d */
        /* <DEDUP_REMOVED lines=51> */
[----:B---3--:R-:W-:Y:S01]  /*99c0*/  IMAD R46, R109, -0x2, R46 ;  /* 0xfffffffe6d2e7824 */ /* 0x008fe200078e022e */
[----:B------:R-:W1:Y:S01]  /*99d0*/  MUFU.TANH R0, R0 ;  /* 0x0000000000007308 */ /* 0x000e620000002400 */
[----:B----4-:R-:W-:-:S03]  /*99e0*/  IMAD.IADD R80, R111, 0x1, R78 ;  /* 0x000000016f507824 */ /* 0x010fc600078e024e */
[----:B------:R-:W-:-:S04]  /*99f0*/  IADD3 R46, -R110, R46, R111 ;  /* 0x0000002e6e2e7210 */ /* 0x000fc80007ffe16f */
[----:B------:R-:W2:Y:S01]  /*9a00*/  MUFU.TANH R21, R21 ;  /* 0x0000001500157308 */ /* 0x000ea20000002400 */
[----:B------:R-:W-:-:S07]  /*9a10*/  IMAD R80, R109, -0x2, R80 ;  /* 0xfffffffe6d507824 */ /* 0x000fce00078e0250 */
[----:B------:R-:W3:Y:S01]  /*9a20*/  MUFU.TANH R3, R3 ;  /* 0x0000000300037308 */ /* 0x000ee20000002400 */
[----:B------:R-:W-:-:S07]  /*9a30*/  VIADD R81, R46, UR6 ;  /* 0x000000062e517c36 */ /* 0x000fce0008000000 */
        /* <DEDUP_REMOVED lines=59> */
[----:B------:R0:W1:Y:S08]  /*9df0*/  MUFU.TANH R15, R86 ;  /* 0x00000056000f7308 */ /* 0x0000700000002400 */
[----:B------:R-:W1:Y:S01]  /*9e00*/  MUFU.TANH R45, R45 ;  /* 0x0000002d002d7308 */ /* 0x000e620000002400 */
[----:B------:R-:W-:Y:S01]  /*9e10*/  VIADD R82, R46, UR30 ;  /* 0x0000001e2e527c36 */ /* 0x000fe20008000000 */
[----:B------:R-:W-:-:S02]  /*9e20*/  LEA R79, R92, 0xffffff80, 0x7 ;  /* 0xffffff805c4f7811 */ /* 0x000fc400078e38ff */
[----:B0-----:R-:W-:Y:S01]  /*9e30*/  VIADDMNMX R83, R47, R81, R80, PT ;  /* 0x000000512f537246 */ /* 0x001fe20003800150 */
[----:B------:R-:W-:Y:S01]  /*9e40*/  IMAD.IADD R85, R82, 0x1, R47 ;  /* 0x0000000152557824 */ /* 0x000fe200078e022f */
[----:B--234-:R-:W-:Y:S06]  /*9e50*/  @P3 BRA `(.L_x_1436) ;  /* 0x0000000000583947 */ /* 0x01cfec0003800000 */
[----:B------:R-:W-:Y:S01]  /*9e60*/  IADD3 R46, -R110, R111, R47 ;  /* 0x0000006f6e2e7210 */ /* 0x000fe20007ffe12f */
[----:B------:R-:W-:Y:S03]  /*9e70*/  BSSY B0, `(.L_x_1437) ;  /* 0x0000010000007945 */ /* 0x000fe60003800000 */
        /* <DEDUP_REMOVED lines=10> */
.L_x_1438:
[----:B------:R-:W-:-:S06]  /*9f20*/  UISETP.NE.AND UP1, UPT, UR7, 0x1, UPT ;  /* 0x000000010700788c */ /* 0x000fcc000bf25270 */
[----:B------:R-:W-:-:S05]  /*9f30*/  PLOP3.LUT P3, PT, PT, PT, UP1, 0x80, 0x0 ;  /* 0x000000000000781c */ /* 0x000fca0003f6f018 */
[----:B------:R-:W-:-:S08]  /*9f40*/  @UP1 ULDC.64 UR4, c[0x0][0x9e8] ;  /* 0x00027a0000041ab9 */ /* 0x000fd00000000a00 */
[----:B------:R-:W-:-:S05]  /*9f50*/  @P3 IMAD.HI.U32 R47, R46, UR4, RZ ;  /* 0x000000042e2f3c27 */ /* 0x000fca000f8e00ff */
[----:B------:R-:W-:-:S07]  /*9f60*/  @P3 SHF.R.U32.HI R46, RZ, UR5, R47 ;  /* 0x00000005ff2e3c19 */ /* 0x000fce000801162f */
.L_x_1439:
[----:B------:R-:W-:Y:S05]  /*9f70*/  BSYNC B0 ;  /* 0x0000000000007941 */ /* 0x000fea0003800000 */
.L_x_1437:
[----:B------:R-:W-:-:S04]  /*9f80*/  IMAD R46, R46, UR7, -R79 ;  /* 0x000000072e2e7c24 */ /* 0x000fc8000f8e0a4f */
[----:B------:R-:W-:-:S05]  /*9f90*/  IMAD R46, R109, -0x2, R46 ;  /* 0xfffffffe6d2e7824 */ /* 0x000fca00078e022e */
[----:B------:R-:W-:Y:S02]  /*9fa0*/  VIMNMX R85, R85, R46, !PT ;  /* 0x0000002e55557248 */ /* 0x000fe40007fe0100 */
[----:B------:R-:W-:-:S07]  /*9fb0*/  VIADDMNMX R83, R46, UR7, R83, PT ;  /* 0x000000072e537c46 */ /* 0x000fce000b800153 */
.L_x_1436:
[----:B------:R-:W2:Y:S01]  /*9fc0*/  LDL.LU R86, [R1] ;  /* 0x0000000001567983 */ /* 0x000ea20000300800 */
[C---:B------:R-:W-:Y:S02]  /*9fd0*/  ISETP.GE.AND P3, PT, R78.reuse, 0x2, PT ;  /* 0x000000024e00780c */ /* 0x040fe40003f66270 */
[----:B------:R-:W-:Y:S01]  /*9fe0*/  ISETP.GE.AND P5, PT, R78, 0x9, PT ;  /* 0x000000094e00780c */ /* 0x000fe20003fa6270 */
[----:B------:R-:W0:Y:S01]  /*9ff0*/  SHFL.IDX PT, R77, R77, 0x1, 0x1c1f ;  /* 0x003c1f004d4d7f89 */ /* 0x000e2200000e0000 */
[----:B------:R-:W-:-:S04]  /*a000*/  ISETP.GT.AND P4, PT, R85, 0x1, !P3 ;  /* 0x000000015500780c */ /* 0x000fc80005f84270 */
[----:B------:R-:W-:-:S04]  /*a010*/  ISETP.LT.OR P4, PT, R83, 0x2, P4 ;  /* 0x000000025300780c */ /* 0x000fc80002781670 */
[----:B------:R-:W-:Y:S02]  /*a020*/  FSEL R21, R21, -INF , !P4 ;  /* 0xff80000015157808 */ /* 0x000fe40006000000 */
[----:B------:R-:W-:-:S04]  /*a030*/  ISETP.GT.AND P4, PT, R85, 0x8, !P5 ;  /* 0x000000085500780c */ /* 0x000fc80006f84270 */
[----:B------:R-:W-:-:S04]  /*a040*/  ISETP.LT.OR P4, PT, R83, 0x9, P4 ;  /* 0x000000095300780c */ /* 0x000fc80002781670 */
[----:B------:R-:W-:Y:S02]  /*a050*/  FSEL R46, R89, -INF , !P4 ;  /* 0xff800000592e7808 */ /* 0x000fe40006000000 */
[----:B--2---:R-:W-:-:S04]  /*a060*/  LOP3.LUT R86, R86, 0xfffffffd, RZ, 0xc0, !PT ;  /* 0xfffffffd56567812 */ /* 0x004fc800078ec0ff */
[----:B------:R-:W-:Y:S02]  /*a070*/  @P5 LOP3.LUT R86, R86, 0x2, RZ, 0xfc, !PT ;  /* 0x0000000256565812 */ /* 0x000fe400078efcff */
[----:B------:R-:W-:Y:S02]  /*a080*/  ISETP.GE.AND P5, PT, R78, 0xa, PT ;  /* 0x0000000a4e00780c */ /* 0x000fe40003fa6270 */
[----:B------:R-:W-:Y:S02]  /*a090*/  LOP3.LUT R86, R86, 0xfffffffb, RZ, 0xc0, !PT ;  /* 0xfffffffb56567812 */ /* 0x000fe400078ec0ff */
[----:B------:R-:W-:-:S04]  /*a0a0*/  ISETP.GT.AND P4, PT, R85, 0x9, !P5 ;  /* 0x000000095500780c */ /* 0x000fc80006f84270 */
[----:B------:R-:W-:-:S04]  /*a0b0*/  ISETP.LT.OR P4, PT, R83, 0xa, P4 ;  /* 0x0000000a5300780c */ /* 0x000fc80002781670 */
[----:B------:R-:W-:Y:S02]  /*a0c0*/  FSEL R47, R88, -INF , !P4 ;  /* 0xff800000582f7808 */ /* 0x000fe40006000000 */
        /* <DEDUP_REMOVED lines=160> */
[----:B------:R-:W-:Y:S02]  /*aad0*/  ISETP.GE.AND P6, PT, R78, 0x1, PT ;  /* 0x000000014e00780c */ /* 0x000fe40003fc6270 */
[----:B0-----:R-:W-:-:S11]  /*aae0*/  VIADDMNMX R75, R77, R81, R80, PT ;  /* 0x000000514d4b7246 */ /* 0x001fd60003800150 */
[----:B------:R-:W-:Y:S02]  /*aaf0*/  @P6 LOP3.LUT R86, R86, 0x1, RZ, 0xfc, !PT ;  /* 0x0000000156566812 */ /* 0x000fe400078efcff */
[----:B------:R-:W-:Y:S02]  /*ab00*/  ISETP.GT.AND P6, PT, R85, RZ, !P6 ;  /* 0x000000ff5500720c */ /* 0x000fe400077c4270 */
[----:B------:R-:W-:Y:S02]  /*ab10*/  LOP3.LUT R86, R86, 0xefffffff, RZ, 0xc0, !PT ;  /* 0xefffffff56567812 */ /* 0x000fe400078ec0ff */
[----:B------:R-:W-:-:S04]  /*ab20*/  ISETP.LT.OR P6, PT, R83, 0x1, P6 ;  /* 0x000000015300780c */ /* 0x000fc800037c1670 */
[----:B-1----:R-:W-:Y:S02]  /*ab30*/  FSEL R84, R0, -INF , !P6 ;  /* 0xff80000000547808 */ /* 0x002fe40007000000 */
[----:B------:R-:W-:-:S13]  /*ab40*/  ISETP.GE.AND P6, PT, R78, 0x7a, PT ;  /* 0x0000007a4e00780c */ /* 0x000fda0003fc6270 */
[----:B------:R-:W-:Y:S02]  /*ab50*/  @P6 LOP3.LUT R86, R86, 0x10000000, RZ, 0xfc, !PT ;  /* 0x1000000056566812 */ /* 0x000fe400078efcff */
[----:B------:R-:W-:-:S03]  /*ab60*/  ISETP.GT.AND P6, PT, R85, 0x79, !P6 ;  /* 0x000000795500780c */ /* 0x000fc600077c4270 */
[----:B------:R0:W-:Y:S01]  /*ab70*/  STL [R1], R86 ;  /* 0x0000005601007387 */ /* 0x0001e20000100800 */
[----:B------:R-:W-:-:S04]  /*ab80*/  ISETP.LT.OR P6, PT, R83, 0x7a, P6 ;  /* 0x0000007a5300780c */ /* 0x000fc800037c1670 */
[----:B------:R-:W-:Y:S01]  /*ab90*/  FSEL R0, R76, -INF , !P6 ;  /* 0xff8000004c007808 */ /* 0x000fe20007000000 */
[----:B------:R-:W-:Y:S01]  /*aba0*/  IMAD.IADD R76, R82, 0x1, R77 ;  /* 0x00000001524c7824 */ /* 0x000fe200078e024d */
[----:B------:R-:W-:-:S13]  /*abb0*/  PLOP3.LUT P6, PT, PT, PT, UP0, 0x40, 0x0 ;  /* 0x000000000000781c */ /* 0x000fda0003fce808 */
[----:B0-----:R-:W-:Y:S05]  /*abc0*/  @P6 BRA `(.L_x_1440) ;  /* 0x0000000000606947 */ /* 0x001fea0003800000 */
        /* <DEDUP_REMOVED lines=13> */
.L_x_1442:
[----:B------:R-:W-:-:S06]  /*aca0*/  UISETP.NE.AND UP1, UPT, UR7, 0x1, UPT ;  /* 0x000000010700788c */ /* 0x000fcc000bf25270 */
[----:B------:R-:W-:-:S05]  /*acb0*/  PLOP3.LUT P6, PT, PT, PT, UP1, 0x80, 0x0 ;  /* 0x000000000000781c */ /* 0x000fca0003fcf018 */
[----:B------:R-:W-:-:S08]  /*acc0*/  @UP1 ULDC.64 UR4, c[0x0][0x9e8] ;  /* 0x00027a0000041ab9 */ /* 0x000fd00000000a00 */
[----:B------:R-:W-:Y:S01]  /*acd0*/  @P6 IMAD.HI.U32 R77, R78, UR4, RZ ;  /* 0x000000044e4d6c27 */ /* 0x000fe2000f8e00ff */
[----:B------:R-:W-:-:S13]  /*ace0*/  PLOP3.LUT P6, PT, PT, PT, UP1, 0x80, 0x0 ;  /* 0x000000000000781c */ /* 0x000fda0003fcf018 */
[----:B------:R-:W-:-:S07]  /*acf0*/  @P6 SHF.R.U32.HI R78, RZ, UR5, R77 ;  /* 0x00000005ff4e6c19 */ /* 0x000fce000801164d */
.L_x_1443:
[----:B------:R-:W-:Y:S05]  /*ad00*/  BSYNC B0 ;  /* 0x0000000000007941 */ /* 0x000fea0003800000 */
.L_x_1441:
[----:B------:R-:W-:-:S04]  /*ad10*/  IMAD R78, R78, UR7, -R79 ;  /* 0x000000074e4e7c24 */ /* 0x000fc8000f8e0a4f */
[----:B------:R-:W-:-:S05]  /*ad20*/  IMAD R78, R109, -0x2, R78 ;  /* 0xfffffffe6d4e7824 */ /* 0x000fca00078e024e */
[----:B------:R-:W-:Y:S02]  /*ad30*/  VIMNMX R76, R76, R78, !PT ;  /* 0x0000004e4c4c7248 */ /* 0x000fe40007fe0100 */
[----:B------:R-:W-:-:S07]  /*ad40*/  VIADDMNMX R75, R78, UR7, R75, PT ;  /* 0x000000074e4b7c46 */ /* 0x000fce000b80014b */
.L_x_1440:
[----:B------:R-:W-:Y:S01]  /*ad50*/  ISETP.GT.AND P3, PT, R76, 0x1, !P3 ;  /* 0x000000014c00780c */ /* 0x000fe20005f64270 */
[----:B------:R-:W-:Y:S01]  /*ad60*/  ULDC UR41, c[0x0][0x988] ;  /* 0x0002620000297ab9 */ /* 0x000fe20000000800 */
[----:B------:R-:W-:Y:S02]  /*ad70*/  LOP3.LUT P6, RZ, R86, 0x2000000, RZ, 0xc0, !PT ;  /* 0x0200000056ff7812 */ /* 0x000fe400078cc0ff */
[----:B------:R-:W-:Y:S02]  /*ad80*/  ISETP.LT.OR P3, PT, R75, 0x2, P3 ;  /* 0x000000024b00780c */ /* 0x000fe40001f61670 */
[----:B------:R-:W-:Y:S02]  /*ad90*/  ISETP.GT.AND P4, PT, R76, 0x71, !P4 ;  /* 0x000000714c00780c */ /* 0x000fe40006784270 */
[----:B------:R-:W-:Y:S02]  /*ada0*/  FSEL R4, R4, -INF , !P3 ;  /* 0xff80000004047808 */ /* 0x000fe40005800000 */
[----:B------:R-:W-:-:S02]  /*adb0*/  LOP3.LUT P3, RZ, R86, 0x2, RZ, 0xc0, !PT ;  /* 0x0000000256ff7812 */ /* 0x000fc4000786c0ff */
[C---:B------:R-:W-:Y:S02]  /*adc0*/  ISETP.GT.AND P5, PT, R76.reuse, 0x78, !P5 ;  /* 0x000000784c00780c */ /* 0x040fe40006fa4270 */
[----:B------:R-:W-:Y:S02]  /*add0*/  ISETP.GT.AND P3, PT, R76, 0x8, !P3 ;  /* 0x000000084c00780c */ /* 0x000fe40005f64270 */
[C---:B------:R-:W-:Y:S02]  /*ade0*/  ISETP.LT.OR P4, PT, R75.reuse, 0x72, P4 ;  /* 0x000000724b00780c */ /* 0x040fe40002781670 */
[C---:B------:R-:W-:Y:S02]  /*adf0*/  ISETP.LT.OR P3, PT, R75.reuse, 0x9, P3 ;  /* 0x000000094b00780c */ /* 0x040fe40001f61670 */
[----:B------:R-:W-:Y:S02]  /*ae00*/  ISETP.LT.OR P5, PT, R75, 0x79, P5 ;  /* 0x000000794b00780c */ /* 0x000fe40002fa1670 */
[----:B------:R-:W-:-:S02]  /*ae10*/  FSEL R77, R5, -INF , !P3 ;  /* 0xff800000054d7808 */ /* 0x000fc40005800000 */
[----:B------:R-:W-:Y:S02]  /*ae20*/  LOP3.LUT P3, RZ, R86, 0x4, RZ, 0xc0, !PT ;  /* 0x0000000456ff7812 */ /* 0x000fe4000786c0ff */
[----:B------:R-:W-:Y:S02]  /*ae30*/  FMNMX.FTZ R5, R84, R21, !PT ;  /* 0x0000001554057209 */ /* 0x000fe40007810000 */
        /* <DEDUP_REMOVED lines=28> */
[----:B------:R-:W-:Y:S02]  /*b000*/  LOP3.LUT P6, RZ, R86, 0x4000, RZ, 0xc0, !PT ;  /* 0x0000400056ff7812 */ /* 0x000fe400078cc0ff */
        /* <DEDUP_REMOVED lines=54> */
[----:B------:R-:W-:-:S03]  /*b370*/  ISETP.LT.OR P3, PT, R75, 0x41, P3 ;  /* 0x000000414b00780c */ /* 0x000fc60001f61670 */
[----:B------:R-:W0:Y:S01]  /*b380*/  SHFL.BFLY PT, R12, R5, 0x2, 0x1f ;  /* 0x0c401f00050c7f89 */ /* 0x000e2200000e0000 */
[----:B------:R-:W-:Y:S02]  /*b390*/  FSEL R31, R31, -INF , !P3 ;  /* 0xff8000001f1f7808 */ /* 0x000fe40005800000 */
[----:B------:R-:W-:Y:S02]  /*b3a0*/  ISETP.GT.AND P3, PT, R76, 0x41, !P6 ;  /* 0x000000414c00780c */ /* 0x000fe40007764270 */
[----:B------:R-:W-:Y:S02]  /*b3b0*/  LOP3.LUT P6, RZ, R86, 0x8, RZ, 0xc0, !PT ;  /* 0x0000000856ff7812 */ /* 0x000fe400078cc0ff */
[----:B------:R-:W-:-:S04]  /*b3c0*/  ISETP.LT.OR P3, PT, R75, 0x42, P3 ;  /* 0x000000424b00780c */ /* 0x000fc80001f61670 */
[----:B------:R-:W-:Y:S02]  /*b3d0*/  FSEL R32, R32, -INF , !P3 ;  /* 0xff80000020207808 */ /* 0x000fe40005800000 */
[----:B------:R-:W-:-:S04]  /*b3e0*/  LOP3.LUT P3, RZ, R86, 0x2000, RZ, 0xc0, !PT ;  /* 0x0000200056ff7812 */ /* 0x000fc8000786c0ff */
[----:B------:R-:W-:-:S04]  /*b3f0*/  ISETP.GT.AND P3, PT, R76, 0x48, !P3 ;  /* 0x000000484c00780c */ /* 0x000fc80005f64270 */
[----:B------:R-:W-:Y:S02]  /*b400*/  ISETP.LT.OR P3, PT, R75, 0x49, P3 ;  /* 0x000000494b00780c */ /* 0x000fe40001f61670 */
[----:B0-----:R-:W-:Y:S02]  /*b410*/  FMNMX.FTZ R80, R5, R12, !PT ;  /* 0x0000000c05507209 */ /* 0x001fe40007810000 */
[----:B------:R-:W-:Y:S02]  /*b420*/  FSEL R33, R33, -INF , !P3 ;  /* 0xff80000021217808 */ /* 0x000fe40005800000 */
[----:B------:R-:W-:Y:S01]  /*b430*/  LOP3.LUT P3, RZ, R86, 0x1000, RZ, 0xc0, !PT ;  /* 0x0000100056ff7812 */ /* 0x000fe2000786c0ff */
[----:B------:R-:W0:Y:S03]  /*b440*/  SHFL.BFLY PT, R79, R80, 0x1, 0x1f ;  /* 0x0c201f00504f7f89 */ /* 0x000e2600000e0000 */
[----:B------:R-:W-:-:S04]  /*b450*/  ISETP.GT.AND P3, PT, R76, 0x49, !P3 ;  /* 0x000000494c00780c */ /* 0x000fc80005f64270 */
        /* <DEDUP_REMOVED lines=8> */
[----:B------:R-:W-:-:S03]  /*b4e0*/  FMUL.FTZ R81, R12, UR41 ;  /* 0x000000290c517c20 */ /* 0x000fc60008410000 */
        /* <DEDUP_REMOVED lines=38> */
[----:B------:R-:W-:Y:S01]  /*b750*/  FSEL R50, R15, -INF , !P5 ;  /* 0xff8000000f327808 */ /* 0x000fe20006800000 */
[--C-:B------:R-:W-:Y:S01]  /*b760*/  FFMA.FTZ R140, R52, UR41, -R81.reuse ;  /* 0x00000029348c7c23 */ /* 0x100fe20008010851 */
[----:B------:R-:W-:Y:S01]  /*b770*/  FSEL R79, R3, -INF , !P3 ;  /* 0xff800000034f7808 */ /* 0x000fe20005800000 */
[--C-:B------:R-:W-:Y:S01]  /*b780*/  FFMA.FTZ R144, R48, UR41, -R81.reuse ;  /* 0x0000002930907c23 */ /* 0x100fe20008010851 */
[----:B------:R-:W-:Y:S01]  /*b790*/  ISETP.GT.AND P3, PT, R76, 0x79, !P6 ;  /* 0x000000794c00780c */ /* 0x000fe20007764270 */
        /* <DEDUP_REMOVED lines=8> */
[--C-:B------:R-:W-:Y:S01]  /*b820*/  FFMA.FTZ R21, R47, UR41, -R81.reuse ;  /* 0x000000292f157c23 */ /* 0x100fe20008010851 */
[----:B------:R-:W-:Y:S01]  /*b830*/  FMNMX.FTZ R46, R10, R5, !PT ;  /* 0x000000050a2e7209 */ /* 0x000fe20007810000 */
[--C-:B------:R-:W-:Y:S01]  /*b840*/  FFMA.FTZ R47, R49, UR41, -R81.reuse ;  /* 0x00000029312f7c23 */ /* 0x100fe20008010851 */
[--C-:B------:R-:W-:Y:S01]  /*b850*/  FFMA.FTZ R49, R51, UR41, -R81.reuse ;  /* 0x0000002933317c23 */ /* 0x100fe20008010851 */
[--C-:B------:R-:W-:Y:S01]  /*b860*/  FFMA.FTZ R51, R53, UR41, -R81.reuse ;  /* 0x0000002935337c23 */ /* 0x100fe20008010851 */
[----:B------:R-:W-:Y:S01]  /*b870*/  FMNMX.FTZ R5, R11, R46, !PT ;  /* 0x0000002e0b057209 */ /* 0x000fe20007810000 */
[----:B------:R-:W0:Y:S01]  /*b880*/  MUFU.EX2 R3, R3 ;  /* 0x0000000300037308 */ /* 0x000e220000000800 */
[--C-:B------:R-:W-:Y:S01]  /*b890*/  FFMA.FTZ R53, R55, UR41, -R81.reuse ;  /* 0x0000002937357c23 */ /* 0x100fe20008010851 */
[--C-:B------:R-:W-:Y:S01]  /*b8a0*/  FFMA.FTZ R55, R57, UR41, -R81.reuse ;  /* 0x0000002939377c23 */ /* 0x100fe20008010851 */
[----:B------:R-:W-:Y:S01]  /*b8b0*/  FMNMX.FTZ R46, R78, R5, !PT ;  /* 0x000000054e2e7209 */ /* 0x000fe20007810000 */
[--C-:B------:R-:W-:Y:S01]  /*b8c0*/  FFMA.FTZ R57, R59, UR41, -R81.reuse ;  /* 0x000000293b397c23 */ /* 0x100fe20008010851 */
[--C-:B------:R-:W-:Y:S01]  /*b8d0*/  FFMA.FTZ R59, R67, UR41, -R81.reuse ;  /* 0x00000029433b7c23 */ /* 0x100fe20008010851 */
[--C-:B------:R-:W-:Y:S01]  /*b8e0*/  FFMA.FTZ R67, R0, UR41, -R81.reuse ;  /* 0x0000002900437c23 */ /* 0x100fe20008010851 */
[----:B------:R-:W-:Y:S01]  /*b8f0*/  FMNMX.FTZ R5, R13, R46, !PT ;  /* 0x0000002e0d057209 */ /* 0x000fe20007810000 */
[----:B------:R-:W1:Y:S01]  /*b900*/  MUFU.EX2 R150, R150 ;  /* 0x0000009600967308 */ /* 0x000e620000000800 */
[--C-:B------:R-:W-:Y:S01]  /*b910*/  FFMA.FTZ R142, R54, UR41, -R81.reuse ;  /* 0x00000029368e7c23 */ /* 0x100fe20008010851 */
[--C-:B------:R-:W-:Y:S01]  /*b920*/  FFMA.FTZ R136, R56, UR41, -R81.reuse ;  /* 0x0000002938887c23 */ /* 0x100fe20008010851 */
[----:B------:R-:W-:Y:S01]  /*b930*/  FMNMX.FTZ R5, R14, R5, !PT ;  /* 0x000000050e057209 */ /* 0x000fe20007810000 */
[----:B------:R-:W2:Y:S01]  /*b940*/  @P2 LDC R54, c[0x0][0x450] ;  /* 0x00011400ff362b82 */ /* 0x000ea20000000800 */
[--C-:B------:R-:W-:Y:S01]  /*b950*/  FFMA.FTZ R138, R58, UR41, -R81.reuse ;  /* 0x000000293a8a7c23 */ /* 0x100fe20008010851 */
[--C-:B------:R-:W-:Y:S01]  /*b960*/  FFMA.FTZ R132, R60, UR41, -R81.reuse ;  /* 0x000000293c847c23 */ /* 0x100fe20008010851 */
[----:B------:R-:W-:Y:S01]  /*b970*/  FMNMX.FTZ R5, R20, R5, !PT ;  /* 0x0000000514057209 */ /* 0x000fe20007810000 */
[----:B------:R-:W3:Y:S01]  /*b980*/  MUFU.EX2 R21, R21 ;  /* 0x0000001500157308 */ /* 0x000ee20000000800 */
[--C-:B------:R-:W-:Y:S01]  /*b990*/  FFMA.FTZ R61, R61, UR41, -R81.reuse ;  /* 0x000000293d3d7c23 */ /* 0x100fe20008010851 */
[----:B------:R-:W-:Y:S01]  /*b9a0*/  FFMA.FTZ R134, R62, UR41, -R81 ;  /* 0x000000293e867c23 */ /* 0x000fe20008010851 */
[----:B------:R-:W-:Y:S01]  /*b9b0*/  FMNMX.FTZ R46, R24, R5, !PT ;  /* 0x00000005182e7209 */ /* 0x000fe20007810000 */
[----:B------:R-:W-:-:S02]  /*b9c0*/  IMAD.MOV.U32 R56, RZ, RZ, R108 ;  /* 0x000000ffff387224 */ /* 0x000fc400078e006c */
[--C-:B------:R-:W-:Y:S01]  /*b9d0*/  FFMA.FTZ R128, R64, UR41, -R81.reuse ;  /* 0x0000002940807c23 */ /* 0x100fe20008010851 */
[--C-:B------:R-:W-:Y:S01]  /*b9e0*/  FFMA.FTZ R45, R65, UR41, -R81.reuse ;  /* 0x00000029412d7c23 */ /* 0x100fe20008010851 */
[----:B------:R-:W-:Y:S01]  /*b9f0*/  FMNMX.FTZ R5, R25, R46, !PT ;  /* 0x0000002e19057209 */ /* 0x000fe20007810000 */
[----:B------:R-:W4:Y:S01]  /*ba00*/  MUFU.EX2 R144, R144 ;  /* 0x0000009000907308 */ /* 0x000f220000000800 */
[--C-:B------:R-:W-:Y:S01]  /*ba10*/  FFMA.FTZ R130, R66, UR41, -R81.reuse ;  /* 0x0000002942827c23 */ /* 0x100fe20008010851 */
[--C-:B------:R-:W-:Y:S01]  /*ba20*/  FFMA.FTZ R126, R71, UR41, -R81.reuse ;  /* 0x00000029477e7c23 */ /* 0x100fe20008010851 */
        /* <DEDUP_REMOVED lines=8> */
[----:B------:R-:W2:Y:S03]  /*bab0*/  MUFU.EX2 R146, R146 ;  /* 0x0000009200927308 */ /* 0x000ea60000000800 */
[----:B------:R-:W-:-:S04]  /*bac0*/  FMNMX.FTZ R46, R30, R5, !PT ;  /* 0x000000051e2e7209 */ /* 0x000fc80007810000 */
[----:B------:R-:W-:Y:S01]  /*bad0*/  FMNMX.FTZ R5, R31, R46, !PT ;  /* 0x0000002e1f057209 */ /* 0x000fe20007810000 */
[----:B------:R-:W2:Y:S03]  /*bae0*/  MUFU.EX2 R49, R49 ;  /* 0x0000003100317308 */ /* 0x000ea60000000800 */
        /* <DEDUP_REMOVED lines=14> */
[----:B------:R-:W-:Y:S01]  /*bbd0*/  MUFU.EX2 R136, R136 ;  /* 0x0000008800887308 */ /* 0x000fe20000000800 */
[----:B------:R-:W-:Y:S01]  /*bbe0*/  FSEL R46, R43, -INF , !P4 ;  /* 0xff8000002b2e7808 */ /* 0x000fe20006000000 */
[--C-:B------:R-:W-:Y:S01]  /*bbf0*/  FFMA.FTZ R43, R63, UR41, -R81.reuse ;  /* 0x000000293f2b7c23 */ /* 0x100fe20008010851 */
[----:B------:R-:W-:Y:S01]  /*bc00*/  FMNMX.FTZ R5, R42, R5, !PT ;  /* 0x000000052a057209 */ /* 0x000fe20007810000 */
[----:B------:R-:W-:-:S03]  /*bc10*/  FFMA.FTZ R63, R73, UR41, -R81 ;  /* 0x00000029493f7c23 */ /* 0x000fc60008010851 */
[----:B------:R-:W-:Y:S01]  /*bc20*/  FMNMX.FTZ R5, R44, R5, !PT ;  /* 0x000000052c057209 */ /* 0x000fe20007810000 */
[----:B------:R-:W-:Y:S03]  /*bc30*/  MUFU.EX2 R55, R55 ;  /* 0x0000003700377308 */ /* 0x000fe60000000800 */
[----:B------:R-:W-:-:S04]  /*bc40*/  FMNMX.FTZ R5, R46, R5, !PT ;  /* 0x000000052e057209 */ /* 0x000fc80007810000 */
[----:B------:R-:W-:Y:S01]  /*bc50*/  FMNMX.FTZ R5, R50, R5, !PT ;  /* 0x0000000532057209 */ /* 0x000fe20007810000 */
[----:B------:R-:W-:Y:S03]  /*bc60*/  MUFU.EX2 R138, R138 ;  /* 0x0000008a008a7308 */ /* 0x000fe60000000800 */
[----:B------:R-:W-:-:S05]  /*bc70*/  FMNMX.FTZ R5, R52, R5, !PT ;  /* 0x0000000534057209 */ /* 0x000fca0007810000 */
[----:B------:R-:W0:Y:S01]  /*bc80*/  SHFL.BFLY PT, R48, R5, 0x2, 0x1f ;  /* 0x0c401f0005307f89 */ /* 0x000e2200000e0000 */
[----:B------:R-:W-:Y:S08]  /*bc90*/  MUFU.EX2 R57, R57 ;  /* 0x0000003900397308 */ /* 0x000ff00000000800 */
[----:B------:R-:W-:Y:S08]  /*bca0*/  MUFU.EX2 R132, R132 ;  /* 0x0000008400847308 */ /* 0x000ff00000000800 */
[----:B------:R1:W-:Y:S01]  /*bcb0*/  MUFU.EX2 R15, R61 ;  /* 0x0000003d000f7308 */ /* 0x0003e20000000800 */
[----:B0-----:R-:W-:-:S07]  /*bcc0*/  FMNMX.FTZ R48, R5, R48, !PT ;  /* 0x0000003005307209 */ /* 0x001fce0007810000 */
[----:B------:R-:W-:Y:S01]  /*bcd0*/  MUFU.EX2 R134, R134 ;  /* 0x0000008600867308 */ /* 0x000fe20000000800 */
[----:B-1----:R-:W-:Y:S01]  /*bce0*/  FFMA.FTZ R61, R74, UR41, -R81 ;  /* 0x000000294a3d7c23 */ /* 0x002fe20008010851 */
[----:B------:R-:W0:Y:S06]  /*bcf0*/  SHFL.BFLY PT, R5, R48, 0x1, 0x1f ;  /* 0x0c201f0030057f89 */ /* 0x000e2c00000e0000 */
[----:B------:R-:W-:Y:S08]  /*bd00*/  MUFU.EX2 R43, R43 ;  /* 0x0000002b002b7308 */ /* 0x000ff00000000800 */
[----:B------:R-:W-:Y:S08]  /*bd10*/  MUFU.EX2 R128, R128 ;  /* 0x0000008000807308 */ /* 0x000ff00000000800 */
[----:B------:R-:W-:Y:S01]  /*bd20*/  MUFU.EX2 R45, R45 ;  /* 0x0000002d002d7308 */ /* 0x000fe20000000800 */
[----:B0-----:R-:W-:-:S04]  /*bd30*/  FMNMX.FTZ R5, R48, R5, !PT ;  /* 0x0000000530057209 */ /* 0x001fc80007810000 */
[C---:B------:R-:W-:Y:S01]  /*bd40*/  FSETP.NEU.FTZ.AND P3, PT, R5.reuse, -INF , PT ;  /* 0xff8000000500780b */ /* 0x040fe20003f7d000 */
[----:B------:R-:W-:Y:S02]  /*bd50*/  FMUL.FTZ R69, R5, UR41 ;  /* 0x0000002905457c20 */ /* 0x000fe40008410000 */
[----:B------:R-:W-:Y:S03]  /*bd60*/  MUFU.EX2 R130, R130 ;  /* 0x0000008200827308 */ /* 0x000fe60000000800 */
[----:B------:R-:W-:Y:S02]  /*bd70*/  FSEL R69, R69, RZ, P3 ;  /* 0x000000ff45457208 */ /* 0x000fe40001800000 */
[----:B------:R-:W-:-:S03]  /*bd80*/  PLOP3.LUT P3, PT, PT, PT, UP0, 0x40, 0x0 ;  /* 0x000000000000781c */ /* 0x000fc60003f6e808 */
[----:B------:R-:W-:Y:S01]  /*bd90*/  MUFU.EX2 R59, R59 ;  /* 0x0000003b003b7308 */ /* 0x000fe20000000800 */
[--C-:B------:R-:W-:Y:S01]  /*bda0*/  FFMA.FTZ R149, R79, UR41, -R69.reuse ;  /* 0x000000294f957c23 */ /* 0x100fe20008010845 */
[--C-:B------:R-:W-:Y:S01]  /*bdb0*/  FFMA.FTZ R0, R4, UR41, -R69.reuse ;  /* 0x0000002904007c23 */ /* 0x100fe20008010845 */
[--C-:B------:R-:W-:Y:S01]  /*bdc0*/  FFMA.FTZ R151, R77, UR41, -R69.reuse ;  /* 0x000000294d977c23 */ /* 0x100fe20008010845 */
[----:B------:R-:W-:Y:S01]  /*bdd0*/  FFMA.FTZ R145, R11, UR41, -R69 ;  /* 0x000000290b917c23 */ /* 0x000fe20008010845 */
[----:B------:R-:W-:Y:S01]  /*bde0*/  FADD.FTZ R11, R148, R3 ;  /* 0x00000003940b7221 */ /* 0x000fe20000010000 */
[--C-:B------:R-:W-:Y:S01]  /*bdf0*/  FFMA.FTZ R10, R10, UR41, -R69.reuse ;  /* 0x000000290a0a7c23 */ /* 0x100fe20008010845 */
[----:B------:R-:W-:Y:S01]  /*be00*/  FFMA.FTZ R48, R78, UR41, -R69 ;  /* 0x000000294e307c23 */ /* 0x000fe20008010845 */
[----:B------:R-:W-:Y:S01]  /*be10*/  MUFU.EX2 R149, R149 ;  /* 0x0000009500957308 */ /* 0x000fe20000000800 */
[----:B------:R-:W-:Y:S01]  /*be20*/  FADD.FTZ R4, R150, R11 ;  /* 0x0000000b96047221 */ /* 0x000fe20000010000 */
        /* <DEDUP_REMOVED lines=15> */
[----:B--2---:R-:W-:Y:S01]  /*bf20*/  FADD.FTZ R32, R146, R11 ;  /* 0x0000000b92207221 */ /* 0x004fe20000010000 */
[----:B------:R-:W2:Y:S01]  /*bf30*/  @P2 LDC R25, c[0x0][0x44c] ;  /* 0x00011300ff192b82 */ /* 0x000ea20000000800 */
[--C-:B------:R-:W-:Y:S01]  /*bf40*/  FFMA.FTZ R139, R29, UR41, -R69.reuse ;  /* 0x000000291d8b7c23 */ /* 0x100fe20008010845 */
[--C-:B------:R-:W-:Y:S01]  /*bf50*/  FFMA.FTZ R133, R31, UR41, -R69.reuse ;  /* 0x000000291f857c23 */ /* 0x100fe20008010845 */
[----:B------:R-:W-:Y:S01]  /*bf60*/  FADD.FTZ R13, R49, R32 ;  /* 0x00000020310d7221 */ /* 0x000fe20000010000 */
[--C-:B------:R-:W-:Y:S01]  /*bf70*/  FFMA.FTZ R32, R34, UR41, -R69.reuse ;  /* 0x0000002922207c23 */ /* 0x100fe20008010845 */
[----:B------:R-:W-:Y:S01]  /*bf80*/  FFMA.FTZ R135, R33, UR41, -R69 ;  /* 0x0000002921877c23 */ /* 0x000fe20008010845 */
[----:B------:R-:W3:Y:S01]  /*bf90*/  MUFU.EX2 R10, R10 ;  /* 0x0000000a000a7308 */ /* 0x000ee20000000800 */
[----:B0-----:R-:W-:Y:S01]  /*bfa0*/  FADD.FTZ R4, R149, R0 ;  /* 0x0000000095047221 */ /* 0x001fe20000010000 */
[----:B------:R-:W-:Y:S01]  /*bfb0*/  FADD.FTZ R34, R140, R13 ;  /* 0x0000000d8c227221 */ /* 0x000fe20000010000 */
[--C-:B------:R-:W-:Y:S01]  /*bfc0*/  FFMA.FTZ R129, R35, UR41, -R69.reuse ;  /* 0x0000002923817c23 */ /* 0x100fe20008010845 */
[----:B------:R-:W-:Y:S01]  /*bfd0*/  F2FP.F16.F32.PACK_AB R148, R3, R148 ;  /* 0x000000940394723e */ /* 0x000fe200000000ff */
[--C-:B------:R-:W-:Y:S01]  /*bfe0*/  FFMA.FTZ R131, R37, UR41, -R69.reuse ;  /* 0x0000002925837c23 */ /* 0x100fe20008010845 */
[----:B------:R-:W-:Y:S01]  /*bff0*/  FADD.FTZ R13, R51, R34 ;  /* 0x00000022330d7221 */ /* 0x000fe20000010000 */
[----:B------:R-:W-:Y:S01]  /*c000*/  FFMA.FTZ R125, R39, UR41, -R69 ;  /* 0x00000029277d7c23 */ /* 0x000fe20008010845 */
[----:B------:R-:W0:Y:S01]  /*c010*/  MUFU.EX2 R145, R145 ;  /* 0x0000009100917308 */ /* 0x000e220000000800 */
[----:B-1----:R-:W-:Y:S01]  /*c020*/  FADD.FTZ R11, R151, R4 ;  /* 0x00000004970b7221 */ /* 0x002fe20000010000 */
[----:B------:R-:W-:Y:S01]  /*c030*/  FADD.FTZ R34, R142, R13 ;  /* 0x0000000d8e227221 */ /* 0x000fe20000010000 */
[--C-:B------:R-:W-:Y:S01]  /*c040*/  FFMA.FTZ R127, R41, UR41, -R69.reuse ;  /* 0x00000029297f7c23 */ /* 0x100fe20008010845 */
[--C-:B------:R-:W-:Y:S01]  /*c050*/  FFMA.FTZ R42, R42, UR41, -R69.reuse ;  /* 0x000000292a2a7c23 */ /* 0x100fe20008010845 */
[--C-:B------:R-:W-:Y:S01]  /*c060*/  FFMA.FTZ R44, R44, UR41, -R69.reuse ;  /* 0x000000292c2c7c23 */ /* 0x100fe20008010845 */
[----:B------:R-:W-:Y:S01]  /*c070*/  FADD.FTZ R13, R53, R34 ;  /* 0x00000022350d7221 */ /* 0x000fe20000010000 */
[----:B------:R-:W-:Y:S01]  /*c080*/  FFMA.FTZ R34, R36, UR41, -R69 ;  /* 0x0000002924227c23 */ /* 0x000fe20008010845 */
[----:B------:R-:W1:Y:S01]  /*c090*/  MUFU.EX2 R48, R48 ;  /* 0x0000003000307308 */ /* 0x000e620000000800 */
[----:B---3--:R-:W-:Y:S01]  /*c0a0*/  FADD.FTZ R4, R10, R11 ;  /* 0x0000000b0a047221 */ /* 0x008fe20000010000 */
[----:B------:R-:W-:Y:S01]  /*c0b0*/  FADD.FTZ R36, R136, R13 ;  /* 0x0000000d88247221 */ /* 0x000fe20000010000 */
[----:B--2---:R-:W-:-:S04]  /*c0c0*/  @P2 IMAD.HI.U32 R25, R108, R25, RZ ;  /* 0x000000196c192227 */ /* 0x004fc800078e00ff */
[--C-:B------:R-:W-:Y:S01]  /*c0d0*/  FFMA.FTZ R46, R46, UR41, -R69.reuse ;  /* 0x000000292e2e7c23 */ /* 0x100fe20008010845 */
[--C-:B------:R-:W-:Y:S01]  /*c0e0*/  FFMA.FTZ R50, R50, UR41, -R69.reuse ;  /* 0x0000002932327c23 */ /* 0x100fe20008010845 */
[----:B------:R-:W-:Y:S01]  /*c0f0*/  FADD.FTZ R13, R55, R36 ;  /* 0x00000024370d7221 */ /* 0x000fe20000010000 */
[----:B------:R-:W-:Y:S01]  /*c100*/  FFMA.FTZ R36, R38, UR41, -R69 ;  /* 0x0000002926247c23 */ /* 0x000fe20008010845 */
[----:B------:R-:W2:Y:S01]  /*c110*/  MUFU.EX2 R147, R147 ;  /* 0x0000009300937308 */ /* 0x000ea20000000800 */
[----:B0-----:R-:W-:Y:S01]  /*c120*/  FADD.FTZ R11, R145, R4 ;  /* 0x00000004910b7221 */ /* 0x001fe20000010000 */
[----:B------:R-:W-:Y:S01]  /*c130*/  @P2 SHF.R.U32.HI R56, RZ, R54, R25 ;  /* 0x00000036ff382219 */ /* 0x000fe20000011619 */
[----:B------:R-:W-:Y:S01]  /*c140*/  FADD.FTZ R54, R138, R13 ;  /* 0x0000000d8a367221 */ /* 0x000fe20000010000 */
[--C-:B------:R-:W-:Y:S01]  /*c150*/  FFMA.FTZ R38, R40, UR41, -R69.reuse ;  /* 0x0000002928267c23 */ /* 0x100fe20008010845 */
[----:B------:R-:W-:Y:S01]  /*c160*/  FFMA.FTZ R52, R52, UR41, -R69 ;  /* 0x0000002934347c23 */ /* 0x000fe20008010845 */
[----:B------:R-:W-:Y:S01]  /*c170*/  F2FP.F16.F32.PACK_AB R149, R0, R149 ;  /* 0x000000950095723e */ /* 0x000fe200000000ff */
[----:B------:R-:W-:Y:S01]  /*c180*/  FADD.FTZ R13, R57, R54 ;  /* 0x00000036390d7221 */ /* 0x000fe20000010000 */
[----:B------:R-:W0:Y:S01]  /*c190*/  MUFU.EX2 R14, R14 ;  /* 0x0000000e000e7308 */ /* 0x000e220000000800 */
[----:B-1----:R-:W-:Y:S01]  /*c1a0*/  FADD.FTZ R4, R48, R11 ;  /* 0x0000000b30047221 */ /* 0x002fe20000010000 */
[----:B------:R-:W-:-:S02]  /*c1b0*/  IMAD.IADD R93, R93, 0x1, R56 ;  /* 0x000000015d5d7824 */ /* 0x000fc400078e0238 */
[----:B------:R-:W-:Y:S01]  /*c1c0*/  FADD.FTZ R40, R132, R13 ;  /* 0x0000000d84287221 */ /* 0x000fe20000010000 */
[----:B------:R-:W-:Y:S02]  /*c1d0*/  F2FP.F16.F32.PACK_AB R151, R10, R151 ;  /* 0x000000970a97723e */ /* 0x000fe400000000ff */
[----:B------:R-:W-:Y:S01]  /*c1e0*/  F2FP.F16.F32.PACK_AB R150, R21, R150 ;  /* 0x000000961596723e */ /* 0x000fe200000000ff */
[----:B------:R-:W-:Y:S01]  /*c1f0*/  FADD.FTZ R13, R15, R40 ;  /* 0x000000280f0d7221 */ /* 0x000fe20000010000 */
[----:B------:R-:W1:Y:S01]  /*c200*/  MUFU.EX2 R141, R141 ;  /* 0x0000008d008d7308 */ /* 0x000e620000000800 */
[----:B--2---:R-:W-:Y:S01]  /*c210*/  FADD.FTZ R11, R147, R4 ;  /* 0x00000004930b7221 */ /* 0x004fe20000010000 */
[----:B------:R-:W-:Y:S01]  /*c220*/  F2FP.F16.F32.PACK_AB R144, R47, R144 ;  /* 0x000000902f90723e */ /* 0x000fe200000000ff */
[----:B------:R-:W-:Y:S01]  /*c230*/  FADD.FTZ R40, R134, R13 ;  /* 0x0000000d86287221 */ /* 0x000fe20000010000 */
[----:B------:R-:W-:Y:S01]  /*c240*/  F2FP.F16.F32.PACK_AB R146, R49, R146 ;  /* 0x000000923192723e */ /* 0x000fe200000000ff */
[----:B------:R-:W-:Y:S01]  /*c250*/  VIADD R10, R93, UR6 ;  /* 0x000000065d0a7c36 */ /* 0x000fe20008000000 */
[----:B------:R-:W-:Y:S01]  /*c260*/  F2FP.F16.F32.PACK_AB R140, R51, R140 ;  /* 0x0000008c338c723e */ /* 0x000fe200000000ff */
[----:B------:R-:W-:Y:S01]  /*c270*/  FADD.FTZ R13, R43, R40 ;  /* 0x000000282b0d7221 */ /* 0x000fe20000010000 */
[----:B------:R-:W2:Y:S01]  /*c280*/  MUFU.EX2 R20, R20 ;  /* 0x0000001400147308 */ /* 0x000ea20000000800 */
[----:B0-----:R-:W-:Y:S01]  /*c290*/  FADD.FTZ R4, R14, R11 ;  /* 0x0000000b0e047221 */ /* 0x001fe20000010000 */
[----:B------:R-:W-:Y:S01]  /*c2a0*/  F2FP.F16.F32.PACK_AB R142, R53, R142 ;  /* 0x0000008e358e723e */ /* 0x000fe200000000ff */
[----:B------:R-:W-:Y:S01]  /*c2b0*/  FADD.FTZ R40, R128, R13 ;  /* 0x0000000d80287221 */ /* 0x000fe20000010000 */
[----:B------:R-:W-:-:S02]  /*c2c0*/  F2FP.F16.F32.PACK_AB R136, R55, R136 ;  /* 0x000000883788723e */ /* 0x000fc400000000ff */
[----:B------:R-:W-:Y:S02]  /*c2d0*/  F2FP.F16.F32.PACK_AB R138, R57, R138 ;  /* 0x0000008a398a723e */ /* 0x000fe400000000ff */
        /* <DEDUP_REMOVED lines=9> */
[----:B------:R-:W-:Y:S02]  /*c370*/  F2FP.F16.F32.PACK_AB R141, R20, R141 ;  /* 0x0000008d148d723e */ /* 0x000fe400000000ff */
        /* <DEDUP_REMOVED lines=14> */
[----:B------:R-:W-:Y:S01]  /*c460*/  FADD.FTZ R11, R45, R40 ;  /* 0x000000282d0b7221 */ /* 0x000fe20000010000 */
[----:B------:R-:W-:-:S03]  /*c470*/  F2FP.F16.F32.PACK_AB R139, R28, R139 ;  /* 0x0000008b1c8b723e */ /* 0x000fc600000000ff */
[----:B------:R-:W-:Y:S01]  /*c480*/  FADD.FTZ R40, R130, R11 ;  /* 0x0000000b82287221 */ /* 0x000fe20000010000 */
[----:B------:R-:W-:Y:S01]  /*c490*/  F2FP.F16.F32.PACK_AB R130, R59, R130 ;  /* 0x000000823b82723e */ /* 0x000fe200000000ff */
[----:B------:R-:W2:Y:S01]  /*c4a0*/  MUFU.EX2 R135, R135 ;  /* 0x0000008700877308 */ /* 0x000ea20000000800 */
[----:B0-----:R-:W-:Y:S01]  /*c4b0*/  FADD.FTZ R3, R133, R4 ;  /* 0x0000000485037221 */ /* 0x001fe20000010000 */
[----:B------:R-:W-:-:S06]  /*c4c0*/  FADD.FTZ R11, R59, R40 ;  /* 0x000000283b0b7221 */ /* 0x000fcc0000010000 */
        /* <DEDUP_REMOVED lines=51> */
[----:B0-----:R-:W-:Y:S01]  /*c800*/  FADD.FTZ R4, R122, R11 ;  /* 0x0000000b7a047221 */ /* 0x001fe20000010000 */
[C---:B-1----:R-:W-:Y:S01]  /*c810*/  FADD.FTZ R3, R123.reuse, R0 ;  /* 0x000000007b037221 */ /* 0x042fe20000010000 */
[----:B------:R-:W-:Y:S01]  /*c820*/  F2FP.F16.F32.PACK_AB R123, R123, R50 ;  /* 0x000000327b7b723e */ /* 0x000fe200000000ff */
[----:B------:R-:W-:Y:S02]  /*c830*/  VIADD R0, R92, 0xfffffffe ;  /* 0xfffffffe5c007836 */ /* 0x000fe40000000000 */
[C---:B--2---:R-:W-:Y:S01]  /*c840*/  FADD.FTZ R4, R67.reuse, R4 ;  /* 0x0000000443047221 */ /* 0x044fe20000010000 */
[----:B------:R-:W-:Y:S01]  /*c850*/  F2FP.F16.F32.PACK_AB R122, R67, R122 ;  /* 0x0000007a437a723e */ /* 0x000fe200000000ff */
[----:B------:R-:W-:Y:S06]  /*c860*/  @P3 BRA `(.L_x_1444) ;  /* 0x0000000000543947 */ /* 0x000fec0003800000 */
[C---:B------:R-:W-:Y:S01]  /*c870*/  ISETP.GT.AND P3, PT, R93.reuse, RZ, PT ;  /* 0x000000ff5d00720c */ /* 0x040fe20003f64270 */
[----:B------:R-:W-:Y:S01]  /*c880*/  BSSY B0, `(.L_x_1445) ;  /* 0x0000010000007945 */ /* 0x000fe20003800000 */
[----:B------:R-:W-:-:S11]  /*c890*/  VIADD R11, R93, 0xffffffff ;  /* 0xffffffff5d0b7836 */ /* 0x000fd60000000000 */
[----:B------:R-:W-:Y:S05]  /*c8a0*/  @P3 BRA `(.L_x_1446) ;  /* 0x0000000000203947 */ /* 0x000fea0003800000 */
[----:B------:R-:W-:Y:S01]  /*c8b0*/  UISETP.NE.AND UP1, UPT, UR7, 0x1, UPT ;  /* 0x000000010700788c */ /* 0x000fe2000bf25270 */
[----:B------:R-:W-:-:S05]  /*c8c0*/  IADD3 R11, -R93, RZ, RZ ;  /* 0x000000ff5d0b7210 */ /* 0x000fca0007ffe1ff */
[----:B------:R-:W-:-:S05]  /*c8d0*/  PLOP3.LUT P3, PT, PT, PT, UP1, 0x80, 0x0 ;  /* 0x000000000000781c */ /* 0x000fca0003f6f018 */
[----:B------:R-:W-:-:S08]  /*c8e0*/  @UP1 ULDC.64 UR4, c[0x0][0x9e8] ;  /* 0x00027a0000041ab9 */ /* 0x000fd00000000a00 */
[----:B------:R-:W-:-:S05]  /*c8f0*/  @P3 IMAD.HI.U32 R13, R11, UR4, RZ ;  /* 0x000000040b0d3c27 */ /* 0x000fca000f8e00ff */
[----:B------:R-:W-:-:S04]  /*c900*/  @P3 SHF.R.U32.HI R11, RZ, UR5, R13 ;  /* 0x00000005ff0b3c19 */ /* 0x000fc8000801160d */
[----:B------:R-:W-:Y:S01]  /*c910*/  LOP3.LUT R11, RZ, R11, RZ, 0x33, !PT ;  /* 0x0000000bff0b7212 */ /* 0x000fe200078e33ff */
[----:B------:R-:W-:Y:S06]  /*c920*/  BRA `(.L_x_1447) ;  /* 0x0000000000147947 */ /* 0x000fec0003800000 */
.L_x_1446:
[----:B------:R-:W-:-:S06]  /*c930*/  UISETP.NE.AND UP1, UPT, UR7, 0x1, UPT ;  /* 0x000000010700788c */ /* 0x000fcc000bf25270 */
[----:B------:R-:W-:-:S05]  /*c940*/  PLOP3.LUT P3, PT, PT, PT, UP1, 0x80, 0x0 ;  /* 0x000000000000781c */ /* 0x000fca0003f6f018 */
[----:B------:R-:W-:-:S08]  /*c950*/  @UP1 ULDC.64 UR4, c[0x0][0x9e8] ;  /* 0x00027a0000041ab9 */ /* 0x000fd00000000a00 */
[----:B------:R-:W-:-:S05]  /*c960*/  @P3 IMAD.HI.U32 R13, R11, UR4, RZ ;  /* 0x000000040b0d3c27 */ /* 0x000fca000f8e00ff */
[----:B------:R-:W-:-:S07]  /*c970*/  @P3 SHF.R.U32.HI R11, RZ, UR5, R13 ;  /* 0x00000005ff0b3c19 */ /* 0x000fce000801160d */
.L_x_1447:
[----:B------:R-:W-:Y:S05]  /*c980*/  BSYNC B0 ;  /* 0x0000000000007941 */ /* 0x000fea0003800000 */
.L_x_1445:
[----:B------:R-:W-:-:S04]  /*c990*/  IMAD.U32 R14, RZ, RZ, UR7 ;  /* 0x00000007ff0e7e24 */ /* 0x000fc8000f8e00ff */
[----:B------:R-:W-:-:S05]  /*c9a0*/  IMAD R11, R11, UR7, R14 ;  /* 0x000000070b0b7c24 */ /* 0x000fca000f8e020e */
[----:B------:R-:W-:-:S07]  /*c9b0*/  VIMNMX R10, R10, R11, PT ;  /* 0x0000000b0a0a7248 */ /* 0x000fce0003fe0100 */
.L_x_1444:
[----:B------:R-:W2:Y:S01]  /*c9c0*/  LDL R13, [R1+0x44] ;  /* 0x00004400010d7983 */ /* 0x000ea20000100800 */
[----:B------:R-:W-:Y:S01]  /*c9d0*/  SHF.R.S32.HI R11, RZ, 0x1f, R10 ;  /* 0x0000001fff0b7819 */ /* 0x000fe2000001140a */
[----:B------:R-:W-:Y:S01]  /*c9e0*/  ULDC UR24, c[0x0][0x9e4] ;  /* 0x0002790000187ab9 */ /* 0x000fe20000000800 */
[----:B------:R-:W-:Y:S01]  /*c9f0*/  ULDC UR4, c[0x0][0x9e4] ;  /* 0x0002790000047ab9 */ /* 0x000fe20000000800 */
[----:B------:R-:W-:Y:S01]  /*ca00*/  ULDC UR26, c[0x0][0x9d8] ;  /* 0x00027600001a7ab9 */ /* 0x000fe20000000800 */
[----:B------:R-:W-:Y:S01]  /*ca10*/  LEA.HI R11, R11, R10, RZ, 0x7 ;  /* 0x0000000a0b0b7211 */ /* 0x000fe200078f38ff */
[----:B------:R-:W-:Y:S01]  /*ca20*/  ULDC UR29, c[0x0][0x9d8] ;  /* 0x00027600001d7ab9 */ /* 0x000fe20000000800 */
[----:B------:R-:W-:Y:S01]  /*ca30*/  ULDC UR27, c[0x0][0x9d8] ;  /* 0x00027600001b7ab9 */ /* 0x000fe20000000800 */
[----:B------:R-:W-:Y:S01]  /*ca40*/  ULDC UR5, c[0x0][0x988] ;  /* 0x0002620000057ab9 */ /* 0x000fe20000000800 */
[----:B------:R-:W-:Y:S01]  /*ca50*/  SHF.R.S32.HI R11, RZ, 0x7, R11 ;  /* 0x00000007ff0b7819 */ /* 0x000fe2000001140b */
[----:B------:R-:W-:Y:S01]  /*ca60*/  ULDC UR7, c[0x0][0x988] ;  /* 0x0002620000077ab9 */ /* 0x000fe20000000800 */
[----:B------:R-:W-:Y:S01]  /*ca70*/  ULDC UR6, c[0x0][0x988] ;  /* 0x0002620000067ab9 */ /* 0x000fe20000000800 */
[----:B------:R-:W-:Y:S01]  /*ca80*/  ULDC UR28, c[0x0][0x9e0] ;  /* 0x00027800001c7ab9 */ /* 0x000fe20000000800 */
[----:B------:R-:W-:Y:S01]  /*ca90*/  ULDC UR25, c[0x0][0x9e0] ;  /* 0x0002780000197ab9 */ /* 0x000fe20000000800 */
        /* <DEDUP_REMOVED lines=16> */
[----:B--2---:R-:W-:-:S04]  /*cba0*/  VIMNMX R21, R13, R11, !PT ;  /* 0x0000000b0d157248 */ /* 0x004fc80007fe0100 */
[----:B------:R-:W-:-:S13]  /*cbb0*/  ISETP.GE.AND P3, PT, R0, R21, PT ;  /* 0x000000150000720c */ /* 0x000fda0003f66270 */
[----:B------:R-:W-:Y:S05]  /*cbc0*/  @!P3 BRA `(.L_x_1448) ;  /* 0x0000003400f4b947 */ /* 0x000fea0003800000 */
[----:B------:R-:W-:-:S07]  /*cbd0*/  IMAD.MOV.U32 R119, RZ, RZ, RZ ;  /* 0x000000ffff777224 */ /* 0x000fce00078e00ff */
.L_x_1466:
[----:B------:R-:W2:Y:S01]  /*cbe0*/  LDL R10, [R1+0x20] ;  /* 0x00002000010a7983 */ /* 0x000ea20000100800 */
[----:B------:R-:W-:Y:S01]  /*cbf0*/  VIADD R13, R16, 0x1 ;  /* 0x00000001100d7836 */ /* 0x000fe20000000000 */
[----:B------:R-:W-:Y:S05]  /*cc00*/  YIELD ;  /* 0x0000000000007946 */ /* 0x000fea0003800000 */
[----:B------:R-:W-:-:S04]  /*cc10*/  ISETP.NE.AND P4, PT, R13, 0x2, PT ;  /* 0x000000020d00780c */ /* 0x000fc80003f85270 */
[----:B------:R-:W-:Y:S02]  /*cc20*/  SEL R20, RZ, 0x1, P4 ;  /* 0x00000001ff147807 */ /* 0x000fe40002000000 */
[----:B------:R-:W-:Y:S02]  /*cc30*/  SEL R13, R13, RZ, P4 ;  /* 0x000000ff0d0d7207 */ /* 0x000fe40002000000 */
[----:B------:R-:W-:Y:S02]  /*cc40*/  LOP3.LUT R20, R23, R20, RZ, 0x3c, !PT ;  /* 0x0000001417147212 */ /* 0x000fe400078e3cff */
[----:B--2---:R-:W-:-:S13]  /*cc50*/  ISETP.NE.AND P3, PT, R10, RZ, PT ;  /* 0x000000ff0a00720c */ /* 0x004fda0003f65270 */
[----:B------:R-:W-:Y:S05]  /*cc60*/  @P3 BRA `(.L_x_1449) ;  /* 0x0000000000303947 */ /* 0x000fea0003800000 */
[----:B------:R-:W-:Y:S05]  /*cc70*/  @!P0 BRA `(.L_x_1450) ;  /* 0x0000000000048947 */ /* 0x000fea0003800000 */
[----:B------:R-:W-:Y:S01]  /*cc80*/  BPT.TRAP 0x1 ;  /* 0x000000040000795c */ /* 0x000fe20000300000 */
.L_x_1450:
[----:B------:R-:W-:Y:S01]  /*cc90*/  IMAD R11, R13, 0x8, R2 ;  /* 0x000000080d0b7824 */ /* 0x000fe200078e0202 */
[----:B------:R-:W-:-:S04]  /*cca0*/  SHF.L.U32 R10, R20, 0x1f, RZ ;  /* 0x0000001f140a7819 */ /* 0x000fc800000006ff */
[----:B------:R0:W1:Y:S01]  /*ccb0*/  SYNCS.PHASECHK.TRANS64.TRYWAIT P4, [R11+URZ+0x16830], R10 ;  /* 0x0168300a0b0075a7 */ /* 0x000062000808017f */
[----:B------:R-:W-:Y:S05]  /*ccc0*/  @!P0 BRA `(.L_x_1451) ;  /* 0x0000000000048947 */ /* 0x000fea0003800000 */
[----:B------:R-:W-:Y:S01]  /*ccd0*/  BPT.TRAP 0x1 ;  /* 0x000000040000795c */ /* 0x000fe20000300000 */
.L_x_1451:
[----:B------:R-:W-:Y:S04]  /*cce0*/  BSSY B0, `(.L_x_1449) ;  /* 0x0000004000007945 */ /* 0x000fe80003800000 */
[----:B-1----:R-:W-:Y:S05]  /*ccf0*/  @P4 BRA `(.L_x_1452) ;  /* 0x0000000000084947 */ /* 0x002fea0003800000 */
[----:B------:R-:W1:Y:S02]  /*cd00*/  SYNCS.PHASECHK.TRANS64.TRYWAIT P4, [R11+URZ+0x16830], R10 ;  /* 0x0168300a0b0075a7 */ /* 0x000e64000808017f */
[----:B-1----:R-:W-:Y:S05]  /*cd10*/  @!P4 BRA `(.L_x_1453) ;  /* 0x000001340054c947 */ /* 0x002fea0003800000 */
.L_x_1452:
[----:B------:R-:W-:Y:S05]  /*cd20*/  BSYNC B0 ;  /* 0x0000000000007941 */ /* 0x000fea0003800000 */
.L_x_1449:
[----:B01----:R-:W2:Y:S01]  /*cd30*/  LDL R11, [R1+0x1c] ;  /* 0x00001c00010b7983 */ /* 0x003ea20000100800 */
[----:B------:R-:W0:Y:S01]  /*cd40*/  S2R R10, SR_TID.X ;  /* 0x00000000000a7919 */ /* 0x000e220000002100 */
[----:B------:R-:W-:Y:S05]  /*cd50*/  WARPSYNC.ALL ;  /* 0x0000000000007948 */ /* 0x000fea0003800000 */
[----:B------:R-:W-:Y:S01]  /*cd60*/  IMAD.MOV.U32 R25, RZ, RZ, 0x40000040 ;  /* 0x40000040ff197424 */ /* 0x000fe200078e00ff */
[----:B0-----:R-:W-:Y:S02]  /*cd70*/  SHF.R.U32.HI R10, RZ, 0x7, R10 ;  /* 0x00000007ff0a7819 */ /* 0x001fe4000001160a */
[----:B------:R-:W-:-:S02]  /*cd80*/  R2UR UR8, R6 ;  /* 0x00000000060872ca */ /* 0x000fc400000e0000 */
[----:B------:R-:W-:Y:S02]  /*cd90*/  R2UR UR9, R7 ;  /* 0x00000000070972ca */ /* 0x000fe400000e0000 */
[C---:B------:R-:W-:Y:S02]  /*cda0*/  R2UR UR11, R25.reuse ;  /* 0x00000000190b72ca */ /* 0x040fe400000e0000 */
[----:B------:R-:W-:Y:S01]  /*cdb0*/  R2UR UR23, R25 ;  /* 0x00000000191772ca */ /* 0x000fe200000e0000 */
[----:B------:R-:W-:Y:S01]  /*cdc0*/  IMAD.MOV.U32 R15, RZ, RZ, 0x40000040 ;  /* 0x40000040ff0f7424 */ /* 0x000fe200078e00ff */
[----:B------:R-:W-:Y:S02]  /*cdd0*/  R2UR UR12, R156 ;  /* 0x000000009c0c72ca */ /* 0x000fe400000e0000 */
[----:B------:R-:W-:Y:S02]  /*cde0*/  R2UR UR13, R157 ;  /* 0x000000009d0d72ca */ /* 0x000fe400000e0000 */
[----:B------:R-:W-:Y:S01]  /*cdf0*/  R2UR UR15, R15 ;  /* 0x000000000f0f72ca */ /* 0x000fe200000e0000 */
[----:B--2---:R-:W-:-:S02]  /*ce00*/  IMAD R24, R13, 0x400, R11 ;  /* 0x000004000d187824 */ /* 0x004fc400078e020b */
[----:B------:R-:W-:-:S05]  /*ce10*/  VIADD R11, R10, 0x8 ;  /* 0x000000080a0b7836 */ /* 0x000fca0000000000 */
[----:B------:R0:W-:Y:S01]  /*ce20*/  BAR.SYNC.DEFER_BLOCKING R11, 0x100 ;  /* 0x0004000b0000751d */ /* 0x0001e20000010000 */
[C---:B------:R-:W-:Y:S01]  /*ce30*/  R2UR UR10, R24.reuse ;  /* 0x00000000180a72ca */ /* 0x040fe200000e0000 */
[C---:B------:R-:W-:Y:S02]  /*ce40*/  VIADD R14, R24.reuse, 0x2 ;  /* 0x00000002180e7836 */ /* 0x040fe40000000000 */
[C---:B------:R-:W-:Y:S02]  /*ce50*/  VIADD R10, R24.reuse, 0x4 ;  /* 0x00000004180a7836 */ /* 0x040fe40000000000 */
[----:B------:R-:W-:-:S05]  /*ce60*/  VIADD R24, R24, 0x6 ;  /* 0x0000000618187836 */ /* 0x000fca0000000000 */
[----:B------:R-:W-:Y:S02]  /*ce70*/  R2UR UR22, R24 ;  /* 0x00000000181672ca */ /* 0x000fe400000e0000 */
[----:B------:R-:W-:-:S06]  /*ce80*/  WARPGROUP.ARRIVE ;  /* 0x00000000000079c5 */ /* 0x000fcc0000000000 */
[----:B------:R-:W-:Y:S01]  /*ce90*/  HGMMA.64x128x16.F32 R24, gdesc[UR8], RZ, !UPT, gsb0 ;  /* 0x01e00000081879f0 */ /* 0x000fe2000c0008ff */
[----:B------:R-:W-:Y:S01]  /*cea0*/  R2UR UR14, R14 ;  /* 0x000000000e0e72ca */ /* 0x000fe200000e0000 */
[----:B0-----:R-:W-:Y:S01]  /*ceb0*/  IMAD.MOV.U32 R11, RZ, RZ, 0x40000040 ;  /* 0x40000040ff0b7424 */ /* 0x001fe200078e00ff */
[----:B------:R-:W-:Y:S02]  /*cec0*/  R2UR UR18, R10 ;  /* 0x000000000a1272ca */ /* 0x000fe400000e0000 */
[----:B------:R-:W-:Y:S02]  /*ced0*/  R2UR UR16, R154 ;  /* 0x000000009a1072ca */ /* 0x000fe400000e0000 */
[----:B------:R-:W-:Y:S02]  /*cee0*/  R2UR UR19, R11 ;  /* 0x000000000b1372ca */ /* 0x000fe400000e0000 */
[----:B------:R-:W-:Y:S01]  /*cef0*/  R2UR UR17, R155 ;  /* 0x000000009b1172ca */ /* 0x000fe200000e0000 */
[----:B------:R-:W-:-:S02]  /*cf00*/  WARPGROUP.DEPBAR.LE gsb0, 0x0 ;  /* 0x00008000000079c5 */ /* 0x000fc40000010000 */
[----:B------:R-:W-:-:S06]  /*cf10*/  WARPGROUP.ARRIVE ;  /* 0x00000000000079c5 */ /* 0x000fcc0000000000 */
[----:B------:R-:W-:Y:S01]  /*cf20*/  HGMMA.64x128x16.F32 R24, gdesc[UR12], R24, gsb0 ;  /* 0x01e000000c1879f0 */ /* 0x000fe20008000818 */
[----:B------:R-:W-:Y:S02]  /*cf30*/  R2UR UR20, R8 ;  /* 0x00000000081472ca */ /* 0x000fe400000e0000 */
[----:B------:R-:W-:Y:S01]  /*cf40*/  R2UR UR21, R9 ;  /* 0x00000000091572ca */ /* 0x000fe200000e0000 */
[----:B------:R-:W-:Y:S02]  /*cf50*/  WARPGROUP.DEPBAR.LE gsb0, 0x0 ;  /* 0x00008000000079c5 */ /* 0x000fe40000010000 */
[----:B------:R-:W-:-:S06]  /*cf60*/  WARPGROUP.ARRIVE ;  /* 0x00000000000079c5 */ /* 0x000fcc0000000000 */
[----:B------:R-:W-:Y:S03]  /*cf70*/  HGMMA.64x128x16.F32 R24, gdesc[UR16], R24, gsb0 ;  /* 0x01e00000101879f0 */ /* 0x000fe60008000818 */
[----:B------:R-:W-:Y:S02]  /*cf80*/  WARPGROUP.DEPBAR.LE gsb0, 0x0 ;  /* 0x00008000000079c5 */ /* 0x000fe40000010000 */
[----:B------:R-:W-:-:S07]  /*cf90*/  WARPGROUP.ARRIVE ;  /* 0x00000000000079c5 */ /* 0x000fce0000000000 */
[----:B------:R-:W-:Y:S03]  /*cfa0*/  HGMMA.64x128x16.F32 R24, gdesc[UR20], R24, gsb0 ;  /* 0x01e00000141879f0 */ /* 0x000fe60008000818 */
[----:B------:R-:W-:Y:S02]  /*cfb0*/  WARPGROUP.DEPBAR.LE gsb0, 0x0 ;  /* 0x00008000000079c5 */ /* 0x000fe40000010000 */
[----:B------:R-:W-:Y:S05]  /*cfc0*/  @P3 BRA `(.L_x_1454) ;  /* 0x0000000000283947 */ /* 0x000fea0003800000 */
[----:B------:R-:W-:Y:S05]  /*cfd0*/  @!P0 BRA `(.L_x_1455) ;  /* 0x0000000000048947 */ /* 0x000fea0003800000 */
[----:B------:R-:W-:Y:S01]  /*cfe0*/  BPT.TRAP 0x1 ;  /* 0x000000040000795c */ /* 0x000fe20000300000 */
.L_x_1455:
[----:B------:R-:W-:Y:S02]  /*cff0*/  SHF.L.U32 R10, R23, 0x1f, RZ ;  /* 0x0000001f170a7819 */ /* 0x000fe400000006ff */
[----:B------:R-:W-:-:S04]  /*d000*/  LEA R11, R16, R2, 0x3 ;  /* 0x00000002100b7211 */ /* 0x000fc800078e18ff */
[----:B------:R0:W1:Y:S01]  /*d010*/  SYNCS.PHASECHK.TRANS64.TRYWAIT P3, [R11+URZ+0x16850], R10 ;  /* 0x0168500a0b0075a7 */ /* 0x000062000806017f */
[----:B------:R-:W-:Y:S05]  /*d020*/  @!P0 BRA `(.L_x_1456) ;  /* 0x0000000000048947 */ /* 0x000fea0003800000 */
[----:B------:R-:W-:Y:S01]  /*d030*/  BPT.TRAP 0x1 ;  /* 0x000000040000795c */ /* 0x000fe20000300000 */
.L_x_1456:
[----:B-1----:R-:W-:Y:S05]  /*d040*/  @P3 BRA `(.L_x_1454) ;  /* 0x0000000000083947 */ /* 0x002fea0003800000 */
[----:B------:R-:W1:Y:S02]  /*d050*/  SYNCS.PHASECHK.TRANS64.TRYWAIT P3, [R11+URZ+0x16850], R10 ;  /* 0x0168500a0b0075a7 */ /* 0x000e64000806017f */
[----:B-1----:R-:W-:Y:S05]  /*d060*/  @!P3 BRA `(.L_x_1457) ;  /* 0x000001300094b947 */ /* 0x002fea0003800000 */
.L_x_1454:
[----:B01----:R-:W-:Y:S01]  /*d070*/  VIADD R10, R2, 0x400 ;  /* 0x00000400020a7836 */ /* 0x003fe20000000000 */
[----:B------:R-:W-:Y:S05]  /*d080*/  WARPSYNC.ALL ;  /* 0x0000000000007948 */ /* 0x000fea0003800000 */
[----:B------:R-:W-:Y:S01]  /*d090*/  SHF.R.U32.HI R10, RZ, 0x4, R10 ;  /* 0x00000004ff0a7819 */ /* 0x000fe2000001160a */
[----:B------:R-:W-:Y:S01]  /*d0a0*/  IMAD.MOV.U32 R11, RZ, RZ, 0x40000040 ;  /* 0x40000040ff0b7424 */ /* 0x000fe200078e00ff */
[----:B------:R-:W-:Y:S02]  /*d0b0*/  WARPGROUP.ARRIVE ;  /* 0x00000000000079c5 */ /* 0x000fe40000000000 */
[----:B------:R-:W-:-:S02]  /*d0c0*/  LOP3.LUT R10, R10, 0x3fff, RZ, 0xc0, !PT ;  /* 0x00003fff0a0a7812 */ /* 0x000fc400078ec0ff */
[----:B------:R-:W-:-:S03]  /*d0d0*/  R2UR UR11, R11 ;  /* 0x000000000b0b72ca */ /* 0x000fc600000e0000 */
[----:B------:R-:W-:-:S05]  /*d0e0*/  IMAD R10, R16, 0x400, R10 ;  /* 0x00000400100a7824 */ /* 0x000fca00078e020a */
[----:B------:R-:W-:-:S13]  /*d0f0*/  R2UR UR10, R10 ;  /* 0x000000000a0a72ca */ /* 0x000fda00000e0000 */
[----:B------:R-:W-:Y:S01]  /*d100*/  HGMMA.64x64x16.F32 R88, R148, gdesc[UR8].tnspB, R88, gsb0 ;  /* 0x40e0000894587df0 */ /* 0x000fe20008000858 */
[----:B------:R-:W-:Y:S02]  /*d110*/  VIADD R14, R10, 0x80 ;  /* 0x000000800a0e7836 */ /* 0x000fe40000000000 */
[----:B------:R-:W-:-:S03]  /*d120*/  IMAD.MOV.U32 R15, RZ, RZ, 0x40000040 ;  /* 0x40000040ff0f7424 */ /* 0x000fc600078e00ff */
[----:B------:R-:W-:Y:S02]  /*d130*/  R2UR UR10, R14 ;  /* 0x000000000e0a72ca */ /* 0x000fe400000e0000 */
[----:B------:R-:W-:Y:S01]  /*d140*/  R2UR UR11, R15 ;  /* 0x000000000f0b72ca */ /* 0x000fe200000e0000 */
[----:B------:R-:W-:Y:S02]  /*d150*/  VIADD R14, R10, 0x100 ;  /* 0x000001000a0e7836 */ /* 0x000fe40000000000 */
[----:B------:R-:W-:Y:S01]  /*d160*/  IMAD.MOV.U32 R15, RZ, RZ, 0x40000040 ;  /* 0x40000040ff0f7424 */ /* 0x000fe200078e00ff */
[----:B------:R-:W-:Y:S02]  /*d170*/  WARPGROUP.DEPBAR.LE gsb0, 0x0 ;  /* 0x00008000000079c5 */ /* 0x000fe40000010000 */
[----:B------:R-:W-:Y:S01]  /*d180*/  WARPGROUP.ARRIVE ;  /* 0x00000000000079c5 */ /* 0x000fe20000000000 */
[----:B------:R-:W2:Y:S04]  /*d190*/  LDL R148, [R1+0x3c] ;  /* 0x00003c0001947983 */ /* 0x000ea80000100800 */
[----:B------:R-:W3:Y:S02]  /*d1a0*/  LDL R151, [R1+0xc] ;  /* 0x00000c0001977983 */ /* 0x000ee40000100800 */
[----:B------:R-:W-:Y:S01]  /*d1b0*/  HGMMA.64x64x16.F32 R88, R144, gdesc[UR8].tnspB, R88, gsb0 ;  /* 0x40e0000890587df0 */ /* 0x000fe20008000858 */
[----:B------:R-:W-:-:S02]  /*d1c0*/  R2UR UR10, R14 ;  /* 0x000000000e0a72ca */ /* 0x000fc400000e0000 */
[----:B------:R-:W-:Y:S01]  /*d1d0*/  R2UR UR11, R15 ;  /* 0x000000000f0b72ca */ /* 0x000fe200000e0000 */
[----:B------:R-:W-:Y:S01]  /*d1e0*/  VIADD R14, R10, 0x180 ;  /* 0x000001800a0e7836 */ /* 0x000fe20000000000 */
[----:B------:R-:W4:Y:S01]  /*d1f0*/  LDL R149, [R1+0x8] ;  /* 0x0000080001957983 */ /* 0x000f220000100800 */
[----:B------:R-:W-:-:S03]  /*d200*/  IMAD.MOV.U32 R15, RZ, RZ, 0x40000040 ;  /* 0x40000040ff0f7424 */ /* 0x000fc600078e00ff */
[----:B------:R-:W4:Y:S01]  /*d210*/  LDL R150, [R1+0x4] ;  /* 0x0000040001967983 */ /* 0x000f220000100800 */
[----:B------:R-:W-:Y:S02]  /*d220*/  WARPGROUP.DEPBAR.LE gsb0, 0x0 ;  /* 0x00008000000079c5 */ /* 0x000fe40000010000 */
[----:B------:R-:W-:Y:S01]  /*d230*/  WARPGROUP.ARRIVE ;  /* 0x00000000000079c5 */ /* 0x000fe20000000000 */
[----:B------:R-:W2:Y:S05]  /*d240*/  LDL R147, [R1+0x18] ;  /* 0x0000180001937983 */ /* 0x000eaa0000100800 */
[----:B------:R-:W-:Y:S01]  /*d250*/  HGMMA.64x64x16.F32 R88, R140, gdesc[UR8].tnspB, R88, gsb0 ;  /* 0x40e000088c587df0 */ /* 0x000fe20008000858 */
[----:B------:R-:W-:-:S02]  /*d260*/  R2UR UR10, R14 ;  /* 0x000000000e0a72ca */ /* 0x000fc400000e0000 */
[----:B------:R-:W-:Y:S01]  /*d270*/  R2UR UR11, R15 ;  /* 0x000000000f0b72ca */ /* 0x000fe200000e0000 */
[----:B------:R-:W-:Y:S02]  /*d280*/  VIADD R14, R10, 0x200 ;  /* 0x000002000a0e7836 */ /* 0x000fe40000000000 */
[----:B------:R-:W-:Y:S01]  /*d290*/  IMAD.MOV.U32 R15, RZ, RZ, 0x40000040 ;  /* 0x40000040ff0f7424 */ /* 0x000fe200078e00ff */
[----:B------:R-:W-:Y:S02]  /*d2a0*/  WARPGROUP.DEPBAR.LE gsb0, 0x0 ;  /* 0x00008000000079c5 */ /* 0x000fe40000010000 */
[----:B------:R-:W-:-:S07]  /*d2b0*/  WARPGROUP.ARRIVE ;  /* 0x00000000000079c5 */ /* 0x000fce0000000000 */
[----:B------:R-:W-:Y:S01]  /*d2c0*/  HGMMA.64x64x16.F32 R88, R136, gdesc[UR8].tnspB, R88, gsb0 ;  /* 0x40e0000888587df0 */ /* 0x000fe20008000858 */
[----:B------:R-:W-:Y:S02]  /*d2d0*/  R2UR UR10, R14 ;  /* 0x000000000e0a72ca */ /* 0x000fe400000e0000 */
[----:B------:R-:W-:Y:S01]  /*d2e0*/  R2UR UR11, R15 ;  /* 0x000000000f0b72ca */ /* 0x000fe200000e0000 */
[----:B------:R-:W-:Y:S01]  /*d2f0*/  VIADD R14, R10, 0x280 ;  /* 0x000002800a0e7836 */ /* 0x000fe20000000000 */
[----:B------:R-:W-:Y:S01]  /*d300*/  MOV R15, 0x40000040 ;  /* 0x40000040000f7802 */ /* 0x000fe20000000f00 */
[----:B------:R-:W-:Y:S02]  /*d310*/  WARPGROUP.DEPBAR.LE gsb0, 0x0 ;  /* 0x00008000000079c5 */ /* 0x000fe40000010000 */
[----:B------:R-:W-:-:S08]  /*d320*/  WARPGROUP.ARRIVE ;  /* 0x00000000000079c5 */ /* 0x000fd00000000000 */
[----:B------:R-:W-:Y:S01]  /*d330*/  HGMMA.64x64x16.F32 R88, R132, gdesc[UR8].tnspB, R88, gsb0 ;  /* 0x40e0000884587df0 */ /* 0x000fe20008000858 */
[----:B------:R-:W-:Y:S02]  /*d340*/  R2UR UR10, R14 ;  /* 0x000000000e0a72ca */ /* 0x000fe400000e0000 */
        /* <DEDUP_REMOVED lines=15> */
[----:B------:R-:W0:Y:S08]  /*d440*/  @P2 LDC R14, c[0x0][0x450] ;  /* 0x00011400ff0e2b82 */ /* 0x000e300000000800 */
[----:B------:R-:W1:Y:S01]  /*d450*/  @P2 LDC R15, c[0x0][0x44c] ;  /* 0x00011300ff0f2b82 */ /* 0x000e620000000800 */
[----:B------:R-:W-:-:S02]  /*d460*/  WARPGROUP.DEPBAR.LE gsb0, 0x0 ;  /* 0x00008000000079c5 */ /* 0x000fc40000010000 */
[----:B------:R-:W-:-:S06]  /*d470*/  WARPGROUP.ARRIVE ;  /* 0x00000000000079c5 */ /* 0x000fcc0000000000 */
[----:B------:R-:W-:Y:S01]  /*d480*/  HGMMA.64x64x16.F32 R88, R120, gdesc[UR8].tnspB, R88, gsb0 ;  /* 0x40e0000878587df0 */ /* 0x000fe20008000858 */
        /* <DEDUP_REMOVED lines=45> */
[----:B------:R-:W-:-:S02]  /*d760*/  WARPGROUP.DEPBAR.LE gsb0, 0x0 ;  /* 0x00008000000079c5 */ /* 0x000fc40000010000 */
[----:B--2---:R-:W-:Y:S02]  /*d770*/  IMAD.IADD R120, R148, 0x1, R147 ;  /* 0x0000000194787824 */ /* 0x004fe400078e0293 */
[----:B------:R-:W2:Y:S02]  /*d780*/  S2R R147, SR_TID.X ;  /* 0x0000000000937919 */ /* 0x000ea40000002100 */
[----:B-1----:R-:W-:-:S04]  /*d790*/  @P2 IMAD.HI.U32 R15, R120, R15, RZ ;  /* 0x0000000f780f2227 */ /* 0x002fc800078e00ff */
[----:B------:R-:W-:Y:S01]  /*d7a0*/  FMUL.FTZ R69, R71, UR29 ;  /* 0x0000001d47457c20 */ /* 0x000fe20008410000 */
[----:B------:R1:W2:Y:S01]  /*d7b0*/  MUFU.TANH R10, R78 ;  /* 0x0000004e000a7308 */ /* 0x0002a20000002400 */
[----:B0-----:R-:W-:Y:S01]  /*d7c0*/  @P2 SHF.R.U32.HI R120, RZ, R14, R15 ;  /* 0x0000000eff782219 */ /* 0x001fe2000001160f */
[----:B------:R-:W-:Y:S01]  /*d7d0*/  FMUL.FTZ R64, R66, UR29 ;  /* 0x0000001d42407c20 */ /* 0x000fe20008410000 */
[----:B------:R-:W-:Y:S01]  /*d7e0*/  FMUL.FTZ R71, R73, UR29 ;  /* 0x0000001d49477c20 */ /* 0x000fe20008410000 */
[----:B------:R-:W-:Y:S01]  /*d7f0*/  FMUL.FTZ R66, R68, UR29 ;  /* 0x0000001d44427c20 */ /* 0x000fe20008410000 */
[----:B------:R-:W-:Y:S01]  /*d800*/  FMUL.FTZ R73, R75, UR29 ;  /* 0x0000001d4b497c20 */ /* 0x000fe20008410000 */
[----:B-1----:R-:W-:Y:S01]  /*d810*/  FMUL.FTZ R78, R82, UR29 ;  /* 0x0000001d524e7c20 */ /* 0x002fe20008410000 */
[----:B------:R-:W-:Y:S02]  /*d820*/  IMAD.SHL.U32 R82, R0, 0x80, RZ ;  /* 0x0000008000527824 */ /* 0x000fe400078e00ff */
[----:B------:R-:W-:Y:S01]  /*d830*/  FMUL.FTZ R68, R70, UR29 ;  /* 0x0000001d46447c20 */ /* 0x000fe20008410000 */
[----:B------:R-:W-:Y:S01]  /*d840*/  FMUL.FTZ R75, R77, UR29 ;  /* 0x0000001d4d4b7c20 */ /* 0x000fe20008410000 */
[----:B------:R-:W0:Y:S01]  /*d850*/  SHFL.IDX PT, R123, R120, RZ, 0x1c1f ;  /* 0x001c1fff787b7589 */ /* 0x000e2200000e0000 */
[----:B------:R-:W-:Y:S01]  /*d860*/  FMUL.FTZ R70, R72, UR29 ;  /* 0x0000001d48467c20 */ /* 0x000fe20008410000 */
[----:B------:R-:W-:Y:S01]  /*d870*/  FMUL.FTZ R77, R80, UR29 ;  /* 0x0000001d504d7c20 */ /* 0x000fe20008410000 */
[----:B------:R-:W-:Y:S01]  /*d880*/  FMUL.FTZ R72, R74, UR29 ;  /* 0x0000001d4a487c20 */ /* 0x000fe20008410000 */
[----:B------:R-:W-:Y:S01]  /*d890*/  FMUL.FTZ R80, R81, UR29 ;  /* 0x0000001d51507c20 */ /* 0x000fe20008410000 */
[----:B------:R-:W-:Y:S01]  /*d8a0*/  FMUL.FTZ R74, R76, UR29 ;  /* 0x0000001d4c4a7c20 */ /* 0x000fe20008410000 */
[----:B------:R-:W-:Y:S01]  /*d8b0*/  FMUL.FTZ R81, R86, UR29 ;  /* 0x0000001d56517c20 */ /* 0x000fe20008410000 */
[----:B------:R-:W-:Y:S01]  /*d8c0*/  FMUL.FTZ R76, R79, UR29 ;  /* 0x0000001d4f4c7c20 */ /* 0x000fe20008410000 */
[----:B------:R-:W-:-:S02]  /*d8d0*/  IADD3 R86, -R82, 0x1, RZ ;  /* 0x0000000152567810 */ /* 0x000fc40007ffe1ff */
[----:B--2---:R-:W-:Y:S01]  /*d8e0*/  SHF.R.U32.HI R148, RZ, 0x7, R147 ;  /* 0x00000007ff947819 */ /* 0x004fe20000011693 */
[----:B------:R-:W-:Y:S01]  /*d8f0*/  FMUL.FTZ R79, R83, UR29 ;  /* 0x0000001d534f7c20 */ /* 0x000fe20008410000 */
[----:B------:R-:W-:-:S03]  /*d900*/  ISETP.GE.U32.AND P3, PT, R147, 0x180, PT ;  /* 0x000001809300780c */ /* 0x000fc60003f66070 */
[----:B------:R-:W-:Y:S02]  /*d910*/  VIADD R14, R148, 0x9 ;  /* 0x00000009940e7836 */ /* 0x000fe40000000000 */
[----:B------:R-:W-:Y:S01]  /*d920*/  FMUL.FTZ R84, R84, UR29 ;  /* 0x0000001d54547c20 */ /* 0x000fe20008410000 */
[----:B------:R-:W-:Y:S01]  /*d930*/  FMUL.FTZ R85, R85, UR29 ;  /* 0x0000001d55557c20 */ /* 0x000fe20008410000 */
[----:B------:R-:W-:Y:S01]  /*d940*/  FMUL.FTZ R83, R87, UR29 ;  /* 0x0000001d57537c20 */ /* 0x000fe20008410000 */
[----:B------:R-:W-:Y:S01]  /*d950*/  @!P1 IMAD R15, R13, 0x8, R2 ;  /* 0x000000080d0f9824 */ /* 0x000fe200078e0202 */
[----:B------:R-:W-:Y:S01]  /*d960*/  SEL R14, R14, 0x9, !P3 ;  /* 0x000000090e0e7807 */ /* 0x000fe20005800000 */
[----:B---3--:R-:W-:Y:S01]  /*d970*/  IMAD R86, R151, -0x2, R86 ;  /* 0xfffffffe97567824 */ /* 0x008fe200078e0256 */
[----:B------:R-:W-:Y:S01]  /*d980*/  PLOP3.LUT P3, PT, PT, PT, UP0, 0x40, 0x0 ;  /* 0x000000000000781c */ /* 0x000fe20003f6e808 */
[----:B------:R-:W1:Y:S01]  /*d990*/  MUFU.TANH R11, R11 ;  /* 0x0000000b000b7308 */ /* 0x000e620000002400 */
[----:B------:R-:W-:-:S02]  /*d9a0*/  @!P1 VIADD R15, R15, 0x16840 ;  /* 0x000168400f0f9836 */ /* 0x000fc40000000000 */
[----:B----4-:R-:W-:-:S05]  /*d9b0*/  IADD3 R86, -R150, R86, R149 ;  /* 0x0000005696567210 */ /* 0x010fca0007ffe195 */
[----:B------:R-:W2:Y:S01]  /*d9c0*/  MUFU.TANH R23, R23 ;  /* 0x0000001700177308 */ /* 0x000ea20000002400 */
[----:B------:R-:W-:-:S07]  /*d9d0*/  @!P1 PRMT R15, RZ, 0x654, R15 ;  /* 0x00000654ff0f9816 */ /* 0x000fce000000000f */
[----:B------:R-:W3:Y:S01]  /*d9e0*/  MUFU.TANH R24, R24 ;  /* 0x0000001800187308 */ /* 0x000ee20000002400 */
[C---:B------:R-:W-:Y:S01]  /*d9f0*/  VIADD R121, R86.reuse, UR30 ;  /* 0x0000001e56797c36 */ /* 0x040fe20008000000 */
[----:B------:R4:W-:Y:S06]  /*da00*/  BAR.ARV R14, 0x100 ;  /* 0x0004000e0000751d */ /* 0x0009ec0000002000 */
        /* <DEDUP_REMOVED lines=58> */
[----:B------:R-:W1:Y:S08]  /*ddb0*/  MUFU.TANH R81, R81 ;  /* 0x0000005100517308 */ /* 0x000e700000002400 */
[----:B------:R-:W1:Y:S01]  /*ddc0*/  MUFU.TANH R83, R83 ;  /* 0x0000005300537308 */ /* 0x000e620000002400 */
[----:B------:R-:W-:Y:S01]  /*ddd0*/  VIADD R122, R86, UR28 ;  /* 0x0000001c567a7c36 */ /* 0x000fe20008000000 */
[----:B------:R4:W-:Y:S01]  /*dde0*/  @!P1 SYNCS.ARRIVE.TRANS64.RED.A1T0 RZ, [R15+URZ], RZ ;  /* 0x000000ff0fff99a7 */ /* 0x0009e2000810043f */
[----:B0-----:R-:W-:-:S02]  /*ddf0*/  IADD3 R86, R121, R123, RZ ;  /* 0x0000007b79567210 */ /* 0x001fc40007ffe0ff */
[----:B------:R-:W-:Y:S01]  /*de00*/  IMAD.IADD R87, R122, 0x1, R123 ;  /* 0x000000017a577824 */ /* 0x000fe200078e027b */
[----:B--23--:R-:W-:Y:S06]  /*de10*/  @P3 BRA `(.L_x_1458) ;  /* 0x0000000000583947 */ /* 0x00cfec0003800000 */
[----:B------:R-:W-:Y:S01]  /*de20*/  IADD3 R123, -R150, R149, R123 ;  /* 0x00000095967b7210 */ /* 0x000fe20007ffe17b */
[----:B------:R-:W-:Y:S03]  /*de30*/  BSSY B0, `(.L_x_1459) ;  /* 0x0000010000007945 */ /* 0x000fe60003800000 */
[----:B------:R-:W-:-:S13]  /*de40*/  ISETP.GT.AND P3, PT, R123, -0x1, PT ;  /* 0xffffffff7b00780c */ /* 0x000fda0003f64270 */
[----:B------:R-:W-:Y:S05]  /*de50*/  @P3 BRA `(.L_x_1460) ;  /* 0x0000000000203947 */ /* 0x000fea0003800000 */
[----:B------:R-:W-:Y:S01]  /*de60*/  IMAD.U32 R124, RZ, RZ, UR24 ;  /* 0x00000018ff7c7e24 */ /* 0x000fe2000f8e00ff */
[----:B------:R-:W-:-:S04]  /*de70*/  LOP3.LUT R123, RZ, R123, RZ, 0x33, !PT ;  /* 0x0000007bff7b7212 */ /* 0x000fc800078e33ff */
[----:B------:R-:W-:-:S13]  /*de80*/  ISETP.NE.AND P3, PT, R124, 0x1, PT ;  /* 0x000000017c00780c */ /* 0x000fda0003f65270 */
[----:B----4-:R-:W0:Y:S02]  /*de90*/  @P3 LDC.64 R14, c[0x0][0x9e8] ;  /* 0x00027a00ff0e3b82 */ /* 0x010e240000000a00 */
[----:B0-----:R-:W-:-:S05]  /*dea0*/  @P3 IMAD.HI.U32 R14, R123, R14, RZ ;  /* 0x0000000e7b0e3227 */ /* 0x001fca00078e00ff */
[----:B------:R-:W-:-:S04]  /*deb0*/  @P3 SHF.R.U32.HI R123, RZ, R15, R14 ;  /* 0x0000000fff7b3219 */ /* 0x000fc8000001160e */
[----:B------:R-:W-:Y:S01]  /*dec0*/  LOP3.LUT R123, RZ, R123, RZ, 0x33, !PT ;  /* 0x0000007bff7b7212 */ /* 0x000fe200078e33ff */
[----:B------:R-:W-:Y:S06]  /*ded0*/  BRA `(.L_x_1461) ;  /* 0x0000000000147947 */ /* 0x000fec0003800000 */
.L_x_1460:
[----:B------:R-:W-:-:S05]  /*dee0*/  IMAD.U32 R124, RZ, RZ, UR24 ;  /* 0x00000018ff7c7e24 */ /* 0x000fca000f8e00ff */
[----:B------:R-:W-:-:S13]  /*def0*/  ISETP.NE.AND P3, PT, R124, 0x1, PT ;  /* 0x000000017c00780c */ /* 0x000fda0003f65270 */
[----:B----4-:R-:W0:Y:S02]  /*df00*/  @P3 LDC.64 R14, c[0x0][0x9e8] ;  /* 0x00027a00ff0e3b82 */ /* 0x010e240000000a00 */
[----:B0-----:R-:W-:-:S05]  /*df10*/  @P3 IMAD.HI.U32 R14, R123, R14, RZ ;  /* 0x0000000e7b0e3227 */ /* 0x001fca00078e00ff */
[----:B------:R-:W-:-:S07]  /*df20*/  @P3 SHF.R.U32.HI R123, RZ, R15, R14 ;  /* 0x0000000fff7b3219 */ /* 0x000fce000001160e */
.L_x_1461:
[----:B------:R-:W-:Y:S05]  /*df30*/  BSYNC B0 ;  /* 0x0000000000007941 */ /* 0x000fea0003800000 */
.L_x_1459:
[----:B------:R-:W-:-:S04]  /*df40*/  IMAD R123, R123, R124, -R82 ;  /* 0x0000007c7b7b7224 */ /* 0x000fc800078e0a52 */
[----:B------:R-:W-:-:S05]  /*df50*/  IMAD R123, R151, -0x2, R123 ;  /* 0xfffffffe977b7824 */ /* 0x000fca00078e027b */
[----:B------:R-:W-:Y:S02]  /*df60*/  VIADDMNMX R87, R123, R124, R87, PT ;  /* 0x0000007c7b577246 */ /* 0x000fe40003800157 */
[----:B------:R-:W-:-:S07]  /*df70*/  VIMNMX R86, R86, R123, !PT ;  /* 0x0000007b56567248 */ /* 0x000fce0007fe0100 */
.L_x_1458:
[----:B------:R-:W-:Y:S01]  /*df80*/  ISETP.GT.AND P3, PT, R0, -0x1, PT ;  /* 0xffffffff0000780c */ /* 0x000fe20003f64270 */
[----:B------:R-:W0:Y:S03]  /*df90*/  SHFL.IDX PT, R120, R120, 0x1, 0x1c1f ;  /* 0x003c1f0078787f89 */ /* 0x000e2600000e0000 */
[C---:B------:R-:W-:Y:S02]  /*dfa0*/  ISETP.GT.AND P4, PT, R86.reuse, RZ, P3 ;  /* 0x000000ff5600720c */ /* 0x040fe40001f84270 */
[----:B------:R-:W-:Y:S02]  /*dfb0*/  ISETP.GT.AND P5, PT, R86, 0x1, P3 ;  /* 0x000000015600780c */ /* 0x000fe40001fa4270 */
[C---:B------:R-:W-:Y:S02]  /*dfc0*/  ISETP.LT.OR P4, PT, R87.reuse, 0x1, P4 ;  /* 0x000000015700780c */ /* 0x040fe40002781670 */
[----:B------:R-:W-:-:S02]  /*dfd0*/  ISETP.LT.OR P5, PT, R87, 0x2, P5 ;  /* 0x000000025700780c */ /* 0x000fc40002fa1670 */
[----:B-1----:R-:W-:Y:S02]  /*dfe0*/  FSEL R11, R11, -INF , !P4 ;  /* 0xff8000000b0b7808 */ /* 0x002fe40006000000 */
[C---:B------:R-:W-:Y:S02]  /*dff0*/  ISETP.GT.AND P4, PT, R86.reuse, 0x8, P3 ;  /* 0x000000085600780c */ /* 0x040fe40001f84270 */
[----:B------:R-:W-:Y:S02]  /*e000*/  FSEL R23, R23, -INF , !P5 ;  /* 0xff80000017177808 */ /* 0x000fe40006800000 */
[----:B------:R-:W-:Y:S02]  /*e010*/  ISETP.LT.OR P4, PT, R87, 0x9, P4 ;  /* 0x000000095700780c */ /* 0x000fe40002781670 */
[----:B------:R-:W-:Y:S02]  /*e020*/  ISETP.GT.AND P5, PT, R86, 0x9, P3 ;  /* 0x000000095600780c */ /* 0x000fe40001fa4270 */
[----:B------:R-:W-:-:S02]  /*e030*/  FSEL R26, R26, -INF , !P4 ;  /* 0xff8000001a1a7808 */ /* 0x000fc40006000000 */
[----:B------:R-:W-:Y:S01]  /*e040*/  ISETP.GT.AND P4, PT, R86, 0x10, P3 ;  /* 0x000000105600780c */ /* 0x000fe20001f84270 */
[--C-:B0-----:R-:W-:Y:S01]  /*e050*/  IMAD.IADD R122, R122, 0x1, R120.reuse ;  /* 0x000000017a7a7824 */ /* 0x101fe200078e0278 */
[----:B------:R-:W-:Y:S01]  /*e060*/  ISETP.LT.OR P5, PT, R87, 0xa, P5 ;  /* 0x0000000a5700780c */ /* 0x000fe20002fa1670 */
[----:B------:R-:W-:Y:S01]  /*e070*/  IMAD.IADD R121, R121, 0x1, R120 ;  /* 0x0000000179797824 */ /* 0x000fe200078e0278 */
        /* <DEDUP_REMOVED lines=8> */
[----:B------:R-:W-:Y:S02]  /*e100*/  ISETP.GT.AND P4, PT, R86, 0x20, P3 ;  /* 0x000000205600780c */ /* 0x000fe40001f84270 */
[----:B------:R-:W-:-:S02]  /*e110*/  FSEL R31, R31, -INF , !P5 ;  /* 0xff8000001f1f7808 */ /* 0x000fc40006800000 */
[C---:B------:R-:W-:Y:S02]  /*e120*/  ISETP.LT.OR P4, PT, R87.reuse, 0x21, P4 ;  /* 0x000000215700780c */ /* 0x040fe40002781670 */
        /* <DEDUP_REMOVED lines=60> */
[C---:B------:R-:W-:Y:S02]  /*e4f0*/  ISETP.GT.AND P5, PT, R86.reuse, 0x69, P3 ;  /* 0x000000695600780c */ /* 0x040fe40001fa4270 */
[----:B------:R-:W-:Y:S02]  /*e500*/  FSEL R77, R77, -INF , !P4 ;  /* 0xff8000004d4d7808 */ /* 0x000fe40006000000 */
[----:B------:R-:W-:Y:S02]  /*e510*/  ISETP.GT.AND P4, PT, R86, 0x78, P3 ;  /* 0x000000785600780c */ /* 0x000fe40001f84270 */
[C---:B------:R-:W-:Y:S02]  /*e520*/  ISETP.LT.OR P5, PT, R87.reuse, 0x6a, P5 ;  /* 0x0000006a5700780c */ /* 0x040fe40002fa1670 */
[----:B------:R-:W-:-:S02]  /*e530*/  ISETP.LT.OR P4, PT, R87, 0x79, P4 ;  /* 0x000000795700780c */ /* 0x000fc40002781670 */
[----:B------:R-:W-:Y:S02]  /*e540*/  FSEL R75, R75, -INF , !P5 ;  /* 0xff8000004b4b7808 */ /* 0x000fe40006800000 */
[----:B------:R-:W-:Y:S02]  /*e550*/  ISETP.GT.AND P5, PT, R86, 0x71, P3 ;  /* 0x000000715600780c */ /* 0x000fe40001fa4270 */
[----:B------:R-:W-:Y:S02]  /*e560*/  FSEL R84, R84, -INF , !P4 ;  /* 0xff80000054547808 */ /* 0x000fe40006000000 */
[----:B------:R-:W-:Y:S02]  /*e570*/  PLOP3.LUT P4, PT, PT, PT, UP0, 0x40, 0x0 ;  /* 0x000000000000781c */ /* 0x000fe40003f8e808 */
[----:B------:R-:W-:-:S04]  /*e580*/  ISETP.LT.OR P5, PT, R87, 0x72, P5 ;  /* 0x000000725700780c */ /* 0x000fc80002fa1670 */
[----:B------:R-:W-:Y:S02]  /*e590*/  FSEL R80, R80, -INF , !P5 ;  /* 0xff80000050507808 */ /* 0x000fe40006800000 */
[----:B------:R-:W-:-:S04]  /*e5a0*/  ISETP.GT.AND P5, PT, R86, 0x79, P3 ;  /* 0x000000795600780c */ /* 0x000fc80001fa4270 */
[----:B------:R-:W-:-:S04]  /*e5b0*/  ISETP.LT.OR P5, PT, R87, 0x7a, P5 ;  /* 0x0000007a5700780c */ /* 0x000fc80002fa1670 */
[----:B------:R-:W-:Y:S01]  /*e5c0*/  FSEL R85, R85, -INF , !P5 ;  /* 0xff80000055557808 */ /* 0x000fe20006800000 */
[----:B------:R-:W-:Y:S08]  /*e5d0*/  @P4 BRA `(.L_x_1462) ;  /* 0x0000000000584947 */ /* 0x000ff00003800000 */
        /* <DEDUP_REMOVED lines=12> */
.L_x_1464:
[----:B------:R-:W-:-:S05]  /*e6a0*/  IMAD.U32 R86, RZ, RZ, UR24 ;  /* 0x00000018ff567e24 */ /* 0x000fca000f8e00ff */
[----:B------:R-:W-:-:S13]  /*e6b0*/  ISETP.NE.AND P4, PT, R86, 0x1, PT ;  /* 0x000000015600780c */ /* 0x000fda0003f85270 */
[----:B----4-:R-:W0:Y:S02]  /*e6c0*/  @P4 LDC.64 R14, c[0x0][0x9e8] ;  /* 0x00027a00ff0e4b82 */ /* 0x010e240000000a00 */
[----:B0-----:R-:W-:-:S05]  /*e6d0*/  @P4 IMAD.HI.U32 R14, R120, R14, RZ ;  /* 0x0000000e780e4227 */ /* 0x001fca00078e00ff */
[----:B------:R-:W-:-:S07]  /*e6e0*/  @P4 SHF.R.U32.HI R120, RZ, R15, R14 ;  /* 0x0000000fff784219 */ /* 0x000fce000001160e */
.L_x_1465:
[----:B------:R-:W-:Y:S05]  /*e6f0*/  BSYNC B0 ;  /* 0x0000000000007941 */ /* 0x000fea0003800000 */
.L_x_1463:
[----:B------:R-:W-:-:S04]  /*e700*/  IMAD R82, R120, R86, -R82 ;  /* 0x0000005678527224 */ /* 0x000fc800078e0a52 */
[----:B------:R-:W-:-:S05]  /*e710*/  IMAD R15, R151, -0x2, R82 ;  /* 0xfffffffe970f7824 */ /* 0x000fca00078e0252 */
[----:B------:R-:W-:Y:S02]  /*e720*/  VIADDMNMX R122, R15, R86, R122, PT ;  /* 0x000000560f7a7246 */ /* 0x000fe4000380017a */
[----:B------:R-:W-:-:S07]  /*e730*/  VIMNMX R121, R121, R15, !PT ;  /* 0x0000000f79797248 */ /* 0x000fce0007fe0100 */
.L_x_1462:
[----:B----4-:R-:W-:Y:S01]  /*e740*/  FMNMX.FTZ R14, R11, R12, !PT ;  /* 0x0000000c0b0e7209 */ /* 0x010fe20007810000 */
[----:B------:R-:W-:Y:S01]  /*e750*/  UMOV UR41, UR7 ;  /* 0x0000000700297c82 */ /* 0x000fe20008000000 */
[----:B------:R-:W-:Y:S02]  /*e760*/  ISETP.GT.AND P5, PT, R121, 0x8, P3 ;  /* 0x000000087900780c */ /* 0x000fe40001fa4270 */
[----:B------:R-:W-:Y:S02]  /*e770*/  FMNMX.FTZ R15, R23, R14, !PT ;  /* 0x0000000e170f7209 */ /* 0x000fe40007810000 */
[----:B------:R-:W-:Y:S02]  /*e780*/  ISETP.LT.OR P5, PT, R122, 0x9, P5 ;  /* 0x000000097a00780c */ /* 0x000fe40002fa1670 */
[----:B------:R-:W-:Y:S02]  /*e790*/  FMNMX.FTZ R14, R26, R15, !PT ;  /* 0x0000000f1a0e7209 */ /* 0x000fe40007810000 */
[----:B------:R-:W-:-:S02]  /*e7a0*/  FSEL R28, R28, -INF , !P5 ;  /* 0xff8000001c1c7808 */ /* 0x000fc40006800000 */
        /* <DEDUP_REMOVED lines=40> */
[----:B------:R-:W-:Y:S02]  /*ea30*/  ISETP.LT.OR P5, PT, R122, 0x29, P5 ;  /* 0x000000297a00780c */ /* 0x000fe40002fa1670 */
[----:B------:R-:W-:-:S02]  /*ea40*/  FMNMX.FTZ R15, R67, R14, !PT ;  /* 0x0000000e430f7209 */ /* 0x000fc40007810000 */
[----:B------:R-:W-:Y:S02]  /*ea50*/  ISETP.LT.OR P4, PT, R122, 0x1a, P4 ;  /* 0x0000001a7a00780c */ /* 0x000fe40002781670 */
[----:B------:R-:W-:Y:S02]  /*ea60*/  FSEL R44, R44, -INF , !P5 ;  /* 0xff8000002c2c7808 */ /* 0x000fe40006800000 */
[----:B------:R-:W-:Y:S02]  /*ea70*/  FMNMX.FTZ R14, R70, R15, !PT ;  /* 0x0000000f460e7209 */ /* 0x000fe40007810000 */
[----:B------:R-:W-:Y:S02]  /*ea80*/  ISETP.GT.AND P5, PT, R121, 0x30, P3 ;  /* 0x000000307900780c */ /* 0x000fe40001fa4270 */
[----:B------:R-:W-:Y:S02]  /*ea90*/  FSEL R37, R37, -INF , !P4 ;  /* 0xff80000025257808 */ /* 0x000fe40006000000 */
[----:B------:R-:W-:-:S02]  /*eaa0*/  ISETP.GT.AND P4, PT, R121, 0x21, P3 ;  /* 0x000000217900780c */ /* 0x000fc40001f84270 */
[----:B------:R-:W-:Y:S02]  /*eab0*/  FMNMX.FTZ R15, R71, R14, !PT ;  /* 0x0000000e470f7209 */ /* 0x000fe40007810000 */
[C---:B------:R-:W-:Y:S02]  /*eac0*/  ISETP.LT.OR P5, PT, R122.reuse, 0x31, P5 ;  /* 0x000000317a00780c */ /* 0x040fe40002fa1670 */
[----:B------:R-:W-:Y:S02]  /*ead0*/  ISETP.LT.OR P4, PT, R122, 0x22, P4 ;  /* 0x000000227a00780c */ /* 0x000fe40002781670 */
[----:B------:R-:W-:Y:S02]  /*eae0*/  FMNMX.FTZ R14, R74, R15, !PT ;  /* 0x0000000f4a0e7209 */ /* 0x000fe40007810000 */
[----:B------:R-:W-:Y:S02]  /*eaf0*/  FSEL R48, R48, -INF , !P5 ;  /* 0xff80000030307808 */ /* 0x000fe40006800000 */
[----:B------:R-:W-:-:S02]  /*eb00*/  ISETP.GT.AND P5, PT, R121, 0x38, P3 ;  /* 0x000000387900780c */ /* 0x000fc40001fa4270 */
[----:B------:R-:W-:Y:S02]  /*eb10*/  FSEL R41, R41, -INF , !P4 ;  /* 0xff80000029297808 */ /* 0x000fe40006000000 */
[----:B------:R-:W-:Y:S02]  /*eb20*/  ISETP.GT.AND P4, PT, R121, 0x29, P3 ;  /* 0x000000297900780c */ /* 0x000fe40001f84270 */
[----:B------:R-:W-:Y:S02]  /*eb30*/  FMNMX.FTZ R14, R75, R14, !PT ;  /* 0x0000000e4b0e7209 */ /* 0x000fe40007810000 */
[C---:B------:R-:W-:Y:S02]  /*eb40*/  ISETP.LT.OR P5, PT, R122.reuse, 0x39, P5 ;  /* 0x000000397a00780c */ /* 0x040fe40002fa1670 */
[----:B------:R-:W-:Y:S02]  /*eb50*/  ISETP.LT.OR P4, PT, R122, 0x2a, P4 ;  /* 0x0000002a7a00780c */ /* 0x000fe40002781670 */
[----:B------:R-:W-:-:S02]  /*eb60*/  FMNMX.FTZ R15, R77, R14, !PT ;  /* 0x0000000e4d0f7209 */ /* 0x000fc40007810000 */
[----:B------:R-:W-:Y:S02]  /*eb70*/  FSEL R52, R52, -INF , !P5 ;  /* 0xff80000034347808 */ /* 0x000fe40006800000 */
[----:B------:R-:W-:Y:S02]  /*eb80*/  ISETP.GT.AND P5, PT, R121, 0x40, P3 ;  /* 0x000000407900780c */ /* 0x000fe40001fa4270 */
[----:B------:R-:W-:Y:S02]  /*eb90*/  FSEL R45, R45, -INF , !P4 ;  /* 0xff8000002d2d7808 */ /* 0x000fe40006000000 */
[----:B------:R-:W-:Y:S02]  /*eba0*/  FMNMX.FTZ R15, R80, R15, !PT ;  /* 0x0000000f500f7209 */ /* 0x000fe40007810000 */
[----:B------:R-:W-:Y:S02]  /*ebb0*/  ISETP.GT.AND P4, PT, R121, 0x31, P3 ;  /* 0x000000317900780c */ /* 0x000fe40001f84270 */
[----:B------:R-:W-:-:S02]  /*ebc0*/  ISETP.LT.OR P5, PT, R122, 0x41, P5 ;  /* 0x000000417a00780c */ /* 0x000fc40002fa1670 */
[----:B------:R-:W-:Y:S02]  /*ebd0*/  FMNMX.FTZ R14, R84, R15, !PT ;  /* 0x0000000f540e7209 */ /* 0x000fe40007810000 */
[----:B------:R-:W-:Y:S02]  /*ebe0*/  ISETP.LT.OR P4, PT, R122, 0x32, P4 ;  /* 0x000000327a00780c */ /* 0x000fe40002781670 */
[----:B------:R-:W-:Y:S02]  /*ebf0*/  FSEL R56, R56, -INF , !P5 ;  /* 0xff80000038387808 */ /* 0x000fe40006800000 */
[----:B------:R-:W-:Y:S02]  /*ec00*/  ISETP.GT.AND P5, PT, R121, 0x48, P3 ;  /* 0x000000487900780c */ /* 0x000fe40001fa4270 */
[----:B------:R-:W-:Y:S02]  /*ec10*/  FMNMX.FTZ R15, R85, R14, !PT ;  /* 0x0000000e550f7209 */ /* 0x000fe40007810000 */
[----:B------:R-:W-:-:S02]  /*ec20*/  FSEL R49, R49, -INF , !P4 ;  /* 0xff80000031317808 */ /* 0x000fc40006000000 */
[C---:B------:R-:W-:Y:S01]  /*ec30*/  ISETP.GT.AND P4, PT, R121.reuse, 0x39, P3 ;  /* 0x000000397900780c */ /* 0x040fe20001f84270 */
[----:B------:R-:W0:Y:S01]  /*ec40*/  SHFL.BFLY PT, R14, R15, 0x2, 0x1f ;  /* 0x0c401f000f0e7f89 */ /* 0x000e2200000e0000 */
[C---:B------:R-:W-:Y:S02]  /*ec50*/  ISETP.LT.OR P5, PT, R122.reuse, 0x49, P5 ;  /* 0x000000497a00780c */ /* 0x040fe40002fa1670 */
[----:B------:R-:W-:Y:S02]  /*ec60*/  ISETP.LT.OR P4, PT, R122, 0x3a, P4 ;  /* 0x0000003a7a00780c */ /* 0x000fe40002781670 */
[----:B------:R-:W-:Y:S02]  /*ec70*/  FSEL R60, R60, -INF , !P5 ;  /* 0xff8000003c3c7808 */ /* 0x000fe40006800000 */
[----:B------:R-:W-:Y:S02]  /*ec80*/  ISETP.GT.AND P5, PT, R121, 0x50, P3 ;  /* 0x000000507900780c */ /* 0x000fe40001fa4270 */
[----:B------:R-:W-:-:S02]  /*ec90*/  FSEL R53, R53, -INF , !P4 ;  /* 0xff80000035357808 */ /* 0x000fc40006000000 */
[C---:B------:R-:W-:Y:S02]  /*eca0*/  ISETP.GT.AND P4, PT, R121.reuse, 0x41, P3 ;  /* 0x000000417900780c */ /* 0x040fe40001f84270 */
        /* <DEDUP_REMOVED lines=11> */
[----:B------:R-:W-:Y:S02]  /*ed60*/  ISETP.GT.AND P4, PT, R121, 0x51, P3 ;  /* 0x000000517900780c */ /* 0x000fe40001f84270 */
[----:B0-----:R-:W-:Y:S02]  /*ed70*/  FMNMX.FTZ R82, R15, R14, !PT ;  /* 0x0000000e0f527209 */ /* 0x001fe40007810000 */
[C---:B------:R-:W-:Y:S02]  /*ed80*/  ISETP.LT.OR P5, PT, R122.reuse, 0x61, P5 ;  /* 0x000000617a00780c */ /* 0x040fe40002fa1670 */
[----:B------:R-:W-:Y:S01]  /*ed90*/  ISETP.LT.OR P4, PT, R122, 0x52, P4 ;  /* 0x000000527a00780c */ /* 0x000fe20002781670 */
[----:B------:R-:W0:Y:S01]  /*eda0*/  SHFL.BFLY PT, R87, R82, 0x1, 0x1f ;  /* 0x0c201f0052577f89 */ /* 0x000e2200000e0000 */
[----:B------:R-:W-:Y:S02]  /*edb0*/  FSEL R72, R72, -INF , !P5 ;  /* 0xff80000048487808 */ /* 0x000fe40006800000 */
[----:B------:R-:W-:-:S02]  /*edc0*/  ISETP.GT.AND P5, PT, R121, 0x68, P3 ;  /* 0x000000687900780c */ /* 0x000fc40001fa4270 */
[----:B------:R-:W-:Y:S02]  /*edd0*/  FSEL R65, R65, -INF , !P4 ;  /* 0xff80000041417808 */ /* 0x000fe40006000000 */
[C---:B------:R-:W-:Y:S02]  /*ede0*/  ISETP.GT.AND P4, PT, R121.reuse, 0x59, P3 ;  /* 0x000000597900780c */ /* 0x040fe40001f84270 */
[C---:B------:R-:W-:Y:S02]  /*edf0*/  ISETP.LT.OR P5, PT, R122.reuse, 0x69, P5 ;  /* 0x000000697a00780c */ /* 0x040fe40002fa1670 */
[----:B------:R-:W-:Y:S02]  /*ee00*/  ISETP.LT.OR P4, PT, R122, 0x5a, P4 ;  /* 0x0000005a7a00780c */ /* 0x000fe40002781670 */
        /* <DEDUP_REMOVED lines=9> */
[----:B------:R-:W-:Y:S02]  /*eea0*/  ISETP.GT.AND P4, PT, R121, 0x69, P3 ;  /* 0x000000697900780c */ /* 0x000fe40001f84270 */
[----:B------:R-:W-:Y:S02]  /*eeb0*/  ISETP.LT.OR P5, PT, R122, 0x72, P5 ;  /* 0x000000727a00780c */ /* 0x000fe40002fa1670 */
[----:B0-----:R-:W-:Y:S02]  /*eec0*/  FMNMX.FTZ R14, R82, R87, !PT ;  /* 0x00000057520e7209 */ /* 0x001fe40007810000 */
[----:B------:R-:W-:Y:S02]  /*eed0*/  ISETP.LT.OR P4, PT, R122, 0x6a, P4 ;  /* 0x0000006a7a00780c */ /* 0x000fe40002781670 */
[----:B------:R-:W-:Y:S01]  /*eee0*/  FSEL R79, R79, -INF , !P5 ;  /* 0xff8000004f4f7808 */ /* 0x000fe20006800000 */
[----:B------:R-:W-:Y:S01]  /*eef0*/  FMUL.FTZ R82, R14, UR41 ;  /* 0x000000290e527c20 */ /* 0x000fe20008410000 */
[----:B------:R-:W-:-:S02]  /*ef00*/  ISETP.GT.AND P5, PT, R121, RZ, P3 ;  /* 0x000000ff7900720c */ /* 0x000fc40001fa4270 */
[----:B------:R-:W-:Y:S02]  /*ef10*/  FSEL R76, R76, -INF , !P4 ;  /* 0xff8000004c4c7808 */ /* 0x000fe40006000000 */
[----:B------:R-:W-:Y:S02]  /*ef20*/  FSETP.NEU.FTZ.AND P4, PT, R14, -INF , PT ;  /* 0xff8000000e00780b */ /* 0x000fe40003f9d000 */
[----:B------:R-:W-:Y:S02]  /*ef30*/  ISETP.LT.OR P5, PT, R122, 0x1, P5 ;  /* 0x000000017a00780c */ /* 0x000fe40002fa1670 */
[----:B------:R-:W-:Y:S02]  /*ef40*/  FSEL R82, R82, RZ, P4 ;  /* 0x000000ff52527208 */ /* 0x000fe40002000000 */
[----:B------:R-:W-:Y:S02]  /*ef50*/  FSEL R24, R24, -INF , !P5 ;  /* 0xff80000018187808 */ /* 0x000fe40006800000 */
[----:B------:R-:W-:Y:S01]  /*ef60*/  ISETP.GT.AND P5, PT, R121, 0x78, P3 ;  /* 0x000000787900780c */ /* 0x000fe20001fa4270 */
[--C-:B------:R-:W-:Y:S01]  /*ef70*/  FFMA.FTZ R150, R26, UR41, -R82.reuse ;  /* 0x000000291a967c23 */ /* 0x100fe20008010852 */
[----:B------:R-:W-:Y:S01]  /*ef80*/  FMNMX.FTZ R26, R24, R5, !PT ;  /* 0x00000005181a7209 */ /* 0x000fe20007810000 */
[--C-:B------:R-:W-:Y:S01]  /*ef90*/  FFMA.FTZ R144, R30, UR41, -R82.reuse ;  /* 0x000000291e907c23 */ /* 0x100fe20008010852 */
[--C-:B------:R-:W-:Y:S01]  /*efa0*/  FFMA.FTZ R146, R34, UR41, -R82.reuse ;  /* 0x0000002922927c23 */ /* 0x100fe20008010852 */
[--C-:B------:R-:W-:Y:S01]  /*efb0*/  FFMA.FTZ R140, R38, UR41, -R82.reuse ;  /* 0x00000029268c7c23 */ /* 0x100fe20008010852 */
[----:B------:R-:W-:Y:S01]  /*efc0*/  FMNMX.FTZ R15, R25, R26, !PT ;  /* 0x0000001a190f7209 */ /* 0x000fe20007810000 */
[--C-:B------:R-:W-:Y:S01]  /*efd0*/  FFMA.FTZ R142, R42, UR41, -R82.reuse ;  /* 0x000000292a8e7c23 */ /* 0x100fe20008010852 */
[----:B------:R-:W-:Y:S01]  /*efe0*/  ISETP.GT.AND P3, PT, R121, 0x79, P3 ;  /* 0x000000797900780c */ /* 0x000fe20001f64270 */
[--C-:B------:R-:W-:Y:S01]  /*eff0*/  FFMA.FTZ R136, R46, UR41, -R82.reuse ;  /* 0x000000292e887c23 */ /* 0x100fe20008010852 */
[----:B------:R-:W-:Y:S01]  /*f000*/  FMNMX.FTZ R30, R28, R15, !PT ;  /* 0x0000000f1c1e7209 */ /* 0x000fe20007810000 */
[--C-:B------:R-:W-:Y:S01]  /*f010*/  FFMA.FTZ R132, R54, UR41, -R82.reuse ;  /* 0x0000002936847c23 */ /* 0x100fe20008010852 */
[C---:B------:R-:W-:Y:S01]  /*f020*/  ISETP.LT.OR P5, PT, R122.reuse, 0x79, P5 ;  /* 0x000000797a00780c */ /* 0x040fe20002fa1670 */
        /* <DEDUP_REMOVED lines=10> */
[----:B------:R-:W-:Y:S01]  /*f0d0*/  MUFU.EX2 R148, R148 ;  /* 0x0000009400947308 */ /* 0x000fe20000000800 */
[----:B------:R-:W-:Y:S01]  /*f0e0*/  FSEL R83, R83, -INF , !P3 ;  /* 0xff80000053537808 */ /* 0x000fe20005800000 */
[--C-:B------:R-:W-:Y:S01]  /*f0f0*/  FFMA.FTZ R26, R31, UR41, -R82.reuse ;  /* 0x000000291f1a7c23 */ /* 0x100fe20008010852 */
[----:B------:R-:W-:Y:S01]  /*f100*/  FMNMX.FTZ R30, R36, R15, !PT ;  /* 0x0000000f241e7209 */ /* 0x000fe20007810000 */
[--C-:B------:R-:W-:Y:S01]  /*f110*/  FFMA.FTZ R31, R43, UR41, -R82.reuse ;  /* 0x000000292b1f7c23 */ /* 0x100fe20008010852 */
[----:B------:R-:W-:Y:S01]  /*f120*/  FSEL R51, R14, RZ, P4 ;  /* 0x000000ff0e337208 */ /* 0x000fe20002000000 */
[--C-:B------:R-:W-:Y:S01]  /*f130*/  FFMA.FTZ R138, R50, UR41, -R82.reuse ;  /* 0x00000029328a7c23 */ /* 0x100fe20008010852 */
[----:B------:R-:W-:Y:S01]  /*f140*/  FMNMX.FTZ R15, R37, R30, !PT ;  /* 0x0000001e250f7209 */ /* 0x000fe20007810000 */
[----:B------:R-:W-:Y:S01]  /*f150*/  MUFU.EX2 R11, R11 ;  /* 0x0000000b000b7308 */ /* 0x000fe20000000800 */
[----:B------:R-:W-:Y:S01]  /*f160*/  FFMA.FTZ R134, R58, UR41, -R82 ;  /* 0x000000293a867c23 */ /* 0x000fe20008010852 */
[----:B------:R-:W-:Y:S01]  /*f170*/  FADD.FTZ R12, -R51, R12 ;  /* 0x0000000c330c7221 */ /* 0x000fe20000010100 */
[----:B------:R-:W-:Y:S01]  /*f180*/  FMNMX.FTZ R30, R40, R15, !PT ;  /* 0x0000000f281e7209 */ /* 0x000fe20007810000 */
[--C-:B------:R-:W-:Y:S01]  /*f190*/  FFMA.FTZ R128, R62, UR41, -R82.reuse ;  /* 0x000000293e807c23 */ /* 0x100fe20008010852 */
[--C-:B------:R-:W-:Y:S01]  /*f1a0*/  FFMA.FTZ R130, R66, UR41, -R82.reuse ;  /* 0x0000002942827c23 */ /* 0x100fe20008010852 */
[----:B------:R-:W-:Y:S01]  /*f1b0*/  FMUL.FTZ R12, R12, UR41 ;  /* 0x000000290c0c7c20 */ /* 0x000fe20008410000 */
[----:B------:R-:W-:Y:S01]  /*f1c0*/  FMNMX.FTZ R15, R41, R30, !PT ;  /* 0x0000001e290f7209 */ /* 0x000fe20007810000 */
[----:B------:R-:W-:Y:S01]  /*f1d0*/  MUFU.EX2 R150, R150 ;  /* 0x0000009600967308 */ /* 0x000fe20000000800 */
[--C-:B------:R-:W-:Y:S01]  /*f1e0*/  FFMA.FTZ R30, R39, UR41, -R82.reuse ;  /* 0x00000029271e7c23 */ /* 0x100fe20008010852 */
        /* <DEDUP_REMOVED lines=10> */
[----:B------:R-:W-:-:S03]  /*f290*/  FFMA.FTZ R122, R84, UR41, -R82 ;  /* 0x00000029547a7c23 */ /* 0x000fc60008010852 */
[----:B------:R-:W-:Y:S01]  /*f2a0*/  FMNMX.FTZ R15, R49, R34, !PT ;  /* 0x00000022310f7209 */ /* 0x000fe20007810000 */
[----:B------:R-:W1:Y:S03]  /*f2b0*/  MUFU.EX2 R23, R23 ;  /* 0x0000001700177308 */ /* 0x000e660000000800 */
[----:B------:R-:W-:-:S04]  /*f2c0*/  FMNMX.FTZ R34, R52, R15, !PT ;  /* 0x0000000f34227209 */ /* 0x000fc80007810000 */
[----:B------:R-:W-:Y:S01]  /*f2d0*/  FMNMX.FTZ R15, R53, R34, !PT ;  /* 0x00000022350f7209 */ /* 0x000fe20007810000 */
[----:B------:R-:W2:Y:S01]  /*f2e0*/  MUFU.EX2 R144, R144 ;  /* 0x0000009000907308 */ /* 0x000ea20000000800 */
[----:B0-----:R-:W-:Y:S01]  /*f2f0*/  FFMA.FTZ R4, R12, R4, R148 ;  /* 0x000000040c047223 */ /* 0x001fe20000010094 */
[----:B------:R-:W-:Y:S01]  /*f300*/  F2FP.F16.F32.PACK_AB R148, R11, R148 ;  /* 0x000000940b94723e */ /* 0x000fe200000000ff */
[-C--:B------:R-:W-:Y:S01]  /*f310*/  FMUL.FTZ R88, R88, R12.reuse ;  /* 0x0000000c58587220 */ /* 0x080fe20000410000 */
[----:B------:R-:W-:Y:S01]  /*f320*/  FMNMX.FTZ R34, R56, R15, !PT ;  /* 0x0000000f38227209 */ /* 0x000fe20007810000 */
[-C--:B------:R-:W-:Y:S01]  /*f330*/  FMUL.FTZ R89, R89, R12.reuse ;  /* 0x0000000c59597220 */ /* 0x080fe20000410000 */
[-C--:B------:R-:W-:Y:S01]  /*f340*/  FMUL.FTZ R92, R92, R12.reuse ;  /* 0x0000000c5c5c7220 */ /* 0x080fe20000410000 */
[----:B------:R-:W-:Y:S01]  /*f350*/  FMUL.FTZ R93, R93, R12 ;  /* 0x0000000c5d5d7220 */ /* 0x000fe20000410000 */
[----:B------:R-:W-:Y:S01]  /*f360*/  FMNMX.FTZ R15, R57, R34, !PT ;  /* 0x00000022390f7209 */ /* 0x000fe20007810000 */
[----:B------:R-:W0:Y:S01]  /*f370*/  MUFU.EX2 R26, R26 ;  /* 0x0000001a001a7308 */ /* 0x000e220000000800 */
[--C-:B------:R-:W-:Y:S01]  /*f380*/  FFMA.FTZ R34, R47, UR41, -R82.reuse ;  /* 0x000000292f227c23 */ /* 0x100fe20008010852 */
[----:B------:R-:W-:Y:S01]  /*f390*/  FFMA.FTZ R47, R75, UR41, -R82 ;  /* 0x000000294b2f7c23 */ /* 0x000fe20008010852 */
[----:B------:R-:W-:Y:S01]  /*f3a0*/  FMNMX.FTZ R38, R60, R15, !PT ;  /* 0x0000000f3c267209 */ /* 0x000fe20007810000 */
[-C--:B------:R-:W-:Y:S01]  /*f3b0*/  FMUL.FTZ R96, R96, R12.reuse ;  /* 0x0000000c60607220 */ /* 0x080fe20000410000 */
[-C--:B------:R-:W-:Y:S01]  /*f3c0*/  FMUL.FTZ R97, R97, R12.reuse ;  /* 0x0000000c61617220 */ /* 0x080fe20000410000 */
[----:B------:R-:W-:Y:S01]  /*f3d0*/  FMUL.FTZ R100, R100, R12 ;  /* 0x0000000c64647220 */ /* 0x000fe20000410000 */
[----:B------:R-:W-:Y:S01]  /*f3e0*/  FMNMX.FTZ R15, R61, R38, !PT ;  /* 0x000000263d0f7209 */ /* 0x000fe20007810000 */
[----:B------:R-:W3:Y:S01]  /*f3f0*/  MUFU.EX2 R146, R146 ;  /* 0x0000009200927308 */ /* 0x000ee20000000800 */
[-C--:B------:R-:W-:Y:S01]  /*f400*/  FMUL.FTZ R101, R101, R12.reuse ;  /* 0x0000000c65657220 */ /* 0x080fe20000410000 */
[-C--:B------:R-:W-:Y:S01]  /*f410*/  FMUL.FTZ R104, R104, R12.reuse ;  /* 0x0000000c68687220 */ /* 0x080fe20000410000 */
[----:B------:R-:W-:Y:S01]  /*f420*/  FMNMX.FTZ R38, R64, R15, !PT ;  /* 0x0000000f40267209 */ /* 0x000fe20007810000 */
[-C--:B------:R-:W-:Y:S01]  /*f430*/  FMUL.FTZ R105, R105, R12.reuse ;  /* 0x0000000c69697220 */ /* 0x080fe20000410000 */
[-C--:B------:R-:W-:Y:S01]  /*f440*/  FMUL.FTZ R108, R108, R12.reuse ;  /* 0x0000000c6c6c7220 */ /* 0x080fe20000410000 */
[----:B------:R-:W-:Y:S01]  /*f450*/  FMUL.FTZ R109, R109, R12 ;  /* 0x0000000c6d6d7220 */ /* 0x000fe20000410000 */
[----:B------:R-:W-:Y:S01]  /*f460*/  FMNMX.FTZ R15, R65, R38, !PT ;  /* 0x00000026410f7209 */ /* 0x000fe20007810000 */
[----:B------:R-:W4:Y:S01]  /*f470*/  MUFU.EX2 R27, R27 ;  /* 0x0000001b001b7308 */ /* 0x000f220000000800 */
[-C--:B------:R-:W-:Y:S01]  /*f480*/  FMUL.FTZ R112, R112, R12.reuse ;  /* 0x0000000c70707220 */ /* 0x080fe20000410000 */
[-C--:B------:R-:W-:Y:S01]  /*f490*/  FMUL.FTZ R113, R113, R12.reuse ;  /* 0x0000000c71717220 */ /* 0x080fe20000410000 */
[----:B------:R-:W-:Y:S01]  /*f4a0*/  FMNMX.FTZ R38, R68, R15, !PT ;  /* 0x0000000f44267209 */ /* 0x000fe20007810000 */
[-C--:B------:R-:W-:Y:S01]  /*f4b0*/  FMUL.FTZ R116, R116, R12.reuse ;  /* 0x0000000c74747220 */ /* 0x080fe20000410000 */
[----:B------:R-:W-:-:S02]  /*f4c0*/  FMUL.FTZ R117, R117, R12 ;  /* 0x0000000c75757220 */ /* 0x000fc40000410000 */
[----:B------:R-:W-:Y:S01]  /*f4d0*/  FMNMX.FTZ R15, R69, R38, !PT ;  /* 0x00000026450f7209 */ /* 0x000fe20007810000 */
[----:B------:R-:W5:Y:S03]  /*f4e0*/  MUFU.EX2 R140, R140 ;  /* 0x0000008c008c7308 */ /* 0x000f660000000800 */
[----:B------:R-:W-:-:S04]  /*f4f0*/  FMNMX.FTZ R38, R72, R15, !PT ;  /* 0x0000000f48267209 */ /* 0x000fc80007810000 */
[----:B------:R-:W-:Y:S01]  /*f500*/  FMNMX.FTZ R15, R73, R38, !PT ;  /* 0x00000026490f7209 */ /* 0x000fe20007810000 */
[----:B------:R-:W5:Y:S01]  /*f510*/  MUFU.EX2 R30, R30 ;  /* 0x0000001e001e7308 */ /* 0x000f620000000800 */
[----:B------:R-:W-:Y:S02]  /*f520*/  FFMA.FTZ R38, R55, UR41, -R82 ;  /* 0x0000002937267c23 */ /* 0x000fe40008010852 */
[----:B------:R-:W-:-:S04]  /*f530*/  FMNMX.FTZ R15, R10, R15, !PT ;  /* 0x0000000f0a0f7209 */ /* 0x000fc80007810000 */
[----:B------:R-:W-:Y:S01]  /*f540*/  FMNMX.FTZ R15, R76, R15, !PT ;  /* 0x0000000f4c0f7209 */ /* 0x000fe20007810000 */
[----:B------:R-:W5:Y:S03]  /*f550*/  MUFU.EX2 R142, R142 ;  /* 0x0000008e008e7308 */ /* 0x000f660000000800 */
[----:B------:R-:W-:-:S04]  /*f560*/  FMNMX.FTZ R42, R78, R15, !PT ;  /* 0x0000000f4e2a7209 */ /* 0x000fc80007810000 */
[----:B------:R-:W-:Y:S01]  /*f570*/  FMNMX.FTZ R42, R79, R42, !PT ;  /* 0x0000002a4f2a7209 */ /* 0x000fe20007810000 */
[----:B------:R-:W5:Y:S03]  /*f580*/  MUFU.EX2 R31, R31 ;  /* 0x0000001f001f7308 */ /* 0x000f660000000800 */
[----:B------:R-:W-:-:S04]  /*f590*/  FMNMX.FTZ R42, R81, R42, !PT ;  /* 0x0000002a512a7209 */ /* 0x000fc80007810000 */
[----:B------:R-:W-:Y:S01]  /*f5a0*/  FMNMX.FTZ R15, R83, R42, !PT ;  /* 0x0000002a530f7209 */ /* 0x000fe20007810000 */
[----:B------:R-:W-:Y:S01]  /*f5b0*/  MUFU.EX2 R136, R136 ;  /* 0x0000008800887308 */ /* 0x000fe20000000800 */
[----:B------:R-:W-:-:S03]  /*f5c0*/  FFMA.FTZ R42, R63, UR41, -R82 ;  /* 0x000000293f2a7c23 */ /* 0x000fc60008010852 */
[----:B------:R-:W1:Y:S04]  /*f5d0*/  SHFL.BFLY PT, R46, R15, 0x2, 0x1f ;  /* 0x0c401f000f2e7f89 */ /* 0x000e6800000e0000 */
[----:B------:R-:W-:Y:S08]  /*f5e0*/  MUFU.EX2 R34, R34 ;  /* 0x0000002200227308 */ /* 0x000ff00000000800 */
[----:B------:R-:W-:Y:S08]  /*f5f0*/  MUFU.EX2 R138, R138 ;  /* 0x0000008a008a7308 */ /* 0x000ff00000000800 */
[----:B------:R-:W-:Y:S01]  /*f600*/  MUFU.EX2 R35, R35 ;  /* 0x0000002300237308 */ /* 0x000fe20000000800 */
[----:B-1----:R-:W-:Y:S01]  /*f610*/  FMNMX.FTZ R15, R15, R46, !PT ;  /* 0x0000002e0f0f7209 */ /* 0x002fe20007810000 */
[--C-:B------:R-:W-:Y:S01]  /*f620*/  FFMA.FTZ R46, R71, UR41, -R82.reuse ;  /* 0x00000029472e7c23 */ /* 0x100fe20008010852 */
[----:B------:R-:W-:-:S05]  /*f630*/  FFMA.FTZ R82, R85, UR41, -R82 ;  /* 0x0000002955527c23 */ /* 0x000fca0008010852 */
[----:B------:R-:W-:Y:S01]  /*f640*/  MUFU.EX2 R132, R132 ;  /* 0x0000008400847308 */ /* 0x000fe20000000800 */
[----:B------:R-:W1:Y:S07]  /*f650*/  SHFL.BFLY PT, R54, R15, 0x1, 0x1f ;  /* 0x0c201f000f367f89 */ /* 0x000e6e00000e0000 */
[----:B------:R-:W-:Y:S08]  /*f660*/  MUFU.EX2 R38, R38 ;  /* 0x0000002600267308 */ /* 0x000ff00000000800 */
[----:B------:R-:W-:Y:S08]  /*f670*/  MUFU.EX2 R134, R134 ;  /* 0x0000008600867308 */ /* 0x000ff00000000800 */
[----:B------:R-:W-:Y:S01]  /*f680*/  MUFU.EX2 R39, R39 ;  /* 0x0000002700277308 */ /* 0x000fe20000000800 */
[----:B-1----:R-:W-:-:S04]  /*f690*/  FMNMX.FTZ R15, R15, R54, !PT ;  /* 0x000000360f0f7209 */ /* 0x002fc80007810000 */
[C---:B------:R-:W-:Y:S01]  /*f6a0*/  FSETP.NEU.FTZ.AND P3, PT, R15.reuse, -INF , PT ;  /* 0xff8000000f00780b */ /* 0x040fe20003f7d000 */
[----:B------:R-:W-:Y:S02]  /*f6b0*/  FMUL.FTZ R54, R15, UR41 ;  /* 0x000000290f367c20 */ /* 0x000fe40008410000 */
[----:B------:R-:W-:Y:S03]  /*f6c0*/  MUFU.EX2 R128, R128 ;  /* 0x0000008000807308 */ /* 0x000fe60000000800 */
[----:B------:R-:W-:-:S05]  /*f6d0*/  FSEL R54, R54, RZ, P3 ;  /* 0x000000ff36367208 */ /* 0x000fca0001800000 */
[--C-:B------:R-:W-:Y:S01]  /*f6e0*/  FFMA.FTZ R149, R24, UR41, -R54.reuse ;  /* 0x0000002918957c23 */ /* 0x100fe20008010836 */
[--C-:B------:R-:W-:Y:S01]  /*f6f0*/  FFMA.FTZ R24, R25, UR41, -R54.reuse ;  /* 0x0000002919187c23 */ /* 0x100fe20008010836 */
[--C-:B------:R-:W-:Y:S01]  /*f700*/  FFMA.FTZ R25, R29, UR41, -R54.reuse ;  /* 0x000000291d197c23 */ /* 0x100fe20008010836 */
[----:B------:R-:W-:Y:S01]  /*f710*/  FFMA.FTZ R29, R37, UR41, -R54 ;  /* 0x00000029251d7c23 */ /* 0x000fe20008010836 */
[----:B------:R-:W-:Y:S01]  /*f720*/  FADD.FTZ R37, R11, R4 ;  /* 0x000000040b257221 */ /* 0x000fe20000010000 */
[--C-:B------:R-:W-:Y:S01]  /*f730*/  FFMA.FTZ R147, R36, UR41, -R54.reuse ;  /* 0x0000002924937c23 */ /* 0x100fe20008010836 */
[----:B------:R-:W-:Y:S01]  /*f740*/  MUFU.EX2 R149, R149 ;  /* 0x0000009500957308 */ /* 0x000fe20000000800 */
[--C-:B------:R-:W-:Y:S01]  /*f750*/  FFMA.FTZ R151, R28, UR41, -R54.reuse ;  /* 0x000000291c977c23 */ /* 0x100fe20008010836 */
[----:B------:R-:W-:Y:S01]  /*f760*/  FADD.FTZ R4, R150, R37 ;  /* 0x0000002596047221 */ /* 0x000fe20000010000 */
[--C-:B------:R-:W-:Y:S01]  /*f770*/  FFMA.FTZ R145, R32, UR41, -R54.reuse ;  /* 0x0000002920917c23 */ /* 0x100fe20008010836 */
[----:B------:R-:W-:Y:S01]  /*f780*/  FFMA.FTZ R28, R33, UR41, -R54 ;  /* 0x00000029211c7c23 */ /* 0x000fe20008010836 */
[----:B------:R-:W-:-:S02]  /*f790*/  @!P1 IMAD R32, R16, 0x8, R2 ;  /* 0x0000000810209824 */ /* 0x000fc400078e0202 */
[----:B------:R-:W-:Y:S01]  /*f7a0*/  FADD.FTZ R11, R23, R4 ;  /* 0x00000004170b7221 */ /* 0x000fe20000010000 */
[----:B------:R-:W-:Y:S01]  /*f7b0*/  FSEL R4, R15, RZ, P3 ;  /* 0x000000ff0f047208 */ /* 0x000fe20001800000 */
[----:B------:R-:W-:Y:S01]  /*f7c0*/  MUFU.EX2 R24, R24 ;  /* 0x0000001800187308 */ /* 0x000fe20000000800 */
[--C-:B------:R-:W-:Y:S01]  /*f7d0*/  FFMA.FTZ R141, R40, UR41, -R54.reuse ;  /* 0x00000029288d7c23 */ /* 0x100fe20008010836 */
[----:B--2---:R-:W-:Y:S01]  /*f7e0*/  FADD.FTZ R37, R144, R11 ;  /* 0x0000000b90257221 */ /* 0x004fe20000010000 */
[----:B0-----:R-:W-:Y:S01]  /*f7f0*/  F2FP.F16.F32.PACK_AB R144, R26, R144 ;  /* 0x000000901a90723e */ /* 0x001fe200000000ff */
[----:B------:R-:W-:Y:S01]  /*f800*/  FADD.FTZ R4, -R4, R5 ;  /* 0x0000000504047221 */ /* 0x000fe20000010100 */
[----:B------:R-:W-:Y:S02]  /*f810*/  @!P1 VIADD R32, R32, 0x16860 ;  /* 0x0001686020209836 */ /* 0x000fe40000000000 */
[----:B------:R-:W-:Y:S01]  /*f820*/  FADD.FTZ R37, R26, R37 ;  /* 0x000000251a257221 */ /* 0x000fe20000010000 */
[----:B------:R-:W-:Y:S01]  /*f830*/  FFMA.FTZ R16, R41, UR41, -R54 ;  /* 0x0000002929107c23 */ /* 0x000fe20008010836 */
[----:B------:R-:W-:Y:S01]  /*f840*/  FMUL.FTZ R4, R4, UR41 ;  /* 0x0000002904047c20 */ /* 0x000fe20008410000 */
[----:B------:R-:W-:Y:S01]  /*f850*/  MUFU.EX2 R151, R151 ;  /* 0x0000009700977308 */ /* 0x000fe20000000800 */
[----:B---3--:R-:W-:Y:S01]  /*f860*/  FADD.FTZ R36, R146, R37 ;  /* 0x0000002592247221 */ /* 0x008fe20000010000 */
[----:B------:R-:W-:Y:S01]  /*f870*/  @!P1 PRMT R32, RZ, 0x654, R32 ;  /* 0x00000654ff209816 */ /* 0x000fe20000000020 */
[--C-:B------:R-:W-:Y:S01]  /*f880*/  FFMA.FTZ R143, R44, UR41, -R54.reuse ;  /* 0x000000292c8f7c23 */ /* 0x100fe20008010836 */
[----:B------:R-:W-:Y:S01]  /*f890*/  FFMA.FTZ R137, R48, UR41, -R54 ;  /* 0x0000002930897c23 */ /* 0x000fe20008010836 */
[----:B----4-:R-:W-:Y:S01]  /*f8a0*/  FADD.FTZ R37, R27, R36 ;  /* 0x000000241b257221 */ /* 0x010fe20000010000 */
[----:B------:R0:W-:Y:S01]  /*f8b0*/  @!P1 SYNCS.ARRIVE.TRANS64.RED.A1T0 RZ, [R32+URZ], RZ ;  /* 0x000000ff20ff99a7 */ /* 0x0001e2000810043f */
[--C-:B------:R-:W-:Y:S01]  /*f8c0*/  FFMA.FTZ R49, R49, UR41, -R54.reuse ;  /* 0x0000002931317c23 */ /* 0x100fe20008010836 */
[----:B------:R-:W1:Y:S01]  /*f8d0*/  MUFU.EX2 R5, R4 ;  /* 0x0000000400057308 */ /* 0x000e620000000800 */
[----:B-----5:R-:W-:Y:S01]  /*f8e0*/  FADD.FTZ R37, R140, R37 ;  /* 0x000000258c257221 */ /* 0x020fe20000010000 */
[--C-:B------:R-:W-:Y:S01]  /*f8f0*/  FFMA.FTZ R139, R52, UR41, -R54.reuse ;  /* 0x00000029348b7c23 */ /* 0x100fe20008010836 */
[--C-:B------:R-:W-:Y:S01]  /*f900*/  FFMA.FTZ R33, R10, UR41, -R54.reuse ;  /* 0x000000290a217c23 */ /* 0x100fe20008010836 */
[--C-:B------:R-:W-:Y:S01]  /*f910*/  FFMA.FTZ R53, R53, UR41, -R54.reuse ;  /* 0x0000002935357c23 */ /* 0x100fe20008010836 */
[----:B------:R-:W-:Y:S01]  /*f920*/  FADD.FTZ R37, R30, R37 ;  /* 0x000000251e257221 */ /* 0x000fe20000010000 */
[--C-:B0-----:R-:W-:Y:S01]  /*f930*/  FFMA.FTZ R32, R45, UR41, -R54.reuse ;  /* 0x000000292d207c23 */ /* 0x101fe20008010836 */
[----:B------:R-:W-:Y:S01]  /*f940*/  F2FP.F16.F32.PACK_AB R146, R27, R146 ;  /* 0x000000921b92723e */ /* 0x000fe200000000ff */
[----:B------:R-:W0:Y:S01]  /*f950*/  MUFU.EX2 R25, R25 ;  /* 0x0000001900197308 */ /* 0x000e220000000800 */
[----:B------:R-:W-:Y:S01]  /*f960*/  FADD.FTZ R26, R142, R37 ;  /* 0x000000258e1a7221 */ /* 0x000fe20000010000 */
[--C-:B------:R-:W-:Y:S01]  /*f970*/  FFMA.FTZ R133, R56, UR41, -R54.reuse ;  /* 0x0000002938857c23 */ /* 0x100fe20008010836 */
[--C-:B------:R-:W-:Y:S01]  /*f980*/  FFMA.FTZ R57, R57, UR41, -R54.reuse ;  /* 0x0000002939397c23 */ /* 0x100fe20008010836 */
[----:B------:R-:W-:Y:S01]  /*f990*/  FFMA.FTZ R135, R60, UR41, -R54 ;  /* 0x000000293c877c23 */ /* 0x000fe20008010836 */
[----:B------:R-:W-:Y:S01]  /*f9a0*/  FADD.FTZ R37, R31, R26 ;  /* 0x0000001a1f257221 */ /* 0x000fe20000010000 */
[----:B------:R-:W-:Y:S01]  /*f9b0*/  F2FP.F16.F32.PACK_AB R150, R23, R150 ;  /* 0x000000961796723e */ /* 0x000fe200000000ff */
[--C-:B------:R-:W-:Y:S01]  /*f9c0*/  FFMA.FTZ R61, R61, UR41, -R54.reuse ;  /* 0x000000293d3d7c23 */ /* 0x100fe20008010836 */
[----:B------:R-:W2:Y:S01]  /*f9d0*/  MUFU.EX2 R145, R145 ;  /* 0x0000009100917308 */ /* 0x000ea20000000800 */
[----:B-1----:R-:W-:Y:S01]  /*f9e0*/  FFMA.FTZ R3, R5, R3, R149 ;  /* 0x0000000305037223 */ /* 0x002fe20000010095 */
[----:B------:R-:W-:Y:S01]  /*f9f0*/  FADD.FTZ R37, R136, R37 ;  /* 0x0000002588257221 */ /* 0x000fe20000010000 */
[--C-:B------:R-:W-:Y:S01]  /*fa00*/  FFMA.FTZ R129, R64, UR41, -R54.reuse ;  /* 0x0000002940817c23 */ /* 0x100fe20008010836 */
[----:B------:R-:W-:Y:S01]  /*fa10*/  F2FP.F16.F32.PACK_AB R140, R30, R140 ;  /* 0x0000008c1e8c723e */ /* 0x000fe200000000ff */
        /* <DEDUP_REMOVED lines=8> */
[----:B0-----:R-:W-:Y:S01]  /*faa0*/  FADD.FTZ R4, R25, R4 ;  /* 0x0000000419047221 */ /* 0x001fe20000010000 */
[----:B------:R-:W-:Y:S01]  /*fab0*/  FADD.FTZ R37, R35, R36 ;  /* 0x0000002423257221 */ /* 0x000fe20000010000 */
[----:B------:R-:W-:Y:S01]  /*fac0*/  F2FP.F16.F32.PACK_AB R142, R31, R142 ;  /* 0x0000008e1f8e723e */ /* 0x000fe200000000ff */
[----:B------:R-:W0:Y:S01]  /*fad0*/  MUFU.EX2 R147, R147 ;  /* 0x0000009300937308 */ /* 0x000e220000000800 */
[----:B--2---:R-:W-:Y:S01]  /*fae0*/  FADD.FTZ R3, R145, R4 ;  /* 0x0000000491037221 */ /* 0x004fe20000010000 */
[----:B------:R-:W-:Y:S01]  /*faf0*/  FADD.FTZ R37, R132, R37 ;  /* 0x0000002584257221 */ /* 0x000fe20000010000 */
[--C-:B------:R-:W-:Y:S01]  /*fb00*/  FFMA.FTZ R72, R72, UR41, -R54.reuse ;  /* 0x0000002948487c23 */ /* 0x100fe20008010836 */
[--C-:B------:R-:W-:Y:S01]  /*fb10*/  FFMA.FTZ R73, R73, UR41, -R54.reuse ;  /* 0x0000002949497c23 */ /* 0x100fe20008010836 */
[--C-:B------:R-:W-:Y:S01]  /*fb20*/  FFMA.FTZ R76, R76, UR41, -R54.reuse ;  /* 0x000000294c4c7c23 */ /* 0x100fe20008010836 */
[----:B------:R-:W-:Y:S01]  /*fb30*/  FADD.FTZ R37, R38, R37 ;  /* 0x0000002526257221 */ /* 0x000fe20000010000 */
[--C-:B------:R-:W-:Y:S01]  /*fb40*/  FFMA.FTZ R78, R78, UR41, -R54.reuse ;  /* 0x000000294e4e7c23 */ /* 0x100fe20008010836 */
[----:B------:R-:W2:Y:S01]  /*fb50*/  MUFU.EX2 R29, R29 ;  /* 0x0000001d001d7308 */ /* 0x000ea20000000800 */
[----:B-1----:R-:W-:Y:S01]  /*fb60*/  FADD.FTZ R4, R28, R3 ;  /* 0x000000031c047221 */ /* 0x002fe20000010000 */
[----:B------:R-:W-:Y:S01]  /*fb70*/  FADD.FTZ R36, R134, R37 ;  /* 0x0000002586247221 */ /* 0x000fe20000010000 */
[--C-:B------:R-:W-:Y:S01]  /*fb80*/  FFMA.FTZ R79, R79, UR41, -R54.reuse ;  /* 0x000000294f4f7c23 */ /* 0x100fe20008010836 */
[--C-:B------:R-:W-:Y:S01]  /*fb90*/  FFMA.FTZ R81, R81, UR41, -R54.reuse ;  /* 0x0000002951517c23 */ /* 0x100fe20008010836 */
[----:B------:R-:W-:Y:S01]  /*fba0*/  FFMA.FTZ R54, R83, UR41, -R54 ;  /* 0x0000002953367c23 */ /* 0x000fe20008010836 */
[----:B------:R-:W-:Y:S01]  /*fbb0*/  FADD.FTZ R41, R39, R36 ;  /* 0x0000002427297221 */ /* 0x000fe20000010000 */
[----:B------:R-:W-:Y:S01]  /*fbc0*/  ISETP.GT.AND P3, PT, R0, R21, PT ;  /* 0x000000150000720c */ /* 0x000fe20003f64270 */
[----:B------:R-:W1:Y:S01]  /*fbd0*/  MUFU.EX2 R141, R141 ;  /* 0x0000008d008d7308 */ /* 0x000e620000000800 */
[----:B0-----:R-:W-:Y:S01]  /*fbe0*/  FADD.FTZ R4, R147, R4 ;  /* 0x0000000493047221 */ /* 0x001fe20000010000 */
[----:B------:R-:W-:Y:S01]  /*fbf0*/  FADD.FTZ R41, R128, R41 ;  /* 0x0000002980297221 */ /* 0x000fe20000010000 */
[-C--:B------:R-:W-:Y:S01]  /*fc00*/  FMUL.FTZ R90, R90, R5.reuse ;  /* 0x000000055a5a7220 */ /* 0x080fe20000410000 */
[-C--:B------:R-:W-:Y:S01]  /*fc10*/  FMUL.FTZ R91, R91, R5.reuse ;  /* 0x000000055b5b7220 */ /* 0x080fe20000410000 */
[-C--:B------:R-:W-:Y:S01]  /*fc20*/  FMUL.FTZ R94, R94, R5.reuse ;  /* 0x000000055e5e7220 */ /* 0x080fe20000410000 */
[-C--:B------:R-:W-:Y:S01]  /*fc30*/  FMUL.FTZ R95, R95, R5.reuse ;  /* 0x000000055f5f7220 */ /* 0x080fe20000410000 */
[-C--:B------:R-:W-:Y:S01]  /*fc40*/  FMUL.FTZ R98, R98, R5.reuse ;  /* 0x0000000562627220 */ /* 0x080fe20000410000 */
[----:B------:R-:W0:Y:S01]  /*fc50*/  MUFU.EX2 R16, R16 ;  /* 0x0000001000107308 */ /* 0x000e220000000800 */
[----:B--2---:R-:W-:Y:S01]  /*fc60*/  FADD.FTZ R4, R29, R4 ;  /* 0x000000041d047221 */ /* 0x004fe20000010000 */
[-C--:B------:R-:W-:Y:S01]  /*fc70*/  FMUL.FTZ R99, R99, R5.reuse ;  /* 0x0000000563637220 */ /* 0x080fe20000410000 */
[-C--:B------:R-:W-:Y:S01]  /*fc80*/  FMUL.FTZ R102, R102, R5.reuse ;  /* 0x0000000566667220 */ /* 0x080fe20000410000 */
[-C--:B------:R-:W-:Y:S01]  /*fc90*/  FMUL.FTZ R103, R103, R5.reuse ;  /* 0x0000000567677220 */ /* 0x080fe20000410000 */
[-C--:B------:R-:W-:Y:S01]  /*fca0*/  FMUL.FTZ R106, R106, R5.reuse ;  /* 0x000000056a6a7220 */ /* 0x080fe20000410000 */
[-C--:B------:R-:W-:Y:S01]  /*fcb0*/  FMUL.FTZ R107, R107, R5.reuse ;  /* 0x000000056b6b7220 */ /* 0x080fe20000410000 */
[-C--:B------:R-:W-:Y:S01]  /*fcc0*/  FMUL.FTZ R110, R110, R5.reuse ;  /* 0x000000056e6e7220 */ /* 0x080fe20000410000 */
[----:B------:R-:W2:Y:S01]  /*fcd0*/  MUFU.EX2 R42, R42 ;  /* 0x0000002a002a7308 */ /* 0x000ea20000000800 */
[----:B-1----:R-:W-:Y:S01]  /*fce0*/  FADD.FTZ R37, R141, R4 ;  /* 0x000000048d257221 */ /* 0x002fe20000010000 */
[-C--:B------:R-:W-:Y:S01]  /*fcf0*/  FMUL.FTZ R111, R111, R5.reuse ;  /* 0x000000056f6f7220 */ /* 0x080fe20000410000 */
[-C--:B------:R-:W-:Y:S01]  /*fd00*/  FMUL.FTZ R114, R114, R5.reuse ;  /* 0x0000000572727220 */ /* 0x080fe20000410000 */
[-C--:B------:R-:W-:Y:S01]  /*fd10*/  FMUL.FTZ R115, R115, R5.reuse ;  /* 0x0000000573737220 */ /* 0x080fe20000410000 */
[-C--:B------:R-:W-:Y:S01]  /*fd20*/  FMUL.FTZ R118, R118, R5.reuse ;  /* 0x0000000576767220 */ /* 0x080fe20000410000 */
[----:B------:R-:W-:Y:S01]  /*fd30*/  FMUL.FTZ R119, R119, R5 ;  /* 0x0000000577777220 */ /* 0x000fe20000410000 */
[----:B------:R-:W-:Y:S01]  /*fd40*/  F2FP.F16.F32.PACK_AB R136, R34, R136 ;  /* 0x000000882288723e */ /* 0x000fe200000000ff */
[----:B------:R-:W1:Y:S01]  /*fd50*/  MUFU.EX2 R143, R143 ;  /* 0x0000008f008f7308 */ /* 0x000e620000000800 */
[C---:B0-----:R-:W-:Y:S01]  /*fd60*/  FADD.FTZ R4, R16.reuse, R37 ;  /* 0x0000002510047221 */ /* 0x041fe20000010000 */
[----:B------:R-:W-:Y:S01]  /*fd70*/  F2FP.F16.F32.PACK_AB R141, R16, R141 ;  /* 0x0000008d108d723e */ /* 0x000fe200000000ff */
[----:B------:R-:W-:Y:S01]  /*fd80*/  VIADD R0, R0, 0xffffffff ;  /* 0xffffffff00007836 */ /* 0x000fe20000000000 */
[----:B------:R-:W-:Y:S01]  /*fd90*/  F2FP.F16.F32.PACK_AB R138, R35, R138 ;  /* 0x0000008a238a723e */ /* 0x000fe200000000ff */
[----:B------:R-:W-:Y:S01]  /*fda0*/  IMAD.MOV.U32 R16, RZ, RZ, R13 ;  /* 0x000000ffff107224 */ /* 0x000fe200078e000d */
[----:B------:R-:W-:-:S02]  /*fdb0*/  F2FP.F16.F32.PACK_AB R132, R38, R132 ;  /* 0x000000842684723e */ /* 0x000fc400000000ff */
[----:B------:R-:W0:Y:S01]  /*fdc0*/  MUFU.EX2 R130, R130 ;  /* 0x0000008200827308 */ /* 0x000e220000000800 */
[C---:B--2---:R-:W-:Y:S01]  /*fdd0*/  FADD.FTZ R41, R42.reuse, R41 ;  /* 0x000000292a297221 */ /* 0x044fe20000010000 */
[----:B------:R-:W-:Y:S02]  /*fde0*/  F2FP.F16.F32.PACK_AB R134, R39, R134 ;  /* 0x000000862786723e */ /* 0x000fe400000000ff */
[----:B------:R-:W-:Y:S02]  /*fdf0*/  F2FP.F16.F32.PACK_AB R128, R42, R128 ;  /* 0x000000802a80723e */ /* 0x000fe400000000ff */
[----:B------:R-:W-:Y:S02]  /*fe00*/  F2FP.F16.F32.PACK_AB R149, R24, R149 ;  /* 0x000000951895723e */ /* 0x000fe400000000ff */
[----:B------:R-:W2:Y:S01]  /*fe10*/  MUFU.EX2 R32, R32 ;  /* 0x0000002000207308 */ /* 0x000ea20000000800 */
[----:B-1----:R-:W-:Y:S01]  /*fe20*/  FADD.FTZ R27, R143, R4 ;  /* 0x000000048f1b7221 */ /* 0x002fe20000010000 */
[----:B------:R-:W-:-:S02]  /*fe30*/  F2FP.F16.F32.PACK_AB R151, R25, R151 ;  /* 0x000000971997723e */ /* 0x000fc400000000ff */
[----:B------:R-:W-:Y:S02]  /*fe40*/  F2FP.F16.F32.PACK_AB R145, R28, R145 ;  /* 0x000000911c91723e */ /* 0x000fe400000000ff */
[----:B------:R-:W-:Y:S02]  /*fe50*/  F2FP.F16.F32.PACK_AB R147, R29, R147 ;  /* 0x000000931d93723e */ /* 0x000fe400000000ff */
[----:B------:R-:W1:Y:S01]  /*fe60*/  MUFU.EX2 R43, R43 ;  /* 0x0000002b002b7308 */ /* 0x000e620000000800 */
[----:B0-----:R-:W-:Y:S01]  /*fe70*/  FADD.FTZ R36, R130, R41 ;  /* 0x0000002982247221 */ /* 0x001fe20000010000 */
[----:B------:R-:W-:-:S06]  /*fe80*/  MOV R5, R15 ;  /* 0x0000000f00057202 */ /* 0x000fcc0000000f00 */
[----:B------:R-:W0:Y:S01]  /*fe90*/  MUFU.EX2 R137, R137 ;  /* 0x0000008900897308 */ /* 0x000e220000000800 */
[C---:B--2---:R-:W-:Y:S01]  /*fea0*/  FADD.FTZ R4, R32.reuse, R27 ;  /* 0x0000001b20047221 */ /* 0x044fe20000010000 */
[----:B------:R-:W-:-:S06]  /*feb0*/  F2FP.F16.F32.PACK_AB R143, R32, R143 ;  /* 0x0000008f208f723e */ /* 0x000fcc00000000ff */
[----:B------:R-:W2:Y:S01]  /*fec0*/  MUFU.EX2 R124, R124 ;  /* 0x0000007c007c7308 */ /* 0x000ea20000000800 */
[C---:B-1----:R-:W-:Y:S01]  /*fed0*/  FADD.FTZ R37, R43.reuse, R36 ;  /* 0x000000242b257221 */ /* 0x042fe20000010000 */
[----:B------:R-:W-:-:S06]  /*fee0*/  F2FP.F16.F32.PACK_AB R130, R43, R130 ;  /* 0x000000822b82723e */ /* 0x000fcc00000000ff */
        /* <DEDUP_REMOVED lines=19> */
[----:B------:R-:W-:-:S06]  /*10020*/  F2FP.F16.F32.PACK_AB R126, R47, R126 ;  /* 0x0000007e2f7e723e */ /* 0x000fcc00000000ff */
[----:B------:R-:W2:Y:S01]  /*10030*/  MUFU.EX2 R23, R57 ;  /* 0x0000003900177308 */ /* 0x000ea20000000800 */
[----:B-1----:R-:W-:-:S07]  /*10040*/  FADD.FTZ R4, R133, R4 ;  /* 0x0000000485047221 */ /* 0x002fce0000010000 */
[----:B------:R-:W1:Y:S01]  /*10050*/  MUFU.EX2 R50, R50 ;  /* 0x0000003200327308 */ /* 0x000e620000000800 */
[----:B0-----:R-:W-:-:S07]  /*10060*/  FADD.FTZ R27, R120, R27 ;  /* 0x0000001b781b7221 */ /* 0x001fce0000010000 */
[----:B------:R-:W0:Y:S01]  /*10070*/  MUFU.EX2 R135, R135 ;  /* 0x0000008700877308 */ /* 0x000e220000000800 */
[C---:B--2---:R-:W-:Y:S01]  /*10080*/  FADD.FTZ R4, R23.reuse, R4 ;  /* 0x0000000417047221 */ /* 0x044fe20000010000 */
[----:B------:R-:W-:Y:S01]  /*10090*/  F2FP.F16.F32.PACK_AB R133, R23, R133 ;  /* 0x000000851785723e */ /* 0x000fe200000000ff */
[----:B------:R-:W-:-:S05]  /*100a0*/  IMAD.MOV.U32 R23, RZ, RZ, R20 ;  /* 0x000000ffff177224 */ /* 0x000fca00078e0014 */
[----:B------:R-:W2:Y:S01]  /*100b0*/  MUFU.EX2 R26, R61 ;  /* 0x0000003d001a7308 */ /* 0x000ea20000000800 */
[C---:B-1----:R-:W-:Y:S01]  /*100c0*/  FADD.FTZ R31, R50.reuse, R27 ;  /* 0x0000001b321f7221 */ /* 0x042fe20000010000 */
[----:B------:R-:W-:-:S06]  /*100d0*/  F2FP.F16.F32.PACK_AB R120, R50, R120 ;  /* 0x000000783278723e */ /* 0x000fcc00000000ff */
[----:B------:R-:W1:Y:S01]  /*100e0*/  MUFU.EX2 R129, R129 ;  /* 0x0000008100817308 */ /* 0x000e620000000800 */
[----:B0-----:R-:W-:-:S07]  /*100f0*/  FADD.FTZ R27, R135, R4 ;  /* 0x00000004871b7221 */ /* 0x001fce0000010000 */
[----:B------:R-:W0:Y:S01]  /*10100*/  MUFU.EX2 R3, R65 ;  /* 0x0000004100037308 */ /* 0x000e220000000800 */
[C---:B--2---:R-:W-:Y:S01]  /*10110*/  FADD.FTZ R30, R26.reuse, R27 ;  /* 0x0000001b1a1e7221 */ /* 0x044fe20000010000 */
[----:B------:R-:W-:-:S06]  /*10120*/  F2FP.F16.F32.PACK_AB R135, R26, R135 ;  /* 0x000000871a87723e */ /* 0x000fcc00000000ff */
[----:B------:R-:W2:Y:S01]  /*10130*/  MUFU.EX2 R131, R131 ;  /* 0x0000008300837308 */ /* 0x000ea20000000800 */
[----:B-1----:R-:W-:-:S07]  /*10140*/  FADD.FTZ R30, R129, R30 ;  /* 0x0000001e811e7221 */ /* 0x002fce0000010000 */
[----:B------:R-:W1:Y:S01]  /*10150*/  MUFU.EX2 R69, R69 ;  /* 0x0000004500457308 */ /* 0x000e620000000800 */
[C---:B0-----:R-:W-:Y:S01]  /*10160*/  FADD.FTZ R30, R3.reuse, R30 ;  /* 0x0000001e031e7221 */ /* 0x041fe20000010000 */
[----:B------:R-:W-:-:S06]  /*10170*/  F2FP.F16.F32.PACK_AB R129, R3, R129 ;  /* 0x000000810381723e */ /* 0x000fcc00000000ff */
[----:B------:R-:W0:Y:S01]  /*10180*/  MUFU.EX2 R72, R72 ;  /* 0x0000004800487308 */ /* 0x000e220000000800 */
[----:B--2---:R-:W-:-:S07]  /*10190*/  FADD.FTZ R30, R131, R30 ;  /* 0x0000001e831e7221 */ /* 0x004fce0000010000 */
        /* <DEDUP_REMOVED lines=21> */
[----:B--2---:R-:W-:Y:S01]  /*102f0*/  FADD.FTZ R4, R122, R31 ;  /* 0x0000001f7a047221 */ /* 0x004fe20000010000 */
[C---:B-1----:R-:W-:Y:S01]  /*10300*/  FADD.FTZ R3, R54.reuse, R12 ;  /* 0x0000000c36037221 */ /* 0x042fe20000010000 */
[----:B------:R-:W-:Y:S01]  /*10310*/  F2FP.F16.F32.PACK_AB R123, R54, R81 ;  /* 0x00000051367b723e */ /* 0x000fe200000000ff */
[----:B------:R-:W-:Y:S02]  /*10320*/  IMAD.MOV.U32 R12, RZ, RZ, R14 ;  /* 0x000000ffff0c7224 */ /* 0x000fe400078e000e */
[C---:B0-----:R-:W-:Y:S01]  /*10330*/  FADD.FTZ R4, R51.reuse, R4 ;  /* 0x0000000433047221 */ /* 0x041fe20000010000 */
[----:B------:R-:W-:Y:S01]  /*10340*/  F2FP.F16.F32.PACK_AB R122, R51, R122 ;  /* 0x0000007a337a723e */ /* 0x000fe200000000ff */
[----:B------:R-:W-:Y:S06]  /*10350*/  @P3 BRA `(.L_x_1466) ;  /* 0xffffffc800203947 */ /* 0x000fec000383ffff */
[----:B------:R-:W-:Y:S02]  /*10360*/  IMAD.MOV.U32 R5, RZ, RZ, R15 ;  /* 0x000000ffff057224 */ /* 0x000fe400078e000f */
[----:B------:R-:W-:Y:S02]  /*10370*/  IMAD.MOV.U32 R12, RZ, RZ, R14 ;  /* 0x000000ffff0c7224 */ /* 0x000fe400078e000e */
[----:B------:R-:W-:Y:S02]  /*10380*/  IMAD.MOV.U32 R16, RZ, RZ, R13 ;  /* 0x000000ffff107224 */ /* 0x000fe400078e000d */
[----:B------:R-:W-:-:S07]  /*10390*/  IMAD.MOV.U32 R23, RZ, RZ, R20 ;  /* 0x000000ffff177224 */ /* 0x000fce00078e0014 */
.L_x_1448:
[----:B------:R-:W2:Y:S01]  /*103a0*/  LDL R21, [R1+0x18] ;  /* 0x0000180001157983 */ /* 0x000ea20000100800 */
[----:B------:R-:W0:Y:S01]  /*103b0*/  LDC R10, c[0x0][0x448] ;  /* 0x00011200ff0a7b82 */ /* 0x000e220000000800 */
[----:B------:R-:W-:Y:S02]  /*103c0*/  ULDC UR8, c[0x0][0x9dc] ;  /* 0x0002770000087ab9 */ /* 0x000fe40000000800 */
[----:B------:R-:W3:Y:S04]  /*103d0*/  LDL R15, [R1+0x4] ;  /* 0x00000400010f7983 */ /* 0x000ee80000100800 */
[----:B------:R-:W3:Y:S01]  /*103e0*/  LDL R13, [R1+0x8] ;  /* 0x00000800010d7983 */ /* 0x000ee20000100800 */
[----:B------:R-:W1:Y:S01]  /*103f0*/  LDC R20, c[0x0][0x9e4] ;  /* 0x00027900ff147b82 */ /* 0x000e620000000800 */
[----:B0-----:R-:W-:-:S02]  /*10400*/  ISETP.NE.AND P4, PT, R10, 0x1, PT ;  /* 0x000000010a00780c */ /* 0x001fc40003f85270 */
[----:B-1----:R-:W-:-:S11]  /*10410*/  ISETP.GE.AND P5, PT, R20, 0x1, PT ;  /* 0x000000011400780c */ /* 0x002fd60003fa6270 */
[----:B------:R-:W0:Y:S08]  /*10420*/  @P4 LDC R11, c[0x0][0x44c] ;  /* 0x00011300ff0b4b82 */ /* 0x000e300000000800 */
[----:B------:R-:W1:Y:S01]  /*10430*/  @P4 LDC R14, c[0x0][0x450] ;  /* 0x00011400ff0e4b82 */ /* 0x000e620000000800 */
[----:B--2---:R-:W-:-:S04]  /*10440*/  VIADD R10, R21, 0xbf ;  /* 0x000000bf150a7836 */ /* 0x004fc80000000000 */
[----:B0-----:R-:W-:Y:S01]  /*10450*/  @P4 IMAD.HI.U32 R11, R10, R11, RZ ;  /* 0x0000000b0a0b4227 */ /* 0x001fe200078e00ff */
[----:B---3--:R-:W-:-:S04]  /*10460*/  IADD3 R13, R13, 0x1, -R15 ;  /* 0x000000010d0d7810 */ /* 0x008fc80007ffe80f */
[----:B-1----:R-:W-:-:S05]  /*10470*/  @P4 SHF.R.U32.HI R10, RZ, R14, R11 ;  /* 0x0000000eff0a4219 */ /* 0x002fca000001160b */
[----:B------:R-:W-:-:S04]  /*10480*/  IMAD.IADD R10, R10, 0x1, R13 ;  /* 0x000000010a0a7824 */ /* 0x000fc800078e020d */
[----:B------:R-:W-:Y:S01]  /*10490*/  VIADD R14, R10, -UR8 ;  /* 0x800000080a0e7c36 */ /* 0x000fe20008000000 */
[----:B------:R-:W-:Y:S06]  /*104a0*/  @!P5 BRA `(.L_x_1467) ;  /* 0x000000000048d947 */ /* 0x000fec0003800000 */
[----:B------:R-:W-:Y:S01]  /*104b0*/  IMAD.MOV.U32 R13, RZ, RZ, R10 ;  /* 0x000000ffff0d7224 */ /* 0x000fe200078e000a */
[----:B------:R-:W-:Y:S04]  /*104c0*/  BSSY B0, `(.L_x_1468) ;  /* 0x000000e000007945 */ /* 0x000fe80003800000 */
        /* <DEDUP_REMOVED lines=9> */
.L_x_1469:
[----:B------:R-:W-:-:S13]  /*10560*/  ISETP.NE.AND P2, PT, R20, 0x1, PT ;  /* 0x000000011400780c */ /* 0x000fda0003f45270 */
[----:B------:R-:W0:Y:S02]  /*10570*/  @P2 LDC.64 R10, c[0x0][0x9e8] ;  /* 0x00027a00ff0a2b82 */ /* 0x000e240000000a00 */
[----:B0-----:R-:W-:-:S05]  /*10580*/  @P2 IMAD.HI.U32 R10, R13, R10, RZ ;  /* 0x0000000a0d0a2227 */ /* 0x001fca00078e00ff */
[----:B------:R-:W-:-:S07]  /*10590*/  @P2 SHF.R.U32.HI R13, RZ, R11, R10 ;  /* 0x0000000bff0d2219 */ /* 0x000fce000001160a */
.L_x_1470:
[----:B------:R-:W-:Y:S05]  /*105a0*/  BSYNC B0 ;  /* 0x0000000000007941 */ /* 0x000fea0003800000 */
.L_x_1468:
[----:B------:R-:W-:-:S05]  /*105b0*/  IMAD R13, R13, R20, RZ ;  /* 0x000000140d0d7224 */ /* 0x000fca00078e02ff */
[----:B------:R-:W-:-:S07]  /*105c0*/  VIMNMX R14, R14, R13, !PT ;  /* 0x0000000d0e0e7248 */ /* 0x000fce0007fe0100 */
.L_x_1467:
[----:B------:R-:W2:Y:S01]  /*105d0*/  LDL R10, [R1+0x44] ;  /* 0x00004400010a7983 */ /* 0x000ea20000100800 */
[----:B------:R-:W-:-:S05]  /*105e0*/  VIADD R14, R14, 0x7f ;  /* 0x0000007f0e0e7836 */ /* 0x000fca0000000000 */
[----:B------:R-:W-:-:S04]  /*105f0*/  SHF.R.S32.HI R11, RZ, 0x1f, R14 ;  /* 0x0000001fff0b7819 */ /* 0x000fc8000001140e */
[----:B------:R-:W-:-:S04]  /*10600*/  LEA.HI R11, R11, R14, RZ, 0x7 ;  /* 0x0000000e0b0b7211 */ /* 0x000fc800078f38ff */
[----:B------:R-:W-:-:S04]  /*10610*/  SHF.R.S32.HI R11, RZ, 0x7, R11 ;  /* 0x00000007ff0b7819 */ /* 0x000fc8000001140b */
[----:B--2---:R-:W-:-:S04]  /*10620*/  VIMNMX R10, R10, R11, !PT ;  /* 0x0000000b0a0a7248 */ /* 0x004fc80007fe0100 */
[----:B------:R-:W-:Y:S01]  /*10630*/  ISETP.GE.AND P2, PT, R0, R10, PT ;  /* 0x0000000a0000720c */ /* 0x000fe20003f46270 */
[----:B------:R0:W-:-:S12]  /*10640*/  STL [R1+0x40], R10 ;  /* 0x0000400a01007387 */ /* 0x0001d80000100800 */
[----:B0-----:R-:W-:Y:S05]  /*10650*/  @!P2 BRA `(.L_x_1471) ;  /* 0x0000002400e4a947 */ /* 0x001fea0003800000 */
[----:B------:R-:W-:Y:S01]  /*10660*/  IMAD.MOV.U32 R13, RZ, RZ, R5 ;  /* 0x000000ffff0d7224 */ /* 0x000fe200078e0005 */
[----:B------:R-:W-:Y:S01]  /*10670*/  MOV R15, R16 ;  /* 0x00000010000f7202 */ /* 0x000fe20000000f00 */
[----:B------:R-:W-:Y:S02]  /*10680*/  IMAD.MOV.U32 R14, RZ, RZ, R12 ;  /* 0x000000ffff0e7224 */ /* 0x000fe400078e000c */
[----:B------:R-:W-:-:S07]  /*10690*/  IMAD.MOV.U32 R10, RZ, RZ, R23 ;  /* 0x000000ffff0a7224 */ /* 0x000fce00078e0017 */
.L_x_1481:
        /* <DEDUP_REMOVED lines=11> */
.L_x_1473:
[----:B------:R-:W-:Y:S01]  /*10750*/  IMAD R5, R16, 0x8, R2 ;  /* 0x0000000810057824 */ /* 0x000fe200078e0202 */
[----:B------:R-:W-:-:S04]  /*10760*/  SHF.L.U32 R12, R23, 0x1f, RZ ;  /* 0x0000001f170c7819 */ /* 0x000fc800000006ff */
[----:B------:R0:W1:Y:S01]  /*10770*/  SYNCS.PHASECHK.TRANS64.TRYWAIT P3, [R5+URZ+0x16830], R12 ;  /* 0x0168300c050075a7 */ /* 0x000062000806017f */
[----:B------:R-:W-:Y:S05]  /*10780*/  @!P0 BRA `(.L_x_1474) ;  /* 0x0000000000048947 */ /* 0x000fea0003800000 */
[----:B------:R-:W-:Y:S01]  /*10790*/  BPT.TRAP 0x1 ;  /* 0x000000040000795c */ /* 0x000fe20000300000 */
.L_x_1474:
[----:B------:R-:W-:Y:S04]  /*107a0*/  BSSY B0, `(.L_x_1472) ;  /* 0x0000004000007945 */ /* 0x000fe80003800000 */
[----:B-1----:R-:W-:Y:S05]  /*107b0*/  @P3 BRA `(.L_x_1475) ;  /* 0x0000000000083947 */ /* 0x002fea0003800000 */
[----:B------:R-:W1:Y:S02]  /*107c0*/  SYNCS.PHASECHK.TRANS64.TRYWAIT P3, [R5+URZ+0x16830], R12 ;  /* 0x0168300c050075a7 */ /* 0x000e64000806017f */
[----:B-1----:R-:W-:Y:S05]  /*107d0*/  @!P3 BRA `(.L_x_1476) ;  /* 0x000000f800ccb947 */ /* 0x002fea0003800000 */
.L_x_1475:
[----:B------:R-:W-:Y:S05]  /*107e0*/  BSYNC B0 ;  /* 0x0000000000007941 */ /* 0x000fea0003800000 */
.L_x_1472:
[----:B------:R-:W2:Y:S01]  /*107f0*/  LDL R11, [R1+0x1c] ;  /* 0x00001c00010b7983 */ /* 0x000ea20000100800 */
[----:B01----:R-:W0:Y:S01]  /*10800*/  S2R R5, SR_TID.X ;  /* 0x0000000000057919 */ /* 0x003e220000002100 */
[----:B------:R-:W-:Y:S05]  /*10810*/  WARPSYNC.ALL ;  /* 0x0000000000007948 */ /* 0x000fea0003800000 */
[----:B------:R-:W-:Y:S01]  /*10820*/  IMAD.MOV.U32 R27, RZ, RZ, 0x40000040 ;  /* 0x40000040ff1b7424 */ /* 0x000fe200078e00ff */
[----:B0-----:R-:W-:-:S05]  /*10830*/  SHF.R.U32.HI R5, RZ, 0x7, R5 ;  /* 0x00000007ff057819 */ /* 0x001fca0000011605 */
[----:B------:R-:W-:Y:S01]  /*10840*/  VIADD R5, R5, 0x8 ;  /* 0x0000000805057836 */ /* 0x000fe20000000000 */
[----:B------:R-:W-:Y:S01]  /*10850*/  R2UR UR8, R6 ;  /* 0x00000000060872ca */ /* 0x000fe200000e0000 */
[----:B------:R-:W-:Y:S01]  /*10860*/  IMAD.MOV.U32 R25, RZ, RZ, 0x40000040 ;  /* 0x40000040ff197424 */ /* 0x000fe200078e00ff */
[----:B------:R-:W-:Y:S02]  /*10870*/  R2UR UR9, R7 ;  /* 0x00000000070972ca */ /* 0x000fe400000e0000 */
[----:B------:R-:W-:Y:S02]  /*10880*/  R2UR UR11, R27 ;  /* 0x000000001b0b72ca */ /* 0x000fe400000e0000 */
[----:B------:R-:W-:Y:S02]  /*10890*/  R2UR UR15, R25 ;  /* 0x00000000190f72ca */ /* 0x000fe400000e0000 */
[----:B------:R-:W-:Y:S02]  /*108a0*/  R2UR UR23, R27 ;  /* 0x000000001b1772ca */ /* 0x000fe400000e0000 */
[----:B------:R-:W-:-:S02]  /*108b0*/  R2UR UR12, R156 ;  /* 0x000000009c0c72ca */ /* 0x000fc400000e0000 */
[----:B------:R-:W-:Y:S01]  /*108c0*/  R2UR UR13, R157 ;  /* 0x000000009d0d72ca */ /* 0x000fe200000e0000 */
[----:B------:R0:W-:Y:S01]  /*108d0*/  BAR.SYNC.DEFER_BLOCKING R5, 0x100 ;  /* 0x000400050000751d */ /* 0x0001e20000010000 */
[----:B------:R-:W-:Y:S01]  /*108e0*/  IMAD.MOV.U32 R21, RZ, RZ, 0x40000040 ;  /* 0x40000040ff157424 */ /* 0x000fe200078e00ff */
[----:B------:R-:W-:Y:S02]  /*108f0*/  R2UR UR16, R154 ;  /* 0x000000009a1072ca */ /* 0x000fe400000e0000 */
[----:B------:R-:W-:Y:S02]  /*10900*/  R2UR UR17, R155 ;  /* 0x000000009b1172ca */ /* 0x000fe400000e0000 */
[----:B------:R-:W-:Y:S01]  /*10910*/  R2UR UR19, R21 ;  /* 0x00000000151372ca */ /* 0x000fe200000e0000 */
[----:B--2---:R-:W-:-:S04]  /*10920*/  IMAD R26, R16, 0x400, R11 ;  /* 0x00000400101a7824 */ /* 0x004fc800078e020b */
[C---:B------:R-:W-:Y:S01]  /*10930*/  VIADD R24, R26.reuse, 0x2 ;  /* 0x000000021a187836 */ /* 0x040fe20000000000 */
[C---:B------:R-:W-:Y:S01]  /*10940*/  R2UR UR10, R26.reuse ;  /* 0x000000001a0a72ca */ /* 0x040fe200000e0000 */
[C---:B------:R-:W-:Y:S02]  /*10950*/  VIADD R20, R26.reuse, 0x4 ;  /* 0x000000041a147836 */ /* 0x040fe40000000000 */
[----:B------:R-:W-:Y:S01]  /*10960*/  VIADD R26, R26, 0x6 ;  /* 0x000000061a1a7836 */ /* 0x000fe20000000000 */
[----:B------:R-:W-:-:S04]  /*10970*/  R2UR UR14, R24 ;  /* 0x00000000180e72ca */ /* 0x000fc800000e0000 */
[----:B------:R-:W-:Y:S02]  /*10980*/  R2UR UR22, R26 ;  /* 0x000000001a1672ca */ /* 0x000fe400000e0000 */
[----:B------:R-:W-:-:S06]  /*10990*/  WARPGROUP.ARRIVE ;  /* 0x00000000000079c5 */ /* 0x000fcc0000000000 */
[----:B------:R-:W-:Y:S01]  /*109a0*/  HGMMA.64x128x16.F32 R24, gdesc[UR8], RZ, !UPT, gsb0 ;  /* 0x01e00000081879f0 */ /* 0x000fe2000c0008ff */
[----:B------:R-:W-:Y:S02]  /*109b0*/  R2UR UR18, R20 ;  /* 0x00000000141272ca */ /* 0x000fe400000e0000 */
[----:B------:R-:W-:Y:S02]  /*109c0*/  WARPGROUP.DEPBAR.LE gsb0, 0x0 ;  /* 0x00008000000079c5 */ /* 0x000fe40000010000 */
[----:B------:R-:W-:-:S07]  /*109d0*/  WARPGROUP.ARRIVE ;  /* 0x00000000000079c5 */ /* 0x000fce0000000000 */
        /* <DEDUP_REMOVED lines=13> */
.L_x_1478:
[----:B------:R-:W-:Y:S01]  /*10ab0*/  SHF.L.U32 R5, R10, 0x1f, RZ ;  /* 0x0000001f0a057819 */ /* 0x000fe200000006ff */
[----:B------:R-:W-:-:S04]  /*10ac0*/  IMAD R10, R15, 0x8, R2 ;  /* 0x000000080f0a7824 */ /* 0x000fc800078e0202 */
[----:B------:R0:W1:Y:S01]  /*10ad0*/  SYNCS.PHASECHK.TRANS64.TRYWAIT P2, [R10+URZ+0x16850], R5 ;  /* 0x016850050a0075a7 */ /* 0x000062000804017f */
[----:B------:R-:W-:Y:S05]  /*10ae0*/  @!P0 BRA `(.L_x_1479) ;  /* 0x0000000000048947 */ /* 0x000fea0003800000 */
[----:B------:R-:W-:Y:S01]  /*10af0*/  BPT.TRAP 0x1 ;  /* 0x000000040000795c */ /* 0x000fe20000300000 */
.L_x_1479:
[----:B-1----:R-:W-:Y:S05]  /*10b00*/  @P2 BRA `(.L_x_1477) ;  /* 0x0000000000082947 */ /* 0x002fea0003800000 */
[----:B------:R-:W1:Y:S02]  /*10b10*/  SYNCS.PHASECHK.TRANS64.TRYWAIT P2, [R10+URZ+0x16850], R5 ;  /* 0x016850050a0075a7 */ /* 0x000e64000804017f */
[----:B-1----:R-:W-:Y:S05]  /*10b20*/  @!P2 BRA `(.L_x_1480) ;  /* 0x000000f8000ca947 */ /* 0x002fea0003800000 */
.L_x_1477:
[----:B01----:R-:W-:Y:S01]  /*10b30*/  VIADD R5, R2, 0x400 ;  /* 0x0000040002057836 */ /* 0x003fe20000000000 */
[----:B------:R-:W-:Y:S05]  /*10b40*/  WARPSYNC.ALL ;  /* 0x0000000000007948 */ /* 0x000fea0003800000 */
[----:B------:R-:W-:-:S04]  /*10b50*/  SHF.R.U32.HI R5, RZ, 0x4, R5 ;  /* 0x00000004ff057819 */ /* 0x000fc80000011605 */
[----:B------:R-:W-:Y:S01]  /*10b60*/  LOP3.LUT R10, R5, 0x3fff, RZ, 0xc0, !PT ;  /* 0x00003fff050a7812 */ /* 0x000fe200078ec0ff */
[----:B------:R-:W-:-:S03]  /*10b70*/  IMAD.MOV.U32 R11, RZ, RZ, 0x40000040 ;  /* 0x40000040ff0b7424 */ /* 0x000fc600078e00ff */
[----:B------:R-:W-:Y:S01]  /*10b80*/  LEA R10, R15, R10, 0xa ;  /* 0x0000000a0f0a7211 */ /* 0x000fe200078e50ff */
[----:B------:R-:W-:Y:S01]  /*10b90*/  WARPGROUP.ARRIVE ;  /* 0x00000000000079c5 */ /* 0x000fe20000000000 */
[----:B------:R-:W-:Y:S02]  /*10ba0*/  IMAD.MOV.U32 R21, RZ, RZ, 0x40000040 ;  /* 0x40000040ff157424 */ /* 0x000fe400078e00ff */
[----:B------:R-:W-:Y:S01]  /*10bb0*/  FMUL.FTZ R5, R24, UR27 ;  /* 0x0000001b18057c20 */ /* 0x000fe20008410000 */
[C---:B------:R-:W-:Y:S01]  /*10bc0*/  R2UR UR10, R10.reuse ;  /* 0x000000000a0a72ca */ /* 0x040fe200000e0000 */
[----:B------:R-:W-:Y:S01]  /*10bd0*/  VIADD R20, R10, 0x80 ;  /* 0x000000800a147836 */ /* 0x000fe20000000000 */
[----:B------:R-:W-:Y:S01]  /*10be0*/  R2UR UR11, R11 ;  /* 0x000000000b0b72ca */ /* 0x000fe200000e0000 */
[----:B------:R-:W-:Y:S01]  /*10bf0*/  FMUL.FTZ R38, R38, UR27 ;  /* 0x0000001b26267c20 */ /* 0x000fe20008410000 */
[----:B------:R-:W-:Y:S01]  /*10c00*/  FMUL.FTZ R11, R25, UR27 ;  /* 0x0000001b190b7c20 */ /* 0x000fe20008410000 */
[----:B------:R-:W-:Y:S01]  /*10c10*/  MUFU.TANH R5, R5 ;  /* 0x0000000500057308 */ /* 0x000fe20000002400 */
[----:B------:R-:W-:Y:S01]  /*10c20*/  FMUL.FTZ R24, R32, UR27 ;  /* 0x0000001b20187c20 */ /* 0x000fe20008410000 */
[----:B------:R-:W-:Y:S01]  /*10c30*/  FMUL.FTZ R26, R26, UR27 ;  /* 0x0000001b1a1a7c20 */ /* 0x000fe20008410000 */
[----:B------:R-:W-:Y:S01]  /*10c40*/  FMUL.FTZ R25, R33, UR27 ;  /* 0x0000001b21197c20 */ /* 0x000fe20008410000 */
[----:B------:R-:W-:Y:S01]  /*10c50*/  FMUL.FTZ R27, R27, UR27 ;  /* 0x0000001b1b1b7c20 */ /* 0x000fe20008410000 */
[----:B------:R-:W-:Y:S01]  /*10c60*/  FMUL.FTZ R30, R30, UR27 ;  /* 0x0000001b1e1e7c20 */ /* 0x000fe20008410000 */
[----:B------:R-:W-:Y:S01]  /*10c70*/  FMUL.FTZ R31, R31, UR27 ;  /* 0x0000001b1f1f7c20 */ /* 0x000fe20008410000 */
[----:B------:R-:W-:Y:S01]  /*10c80*/  FMUL.FTZ R32, R48, UR27 ;  /* 0x0000001b30207c20 */ /* 0x000fe20008410000 */
[----:B------:R0:W-:Y:S01]  /*10c90*/  MUFU.TANH R12, R38 ;  /* 0x00000026000c7308 */ /* 0x0001e20000002400 */
[----:B------:R-:W-:Y:S01]  /*10ca0*/  FMUL.FTZ R34, R34, UR27 ;  /* 0x0000001b22227c20 */ /* 0x000fe20008410000 */
[----:B------:R-:W-:Y:S01]  /*10cb0*/  HGMMA.64x64x16.F32 R88, R148, gdesc[UR8].tnspB, R88, gsb0 ;  /* 0x40e0000894587df0 */ /* 0x000fe20008000858 */
[----:B------:R-:W-:Y:S01]  /*10cc0*/  R2UR UR10, R20 ;  /* 0x00000000140a72ca */ /* 0x000fe200000e0000 */
[----:B------:R-:W-:Y:S01]  /*10cd0*/  VIADD R20, R10, 0x100 ;  /* 0x000001000a147836 */ /* 0x000fe20000000000 */
[----:B------:R-:W-:Y:S01]  /*10ce0*/  R2UR UR11, R21 ;  /* 0x00000000150b72ca */ /* 0x000fe200000e0000 */
[----:B------:R-:W-:-:S02]  /*10cf0*/  IMAD.MOV.U32 R21, RZ, RZ, 0x40000040 ;  /* 0x40000040ff157424 */ /* 0x000fc400078e00ff */
[----:B------:R-:W-:Y:S01]  /*10d00*/  FMUL.FTZ R33, R49, UR27 ;  /* 0x0000001b31217c20 */ /* 0x000fe20008410000 */
[----:B------:R-:W-:Y:S01]  /*10d10*/  MUFU.TANH R11, R11 ;  /* 0x0000000b000b7308 */ /* 0x000fe20000002400 */
[----:B------:R-:W-:Y:S01]  /*10d20*/  FMUL.FTZ R35, R35, UR27 ;  /* 0x0000001b23237c20 */ /* 0x000fe20008410000 */
[----:B------:R-:W-:Y:S01]  /*10d30*/  FMUL.FTZ R39, R39, UR27 ;  /* 0x0000001b27277c20 */ /* 0x000fe20008410000 */
[----:B0-----:R-:W-:Y:S01]  /*10d40*/  FMUL.FTZ R38, R56, UR27 ;  /* 0x0000001b38267c20 */ /* 0x001fe20008410000 */
[----:B------:R-:W-:Y:S01]  /*10d50*/  FMUL.FTZ R48, R69, UR27 ;  /* 0x0000001b45307c20 */ /* 0x000fe20008410000 */
[----:B------:R-:W-:Y:S01]  /*10d60*/  FMUL.FTZ R49, R72, UR27 ;  /* 0x0000001b48317c20 */ /* 0x000fe20008410000 */
[----:B------:R-:W-:Y:S01]  /*10d70*/  FMUL.FTZ R56, R84, UR27 ;  /* 0x0000001b54387c20 */ /* 0x000fe20008410000 */
[----:B------:R-:W-:Y:S01]  /*10d80*/  UMOV UR41, UR6 ;  /* 0x0000000600297c82 */ /* 0x000fe20008000000 */
[----:B------:R-:W-:Y:S01]  /*10d90*/  MUFU.TANH R24, R24 ;  /* 0x0000001800187308 */ /* 0x000fe20000002400 */
[----:B------:R-:W-:-:S07]  /*10da0*/  FMUL.FTZ R87, R87, UR27 ;  /* 0x0000001b57577c20 */ /* 0x000fce0008410000 */
[----:B------:R-:W-:Y:S08]  /*10db0*/  MUFU.TANH R25, R25 ;  /* 0x0000001900197308 */ /* 0x000ff00000002400 */
[----:B------:R-:W-:Y:S08]  /*10dc0*/  MUFU.TANH R32, R32 ;  /* 0x0000002000207308 */ /* 0x000ff00000002400 */
[----:B------:R-:W-:Y:S08]  /*10dd0*/  MUFU.TANH R33, R33 ;  /* 0x0000002100217308 */ /* 0x000ff00000002400 */
[----:B------:R-:W-:Y:S08]  /*10de0*/  MUFU.TANH R38, R38 ;  /* 0x0000002600267308 */ /* 0x000ff00000002400 */
[----:B------:R-:W-:Y:S08]  /*10df0*/  MUFU.TANH R48, R48 ;  /* 0x0000003000307308 */ /* 0x000ff00000002400 */
[----:B------:R-:W-:Y:S08]  /*10e00*/  MUFU.TANH R49, R49 ;  /* 0x0000003100317308 */ /* 0x000ff00000002400 */
[----:B------:R-:W-:Y:S01]  /*10e10*/  MUFU.TANH R56, R56 ;  /* 0x0000003800387308 */ /* 0x000fe20000002400 */
[----:B------:R-:W-:-:S02]  /*10e20*/  WARPGROUP.DEPBAR.LE gsb0, 0x0 ;  /* 0x00008000000079c5 */ /* 0x000fc40000010000 */
[----:B------:R-:W-:-:S05]  /*10e30*/  WARPGROUP.ARRIVE ;  /* 0x00000000000079c5 */ /* 0x000fca0000000000 */
[----:B------:R0:W1:Y:S01]  /*10e40*/  MUFU.TANH R150, R26 ;  /* 0x0000001a00967308 */ /* 0x0000620000002400 */
[----:B------:R-:W-:Y:S01]  /*10e50*/  FMUL.FTZ R151, R42, UR27 ;  /* 0x0000001b2a977c20 */ /* 0x000fe20008410000 */
[----:B------:R-:W-:Y:S01]  /*10e60*/  FMUL.FTZ R42, R60, UR27 ;  /* 0x0000001b3c2a7c20 */ /* 0x000fe20008410000 */
[----:B------:R-:W-:Y:S01]  /*10e70*/  FMUL.FTZ R149, R43, UR27 ;  /* 0x0000001b2b957c20 */ /* 0x000fe20008410000 */
[----:B------:R-:W-:Y:S01]  /*10e80*/  FMUL.FTZ R43, R61, UR27 ;  /* 0x0000001b3d2b7c20 */ /* 0x000fe20008410000 */
[----:B------:R-:W-:Y:S01]  /*10e90*/  HGMMA.64x64x16.F32 R88, R144, gdesc[UR8].tnspB, R88, gsb0 ;  /* 0x40e0000890587df0 */ /* 0x000fe20008000858 */
[----:B------:R-:W-:Y:S01]  /*10ea0*/  R2UR UR10, R20 ;  /* 0x00000000140a72ca */ /* 0x000fe200000e0000 */
[----:B------:R-:W-:Y:S01]  /*10eb0*/  VIADD R20, R10, 0x180 ;  /* 0x000001800a147836 */ /* 0x000fe20000000000 */
[----:B------:R-:W-:Y:S01]  /*10ec0*/  R2UR UR11, R21 ;  /* 0x00000000150b72ca */ /* 0x000fe200000e0000 */
[----:B------:R-:W-:Y:S02]  /*10ed0*/  IMAD.MOV.U32 R21, RZ, RZ, 0x40000040 ;  /* 0x40000040ff157424 */ /* 0x000fe400078e00ff */
[----:B0-----:R-:W-:Y:S01]  /*10ee0*/  FMUL.FTZ R26, R36, UR27 ;  /* 0x0000001b241a7c20 */ /* 0x001fe20008410000 */
[----:B------:R0:W-:Y:S01]  /*10ef0*/  MUFU.TANH R148, R27 ;  /* 0x0000001b00947308 */ /* 0x0001e20000002400 */
[----:B------:R-:W-:Y:S01]  /*10f00*/  FMUL.FTZ R36, R54, UR27 ;  /* 0x0000001b36247c20 */ /* 0x000fe20008410000 */
[----:B------:R-:W-:Y:S01]  /*10f10*/  FMUL.FTZ R54, R81, UR27 ;  /* 0x0000001b51367c20 */ /* 0x000fe20008410000 */
[----:B------:R-:W-:Y:S01]  /*10f20*/  FMUL.FTZ R61, R71, UR27 ;  /* 0x0000001b473d7c20 */ /* 0x000fe20008410000 */
[----:B------:R-:W-:Y:S01]  /*10f30*/  FMUL.FTZ R60, R70, UR27 ;  /* 0x0000001b463c7c20 */ /* 0x000fe20008410000 */
[----:B-1----:R-:W-:-:S03]  /*10f40*/  IMAD.MOV.U32 R81, RZ, RZ, R150 ;  /* 0x000000ffff517224 */ /* 0x002fc600078e0096 */
[----:B------:R-:W-:Y:S01]  /*10f50*/  MUFU.TANH R26, R26 ;  /* 0x0000001a001a7308 */ /* 0x000fe20000002400 */
[----:B0-----:R-:W-:Y:S01]  /*10f60*/  FMUL.FTZ R27, R37, UR27 ;  /* 0x0000001b251b7c20 */ /* 0x001fe20008410000 */
[----:B------:R-:W-:Y:S01]  /*10f70*/  FMUL.FTZ R37, R55, UR27 ;  /* 0x0000001b37257c20 */ /* 0x000fe20008410000 */
[----:B------:R-:W-:-:S05]  /*10f80*/  FMUL.FTZ R55, R85, UR27 ;  /* 0x0000001b55377c20 */ /* 0x000fca0008410000 */
        /* <DEDUP_REMOVED lines=9> */
[----:B------:R0:W-:Y:S01]  /*11020*/  MUFU.TANH R146, R30 ;  /* 0x0000001e00927308 */ /* 0x0001e20000002400 */
[----:B------:R-:W-:Y:S01]  /*11030*/  FMUL.FTZ R145, R47, UR27 ;  /* 0x0000001b2f917c20 */ /* 0x000fe20008410000 */
[----:B------:R-:W-:Y:S01]  /*11040*/  FMUL.FTZ R47, R68, UR27 ;  /* 0x0000001b442f7c20 */ /* 0x000fe20008410000 */
[----:B------:R-:W-:Y:S01]  /*11050*/  FMUL.FTZ R68, R86, UR27 ;  /* 0x0000001b56447c20 */ /* 0x000fe20008410000 */
[----:B------:R-:W-:Y:S01]  /*11060*/  HGMMA.64x64x16.F32 R88, R140, gdesc[UR8].tnspB, R88, gsb0 ;  /* 0x40e000088c587df0 */ /* 0x000fe20008000858 */
[----:B------:R-:W-:Y:S01]  /*11070*/  R2UR UR10, R20 ;  /* 0x00000000140a72ca */ /* 0x000fe200000e0000 */
[----:B------:R-:W-:Y:S01]  /*11080*/  FMUL.FTZ R20, R28, UR27 ;  /* 0x0000001b1c147c20 */ /* 0x000fe20008410000 */
[----:B------:R-:W-:Y:S01]  /*11090*/  R2UR UR11, R21 ;  /* 0x00000000150b72ca */ /* 0x000fe200000e0000 */
[----:B------:R-:W-:Y:S01]  /*110a0*/  FMUL.FTZ R21, R29, UR27 ;  /* 0x0000001b1d157c20 */ /* 0x000fe20008410000 */
[----:B------:R-:W-:Y:S01]  /*110b0*/  FMUL.FTZ R28, R40, UR27 ;  /* 0x0000001b281c7c20 */ /* 0x000fe20008410000 */
[----:B------:R-:W-:Y:S01]  /*110c0*/  FMUL.FTZ R29, R41, UR27 ;  /* 0x0000001b291d7c20 */ /* 0x000fe20008410000 */
[----:B0-----:R-:W-:Y:S01]  /*110d0*/  FMUL.FTZ R30, R44, UR27 ;  /* 0x0000001b2c1e7c20 */ /* 0x001fe20008410000 */
[----:B------:R-:W-:Y:S01]  /*110e0*/  MUFU.TANH R20, R20 ;  /* 0x0000001400147308 */ /* 0x000fe20000002400 */
[----:B------:R-:W-:Y:S01]  /*110f0*/  FMUL.FTZ R40, R57, UR27 ;  /* 0x0000001b39287c20 */ /* 0x000fe20008410000 */
[----:B------:R-:W-:Y:S01]  /*11100*/  FMUL.FTZ R41, R59, UR27 ;  /* 0x0000001b3b297c20 */ /* 0x000fe20008410000 */
[----:B------:R-:W-:Y:S01]  /*11110*/  FMUL.FTZ R57, R63, UR27 ;  /* 0x0000001b3f397c20 */ /* 0x000fe20008410000 */
[----:B------:R-:W-:Y:S01]  /*11120*/  FMUL.FTZ R59, R67, UR27 ;  /* 0x0000001b433b7c20 */ /* 0x000fe20008410000 */
[----:B------:R-:W-:Y:S01]  /*11130*/  FMUL.FTZ R63, R75, UR27 ;  /* 0x0000001b4b3f7c20 */ /* 0x000fe20008410000 */
[----:B------:R-:W-:-:S02]  /*11140*/  FMUL.FTZ R67, R83, UR27 ;  /* 0x0000001b53437c20 */ /* 0x000fc40008410000 */
[----:B------:R-:W-:Y:S08]  /*11150*/  MUFU.TANH R21, R21 ;  /* 0x0000001500157308 */ /* 0x000ff00000002400 */
[----:B------:R-:W-:Y:S08]  /*11160*/  MUFU.TANH R28, R28 ;  /* 0x0000001c001c7308 */ /* 0x000ff00000002400 */
[----:B------:R-:W-:Y:S08]  /*11170*/  MUFU.TANH R29, R29 ;  /* 0x0000001d001d7308 */ /* 0x000ff00000002400 */
[----:B------:R0:W-:Y:S08]  /*11180*/  MUFU.TANH R144, R31 ;  /* 0x0000001f00907308 */ /* 0x0001f00000002400 */
[----:B------:R-:W-:Y:S01]  /*11190*/  MUFU.TANH R30, R30 ;  /* 0x0000001e001e7308 */ /* 0x000fe20000002400 */
[----:B0-----:R-:W-:Y:S01]  /*111a0*/  FMUL.FTZ R31, R45, UR27 ;  /* 0x0000001b2d1f7c20 */ /* 0x001fe20008410000 */
[----:B------:R-:W-:-:S06]  /*111b0*/  FMUL.FTZ R45, R64, UR27 ;  /* 0x0000001b402d7c20 */ /* 0x000fcc0008410000 */
[----:B------:R-:W-:Y:S08]  /*111c0*/  MUFU.TANH R31, R31 ;  /* 0x0000001f001f7308 */ /* 0x000ff00000002400 */
[----:B------:R0:W1:Y:S08]  /*111d0*/  MUFU.TANH R147, R39 ;  /* 0x0000002700937308 */ /* 0x0000700000002400 */
[----:B------:R-:W-:Y:S01]  /*111e0*/  MUFU.TANH R40, R40 ;  /* 0x0000002800287308 */ /* 0x000fe20000002400 */
[----:B0-----:R-:W-:Y:S01]  /*111f0*/  FMUL.FTZ R39, R58, UR27 ;  /* 0x0000001b3a277c20 */ /* 0x001fe20008410000 */
[----:B------:R-:W-:Y:S01]  /*11200*/  FMUL.FTZ R58, R66, UR27 ;  /* 0x0000001b423a7c20 */ /* 0x000fe20008410000 */
[----:B------:R-:W-:Y:S01]  /*11210*/  FMUL.FTZ R66, R82, UR27 ;  /* 0x0000001b52427c20 */ /* 0x000fe20008410000 */
[----:B------:R-:W-:-:S02]  /*11220*/  WARPGROUP.DEPBAR.LE gsb0, 0x0 ;  /* 0x00008000000079c5 */ /* 0x000fc40000010000 */
[----:B------:R-:W-:Y:S02]  /*11230*/  WARPGROUP.ARRIVE ;  /* 0x00000000000079c5 */ /* 0x000fe40000000000 */
[----:B------:R0:W2:Y:S01]  /*11240*/  MUFU.TANH R142, R34 ;  /* 0x00000022008e7308 */ /* 0x0000a20000002400 */
[----:B-1----:R-:W-:Y:S02]  /*11250*/  IMAD.MOV.U32 R44, RZ, RZ, R147 ;  /* 0x000000ffff2c7224 */ /* 0x002fe400078e0093 */
[----:B------:R-:W-:Y:S01]  /*11260*/  FMUL.FTZ R147, R46, UR27 ;  /* 0x0000001b2e937c20 */ /* 0x000fe20008410000 */
[----:B------:R-:W-:Y:S01]  /*11270*/  FMUL.FTZ R46, R65, UR27 ;  /* 0x0000001b412e7c20 */ /* 0x000fe20008410000 */
[----:B------:R-:W-:Y:S01]  /*11280*/  FMUL.FTZ R143, R50, UR27 ;  /* 0x0000001b328f7c20 */ /* 0x000fe20008410000 */
[----:B------:R-:W-:Y:S01]  /*11290*/  HGMMA.64x64x16.F32 R88, R136, gdesc[UR8].tnspB, R88, gsb0 ;  /* 0x40e0000888587df0 */ /* 0x000fe20008000858 */
[----:B------:R-:W-:Y:S01]  /*112a0*/  FMUL.FTZ R50, R73, UR27 ;  /* 0x0000001b49327c20 */ /* 0x000fe20008410000 */
[----:B------:R-:W-:Y:S01]  /*112b0*/  FMUL.FTZ R141, R51, UR27 ;  /* 0x0000001b338d7c20 */ /* 0x000fe20008410000 */
[----:B------:R1:W3:Y:S01]  /*112c0*/  MUFU.TANH R140, R35 ;  /* 0x00000023008c7308 */ /* 0x0002e20000002400 */
[----:B0-----:R-:W-:Y:S01]  /*112d0*/  FMUL.FTZ R34, R52, UR27 ;  /* 0x0000001b34227c20 */ /* 0x001fe20008410000 */
[----:B------:R-:W-:Y:S01]  /*112e0*/  FMUL.FTZ R51, R76, UR27 ;  /* 0x0000001b4c337c20 */ /* 0x000fe20008410000 */
[----:B------:R-:W-:Y:S01]  /*112f0*/  FMUL.FTZ R52, R77, UR27 ;  /* 0x0000001b4d347c20 */ /* 0x000fe20008410000 */
[----:B------:R-:W-:Y:S01]  /*11300*/  IMAD.MOV.U32 R77, RZ, RZ, R146 ;  /* 0x000000ffff4d7224 */ /* 0x000fe200078e0092 */
[----:B------:R-:W-:Y:S01]  /*11310*/  MOV R76, R144 ;  /* 0x00000090004c7202 */ /* 0x000fe20000000f00 */
[----:B------:R-:W-:-:S02]  /*11320*/  FMUL.FTZ R65, R79, UR27 ;  /* 0x0000001b4f417c20 */ /* 0x000fc40008410000 */
[----:B------:R-:W0:Y:S01]  /*11330*/  MUFU.TANH R34, R34 ;  /* 0x0000002200227308 */ /* 0x000e220000002400 */
[----:B-1----:R-:W-:Y:S01]  /*11340*/  FMUL.FTZ R35, R53, UR27 ;  /* 0x0000001b35237c20 */ /* 0x002fe20008410000 */
[----:B------:R-:W-:Y:S01]  /*11350*/  FMUL.FTZ R53, R80, UR27 ;  /* 0x0000001b50357c20 */ /* 0x000fe20008410000 */
[----:B------:R-:W-:Y:S02]  /*11360*/  IMAD.MOV.U32 R80, RZ, RZ, R148 ;  /* 0x000000ffff507224 */ /* 0x000fe400078e0094 */
[----:B--2---:R-:W-:-:S03]  /*11370*/  IMAD.MOV.U32 R73, RZ, RZ, R142 ;  /* 0x000000ffff497224 */ /* 0x004fc600078e008e */
[----:B------:R-:W1:Y:S01]  /*11380*/  MUFU.TANH R35, R35 ;  /* 0x0000002300237308 */ /* 0x000e620000002400 */
[----:B---3--:R-:W-:-:S07]  /*11390*/  IMAD.MOV.U32 R72, RZ, RZ, R140 ;  /* 0x000000ffff487224 */ /* 0x008fce00078e008c */
[----:B------:R-:W2:Y:S08]  /*113a0*/  MUFU.TANH R45, R45 ;  /* 0x0000002d002d7308 */ /* 0x000eb00000002400 */
[----:B------:R-:W3:Y:S08]  /*113b0*/  MUFU.TANH R46, R46 ;  /* 0x0000002e002e7308 */ /* 0x000ef00000002400 */
[----:B------:R-:W4:Y:S08]  /*113c0*/  MUFU.TANH R47, R47 ;  /* 0x0000002f002f7308 */ /* 0x000f300000002400 */
[----:B------:R-:W5:Y:S08]  /*113d0*/  MUFU.TANH R50, R50 ;  /* 0x0000003200327308 */ /* 0x000f700000002400 */
[----:B------:R-:W5:Y:S08]  /*113e0*/  MUFU.TANH R51, R51 ;  /* 0x0000003300337308 */ /* 0x000f700000002400 */
[----:B------:R-:W5:Y:S08]  /*113f0*/  MUFU.TANH R52, R52 ;  /* 0x0000003400347308 */ /* 0x000f700000002400 */
[----:B------:R-:W5:Y:S01]  /*11400*/  MUFU.TANH R53, R53 ;  /* 0x0000003500357308 */ /* 0x000f620000002400 */
[----:B------:R-:W-:-:S02]  /*11410*/  WARPGROUP.DEPBAR.LE gsb0, 0x0 ;  /* 0x00008000000079c5 */ /* 0x000fc40000010000 */
[----:B------:R-:W-:Y:S01]  /*11420*/  IMAD.MOV.U32 R137, RZ, RZ, R12 ;  /* 0x000000ffff897224 */ /* 0x000fe200078e000c */
[----:B------:R-:W-:Y:S01]  /*11430*/  FMNMX.FTZ R12, R5, R14, !PT ;  /* 0x0000000e050c7209 */ /* 0x000fe20007810000 */
[----:B------:R-:W-:-:S03]  /*11440*/  IMAD.MOV.U32 R139, RZ, RZ, R44 ;  /* 0x000000ffff8b7224 */ /* 0x000fc600078e002c */
[----:B------:R-:W5:Y:S01]  /*11450*/  MUFU.TANH R147, R147 ;  /* 0x0000009300937308 */ /* 0x000f620000002400 */
[----:B------:R-:W-:Y:S01]  /*11460*/  FMUL.FTZ R44, R62, UR27 ;  /* 0x0000001b3e2c7c20 */ /* 0x000fe20008410000 */
[----:B------:R-:W-:Y:S01]  /*11470*/  FMNMX.FTZ R12, R11, R12, !PT ;  /* 0x0000000c0b0c7209 */ /* 0x000fe20007810000 */
[----:B------:R-:W-:Y:S01]  /*11480*/  FMUL.FTZ R62, R74, UR27 ;  /* 0x0000001b4a3e7c20 */ /* 0x000fe20008410000 */
[----:B------:R-:W-:Y:S02]  /*11490*/  WARPGROUP.ARRIVE ;  /* 0x00000000000079c5 */ /* 0x000fe40000000000 */
[----:B------:R-:W-:Y:S02]  /*114a0*/  FMNMX.FTZ R12, R20, R12, !PT ;  /* 0x0000000c140c7209 */ /* 0x000fe40007810000 */
[----:B------:R-:W5:Y:S02]  /*114b0*/  MUFU.TANH R145, R145 ;  /* 0x0000009100917308 */ /* 0x000f640000002400 */
[----:B------:R-:W-:-:S04]  /*114c0*/  FMNMX.FTZ R12, R21, R12, !PT ;  /* 0x0000000c150c7209 */ /* 0x000fc80007810000 */
        /* <DEDUP_REMOVED lines=15> */
[----:B0-----:R-:W-:Y:S02]  /*115c0*/  FMNMX.FTZ R12, R34, R12, !PT ;  /* 0x0000000c220c7209 */ /* 0x001fe40007810000 */
[----:B------:R-:W0:Y:S02]  /*115d0*/  MUFU.TANH R41, R41 ;  /* 0x0000002900297308 */ /* 0x000e240000002400 */
[----:B-1----:R-:W-:-:S04]  /*115e0*/  FMNMX.FTZ R12, R35, R12, !PT ;  /* 0x0000000c230c7209 */ /* 0x002fc80007810000 */
[----:B------:R-:W-:Y:S02]  /*115f0*/  FMNMX.FTZ R12, R38, R12, !PT ;  /* 0x0000000c260c7209 */ /* 0x000fe40007810000 */
[----:B------:R-:W1:Y:S02]  /*11600*/  MUFU.TANH R44, R44 ;  /* 0x0000002c002c7308 */ /* 0x000e640000002400 */
[----:B------:R-:W-:-:S04]  /*11610*/  FMNMX.FTZ R12, R40, R12, !PT ;  /* 0x0000000c280c7209 */ /* 0x000fc80007810000 */
[----:B------:R-:W-:Y:S02]  /*11620*/  FMNMX.FTZ R12, R42, R12, !PT ;  /* 0x0000000c2a0c7209 */ /* 0x000fe40007810000 */
[----:B------:R-:W1:Y:S02]  /*11630*/  MUFU.TANH R57, R57 ;  /* 0x0000003900397308 */ /* 0x000e640000002400 */
[----:B------:R-:W-:-:S04]  /*11640*/  FMNMX.FTZ R12, R43, R12, !PT ;  /* 0x0000000c2b0c7209 */ /* 0x000fc80007810000 */
[----:B--2---:R-:W-:Y:S02]  /*11650*/  FMNMX.FTZ R12, R45, R12, !PT ;  /* 0x0000000c2d0c7209 */ /* 0x004fe40007810000 */
[----:B------:R-:W2:Y:S02]  /*11660*/  MUFU.TANH R58, R58 ;  /* 0x0000003a003a7308 */ /* 0x000ea40000002400 */
[----:B---3--:R-:W-:-:S04]  /*11670*/  FMNMX.FTZ R12, R46, R12, !PT ;  /* 0x0000000c2e0c7209 */ /* 0x008fc80007810000 */
[----:B----4-:R-:W-:Y:S02]  /*11680*/  FMNMX.FTZ R12, R47, R12, !PT ;  /* 0x0000000c2f0c7209 */ /* 0x010fe40007810000 */
[----:B------:R-:W3:Y:S02]  /*11690*/  MUFU.TANH R59, R59 ;  /* 0x0000003b003b7308 */ /* 0x000ee40000002400 */
[----:B------:R-:W-:-:S04]  /*116a0*/  FMNMX.FTZ R12, R48, R12, !PT ;  /* 0x0000000c300c7209 */ /* 0x000fc80007810000 */
[----:B------:R-:W-:Y:S02]  /*116b0*/  FMNMX.FTZ R12, R49, R12, !PT ;  /* 0x0000000c310c7209 */ /* 0x000fe40007810000 */
[----:B------:R-:W4:Y:S02]  /*116c0*/  MUFU.TANH R60, R60 ;  /* 0x0000003c003c7308 */ /* 0x000f240000002400 */
[----:B-----5:R-:W-:-:S04]  /*116d0*/  FMNMX.FTZ R12, R50, R12, !PT ;  /* 0x0000000c320c7209 */ /* 0x020fc80007810000 */
[----:B------:R-:W-:Y:S02]  /*116e0*/  FMNMX.FTZ R12, R51, R12, !PT ;  /* 0x0000000c330c7209 */ /* 0x000fe40007810000 */
[----:B------:R-:W-:Y:S02]  /*116f0*/  MUFU.TANH R61, R61 ;  /* 0x0000003d003d7308 */ /* 0x000fe40000002400 */
[----:B------:R-:W-:-:S04]  /*11700*/  FMNMX.FTZ R12, R52, R12, !PT ;  /* 0x0000000c340c7209 */ /* 0x000fc80007810000 */
[----:B------:R-:W-:Y:S02]  /*11710*/  FMNMX.FTZ R12, R53, R12, !PT ;  /* 0x0000000c350c7209 */ /* 0x000fe40007810000 */
[----:B------:R-:W-:Y:S02]  /*11720*/  MUFU.TANH R62, R62 ;  /* 0x0000003e003e7308 */ /* 0x000fe40000002400 */
[----:B------:R-:W-:-:S04]  /*11730*/  FMNMX.FTZ R12, R54, R12, !PT ;  /* 0x0000000c360c7209 */ /* 0x000fc80007810000 */
[----:B------:R-:W-:Y:S02]  /*11740*/  FMNMX.FTZ R12, R56, R12, !PT ;  /* 0x0000000c380c7209 */ /* 0x000fe40007810000 */
[----:B------:R-:W-:Y:S02]  /*11750*/  MUFU.TANH R63, R63 ;  /* 0x0000003f003f7308 */ /* 0x000fe40000002400 */
[----:B------:R-:W-:-:S05]  /*11760*/  FMNMX.FTZ R12, R55, R12, !PT ;  /* 0x0000000c370c7209 */ /* 0x000fca0007810000 */
[----:B------:R-:W5:Y:S01]  /*11770*/  SHFL.BFLY PT, R64, R12, 0x2, 0x1f ;  /* 0x0c401f000c407f89 */ /* 0x000f6200000e0000 */
[----:B------:R-:W-:Y:S08]  /*11780*/  MUFU.TANH R65, R65 ;  /* 0x0000004100417308 */ /* 0x000ff00000002400 */
[----:B------:R-:W-:Y:S08]  /*11790*/  MUFU.TANH R66, R66 ;  /* 0x0000004200427308 */ /* 0x000ff00000002400 */
[----:B------:R-:W-:Y:S01]  /*117a0*/  MUFU.TANH R67, R67 ;  /* 0x0000004300437308 */ /* 0x000fe20000002400 */
[----:B-----5:R-:W-:Y:S01]  /*117b0*/  FMNMX.FTZ R12, R12, R64, !PT ;  /* 0x000000400c0c7209 */ /* 0x020fe20007810000 */
[----:B------:R-:W-:-:S06]  /*117c0*/  FMUL.FTZ R64, R78, UR27 ;  /* 0x0000001b4e407c20 */ /* 0x000fcc0008410000 */
[----:B------:R-:W-:Y:S01]  /*117d0*/  MUFU.TANH R68, R68 ;  /* 0x0000004400447308 */ /* 0x000fe20000002400 */
[----:B------:R-:W5:Y:S07]  /*117e0*/  SHFL.BFLY PT, R69, R12, 0x1, 0x1f ;  /* 0x0c201f000c457f89 */ /* 0x000f6e00000e0000 */
[----:B------:R-:W-:Y:S01]  /*117f0*/  MUFU.TANH R64, R64 ;  /* 0x0000004000407308 */ /* 0x000fe20000002400 */
[----:B-----5:R-:W-:-:S07]  /*11800*/  FMNMX.FTZ R12, R12, R69, !PT ;  /* 0x000000450c0c7209 */ /* 0x020fce0007810000 */
[----:B------:R-:W-:Y:S01]  /*11810*/  MUFU.TANH R69, R87 ;  /* 0x0000005700457308 */ /* 0x000fe20000002400 */
[C---:B------:R-:W-:Y:S01]  /*11820*/  FMUL.FTZ R71, R12.reuse, UR41 ;  /* 0x000000290c477c20 */ /* 0x040fe20008410000 */
[----:B------:R-:W-:-:S03]  /*11830*/  FADD.FTZ R14, -R12, R14 ;  /* 0x0000000e0c0e7221 */ /* 0x000fc60000010100 */
[--C-:B------:R-:W-:Y:S01]  /*11840*/  FFMA.FTZ R148, R5, UR41, -R71.reuse ;  /* 0x0000002905947c23 */ /* 0x100fe20008010847 */
[----:B------:R-:W-:Y:S01]  /*11850*/  FMNMX.FTZ R5, R81, R13, !PT ;  /* 0x0000000d51057209 */ /* 0x000fe20007810000 */
[--C-:B------:R-:W-:Y:S01]  /*11860*/  FFMA.FTZ R150, R20, UR41, -R71.reuse ;  /* 0x0000002914967c23 */ /* 0x100fe20008010847 */
[--C-:B------:R-:W-:Y:S01]  /*11870*/  FFMA.FTZ R70, R21, UR41, -R71.reuse ;  /* 0x0000002915467c23 */ /* 0x100fe20008010847 */
[----:B------:R-:W-:Y:S01]  /*11880*/  VIADD R20, R10, 0x200 ;  /* 0x000002000a147836 */ /* 0x000fe20000000000 */
[----:B------:R-:W-:Y:S01]  /*11890*/  FMNMX.FTZ R5, R80, R5, !PT ;  /* 0x0000000550057209 */ /* 0x000fe20007810000 */
[----:B------:R-:W-:Y:S02]  /*118a0*/  IMAD.MOV.U32 R21, RZ, RZ, 0x40000040 ;  /* 0x40000040ff157424 */ /* 0x000fe400078e00ff */
[--C-:B------:R-:W-:Y:S01]  /*118b0*/  FFMA.FTZ R144, R24, UR41, -R71.reuse ;  /* 0x0000002918907c23 */ /* 0x100fe20008010847 */
[--C-:B------:R-:W-:Y:S01]  /*118c0*/  FFMA.FTZ R24, R25, UR41, -R71.reuse ;  /* 0x0000002919187c23 */ /* 0x100fe20008010847 */
[----:B------:R-:W-:Y:S01]  /*118d0*/  FMNMX.FTZ R5, R77, R5, !PT ;  /* 0x000000054d057209 */ /* 0x000fe20007810000 */
[--C-:B------:R-:W-:Y:S01]  /*118e0*/  FFMA.FTZ R25, R31, UR41, -R71.reuse ;  /* 0x000000291f197c23 */ /* 0x100fe20008010847 */
[----:B------:R-:W-:Y:S01]  /*118f0*/  R2UR UR10, R20 ;  /* 0x00000000140a72ca */ /* 0x000fe200000e0000 */
[--C-:B------:R-:W-:Y:S01]  /*11900*/  FFMA.FTZ R31, R40, UR41, -R71.reuse ;  /* 0x00000029281f7c23 */ /* 0x100fe20008010847 */
[----:B------:R-:W-:Y:S01]  /*11910*/  FMNMX.FTZ R5, R76, R5, !PT ;  /* 0x000000054c057209 */ /* 0x000fe20007810000 */
[----:B------:R-:W-:Y:S01]  /*11920*/  VIADD R20, R10, 0x280 ;  /* 0x000002800a147836 */ /* 0x000fe20000000000 */
[----:B------:R-:W-:Y:S01]  /*11930*/  R2UR UR11, R21 ;  /* 0x00000000150b72ca */ /* 0x000fe200000e0000 */
[----:B------:R-:W-:Y:S01]  /*11940*/  IMAD.MOV.U32 R21, RZ, RZ, 0x40000040 ;  /* 0x40000040ff157424 */ /* 0x000fe200078e00ff */
[----:B------:R-:W-:Y:S01]  /*11950*/  FMNMX.FTZ R5, R73, R5, !PT ;  /* 0x0000000549057209 */ /* 0x000fe20007810000 */
[--C-:B------:R-:W-:Y:S01]  /*11960*/  FFMA.FTZ R146, R26, UR41, -R71.reuse ;  /* 0x000000291a927c23 */ /* 0x100fe20008010847 */
[--C-:B------:R-:W-:Y:S01]  /*11970*/  FFMA.FTZ R26, R27, UR41, -R71.reuse ;  /* 0x000000291b1a7c23 */ /* 0x100fe20008010847 */
[--C-:B------:R-:W-:Y:S01]  /*11980*/  FFMA.FTZ R27, R29, UR41, -R71.reuse ;  /* 0x000000291d1b7c23 */ /* 0x100fe20008010847 */
[----:B------:R-:W-:Y:S01]  /*11990*/  FMNMX.FTZ R5, R72, R5, !PT ;  /* 0x0000000548057209 */ /* 0x000fe20007810000 */
[--C-:B------:R-:W-:Y:S01]  /*119a0*/  FFMA.FTZ R29, R35, UR41, -R71.reuse ;  /* 0x00000029231d7c23 */ /* 0x100fe20008010847 */
[--C-:B------:R-:W-:Y:S01]  /*119b0*/  FFMA.FTZ R35, R48, UR41, -R71.reuse ;  /* 0x0000002930237c23 */ /* 0x100fe20008010847 */
[----:B------:R-:W-:Y:S01]  /*119c0*/  FMUL.FTZ R14, R14, UR41 ;  /* 0x000000290e0e7c20 */ /* 0x000fe20008410000 */
[----:B------:R-:W-:Y:S01]  /*119d0*/  FMNMX.FTZ R5, R137, R5, !PT ;  /* 0x0000000589057209 */ /* 0x000fe20007810000 */
[--C-:B------:R-:W-:Y:S01]  /*119e0*/  FFMA.FTZ R11, R11, UR41, -R71.reuse ;  /* 0x000000290b0b7c23 */ /* 0x100fe20008010847 */
[----:B------:R-:W-:Y:S01]  /*119f0*/  MUFU.EX2 R148, R148 ;  /* 0x0000009400947308 */ /* 0x000fe20000000800 */
[----:B------:R-:W-:Y:S01]  /*11a00*/  HGMMA.64x64x16.F32 R88, R132, gdesc[UR8].tnspB, R88, gsb0 ;  /* 0x40e0000884587df0 */ /* 0x000fe20008000858 */
[----:B------:R-:W-:Y:S01]  /*11a10*/  FMNMX.FTZ R5, R139, R5, !PT ;  /* 0x000000058b057209 */ /* 0x000fe20007810000 */
[--C-:B------:R-:W-:Y:S01]  /*11a20*/  FFMA.FTZ R136, R32, UR41, -R71.reuse ;  /* 0x0000002920887c23 */ /* 0x100fe20008010847 */
[----:B------:R-:W-:Y:S01]  /*11a30*/  R2UR UR10, R20 ;  /* 0x00000000140a72ca */ /* 0x000fe200000e0000 */
[--C-:B------:R-:W-:Y:S01]  /*11a40*/  FFMA.FTZ R32, R43, UR41, -R71.reuse ;  /* 0x000000292b207c23 */ /* 0x100fe20008010847 */
[----:B------:R-:W-:Y:S01]  /*11a50*/  FMNMX.FTZ R5, R151, R5, !PT ;  /* 0x0000000597057209 */ /* 0x000fe20007810000 */
[--C-:B------:R-:W-:Y:S01]  /*11a60*/  FFMA.FTZ R43, R52, UR41, -R71.reuse ;  /* 0x00000029342b7c23 */ /* 0x100fe20008010847 */
[----:B------:R-:W-:Y:S01]  /*11a70*/  R2UR UR11, R21 ;  /* 0x00000000150b72ca */ /* 0x000fe200000e0000 */
[----:B------:R-:W-:Y:S01]  /*11a80*/  IMAD.MOV.U32 R21, RZ, RZ, 0x40000040 ;  /* 0x40000040ff157424 */ /* 0x000fe200078e00ff */
[----:B------:R-:W-:Y:S01]  /*11a90*/  FMNMX.FTZ R5, R149, R5, !PT ;  /* 0x0000000595057209 */ /* 0x000fe20007810000 */
[----:B------:R-:W5:Y:S01]  /*11aa0*/  MUFU.EX2 R14, R14 ;  /* 0x0000000e000e7308 */ /* 0x000f620000000800 */
[--C-:B------:R-:W-:Y:S01]  /*11ab0*/  FFMA.FTZ R140, R28, UR41, -R71.reuse ;  /* 0x000000291c8c7c23 */ /* 0x100fe20008010847 */
[--C-:B------:R-:W-:Y:S01]  /*11ac0*/  FFMA.FTZ R28, R33, UR41, -R71.reuse ;  /* 0x00000029211c7c23 */ /* 0x100fe20008010847 */
[----:B------:R-:W-:Y:S01]  /*11ad0*/  FMNMX.FTZ R5, R147, R5, !PT ;  /* 0x0000000593057209 */ /* 0x000fe20007810000 */
[--C-:B------:R-:W-:Y:S01]  /*11ae0*/  FFMA.FTZ R33, R46, UR41, -R71.reuse ;  /* 0x000000292e217c23 */ /* 0x100fe20008010847 */
[--C-:B------:R-:W-:Y:S01]  /*11af0*/  FFMA.FTZ R46, R54, UR41, -R71.reuse ;  /* 0x00000029362e7c23 */ /* 0x100fe20008010847 */
[--C-:B------:R-:W-:Y:S01]  /*11b00*/  FFMA.FTZ R142, R30, UR41, -R71.reuse ;  /* 0x000000291e8e7c23 */ /* 0x100fe20008010847 */
[----:B------:R-:W-:Y:S01]  /*11b10*/  FMNMX.FTZ R5, R145, R5, !PT ;  /* 0x0000000591057209 */ /* 0x000fe20007810000 */
[----:B------:R-:W-:Y:S01]  /*11b20*/  MUFU.EX2 R11, R11 ;  /* 0x0000000b000b7308 */ /* 0x000fe20000000800 */
[--C-:B------:R-:W-:Y:S01]  /*11b30*/  FFMA.FTZ R30, R45, UR41, -R71.reuse ;  /* 0x000000292d1e7c23 */ /* 0x100fe20008010847 */
[--C-:B------:R-:W-:Y:S01]  /*11b40*/  FFMA.FTZ R45, R53, UR41, -R71.reuse ;  /* 0x00000029352d7c23 */ /* 0x100fe20008010847 */
[----:B------:R-:W-:Y:S01]  /*11b50*/  FMNMX.FTZ R5, R143, R5, !PT ;  /* 0x000000058f057209 */ /* 0x000fe20007810000 */
[--C-:B------:R-:W-:Y:S01]  /*11b60*/  FFMA.FTZ R55, R55, UR41, -R71.reuse ;  /* 0x0000002937377c23 */ /* 0x100fe20008010847 */
[--C-:B------:R-:W-:Y:S01]  /*11b70*/  FFMA.FTZ R138, R34, UR41, -R71.reuse ;  /* 0x00000029228a7c23 */ /* 0x100fe20008010847 */
[----:B------:R-:W-:Y:S01]  /*11b80*/  FFMA.FTZ R34, R47, UR41, -R71 ;  /* 0x000000292f227c23 */ /* 0x000fe20008010847 */
[----:B------:R-:W-:Y:S01]  /*11b90*/  FMNMX.FTZ R5, R141, R5, !PT ;  /* 0x000000058d057209 */ /* 0x000fe20007810000 */
[----:B------:R-:W-:Y:S08]  /*11ba0*/  MUFU.EX2 R150, R150 ;  /* 0x0000009600967308 */ /* 0x000ff00000000800 */
[----:B------:R-:W-:Y:S01]  /*11bb0*/  MUFU.EX2 R70, R70 ;  /* 0x0000004600467308 */ /* 0x000fe20000000800 */
[----:B------:R-:W-:-:S07]  /*11bc0*/  FMNMX.FTZ R5, R36, R5, !PT ;  /* 0x0000000524057209 */ /* 0x000fce0007810000 */
[----:B------:R-:W-:Y:S01]  /*11bd0*/  MUFU.EX2 R144, R144 ;  /* 0x0000009000907308 */ /* 0x000fe20000000800 */
[----:B------:R-:W-:-:S07]  /*11be0*/  FMNMX.FTZ R5, R37, R5, !PT ;  /* 0x0000000525057209 */ /* 0x000fce0007810000 */
[----:B------:R-:W-:Y:S01]  /*11bf0*/  MUFU.EX2 R24, R24 ;  /* 0x0000001800187308 */ /* 0x000fe20000000800 */
[----:B------:R-:W-:-:S07]  /*11c00*/  FMNMX.FTZ R5, R39, R5, !PT ;  /* 0x0000000527057209 */ /* 0x000fce0007810000 */
[----:B------:R-:W-:Y:S01]  /*11c10*/  MUFU.EX2 R146, R146 ;  /* 0x0000009200927308 */ /* 0x000fe20000000800 */
[----:B0-----:R-:W-:-:S07]  /*11c20*/  FMNMX.FTZ R5, R41, R5, !PT ;  /* 0x0000000529057209 */ /* 0x001fce0007810000 */
[----:B------:R-:W-:Y:S01]  /*11c30*/  MUFU.EX2 R26, R26 ;  /* 0x0000001a001a7308 */ /* 0x000fe20000000800 */
[----:B-1----:R-:W-:-:S07]  /*11c40*/  FMNMX.FTZ R5, R44, R5, !PT ;  /* 0x000000052c057209 */ /* 0x002fce0007810000 */
[----:B------:R-:W-:Y:S01]  /*11c50*/  MUFU.EX2 R27, R27 ;  /* 0x0000001b001b7308 */ /* 0x000fe20000000800 */
[----:B------:R-:W-:Y:S01]  /*11c60*/  FMNMX.FTZ R5, R57, R5, !PT ;  /* 0x0000000539057209 */ /* 0x000fe20007810000 */
[----:B------:R-:W-:-:S03]  /*11c70*/  WARPGROUP.DEPBAR.LE gsb0, 0x0 ;  /* 0x00008000000079c5 */ /* 0x000fc60000010000 */
[----:B--2---:R-:W-:Y:S01]  /*11c80*/  FMNMX.FTZ R5, R58, R5, !PT ;  /* 0x000000053a057209 */ /* 0x004fe20007810000 */
[----:B------:R-:W-:Y:S01]  /*11c90*/  WARPGROUP.ARRIVE ;  /* 0x00000000000079c5 */ /* 0x000fe20000000000 */
[--C-:B------:R-:W-:Y:S01]  /*11ca0*/  FFMA.FTZ R134, R42, UR41, -R71.reuse ;  /* 0x000000292a867c23 */ /* 0x100fe20008010847 */
[--C-:B------:R-:W-:Y:S01]  /*11cb0*/  FFMA.FTZ R42, R51, UR41, -R71.reuse ;  /* 0x00000029332a7c23 */ /* 0x100fe20008010847 */
[----:B---3--:R-:W-:Y:S01]  /*11cc0*/  FMNMX.FTZ R5, R59, R5, !PT ;  /* 0x000000053b057209 */ /* 0x008fe20007810000 */
[--C-:B------:R-:W-:Y:S01]  /*11cd0*/  FFMA.FTZ R132, R38, UR41, -R71.reuse ;  /* 0x0000002926847c23 */ /* 0x100fe20008010847 */
[--C-:B------:R-:W-:Y:S01]  /*11ce0*/  FFMA.FTZ R38, R49, UR41, -R71.reuse ;  /* 0x0000002931267c23 */ /* 0x100fe20008010847 */
[----:B------:R-:W-:Y:S01]  /*11cf0*/  HGMMA.64x64x16.F32 R88, R128, gdesc[UR8].tnspB, R88, gsb0 ;  /* 0x40e0000880587df0 */ /* 0x000fe20008000858 */
[----:B----4-:R-:W-:Y:S01]  /*11d00*/  FMNMX.FTZ R5, R60, R5, !PT ;  /* 0x000000053c057209 */ /* 0x010fe20007810000 */
[----:B-----5:R-:W-:Y:S01]  /*11d10*/  FFMA.FTZ R4, R14, R4, R148 ;  /* 0x000000040e047223 */ /* 0x020fe20000010094 */
[----:B------:R-:W-:Y:S01]  /*11d20*/  R2UR UR11, R21 ;  /* 0x00000000150b72ca */ /* 0x000fe200000e0000 */
[----:B------:R-:W-:Y:S01]  /*11d30*/  IMAD.MOV.U32 R21, RZ, RZ, 0x40000040 ;  /* 0x40000040ff157424 */ /* 0x000fe200078e00ff */
[----:B------:R-:W-:Y:S01]  /*11d40*/  FMNMX.FTZ R5, R61, R5, !PT ;  /* 0x000000053d057209 */ /* 0x000fe20007810000 */
[----:B------:R-:W-:Y:S01]  /*11d50*/  FFMA.FTZ R47, R56, UR41, -R71 ;  /* 0x00000029382f7c23 */ /* 0x000fe20008010847 */
[----:B------:R-:W-:Y:S02]  /*11d60*/  MUFU.EX2 R140, R140 ;  /* 0x0000008c008c7308 */ /* 0x000fe40000000800 */
[----:B------:R-:W-:-:S04]  /*11d70*/  FMNMX.FTZ R5, R62, R5, !PT ;  /* 0x000000053e057209 */ /* 0x000fc80007810000 */
[----:B------:R-:W-:Y:S02]  /*11d80*/  FMNMX.FTZ R5, R63, R5, !PT ;  /* 0x000000053f057209 */ /* 0x000fe40007810000 */
        /* <DEDUP_REMOVED lines=9> */
[----:B------:R-:W-:Y:S03]  /*11e20*/  MUFU.EX2 R28, R28 ;  /* 0x0000001c001c7308 */ /* 0x000fe60000000800 */
[----:B------:R-:W0:Y:S05]  /*11e30*/  SHFL.BFLY PT, R40, R5, 0x2, 0x1f ;  /* 0x0c401f0005287f89 */ /* 0x000e2a00000e0000 */
[----:B------:R-:W-:Y:S08]  /*11e40*/  MUFU.EX2 R138, R138 ;  /* 0x0000008a008a7308 */ /* 0x000ff00000000800 */
[----:B------:R-:W-:Y:S08]  /*11e50*/  MUFU.EX2 R29, R29 ;  /* 0x0000001d001d7308 */ /* 0x000ff00000000800 */
[----:B------:R-:W-:Y:S01]  /*11e60*/  MUFU.EX2 R132, R132 ;  /* 0x0000008400847308 */ /* 0x000fe20000000800 */
[----:B0-----:R-:W-:Y:S01]  /*11e70*/  FMNMX.FTZ R5, R5, R40, !PT ;  /* 0x0000002805057209 */ /* 0x001fe20007810000 */
[----:B------:R-:W-:-:S04]  /*11e80*/  FFMA.FTZ R40, R50, UR41, -R71 ;  /* 0x0000002932287c23 */ /* 0x000fc80008010847 */
[----:B------:R-:W0:Y:S02]  /*11e90*/  SHFL.BFLY PT, R20, R5, 0x1, 0x1f ;  /* 0x0c201f0005147f89 */ /* 0x000e2400000e0000 */
[----:B------:R-:W-:Y:S01]  /*11ea0*/  MUFU.EX2 R31, R31 ;  /* 0x0000001f001f7308 */ /* 0x000fe20000000800 */
[----:B------:R-:W-:Y:S02]  /*11eb0*/  WARPGROUP.DEPBAR.LE gsb0, 0x0 ;  /* 0x00008000000079c5 */ /* 0x000fe40000010000 */
[----:B------:R-:W-:-:S05]  /*11ec0*/  WARPGROUP.ARRIVE ;  /* 0x00000000000079c5 */ /* 0x000fca0000000000 */
[----:B------:R-:W-:Y:S08]  /*11ed0*/  MUFU.EX2 R134, R134 ;  /* 0x0000008600867308 */ /* 0x000ff00000000800 */
[----:B------:R-:W-:Y:S01]  /*11ee0*/  MUFU.EX2 R32, R32 ;  /* 0x0000002000207308 */ /* 0x000fe20000000800 */
[----:B0-----:R-:W-:-:S07]  /*11ef0*/  FMNMX.FTZ R5, R5, R20, !PT ;  /* 0x0000001405057209 */ /* 0x001fce0007810000 */
[----:B------:R-:W-:Y:S01]  /*11f00*/  MUFU.EX2 R30, R30 ;  /* 0x0000001e001e7308 */ /* 0x000fe20000000800 */
[C---:B------:R-:W-:Y:S01]  /*11f10*/  FMUL.FTZ R50, R5.reuse, UR41 ;  /* 0x0000002905327c20 */ /* 0x040fe20008410000 */
[----:B------:R-:W-:-:S03]  /*11f20*/  FADD.FTZ R20, -R5, R13 ;  /* 0x0000000d05147221 */ /* 0x000fc60000010100 */
[--C-:B------:R-:W-:Y:S01]  /*11f30*/  FFMA.FTZ R133, R39, UR41, -R50.reuse ;  /* 0x0000002927857c23 */ /* 0x100fe20008010832 */
[----:B------:R-:W-:Y:S01]  /*11f40*/  FMUL.FTZ R20, R20, UR41 ;  /* 0x0000002914147c20 */ /* 0x000fe20008410000 */
[----:B------:R-:W2:Y:S01]  /*11f50*/  LDL R39, [R1+0x40] ;  /* 0x0000400001277983 */ /* 0x000ea20000100800 */
[--C-:B------:R-:W-:Y:S01]  /*11f60*/  FFMA.FTZ R51, R80, UR41, -R50.reuse ;  /* 0x0000002950337c23 */ /* 0x100fe20008010832 */
[--C-:B------:R-:W-:Y:S01]  /*11f70*/  FFMA.FTZ R49, R81, UR41, -R50.reuse ;  /* 0x0000002951317c23 */ /* 0x100fe20008010832 */
[----:B------:R0:W-:Y:S01]  /*11f80*/  MUFU.EX2 R48, R20 ;  /* 0x0000001400307308 */ /* 0x0001e20000000800 */
[----:B------:R-:W1:Y:S01]  /*11f90*/  S2R R80, SR_TID.X ;  /* 0x0000000000507919 */ /* 0x000e620000002100 */
[--C-:B------:R-:W-:Y:S01]  /*11fa0*/  FFMA.FTZ R52, R77, UR41, -R50.reuse ;  /* 0x000000294d347c23 */ /* 0x100fe20008010832 */
[--C-:B------:R-:W-:Y:S01]  /*11fb0*/  FFMA.FTZ R54, R76, UR41, -R50.reuse ;  /* 0x000000294c367c23 */ /* 0x100fe20008010832 */
[--C-:B------:R-:W-:Y:S01]  /*11fc0*/  FFMA.FTZ R53, R73, UR41, -R50.reuse ;  /* 0x0000002949357c23 */ /* 0x100fe20008010832 */
[--C-:B------:R-:W-:Y:S01]  /*11fd0*/  FFMA.FTZ R72, R72, UR41, -R50.reuse ;  /* 0x0000002948487c23 */ /* 0x100fe20008010832 */
[--C-:B------:R-:W-:Y:S01]  /*11fe0*/  FFMA.FTZ R76, R139, UR41, -R50.reuse ;  /* 0x000000298b4c7c23 */ /* 0x100fe20008010832 */
[----:B------:R-:W-:Y:S01]  /*11ff0*/  FFMA.FTZ R139, R36, UR41, -R50 ;  /* 0x00000029248b7c23 */ /* 0x000fe20008010832 */
[----:B------:R-:W3:Y:S01]  /*12000*/  MUFU.EX2 R49, R49 ;  /* 0x0000003100317308 */ /* 0x000ee20000000800 */
[----:B0-----:R-:W-:-:S02]  /*12010*/  VIADD R20, R10, 0x300 ;  /* 0x000003000a147836 */ /* 0x001fc40000000000 */
[--C-:B------:R-:W-:Y:S01]  /*12020*/  FFMA.FTZ R56, R151, UR41, -R50.reuse ;  /* 0x0000002997387c23 */ /* 0x100fe20008010832 */
[--C-:B------:R-:W-:Y:S01]  /*12030*/  FFMA.FTZ R73, R149, UR41, -R50.reuse ;  /* 0x0000002995497c23 */ /* 0x100fe20008010832 */
[--C-:B------:R-:W-:Y:S01]  /*12040*/  FFMA.FTZ R71, R147, UR41, -R50.reuse ;  /* 0x0000002993477c23 */ /* 0x100fe20008010832 */
[--C-:B------:R-:W-:Y:S01]  /*12050*/  FFMA.FTZ R74, R145, UR41, -R50.reuse ;  /* 0x00000029914a7c23 */ /* 0x100fe20008010832 */
[----:B------:R-:W-:Y:S01]  /*12060*/  R2UR UR10, R20 ;  /* 0x00000000140a72ca */ /* 0x000fe200000e0000 */
[----:B------:R-:W-:Y:S01]  /*12070*/  VIADD R20, R10, 0x380 ;  /* 0x000003800a147836 */ /* 0x000fe20000000000 */
[----:B------:R-:W0:Y:S01]  /*12080*/  MUFU.EX2 R51, R51 ;  /* 0x0000003300337308 */ /* 0x000e220000000800 */
[--C-:B------:R-:W-:Y:S01]  /*12090*/  FFMA.FTZ R10, R37, UR41, -R50.reuse ;  /* 0x00000029250a7c23 */ /* 0x100fe20008010832 */
[----:B------:R-:W-:-:S06]  /*120a0*/  FFMA.FTZ R75, R141, UR41, -R50 ;  /* 0x000000298d4b7c23 */ /* 0x000fcc0008010832 */
[----:B------:R-:W4:Y:S03]  /*120b0*/  MUFU.EX2 R52, R52 ;  /* 0x0000003400347308 */ /* 0x000f260000000800 */
[----:B------:R-:W-:Y:S01]  /*120c0*/  HGMMA.64x64x16.F32 R88, R124, gdesc[UR8].tnspB, R88, gsb0 ;  /* 0x40e000087c587df0 */ /* 0x000fe20008000858 */
[----:B------:R-:W-:Y:S02]  /*120d0*/  R2UR UR10, R20 ;  /* 0x00000000140a72ca */ /* 0x000fe400000e0000 */
[----:B------:R-:W-:Y:S01]  /*120e0*/  R2UR UR11, R21 ;  /* 0x00000000150b72ca */ /* 0x000fe200000e0000 */
[----:B------:R-:W-:Y:S01]  /*120f0*/  @!P1 IMAD R21, R16, 0x8, R2 ;  /* 0x0000000810159824 */ /* 0x000fe200078e0202 */
[----:B------:R-:W5:Y:S01]  /*12100*/  MUFU.EX2 R54, R54 ;  /* 0x0000003600367308 */ /* 0x000f620000000800 */
[----:B-1----:R-:W-:Y:S02]  /*12110*/  SHF.R.U32.HI R77, RZ, 0x7, R80 ;  /* 0x00000007ff4d7819 */ /* 0x002fe40000011650 */
[----:B------:R-:W-:Y:S01]  /*12120*/  ISETP.GE.U32.AND P2, PT, R80, 0x180, PT ;  /* 0x000001805000780c */ /* 0x000fe20003f46070 */
[----:B------:R-:W-:Y:S01]  /*12130*/  @!P1 VIADD R21, R21, 0x16840 ;  /* 0x0001684015159836 */ /* 0x000fe20000000000 */
[----:B------:R-:W-:Y:S01]  /*12140*/  IADD3 R20, R77, 0x9, RZ ;  /* 0x000000094d147810 */ /* 0x000fe20007ffe0ff */
[----:B---3--:R-:W-:-:S02]  /*12150*/  FFMA.FTZ R36, R48, R3, R49 ;  /* 0x0000000330247223 */ /* 0x008fc40000010031 */
[----:B------:R-:W1:Y:S08]  /*12160*/  MUFU.EX2 R53, R53 ;  /* 0x0000003500357308 */ /* 0x000e700000000800 */
[----:B------:R3:W-:Y:S08]  /*12170*/  MUFU.EX2 R13, R55 ;  /* 0x00000037000d7308 */ /* 0x0007f00000000800 */
[----:B------:R-:W1:Y:S08]  /*12180*/  MUFU.EX2 R72, R72 ;  /* 0x0000004800487308 */ /* 0x000e700000000800 */
[----:B------:R-:W-:Y:S08]  /*12190*/  MUFU.EX2 R76, R76 ;  /* 0x0000004c004c7308 */ /* 0x000ff00000000800 */
[----:B------:R-:W-:Y:S08]  /*121a0*/  MUFU.EX2 R56, R56 ;  /* 0x0000003800387308 */ /* 0x000ff00000000800 */
[----:B------:R-:W-:Y:S08]  /*121b0*/  MUFU.EX2 R73, R73 ;  /* 0x0000004900497308 */ /* 0x000ff00000000800 */
[----:B------:R-:W-:Y:S01]  /*121c0*/  MUFU.EX2 R71, R71 ;  /* 0x0000004700477308 */ /* 0x000fe20000000800 */
[----:B------:R-:W-:-:S07]  /*121d0*/  FFMA.FTZ R135, R44, UR41, -R50 ;  /* 0x000000292c877c23 */ /* 0x000fce0008010832 */
[----:B------:R-:W-:Y:S08]  /*121e0*/  MUFU.EX2 R74, R74 ;  /* 0x0000004a004a7308 */ /* 0x000ff00000000800 */
[----:B------:R-:W-:Y:S01]  /*121f0*/  MUFU.EX2 R75, R75 ;  /* 0x0000004b004b7308 */ /* 0x000fe20000000800 */
[----:B------:R-:W-:Y:S02]  /*12200*/  WARPGROUP.DEPBAR.LE gsb0, 0x0 ;  /* 0x00008000000079c5 */ /* 0x000fe40000010000 */
[----:B------:R-:W-:Y:S01]  /*12210*/  WARPGROUP.ARRIVE ;  /* 0x00000000000079c5 */ /* 0x000fe20000000000 */
[----:B------:R-:W-:Y:S01]  /*12220*/  SEL R37, R20, 0x9, !P2 ;  /* 0x0000000914257807 */ /* 0x000fe20005000000 */
[----:B---3--:R-:W-:Y:S01]  /*12230*/  FFMA.FTZ R55, R137, UR41, -R50 ;  /* 0x0000002989377c23 */ /* 0x008fe20008010832 */
[----:B------:R-:W-:Y:S01]  /*12240*/  @!P1 PRMT R21, RZ, 0x654, R21 ;  /* 0x00000654ff159816 */ /* 0x000fe20000000015 */
[----:B------:R-:W-:Y:S01]  /*12250*/  FADD.FTZ R3, R11, R4 ;  /* 0x000000040b037221 */ /* 0x000fe20000010000 */
[--C-:B------:R-:W-:Y:S01]  /*12260*/  FFMA.FTZ R137, R143, UR41, -R50.reuse ;  /* 0x000000298f897c23 */ /* 0x100fe20008010832 */
[----:B------:R-:W-:Y:S01]  /*12270*/  HGMMA.64x64x16.F32 R88, R120, gdesc[UR8].tnspB, R88, gsb0 ;  /* 0x40e0000878587df0 */ /* 0x000fe20008000858 */
[----:B------:R-:W-:Y:S08]  /*12280*/  MUFU.EX2 R139, R139 ;  /* 0x0000008b008b7308 */ /* 0x000ff00000000800 */
[----:B------:R-:W3:Y:S08]  /*12290*/  MUFU.EX2 R55, R55 ;  /* 0x0000003700377308 */ /* 0x000ef00000000800 */
[----:B------:R-:W3:Y:S01]  /*122a0*/  MUFU.EX2 R137, R137 ;  /* 0x0000008900897308 */ /* 0x000ee20000000800 */
[----:B------:R-:W-:-:S07]  /*122b0*/  FFMA.FTZ R41, R41, UR41, -R50 ;  /* 0x0000002929297c23 */ /* 0x000fce0008010832 */
[----:B------:R-:W3:Y:S08]  /*122c0*/  MUFU.EX2 R10, R10 ;  /* 0x0000000a000a7308 */ /* 0x000ef00000000800 */
[----:B------:R-:W3:Y:S08]  /*122d0*/  MUFU.EX2 R133, R133 ;  /* 0x0000008500857308 */ /* 0x000ef00000000800 */
[----:B------:R-:W-:Y:S08]  /*122e0*/  MUFU.EX2 R33, R33 ;  /* 0x0000002100217308 */ /* 0x000ff00000000800 */
[----:B------:R-:W-:Y:S08]  /*122f0*/  MUFU.EX2 R34, R34 ;  /* 0x0000002200227308 */ /* 0x000ff00000000800 */
[----:B------:R-:W-:Y:S01]  /*12300*/  MUFU.EX2 R35, R35 ;  /* 0x0000002300237308 */ /* 0x000fe20000000800 */
[----:B------:R-:W-:-:S07]  /*12310*/  F2FP.F16.F32.PACK_AB R148, R11, R148 ;  /* 0x000000940b94723e */ /* 0x000fce00000000ff */
[----:B------:R-:W-:Y:S08]  /*12320*/  MUFU.EX2 R38, R38 ;  /* 0x0000002600267308 */ /* 0x000ff00000000800 */
[----:B------:R-:W-:Y:S01]  /*12330*/  MUFU.EX2 R40, R40 ;  /* 0x0000002800287308 */ /* 0x000fe20000000800 */
[----:B------:R-:W-:Y:S02]  /*12340*/  WARPGROUP.DEPBAR.LE gsb0, 0x0 ;  /* 0x00008000000079c5 */ /* 0x000fe40000010000 */
[----:B------:R3:W-:Y:S06]  /*12350*/  BAR.ARV R37, 0x100 ;  /* 0x000400250000751d */ /* 0x0007ec0000002000 */
[----:B------:R0:W-:Y:S01]  /*12360*/  @!P1 SYNCS.ARRIVE.TRANS64.RED.A1T0 RZ, [R21+URZ], RZ ;  /* 0x000000ff15ff99a7 */ /* 0x0001e2000810043f */
[----:B------:R-:W-:Y:S01]  /*12370*/  MUFU.EX2 R42, R42 ;  /* 0x0000002a002a7308 */ /* 0x000fe20000000800 */
[----:B0-----:R-:W-:-:S02]  /*12380*/  @!P1 IMAD R21, R15, 0x8, R2 ;  /* 0x000000080f159824 */ /* 0x001fc400078e0202 */
[----:B------:R-:W-:-:S05]  /*12390*/  FADD.FTZ R15, R51, R36 ;  /* 0x00000024330f7221 */ /* 0x000fca0000010000 */
[----:B------:R-:W-:Y:S01]  /*123a0*/  MUFU.EX2 R43, R43 ;  /* 0x0000002b002b7308 */ /* 0x000fe20000000800 */
[----:B------:R-:W-:Y:S02]  /*123b0*/  @!P1 VIADD R4, R21, 0x16860 ;  /* 0x0001686015049836 */ /* 0x000fe40000000000 */
[----:B------:R-:W-:Y:S01]  /*123c0*/  FADD.FTZ R21, R150, R3 ;  /* 0x0000000396157221 */ /* 0x000fe20000010000 */
[----:B----4-:R-:W-:Y:S02]  /*123d0*/  FADD.FTZ R15, R52, R15 ;  /* 0x0000000f340f7221 */ /* 0x010fe40000010000 */
[----:B------:R-:W-:Y:S01]  /*123e0*/  @!P1 PRMT R36, RZ, 0x654, R4 ;  /* 0x00000654ff249816 */ /* 0x000fe20000000004 */
[----:B------:R-:W-:Y:S01]  /*123f0*/  FADD.FTZ R21, R70, R21 ;  /* 0x0000001546157221 */ /* 0x000fe20000010000 */
[----:B-----5:R-:W-:Y:S01]  /*12400*/  FADD.FTZ R4, R54, R15 ;  /* 0x0000000f36047221 */ /* 0x020fe20000010000 */
[----:B------:R-:W-:Y:S01]  /*12410*/  MUFU.EX2 R45, R45 ;  /* 0x0000002d002d7308 */ /* 0x000fe20000000800 */
[----:B------:R0:W-:Y:S01]  /*12420*/  @!P1 SYNCS.ARRIVE.TRANS64.RED.A1T0 RZ, [R36+URZ], RZ ;  /* 0x000000ff24ff99a7 */ /* 0x0001e2000810043f */
[----:B------:R-:W-:Y:S01]  /*12430*/  FADD.FTZ R21, R144, R21 ;  /* 0x0000001590157221 */ /* 0x000fe20000010000 */
[----:B-1----:R-:W-:-:S03]  /*12440*/  FADD.FTZ R15, R53, R4 ;  /* 0x00000004350f7221 */ /* 0x002fc60000010000 */
[----:B------:R-:W-:Y:S02]  /*12450*/  FADD.FTZ R21, R24, R21 ;  /* 0x0000001518157221 */ /* 0x000fe40000010000 */
[----:B------:R-:W-:Y:S01]  /*12460*/  MUFU.EX2 R46, R46 ;  /* 0x0000002e002e7308 */ /* 0x000fe20000000800 */
[----:B0-----:R-:W-:Y:S01]  /*12470*/  FADD.FTZ R36, R72, R15 ;  /* 0x0000000f48247221 */ /* 0x001fe20000010000 */
[----:B------:R-:W-:-:S03]  /*12480*/  FADD.FTZ R21, R146, R21 ;  /* 0x0000001592157221 */ /* 0x000fc60000010000 */
[----:B---3--:R-:W-:Y:S01]  /*12490*/  FADD.FTZ R37, R55, R36 ;  /* 0x0000002437257221 */ /* 0x008fe20000010000 */
[----:B------:R-:W-:Y:S02]  /*124a0*/  FADD.FTZ R21, R26, R21 ;  /* 0x000000151a157221 */ /* 0x000fe40000010000 */
[----:B------:R-:W-:Y:S01]  /*124b0*/  MUFU.EX2 R47, R47 ;  /* 0x0000002f002f7308 */ /* 0x000fe20000000800 */
[----:B------:R-:W-:Y:S01]  /*124c0*/  FADD.FTZ R37, R76, R37 ;  /* 0x000000254c257221 */ /* 0x000fe20000010000 */
[----:B------:R-:W-:-:S03]  /*124d0*/  FADD.FTZ R36, R140, R21 ;  /* 0x000000158c247221 */ /* 0x000fc60000010000 */
        /* <DEDUP_REMOVED lines=9> */
[----:B------:R-:W0:Y:S01]  /*12570*/  MUFU.EX2 R20, R41 ;  /* 0x0000002900147308 */ /* 0x000e220000000800 */
[----:B------:R-:W-:Y:S01]  /*12580*/  FADD.FTZ R37, R28, R37 ;  /* 0x000000251c257221 */ /* 0x000fe20000010000 */
[----:B------:R-:W-:Y:S01]  /*12590*/  FFMA.FTZ R3, R57, UR41, -R50 ;  /* 0x0000002939037c23 */ /* 0x000fe20008010832 */
[----:B------:R-:W-:Y:S02]  /*125a0*/  FADD.FTZ R36, R75, R36 ;  /* 0x000000244b247221 */ /* 0x000fe40000010000 */
[----:B------:R-:W-:Y:S01]  /*125b0*/  FADD.FTZ R44, R138, R37 ;  /* 0x000000258a2c7221 */ /* 0x000fe20000010000 */
[----:B------:R-:W-:Y:S01]  /*125c0*/  FFMA.FTZ R129, R58, UR41, -R50 ;  /* 0x000000293a817c23 */ /* 0x000fe20008010832 */
[----:B------:R-:W-:Y:S01]  /*125d0*/  FADD.FTZ R21, R139, R36 ;  /* 0x000000248b157221 */ /* 0x000fe20000010000 */
[----:B------:R-:W1:Y:S01]  /*125e0*/  MUFU.EX2 R135, R135 ;  /* 0x0000008700877308 */ /* 0x000e620000000800 */
[----:B------:R-:W-:Y:S01]  /*125f0*/  F2FP.F16.F32.PACK_AB R144, R24, R144 ;  /* 0x000000901890723e */ /* 0x000fe200000000ff */
[----:B------:R-:W-:Y:S01]  /*12600*/  FADD.FTZ R37, R29, R44 ;  /* 0x0000002c1d257221 */ /* 0x000fe20000010000 */
[----:B------:R-:W-:Y:S01]  /*12610*/  FADD.FTZ R24, R10, R21 ;  /* 0x000000150a187221 */ /* 0x000fe20000010000 */
[----:B------:R-:W-:-:S04]  /*12620*/  FFMA.FTZ R4, R59, UR41, -R50 ;  /* 0x000000293b047c23 */ /* 0x000fc80008010832 */
[----:B------:R-:W3:Y:S01]  /*12630*/  MUFU.EX2 R3, R3 ;  /* 0x0000000300037308 */ /* 0x000ee20000000800 */
[----:B------:R-:W-:Y:S01]  /*12640*/  FADD.FTZ R36, R132, R37 ;  /* 0x0000002584247221 */ /* 0x000fe20000010000 */
[----:B------:R-:W-:Y:S01]  /*12650*/  FADD.FTZ R21, R133, R24 ;  /* 0x0000001885157221 */ /* 0x000fe20000010000 */
[----:B------:R-:W-:-:S05]  /*12660*/  FFMA.FTZ R131, R60, UR41, -R50 ;  /* 0x000000293c837c23 */ /* 0x000fca0008010832 */
[----:B------:R-:W4:Y:S01]  /*12670*/  MUFU.EX2 R129, R129 ;  /* 0x0000008100817308 */ /* 0x000f220000000800 */
[----:B------:R-:W-:Y:S01]  /*12680*/  FADD.FTZ R37, R31, R36 ;  /* 0x000000241f257221 */ /* 0x000fe20000010000 */
[----:B0-----:R-:W-:Y:S01]  /*12690*/  FADD.FTZ R24, R20, R21 ;  /* 0x0000001514187221 */ /* 0x001fe20000010000 */
[----:B------:R-:W-:-:S05]  /*126a0*/  FFMA.FTZ R15, R61, UR41, -R50 ;  /* 0x000000293d0f7c23 */ /* 0x000fca0008010832 */
[----:B------:R-:W0:Y:S01]  /*126b0*/  MUFU.EX2 R4, R4 ;  /* 0x0000000400047308 */ /* 0x000e220000000800 */
[----:B------:R-:W-:Y:S01]  /*126c0*/  FADD.FTZ R37, R134, R37 ;  /* 0x0000002586257221 */ /* 0x000fe20000010000 */
[----:B-1----:R-:W-:Y:S01]  /*126d0*/  FADD.FTZ R24, R135, R24 ;  /* 0x0000001887187221 */ /* 0x002fe20000010000 */
[----:B------:R-:W-:-:S05]  /*126e0*/  FFMA.FTZ R125, R62, UR41, -R50 ;  /* 0x000000293e7d7c23 */ /* 0x000fca0008010832 */
[----:B------:R-:W1:Y:S01]  /*126f0*/  MUFU.EX2 R131, R131 ;  /* 0x0000008300837308 */ /* 0x000e620000000800 */
[----:B------:R-:W-:Y:S01]  /*12700*/  FADD.FTZ R37, R32, R37 ;  /* 0x0000002520257221 */ /* 0x000fe20000010000 */
[----:B---3--:R-:W-:Y:S01]  /*12710*/  FADD.FTZ R24, R3, R24 ;  /* 0x0000001803187221 */ /* 0x008fe20000010000 */
[----:B------:R-:W-:Y:S01]  /*12720*/  F2FP.F16.F32.PACK_AB R146, R26, R146 ;  /* 0x000000921a92723e */ /* 0x000fe200000000ff */
[----:B------:R-:W-:-:S04]  /*12730*/  FFMA.FTZ R63, R63, UR41, -R50 ;  /* 0x000000293f3f7c23 */ /* 0x000fc80008010832 */
[----:B------:R-:W3:Y:S01]  /*12740*/  MUFU.EX2 R15, R15 ;  /* 0x0000000f000f7308 */ /* 0x000ee20000000800 */
[----:B------:R-:W-:Y:S01]  /*12750*/  FADD.FTZ R26, R30, R37 ;  /* 0x000000251e1a7221 */ /* 0x000fe20000010000 */
[----:B----4-:R-:W-:Y:S01]  /*12760*/  FADD.FTZ R21, R129, R24 ;  /* 0x0000001881157221 */ /* 0x010fe20000010000 */
[----:B------:R-:W-:Y:S01]  /*12770*/  FFMA.FTZ R64, R64, UR41, -R50 ;  /* 0x0000002940407c23 */ /* 0x000fe20008010832 */
[----:B------:R-:W-:-:S04]  /*12780*/  F2FP.F16.F32.PACK_AB R142, R25, R142 ;  /* 0x0000008e198e723e */ /* 0x000fc800000000ff */
        /* <DEDUP_REMOVED lines=11> */
[----:B------:R-:W-:-:S05]  /*12840*/  FFMA.FTZ R67, R67, UR41, -R50 ;  /* 0x0000002943437c23 */ /* 0x000fca0008010832 */
        /* <DEDUP_REMOVED lines=8> */
[----:B------:R-:W-:Y:S01]  /*128d0*/  FFMA.FTZ R50, R69, UR41, -R50 ;  /* 0x0000002945327c23 */ /* 0x000fe20008010832 */
[----:B------:R-:W-:-:S04]  /*128e0*/  F2FP.F16.F32.PACK_AB R139, R10, R139 ;  /* 0x0000008b0a8b723e */ /* 0x000fc800000000ff */
[----:B------:R-:W0:Y:S01]  /*128f0*/  MUFU.EX2 R67, R67 ;  /* 0x0000004300437308 */ /* 0x000e220000000800 */
[----:B------:R-:W-:Y:S01]  /*12900*/  FADD.FTZ R10, R42, R21 ;  /* 0x000000152a0a7221 */ /* 0x000fe20000010000 */
[----:B------:R-:W-:Y:S01]  /*12910*/  F2FP.F16.F32.PACK_AB R129, R4, R129 ;  /* 0x000000810481723e */ /* 0x000fe200000000ff */
[----:B-1----:R-:W-:-:S05]  /*12920*/  FADD.FTZ R4, R64, R3 ;  /* 0x0000000340047221 */ /* 0x002fca0000010000 */
[----:B------:R-:W1:Y:S01]  /*12930*/  MUFU.EX2 R123, R68 ;  /* 0x00000044007b7308 */ /* 0x000e620000000800 */
[----:B------:R-:W-:Y:S01]  /*12940*/  FADD.FTZ R10, R43, R10 ;  /* 0x0000000a2b0a7221 */ /* 0x000fe20000010000 */
[----:B---3--:R-:W-:Y:S01]  /*12950*/  FADD.FTZ R3, R65, R4 ;  /* 0x0000000441037221 */ /* 0x008fe20000010000 */
[----:B--2---:R-:W-:Y:S02]  /*12960*/  ISETP.GT.AND P2, PT, R0, R39, PT ;  /* 0x000000270000720c */ /* 0x004fe40003f44270 */
[----:B------:R-:W-:-:S03]  /*12970*/  F2FP.F16.F32.PACK_AB R131, R15, R131 ;  /* 0x000000830f83723e */ /* 0x000fc600000000ff */
[----:B------:R-:W2:Y:S01]  /*12980*/  MUFU.EX2 R50, R50 ;  /* 0x0000003200327308 */ /* 0x000ea20000000800 */
[----:B------:R-:W-:Y:S01]  /*12990*/  FADD.FTZ R15, R45, R10 ;  /* 0x0000000a2d0f7221 */ /* 0x000fe20000010000 */
[----:B----4-:R-:W-:-:S03]  /*129a0*/  FADD.FTZ R4, R66, R3 ;  /* 0x0000000342047221 */ /* 0x010fc60000010000 */
[----:B------:R-:W-:Y:S01]  /*129b0*/  FADD.FTZ R10, R46, R15 ;  /* 0x0000000f2e0a7221 */ /* 0x000fe20000010000 */
[----:B0-----:R-:W-:-:S03]  /*129c0*/  FADD.FTZ R4, R67, R4 ;  /* 0x0000000443047221 */ /* 0x001fc60000010000 */
[----:B------:R-:W-:Y:S01]  /*129d0*/  FADD.FTZ R10, R47, R10 ;  /* 0x0000000a2f0a7221 */ /* 0x000fe20000010000 */
[----:B-1----:R-:W-:Y:S01]  /*129e0*/  FADD.FTZ R3, R123, R4 ;  /* 0x000000047b037221 */ /* 0x002fe20000010000 */
[C---:B------:R-:W-:Y:S01]  /*129f0*/  F2FP.F16.F32.PACK_AB R122, R13.reuse, R47 ;  /* 0x0000002f0d7a723e */ /* 0x040fe200000000ff */
[-C--:B------:R-:W-:Y:S01]  /*12a00*/  FMUL.FTZ R88, R88, R14.reuse ;  /* 0x0000000e58587220 */ /* 0x080fe20000410000 */
        /* <DEDUP_REMOVED lines=17> */
[----:B--2---:R-:W-:Y:S01]  /*12b20*/  FADD.FTZ R3, R50, R3 ;  /* 0x0000000332037221 */ /* 0x004fe20000010000 */
[----:B------:R-:W-:Y:S01]  /*12b30*/  F2FP.F16.F32.PACK_AB R149, R51, R49 ;  /* 0x000000313395723e */ /* 0x000fe200000000ff */
[----:B------:R-:W-:Y:S01]  /*12b40*/  VIADD R0, R0, 0xffffffff ;  /* 0xffffffff00007836 */ /* 0x000fe20000000000 */
[----:B------:R-:W-:Y:S01]  /*12b50*/  F2FP.F16.F32.PACK_AB R151, R54, R52 ;  /* 0x000000343697723e */ /* 0x000fe200000000ff */
[-C--:B------:R-:W-:Y:S01]  /*12b60*/  FMUL.FTZ R90, R90, R48.reuse ;  /* 0x000000305a5a7220 */ /* 0x080fe20000410000 */
[----:B------:R-:W-:Y:S01]  /*12b70*/  F2FP.F16.F32.PACK_AB R145, R72, R53 ;  /* 0x000000354891723e */ /* 0x000fe200000000ff */
[-C--:B------:R-:W-:Y:S01]  /*12b80*/  FMUL.FTZ R91, R91, R48.reuse ;  /* 0x000000305b5b7220 */ /* 0x080fe20000410000 */
[----:B------:R-:W-:Y:S01]  /*12b90*/  F2FP.F16.F32.PACK_AB R147, R76, R55 ;  /* 0x000000374c93723e */ /* 0x000fe200000000ff */
[----:B------:R-:W-:Y:S01]  /*12ba0*/  FMUL.FTZ R94, R94, R48 ;  /* 0x000000305e5e7220 */ /* 0x000fe20000410000 */
[----:B------:R-:W-:Y:S01]  /*12bb0*/  F2FP.F16.F32.PACK_AB R140, R27, R140 ;  /* 0x0000008c1b8c723e */ /* 0x000fe200000000ff */
[----:B------:R-:W-:Y:S01]  /*12bc0*/  FMUL.FTZ R95, R95, R48 ;  /* 0x000000305f5f7220 */ /* 0x000fe20000410000 */
[----:B------:R-:W-:Y:S01]  /*12bd0*/  F2FP.F16.F32.PACK_AB R141, R73, R56 ;  /* 0x00000038498d723e */ /* 0x000fe200000000ff */
[-C--:B------:R-:W-:Y:S01]  /*12be0*/  FMUL.FTZ R98, R98, R48.reuse ;  /* 0x0000003062627220 */ /* 0x080fe20000410000 */
[----:B------:R-:W-:Y:S01]  /*12bf0*/  F2FP.F16.F32.PACK_AB R143, R74, R71 ;  /* 0x000000474a8f723e */ /* 0x000fe200000000ff */
[----:B------:R-:W-:Y:S01]  /*12c00*/  FMUL.FTZ R99, R99, R48 ;  /* 0x0000003063637220 */ /* 0x000fe20000410000 */
        /* <DEDUP_REMOVED lines=21> */
[----:B------:R-:W-:Y:S01]  /*12d60*/  IMAD.MOV.U32 R10, RZ, RZ, R23 ;  /* 0x000000ffff0a7224 */ /* 0x000fe200078e0017 */
[----:B------:R-:W-:Y:S01]  /*12d70*/  F2FP.F16.F32.PACK_AB R127, R65, R64 ;  /* 0x00000040417f723e */ /* 0x000fe200000000ff */
[----:B------:R-:W-:Y:S01]  /*12d80*/  IMAD.MOV.U32 R15, RZ, RZ, R16 ;  /* 0x000000ffff0f7224 */ /* 0x000fe200078e0010 */
[----:B------:R-:W-:Y:S01]  /*12d90*/  F2FP.F16.F32.PACK_AB R120, R46, R45 ;  /* 0x0000002d2e78723e */ /* 0x000fe200000000ff */
[----:B------:R-:W-:Y:S01]  /*12da0*/  IMAD.MOV.U32 R13, RZ, RZ, R5 ;  /* 0x000000ffff0d7224 */ /* 0x000fe200078e0005 */
[----:B------:R-:W-:Y:S01]  /*12db0*/  F2FP.F16.F32.PACK_AB R121, R67, R66 ;  /* 0x000000424379723e */ /* 0x000fe200000000ff */
[----:B------:R-:W-:Y:S01]  /*12dc0*/  IMAD.MOV.U32 R14, RZ, RZ, R12 ;  /* 0x000000ffff0e7224 */ /* 0x000fe200078e000c */
[----:B------:R-:W-:Y:S01]  /*12dd0*/  F2FP.F16.F32.PACK_AB R123, R50, R123 ;  /* 0x0000007b327b723e */ /* 0x000fe200000000ff */
[----:B------:R-:W-:Y:S06]  /*12de0*/  @P2 BRA `(.L_x_1481) ;  /* 0xffffffd8002c2947 */ /* 0x000fec000383ffff */
.L_x_1471:
[----:B------:R-:W2:Y:S02]  /*12df0*/  LDL R10, [R1+0x44] ;  /* 0x00004400010a7983 */ /* 0x000ea40000100800 */
[----:B--2---:R-:W-:-:S13]  /*12e00*/  ISETP.GE.AND P2, PT, R0, R10, PT ;  /* 0x0000000a0000720c */ /* 0x004fda0003f46270 */
[----:B------:R-:W-:Y:S05]  /*12e10*/  @!P2 BRA `(.L_x_1482) ;  /* 0x0000003400f0a947 */ /* 0x000fea0003800000 */
[----:B------:R-:W-:Y:S02]  /*12e20*/  IMAD.MOV.U32 R13, RZ, RZ, R5 ;  /* 0x000000ffff0d7224 */ /* 0x000fe400078e0005 */
[----:B------:R-:W-:Y:S02]  /*12e30*/  IMAD.MOV.U32 R20, RZ, RZ, R12 ;  /* 0x000000ffff147224 */ /* 0x000fe400078e000c */
[----:B------:R-:W-:Y:S02]  /*12e40*/  IMAD.MOV.U32 R10, RZ, RZ, R23 ;  /* 0x000000ffff0a7224 */ /* 0x000fe400078e0017 */
[----:B------:R-:W-:-:S07]  /*12e50*/  IMAD.MOV.U32 R21, RZ, RZ, R16 ;  /* 0x000000ffff157224 */ /* 0x000fce00078e0010 */
.L_x_1500:
[----:B------:R-:W2:Y:S01]  /*12e60*/  LDL R5, [R1+0x20] ;  /* 0x0000200001057983 */ /* 0x000ea20000100800 */
[----:B------:R-:W-:Y:S01]  /*12e70*/  IADD3 R16, R21, 0x1, RZ ;  /* 0x0000000115107810 */ /* 0x000fe20007ffe0ff */
        /* <DEDUP_REMOVED lines=9> */
.L_x_1484:
[----:B------:R-:W-:Y:S01]  /*12f10*/  IMAD R5, R16, 0x8, R2 ;  /* 0x0000000810057824 */ /* 0x000fe200078e0202 */
[----:B------:R-:W-:-:S04]  /*12f20*/  SHF.L.U32 R12, R23, 0x1f, RZ ;  /* 0x0000001f170c7819 */ /* 0x000fc800000006ff */
[----:B------:R0:W1:Y:S01]  /*12f30*/  SYNCS.PHASECHK.TRANS64.TRYWAIT P3, [R5+URZ+0x16830], R12 ;  /* 0x0168300c050075a7 */ /* 0x000062000806017f */
[----:B------:R-:W-:Y:S05]  /*12f40*/  @!P0 BRA `(.L_x_1485) ;  /* 0x0000000000048947 */ /* 0x000fea0003800000 */
[----:B------:R-:W-:Y:S01]  /*12f50*/  BPT.TRAP 0x1 ;  /* 0x000000040000795c */ /* 0x000fe20000300000 */
.L_x_1485:
[----:B------:R-:W-:Y:S04]  /*12f60*/  BSSY B0, `(.L_x_1483) ;  /* 0x0000004000007945 */ /* 0x000fe80003800000 */
[----:B-1----:R-:W-:Y:S05]  /*12f70*/  @P3 BRA `(.L_x_1486) ;  /* 0x0000000000083947 */ /* 0x002fea0003800000 */
[----:B------:R-:W1:Y:S02]  /*12f80*/  SYNCS.PHASECHK.TRANS64.TRYWAIT P3, [R5+URZ+0x16830], R12 ;  /* 0x0168300c050075a7 */ /* 0x000e64000806017f */
[----:B-1----:R-:W-:Y:S05]  /*12f90*/  @!P3 BRA `(.L_x_1487) ;  /* 0x000000d40004b947 */ /* 0x002fea0003800000 */
.L_x_1486:
[----:B------:R-:W-:Y:S05]  /*12fa0*/  BSYNC B0 ;  /* 0x0000000000007941 */ /* 0x000fea0003800000 */
.L_x_1483:
        /* <DEDUP_REMOVED lines=44> */
.L_x_1489:
[----:B------:R-:W-:Y:S01]  /*13270*/  SHF.L.U32 R5, R10, 0x1f, RZ ;  /* 0x0000001f0a057819 */ /* 0x000fe200000006ff */
[----:B------:R-:W-:-:S04]  /*13280*/  IMAD R10, R21, 0x8, R2 ;  /* 0x00000008150a7824 */ /* 0x000fc800078e0202 */
[----:B------:R0:W1:Y:S01]  /*13290*/  SYNCS.PHASECHK.TRANS64.TRYWAIT P2, [R10+URZ+0x16850], R5 ;  /* 0x016850050a0075a7 */ /* 0x000062000804017f */
[----:B------:R-:W-:Y:S05]  /*132a0*/  @!P0 BRA `(.L_x_1490) ;  /* 0x0000000000048947 */ /* 0x000fea0003800000 */
[----:B------:R-:W-:Y:S01]  /*132b0*/  BPT.TRAP 0x1 ;  /* 0x000000040000795c */ /* 0x000fe20000300000 */
.L_x_1490:
[----:B-1----:R-:W-:Y:S05]  /*132c0*/  @P2 BRA `(.L_x_1488) ;  /* 0x0000000000082947 */ /* 0x002fea0003800000 */
[----:B------:R-:W1:Y:S02]  /*132d0*/  SYNCS.PHASECHK.TRANS64.TRYWAIT P2, [R10+URZ+0x16850], R5 ;  /* 0x016850050a0075a7 */ /* 0x000e64000804017f */
[----:B-1----:R-:W-:Y:S05]  /*132e0*/  @!P2 BRA `(.L_x_1491) ;  /* 0x000000d00044a947 */ /* 0x002fea0003800000 */
.L_x_1488:
[----:B01----:R-:W-:Y:S01]  /*132f0*/  VIADD R5, R2, 0x400 ;  /* 0x0000040002057836 */ /* 0x003fe20000000000 */
[----:B------:R-:W-:Y:S01]  /*13300*/  MOV R11, 0x40000040 ;  /* 0x40000040000b7802 */ /* 0x000fe20000000f00 */
[----:B------:R-:W-:Y:S05]  /*13310*/  WARPSYNC.ALL ;  /* 0x0000000000007948 */ /* 0x000fea0003800000 */
[----:B------:R-:W-:Y:S01]  /*13320*/  SHF.R.U32.HI R5, RZ, 0x4, R5 ;  /* 0x00000004ff057819 */ /* 0x000fe20000011605 */
[----:B------:R-:W-:Y:S01]  /*13330*/  WARPGROUP.ARRIVE ;  /* 0x00000000000079c5 */ /* 0x000fe20000000000 */
[----:B------:R-:W-:Y:S02]  /*13340*/  R2UR UR11, R11 ;  /* 0x000000000b0b72ca */ /* 0x000fe400000e0000 */
[----:B------:R-:W-:-:S05]  /*13350*/  LOP3.LUT R5, R5, 0x3fff, RZ, 0xc0, !PT ;  /* 0x00003fff05057812 */ /* 0x000fca00078ec0ff */
        /* <DEDUP_REMOVED lines=47> */
[----:B------:R-:W-:Y:S01]  /*13650*/  IMAD.MOV.U32 R15, RZ, RZ, 0x40000040 ;  /* 0x40000040ff0f7424 */ /* 0x000fe200078e00ff */
[----:B------:R-:W-:Y:S01]  /*13660*/  IADD3 R14, R10, 0x380, RZ ;  /* 0x000003800a0e7810 */ /* 0x000fe20007ffe0ff */
[----:B------:R-:W-:Y:S02]  /*13670*/  WARPGROUP.DEPBAR.LE gsb0, 0x0 ;  /* 0x00008000000079c5 */ /* 0x000fe40000010000 */
[----:B------:R-:W-:-:S08]  /*13680*/  WARPGROUP.ARRIVE ;  /* 0x00000000000079c5 */ /* 0x000fd00000000000 */
[----:B------:R-:W-:Y:S01]  /*13690*/  HGMMA.64x64x16.F32 R88, R124, gdesc[UR8].tnspB, R88, gsb0 ;  /* 0x40e000087c587df0 */ /* 0x000fe20008000858 */
[----:B------:R-:W-:Y:S02]  /*136a0*/  R2UR UR10, R14 ;  /* 0x000000000e0a72ca */ /* 0x000fe400000e0000 */
[----:B------:R-:W-:Y:S01]  /*136b0*/  R2UR UR11, R15 ;  /* 0x000000000f0b72ca */ /* 0x000fe200000e0000 */
        /* <DEDUP_REMOVED lines=20> */
[----:B------:R-:W0:Y:S01]  /*13800*/  @P4 LDC R80, c[0x0][0x44c] ;  /* 0x00011300ff504b82 */ /* 0x000e220000000800 */
[----:B------:R-:W-:Y:S01]  /*13810*/  FMUL.FTZ R26, R29, UR26 ;  /* 0x0000001a1d1a7c20 */ /* 0x000fe20008410000 */
[----:B--2---:R-:W-:-:S02]  /*13820*/  IMAD.IADD R15, R148, 0x1, R147 ;  /* 0x00000001940f7824 */ /* 0x004fc400078e0293 */
[----:B------:R-:W-:Y:S01]  /*13830*/  FMUL.FTZ R29, R32, UR26 ;  /* 0x0000001a201d7c20 */ /* 0x000fe20008410000 */
[----:B------:R-:W1:Y:S01]  /*13840*/  S2R R147, SR_TID.X ;  /* 0x0000000000937919 */ /* 0x000e620000002100 */
[----:B------:R-:W-:Y:S02]  /*13850*/  FMUL.FTZ R32, R35, UR26 ;  /* 0x0000001a23207c20 */ /* 0x000fe40008410000 */
[----:B------:R-:W2:Y:S01]  /*13860*/  @P4 LDC R14, c[0x0][0x450] ;  /* 0x00011400ff0e4b82 */ /* 0x000ea20000000800 */
[----:B------:R-:W-:Y:S02]  /*13870*/  WARPGROUP.DEPBAR.LE gsb0, 0x0 ;  /* 0x00008000000079c5 */ /* 0x000fe40000010000 */
        /* <DEDUP_REMOVED lines=25> */
[----:B0-----:R-:W-:-:S04]  /*13a10*/  @P4 IMAD.HI.U32 R81, R15, R80, RZ ;  /* 0x000000500f514227 */ /* 0x001fc800078e00ff */
[----:B------:R-:W-:Y:S01]  /*13a20*/  FMUL.FTZ R42, R45, UR26 ;  /* 0x0000001a2d2a7c20 */ /* 0x000fe20008410000 */
[----:B------:R0:W1:Y:S01]  /*13a30*/  MUFU.TANH R10, R79 ;  /* 0x0000004f000a7308 */ /* 0x0000620000002400 */
[----:B------:R-:W-:Y:S01]  /*13a40*/  FMUL.FTZ R45, R48, UR26 ;  /* 0x0000001a302d7c20 */ /* 0x000fe20008410000 */
[----:B------:R-:W-:Y:S01]  /*13a50*/  FMUL.FTZ R48, R51, UR26 ;  /* 0x0000001a33307c20 */ /* 0x000fe20008410000 */
[----:B------:R-:W-:Y:S01]  /*13a60*/  FMUL.FTZ R51, R54, UR26 ;  /* 0x0000001a36337c20 */ /* 0x000fe20008410000 */
[----:B------:R-:W-:Y:S01]  /*13a70*/  FMUL.FTZ R54, R57, UR26 ;  /* 0x0000001a39367c20 */ /* 0x000fe20008410000 */
[----:B------:R-:W-:Y:S01]  /*13a80*/  FMUL.FTZ R57, R60, UR26 ;  /* 0x0000001a3c397c20 */ /* 0x000fe20008410000 */
[----:B0-----:R-:W-:Y:S01]  /*13a90*/  FMUL.FTZ R79, R83, UR26 ;  /* 0x0000001a534f7c20 */ /* 0x001fe20008410000 */
[----:B------:R-:W-:Y:S01]  /*13aa0*/  FMUL.FTZ R83, R84, UR26 ;  /* 0x0000001a54537c20 */ /* 0x000fe20008410000 */
[----:B------:R-:W-:Y:S01]  /*13ab0*/  IMAD.MOV.U32 R84, RZ, RZ, R15 ;  /* 0x000000ffff547224 */ /* 0x000fe200078e000f */
[----:B--2---:R-:W-:Y:S01]  /*13ac0*/  @P4 SHF.R.U32.HI R84, RZ, R14, R81 ;  /* 0x0000000eff544219 */ /* 0x004fe20000011651 */
[----:B------:R-:W-:Y:S01]  /*13ad0*/  FMUL.FTZ R60, R63, UR26 ;  /* 0x0000001a3f3c7c20 */ /* 0x000fe20008410000 */
[----:B------:R-:W-:Y:S01]  /*13ae0*/  FMUL.FTZ R63, R66, UR26 ;  /* 0x0000001a423f7c20 */ /* 0x000fe20008410000 */
[----:B------:R-:W-:Y:S01]  /*13af0*/  FMUL.FTZ R66, R69, UR26 ;  /* 0x0000001a45427c20 */ /* 0x000fe20008410000 */
[----:B------:R-:W-:Y:S01]  /*13b00*/  FMUL.FTZ R69, R72, UR26 ;  /* 0x0000001a48457c20 */ /* 0x000fe20008410000 */
[----:B------:R-:W-:-:S02]  /*13b10*/  IMAD.SHL.U32 R80, R0, 0x80, RZ ;  /* 0x0000008000507824 */ /* 0x000fc400078e00ff */
[----:B------:R-:W-:Y:S01]  /*13b20*/  FMUL.FTZ R72, R75, UR26 ;  /* 0x0000001a4b487c20 */ /* 0x000fe20008410000 */
[----:B------:R-:W-:Y:S02]  /*13b30*/  @!P1 IMAD R81, R16, 0x8, R2 ;  /* 0x0000000810519824 */ /* 0x000fe400078e0202 */
[----:B------:R-:W-:Y:S01]  /*13b40*/  FMUL.FTZ R75, R78, UR26 ;  /* 0x0000001a4e4b7c20 */ /* 0x000fe20008410000 */
[----:B------:R-:W-:Y:S01]  /*13b50*/  FMUL.FTZ R78, R82, UR26 ;  /* 0x0000001a524e7c20 */ /* 0x000fe20008410000 */
[----:B------:R-:W-:Y:S01]  /*13b60*/  FMUL.FTZ R82, R86, UR26 ;  /* 0x0000001a56527c20 */ /* 0x000fe20008410000 */
[----:B-1----:R-:W-:Y:S01]  /*13b70*/  SHF.R.U32.HI R148, RZ, 0x7, R147 ;  /* 0x00000007ff947819 */ /* 0x002fe20000011693 */
[----:B------:R-:W-:Y:S01]  /*13b80*/  @!P1 VIADD R86, R81, 0x16840 ;  /* 0x0001684051569836 */ /* 0x000fe20000000000 */
[----:B------:R-:W-:Y:S01]  /*13b90*/  IADD3 R14, -R80, 0x1, RZ ;  /* 0x00000001500e7810 */ /* 0x000fe20007ffe1ff */
[----:B------:R-:W-:Y:S01]  /*13ba0*/  FMUL.FTZ R85, R85, UR26 ;  /* 0x0000001a55557c20 */ /* 0x000fe20008410000 */
[----:B------:R-:W-:Y:S01]  /*13bb0*/  FMUL.FTZ R81, R87, UR26 ;  /* 0x0000001a57517c20 */ /* 0x000fe20008410000 */
[----:B------:R-:W-:Y:S01]  /*13bc0*/  VIADD R15, R148, 0x9 ;  /* 0x00000009940f7836 */ /* 0x000fe20000000000 */
[----:B------:R-:W-:Y:S01]  /*13bd0*/  ISETP.GE.U32.AND P2, PT, R147, 0x180, PT ;  /* 0x000001809300780c */ /* 0x000fe20003f46070 */
[----:B---3--:R-:W-:Y:S01]  /*13be0*/  IMAD R14, R151, -0x2, R14 ;  /* 0xfffffffe970e7824 */ /* 0x008fe200078e020e */
[----:B------:R-:W0:Y:S02]  /*13bf0*/  MUFU.TANH R5, R5 ;  /* 0x0000000500057308 */ /* 0x000e240000002400 */
[----:B------:R-:W-:-:S02]  /*13c00*/  SEL R15, R15, 0x9, !P2 ;  /* 0x000000090f0f7807 */ /* 0x000fc40005000000 */
[----:B----4-:R-:W-:-:S04]  /*13c10*/  IADD3 R14, -R150, R14, R149 ;  /* 0x0000000e960e7210 */ /* 0x010fc80007ffe195 */
[----:B------:R-:W1:Y:S01]  /*13c20*/  MUFU.TANH R12, R12 ;  /* 0x0000000c000c7308 */ /* 0x000e620000002400 */
[----:B------:R-:W-:Y:S02]  /*13c30*/  WARPGROUP.DEPBAR.LE gsb0, 0x0 ;  /* 0x00008000000079c5 */ /* 0x000fe40000010000 */
[----:B------:R-:W2:Y:S05]  /*13c40*/  SHFL.IDX PT, R122, R84, RZ, 0x1c1f ;  /* 0x001c1fff547a7589 */ /* 0x000eaa00000e0000 */
[----:B------:R-:W3:Y:S01]  /*13c50*/  MUFU.TANH R11, R11 ;  /* 0x0000000b000b7308 */ /* 0x000ee20000002400 */
[----:B------:R-:W-:-:S07]  /*13c60*/  @!P1 PRMT R86, RZ, 0x654, R86 ;  /* 0x00000654ff569816 */ /* 0x000fce0000000056 */
[----:B------:R-:W4:Y:S01]  /*13c70*/  MUFU.TANH R24, R24 ;  /* 0x0000001800187308 */ /* 0x000f220000002400 */
[----:B------:R0:W-:Y:S07]  /*13c80*/  BAR.ARV R15, 0x100 ;  /* 0x0004000f0000751d */ /* 0x0001ee0000002000 */
        /* <DEDUP_REMOVED lines=59> */
[C---:B------:R-:W-:Y:S01]  /*14040*/  VIADD R121, R14.reuse, UR25 ;  /* 0x000000190e797c36 */ /* 0x040fe20008000000 */
[----:B------:R5:W-:Y:S01]  /*14050*/  @!P1 SYNCS.ARRIVE.TRANS64.RED.A1T0 RZ, [R86+URZ], RZ ;  /* 0x000000ff56ff99a7 */ /* 0x000be2000810043f */
[----:B------:R-:W-:-:S02]  /*14060*/  VIADD R120, R14, UR30 ;  /* 0x0000001e0e787c36 */ /* 0x000fc40008000000 */
[--C-:B--2---:R-:W-:Y:S02]  /*14070*/  IMAD.IADD R87, R121, 0x1, R122.reuse ;  /* 0x0000000179577824 */ /* 0x104fe400078e027a */
[----:B-----5:R-:W-:Y:S01]  /*14080*/  IMAD.IADD R86, R120, 0x1, R122 ;  /* 0x0000000178567824 */ /* 0x020fe200078e027a */
[----:B-1-34-:R-:W-:Y:S06]  /*14090*/  @!P5 BRA `(.L_x_1492) ;  /* 0x000000000058d947 */ /* 0x01afec0003800000 */
[----:B------:R-:W-:Y:S01]  /*140a0*/  IADD3 R122, -R150, R149, R122 ;  /* 0x00000095967a7210 */ /* 0x000fe20007ffe17a */
[----:B------:R-:W-:Y:S03]  /*140b0*/  BSSY B0, `(.L_x_1493) ;  /* 0x0000010000007945 */ /* 0x000fe60003800000 */
[----:B------:R-:W-:-:S13]  /*140c0*/  ISETP.GT.AND P2, PT, R122, -0x1, PT ;  /* 0xffffffff7a00780c */ /* 0x000fda0003f44270 */
[----:B------:R-:W-:Y:S05]  /*140d0*/  @P2 BRA `(.L_x_1494) ;  /* 0x0000000000202947 */ /* 0x000fea0003800000 */
[----:B------:R-:W-:Y:S01]  /*140e0*/  IMAD.U32 R123, RZ, RZ, UR4 ;  /* 0x00000004ff7b7e24 */ /* 0x000fe2000f8e00ff */
[----:B------:R-:W-:-:S04]  /*140f0*/  LOP3.LUT R122, RZ, R122, RZ, 0x33, !PT ;  /* 0x0000007aff7a7212 */ /* 0x000fc800078e33ff */
[----:B------:R-:W-:-:S13]  /*14100*/  ISETP.NE.AND P2, PT, R123, 0x1, PT ;  /* 0x000000017b00780c */ /* 0x000fda0003f45270 */
[----:B0-----:R-:W0:Y:S02]  /*14110*/  @P2 LDC.64 R14, c[0x0][0x9e8] ;  /* 0x00027a00ff0e2b82 */ /* 0x001e240000000a00 */
[----:B0-----:R-:W-:-:S05]  /*14120*/  @P2 IMAD.HI.U32 R14, R122, R14, RZ ;  /* 0x0000000e7a0e2227 */ /* 0x001fca00078e00ff */
[----:B------:R-:W-:-:S04]  /*14130*/  @P2 SHF.R.U32.HI R122, RZ, R15, R14 ;  /* 0x0000000fff7a2219 */ /* 0x000fc8000001160e */
[----:B------:R-:W-:Y:S01]  /*14140*/  LOP3.LUT R122, RZ, R122, RZ, 0x33, !PT ;  /* 0x0000007aff7a7212 */ /* 0x000fe200078e33ff */
[----:B------:R-:W-:Y:S06]  /*14150*/  BRA `(.L_x_1495) ;  /* 0x0000000000147947 */ /* 0x000fec0003800000 */
.L_x_1494:
[----:B------:R-:W-:-:S04]  /*14160*/  MOV R123, UR4 ;  /* 0x00000004007b7c02 */ /* 0x000fc80008000f00 */
[----:B------:R-:W-:-:S13]  /*14170*/  ISETP.NE.AND P2, PT, R123, 0x1, PT ;  /* 0x000000017b00780c */ /* 0x000fda0003f45270 */
[----:B0-----:R-:W0:Y:S02]  /*14180*/  @P2 LDC.64 R14, c[0x0][0x9e8] ;  /* 0x00027a00ff0e2b82 */ /* 0x001e240000000a00 */
[----:B0-----:R-:W-:-:S05]  /*14190*/  @P2 IMAD.HI.U32 R14, R122, R14, RZ ;  /* 0x0000000e7a0e2227 */ /* 0x001fca00078e00ff */
[----:B------:R-:W-:-:S07]  /*141a0*/  @P2 SHF.R.U32.HI R122, RZ, R15, R14 ;  /* 0x0000000fff7a2219 */ /* 0x000fce000001160e */
.L_x_1495:
[----:B------:R-:W-:Y:S05]  /*141b0*/  BSYNC B0 ;  /* 0x0000000000007941 */ /* 0x000fea0003800000 */
.L_x_1493:
[----:B------:R-:W-:-:S04]  /*141c0*/  IMAD R122, R122, R123, -R80 ;  /* 0x0000007b7a7a7224 */ /* 0x000fc800078e0a50 */
[----:B------:R-:W-:-:S05]  /*141d0*/  IMAD R122, R151, -0x2, R122 ;  /* 0xfffffffe977a7824 */ /* 0x000fca00078e027a */
[----:B------:R-:W-:Y:S02]  /*141e0*/  VIADDMNMX R87, R122, R123, R87, PT ;  /* 0x0000007b7a577246 */ /* 0x000fe40003800157 */
[----:B------:R-:W-:-:S07]  /*141f0*/  VIMNMX R86, R86, R122, !PT ;  /* 0x0000007a56567248 */ /* 0x000fce0007fe0100 */
.L_x_1492:
[----:B------:R-:W-:Y:S01]  /*14200*/  ISETP.GT.AND P2, PT, R0, -0x1, PT ;  /* 0xffffffff0000780c */ /* 0x000fe20003f44270 */
[----:B------:R-:W1:Y:S03]  /*14210*/  SHFL.IDX PT, R84, R84, 0x1, 0x1c1f ;  /* 0x003c1f0054547f89 */ /* 0x000e6600000e0000 */
[----:B------:R-:W-:-:S04]  /*14220*/  ISETP.GT.AND P3, PT, R86, RZ, P2 ;  /* 0x000000ff5600720c */ /* 0x000fc80001764270 */
[----:B------:R-:W-:-:S04]  /*14230*/  ISETP.LT.OR P3, PT, R87, 0x1, P3 ;  /* 0x000000015700780c */ /* 0x000fc80001f61670 */
[----:B0-----:R-:W-:Y:S02]  /*14240*/  FSEL R5, R5, -INF , !P3 ;  /* 0xff80000005057808 */ /* 0x001fe40005800000 */
[----:B------:R-:W-:-:S04]  /*14250*/  ISETP.GT.AND P3, PT, R86, 0x1, P2 ;  /* 0x000000015600780c */ /* 0x000fc80001764270 */
[----:B------:R-:W-:-:S04]  /*14260*/  ISETP.LT.OR P3, PT, R87, 0x2, P3 ;  /* 0x000000025700780c */ /* 0x000fc80001f61670 */
[----:B------:R-:W-:Y:S02]  /*14270*/  FSEL R122, R12, -INF , !P3 ;  /* 0xff8000000c7a7808 */ /* 0x000fe40005800000 */
[----:B------:R-:W-:Y:S01]  /*14280*/  ISETP.GT.AND P3, PT, R86, 0x8, P2 ;  /* 0x000000085600780c */ /* 0x000fe20001764270 */
[--C-:B-1----:R-:W-:Y:S02]  /*14290*/  IMAD.IADD R121, R121, 0x1, R84.reuse ;  /* 0x0000000179797824 */ /* 0x102fe400078e0254 */
[----:B------:R-:W-:Y:S01]  /*142a0*/  IMAD.IADD R120, R120, 0x1, R84 ;  /* 0x0000000178787824 */ /* 0x000fe200078e0254 */
[----:B------:R-:W-:-:S04]  /*142b0*/  ISETP.LT.OR P3, PT, R87, 0x9, P3 ;  /* 0x000000095700780c */ /* 0x000fc80001f61670 */
[----:B------:R-:W-:Y:S02]  /*142c0*/  FSEL R25, R25, -INF , !P3 ;  /* 0xff80000019197808 */ /* 0x000fe40005800000 */
[----:B------:R-:W-:-:S04]  /*142d0*/  ISETP.GT.AND P3, PT, R86, 0x9, P2 ;  /* 0x000000095600780c */ /* 0x000fc80001764270 */
        /* <DEDUP_REMOVED lines=85> */
[----:B------:R-:W-:Y:S01]  /*14830*/  FSEL R85, R85, -INF , !P3 ;  /* 0xff80000055557808 */ /* 0x000fe20005800000 */
[----:B------:R-:W-:Y:S08]  /*14840*/  @!P5 BRA `(.L_x_1496) ;  /* 0x000000000058d947 */ /* 0x000ff00003800000 */
[----:B------:R-:W-:Y:S01]  /*14850*/  IADD3 R84, -R150, R149, R84 ;  /* 0x0000009596547210 */ /* 0x000fe20007ffe154 */
[----:B------:R-:W-:Y:S03]  /*14860*/  BSSY B0, `(.L_x_1497) ;  /* 0x0000010000007945 */ /* 0x000fe60003800000 */
        /* <DEDUP_REMOVED lines=10> */
.L_x_1498:
[----:B------:R-:W-:-:S05]  /*14910*/  IMAD.U32 R12, RZ, RZ, UR4 ;  /* 0x00000004ff0c7e24 */ /* 0x000fca000f8e00ff */
[----:B------:R-:W-:-:S13]  /*14920*/  ISETP.NE.AND P3, PT, R12, 0x1, PT ;  /* 0x000000010c00780c */ /* 0x000fda0003f65270 */
[----:B------:R-:W0:Y:S02]  /*14930*/  @P3 LDC.64 R14, c[0x0][0x9e8] ;  /* 0x00027a00ff0e3b82 */ /* 0x000e240000000a00 */
[----:B0-----:R-:W-:-:S05]  /*14940*/  @P3 IMAD.HI.U32 R14, R84, R14, RZ ;  /* 0x0000000e540e3227 */ /* 0x001fca00078e00ff */
[----:B------:R-:W-:-:S07]  /*14950*/  @P3 SHF.R.U32.HI R84, RZ, R15, R14 ;  /* 0x0000000fff543219 */ /* 0x000fce000001160e */
.L_x_1499:
[----:B------:R-:W-:Y:S05]  /*14960*/  BSYNC B0 ;  /* 0x0000000000007941 */ /* 0x000fea0003800000 */
.L_x_1497:
[----:B------:R-:W-:-:S04]  /*14970*/  IMAD R80, R84, R12, -R80 ;  /* 0x0000000c54507224 */ /* 0x000fc800078e0a50 */
[----:B------:R-:W-:-:S05]  /*14980*/  IMAD R15, R151, -0x2, R80 ;  /* 0xfffffffe970f7824 */ /* 0x000fca00078e0250 */
[----:B------:R-:W-:Y:S02]  /*14990*/  VIADDMNMX R121, R15, R12, R121, PT ;  /* 0x0000000c0f797246 */ /* 0x000fe40003800179 */
[----:B------:R-:W-:-:S07]  /*149a0*/  VIMNMX R120, R120, R15, !PT ;  /* 0x0000000f78787248 */ /* 0x000fce0007fe0100 */
.L_x_1496:
[----:B------:R-:W-:Y:S01]  /*149b0*/  ISETP.GT.AND P3, PT, R120, 0x1, P2 ;  /* 0x000000017800780c */ /* 0x000fe20001764270 */
[----:B------:R-:W2:Y:S01]  /*149c0*/  LDL R84, [R1+0x44] ;  /* 0x0000440001547983 */ /* 0x000ea20000100800 */
[----:B------:R-:W-:Y:S01]  /*149d0*/  FMNMX.FTZ R15, R5, R20, !PT ;  /* 0x00000014050f7209 */ /* 0x000fe20007810000 */
[----:B------:R-:W-:Y:S01]  /*149e0*/  UMOV UR41, UR5 ;  /* 0x0000000500297c82 */ /* 0x000fe20008000000 */
[----:B------:R-:W-:Y:S02]  /*149f0*/  ISETP.LT.OR P3, PT, R121, 0x2, P3 ;  /* 0x000000027900780c */ /* 0x000fe40001f61670 */
[----:B------:R-:W-:Y:S02]  /*14a00*/  FMNMX.FTZ R12, R122, R15, !PT ;  /* 0x0000000f7a0c7209 */ /* 0x000fe40007810000 */
[----:B------:R-:W-:Y:S02]  /*14a10*/  FSEL R24, R24, -INF , !P3 ;  /* 0xff80000018187808 */ /* 0x000fe40005800000 */
[----:B------:R-:W-:-:S02]  /*14a20*/  ISETP.GT.AND P3, PT, R120, 0x8, P2 ;  /* 0x000000087800780c */ /* 0x000fc40001764270 */
[----:B------:R-:W-:Y:S02]  /*14a30*/  FMNMX.FTZ R15, R25, R12, !PT ;  /* 0x0000000c190f7209 */ /* 0x000fe40007810000 */
[----:B------:R-:W-:Y:S02]  /*14a40*/  ISETP.LT.OR P3, PT, R121, 0x9, P3 ;  /* 0x000000097900780c */ /* 0x000fe40001f61670 */
[----:B------:R-:W-:Y:S02]  /*14a50*/  FMNMX.FTZ R12, R26, R15, !PT ;  /* 0x0000000f1a0c7209 */ /* 0x000fe40007810000 */
[----:B------:R-:W-:Y:S02]  /*14a60*/  FSEL R27, R27, -INF , !P3 ;  /* 0xff8000001b1b7808 */ /* 0x000fe40005800000 */
[----:B------:R-:W-:Y:S02]  /*14a70*/  ISETP.GT.AND P3, PT, R120, 0x9, P2 ;  /* 0x000000097800780c */ /* 0x000fe40001764270 */
[----:B------:R-:W-:-:S02]  /*14a80*/  FMNMX.FTZ R15, R29, R12, !PT ;  /* 0x0000000c1d0f7209 */ /* 0x000fc40007810000 */
[----:B------:R-:W-:Y:S02]  /*14a90*/  ISETP.LT.OR P3, PT, R121, 0xa, P3 ;  /* 0x0000000a7900780c */ /* 0x000fe40001f61670 */
[----:B------:R-:W-:Y:S02]  /*14aa0*/  FMNMX.FTZ R12, R30, R15, !PT ;  /* 0x0000000f1e0c7209 */ /* 0x000fe40007810000 */
[----:B------:R-:W-:Y:S02]  /*14ab0*/  FSEL R28, R28, -INF , !P3 ;  /* 0xff8000001c1c7808 */ /* 0x000fe40005800000 */
[----:B------:R-:W-:Y:S02]  /*14ac0*/  ISETP.GT.AND P3, PT, R120, 0x10, P2 ;  /* 0x000000107800780c */ /* 0x000fe40001764270 */
[----:B------:R-:W-:Y:S02]  /*14ad0*/  FMNMX.FTZ R15, R33, R12, !PT ;  /* 0x0000000c210f7209 */ /* 0x000fe40007810000 */
[----:B------:R-:W-:-:S02]  /*14ae0*/  ISETP.LT.OR P3, PT, R121, 0x11, P3 ;  /* 0x000000117900780c */ /* 0x000fc40001f61670 */
[----:B------:R-:W-:Y:S02]  /*14af0*/  FMNMX.FTZ R12, R34, R15, !PT ;  /* 0x0000000f220c7209 */ /* 0x000fe40007810000 */
[----:B------:R-:W-:Y:S02]  /*14b00*/  FSEL R31, R31, -INF , !P3 ;  /* 0xff8000001f1f7808 */ /* 0x000fe40005800000 */
[----:B------:R-:W-:Y:S02]  /*14b10*/  ISETP.GT.AND P3, PT, R120, 0x11, P2 ;  /* 0x000000117800780c */ /* 0x000fe40001764270 */
[----:B------:R-:W-:Y:S02]  /*14b20*/  FMNMX.FTZ R15, R37, R12, !PT ;  /* 0x0000000c250f7209 */ /* 0x000fe40007810000 */
[----:B------:R-:W-:Y:S02]  /*14b30*/  ISETP.LT.OR P3, PT, R121, 0x12, P3 ;  /* 0x000000127900780c */ /* 0x000fe40001f61670 */
[----:B------:R-:W-:-:S02]  /*14b40*/  FMNMX.FTZ R12, R38, R15, !PT ;  /* 0x0000000f260c7209 */ /* 0x000fc40007810000 */
[----:B------:R-:W-:Y:S02]  /*14b50*/  FSEL R32, R32, -INF , !P3 ;  /* 0xff80000020207808 */ /* 0x000fe40005800000 */
[----:B------:R-:W-:Y:S02]  /*14b60*/  ISETP.GT.AND P3, PT, R120, 0x18, P2 ;  /* 0x000000187800780c */ /* 0x000fe40001764270 */
[----:B------:R-:W-:Y:S02]  /*14b70*/  FMNMX.FTZ R15, R41, R12, !PT ;  /* 0x0000000c290f7209 */ /* 0x000fe40007810000 */
[----:B------:R-:W-:Y:S02]  /*14b80*/  ISETP.LT.OR P3, PT, R121, 0x19, P3 ;  /* 0x000000197900780c */ /* 0x000fe40001f61670 */
[----:B------:R-:W-:Y:S02]  /*14b90*/  FMNMX.FTZ R12, R42, R15, !PT ;  /* 0x0000000f2a0c7209 */ /* 0x000fe40007810000 */
[----:B------:R-:W-:-:S02]  /*14ba0*/  FSEL R35, R35, -INF , !P3 ;  /* 0xff80000023237808 */ /* 0x000fc40005800000 */
[----:B------:R-:W-:Y:S02]  /*14bb0*/  ISETP.GT.AND P3, PT, R120, 0x19, P2 ;  /* 0x000000197800780c */ /* 0x000fe40001764270 */
[----:B------:R-:W-:Y:S02]  /*14bc0*/  FMNMX.FTZ R15, R45, R12, !PT ;  /* 0x0000000c2d0f7209 */ /* 0x000fe40007810000 */
        /* <DEDUP_REMOVED lines=48> */
[----:B------:R-:W-:Y:S01]  /*14ed0*/  ISETP.GT.AND P3, PT, R120, 0x41, P2 ;  /* 0x000000417800780c */ /* 0x000fe20001764270 */
[----:B------:R-:W0:Y:S03]  /*14ee0*/  SHFL.BFLY PT, R15, R12, 0x2, 0x1f ;  /* 0x0c401f000c0f7f89 */ /* 0x000e2600000e0000 */
[----:B------:R-:W-:-:S04]  /*14ef0*/  ISETP.LT.OR P3, PT, R121, 0x42, P3 ;  /* 0x000000427900780c */ /* 0x000fc80001f61670 */
[----:B------:R-:W-:Y:S02]  /*14f00*/  FSEL R56, R56, -INF , !P3 ;  /* 0xff80000038387808 */ /* 0x000fe40005800000 */
[----:B------:R-:W-:-:S04]  /*14f10*/  ISETP.GT.AND P3, PT, R120, 0x48, P2 ;  /* 0x000000487800780c */ /* 0x000fc80001764270 */
[----:B------:R-:W-:-:S04]  /*14f20*/  ISETP.LT.OR P3, PT, R121, 0x49, P3 ;  /* 0x000000497900780c */ /* 0x000fc80001f61670 */
[----:B------:R-:W-:Y:S02]  /*14f30*/  FSEL R59, R59, -INF , !P3 ;  /* 0xff8000003b3b7808 */ /* 0x000fe40005800000 */
[----:B------:R-:W-:-:S04]  /*14f40*/  ISETP.GT.AND P3, PT, R120, 0x49, P2 ;  /* 0x000000497800780c */ /* 0x000fc80001764270 */
[C---:B------:R-:W-:Y:S02]  /*14f50*/  ISETP.LT.OR P3, PT, R121.reuse, 0x4a, P3 ;  /* 0x0000004a7900780c */ /* 0x040fe40001f61670 */
[----:B0-----:R-:W-:Y:S02]  /*14f60*/  FMNMX.FTZ R15, R12, R15, !PT ;  /* 0x0000000f0c0f7209 */ /* 0x001fe40007810000 */
        /* <DEDUP_REMOVED lines=9> */
[----:B------:R-:W-:Y:S02]  /*15000*/  ISETP.LT.OR P3, PT, R121, 0x59, P3 ;  /* 0x000000597900780c */ /* 0x000fe40001f61670 */
[----:B0-----:R-:W-:Y:S02]  /*15010*/  FMNMX.FTZ R12, R15, R12, !PT ;  /* 0x0000000c0f0c7209 */ /* 0x001fe40007810000 */
[----:B------:R-:W-:Y:S02]  /*15020*/  FSEL R67, R67, -INF , !P3 ;  /* 0xff80000043437808 */ /* 0x000fe40005800000 */
[----:B------:R-:W-:Y:S01]  /*15030*/  ISETP.GT.AND P3, PT, R120, 0x59, P2 ;  /* 0x000000597800780c */ /* 0x000fe20001764270 */
[----:B------:R-:W-:-:S03]  /*15040*/  FMUL.FTZ R14, R12, UR41 ;  /* 0x000000290c0e7c20 */ /* 0x000fc60008410000 */
        /* <DEDUP_REMOVED lines=23> */
[C---:B------:R-:W-:Y:S02]  /*151c0*/  ISETP.GT.AND P3, PT, R120.reuse, RZ, P2 ;  /* 0x000000ff7800720c */ /* 0x040fe40001764270 */
[----:B------:R-:W-:Y:S02]  /*151d0*/  ISETP.GT.AND P2, PT, R120, 0x79, P2 ;  /* 0x000000797800780c */ /* 0x000fe40001744270 */
[C---:B------:R-:W-:Y:S02]  /*151e0*/  ISETP.LT.OR P3, PT, R121.reuse, 0x1, P3 ;  /* 0x000000017900780c */ /* 0x040fe40001f61670 */
[----:B------:R-:W-:Y:S02]  /*151f0*/  ISETP.LT.OR P2, PT, R121, 0x7a, P2 ;  /* 0x0000007a7900780c */ /* 0x000fe40001741670 */
[----:B------:R-:W-:-:S02]  /*15200*/  FSEL R11, R11, -INF , !P3 ;  /* 0xff8000000b0b7808 */ /* 0x000fc40005800000 */
[----:B------:R-:W-:Y:S02]  /*15210*/  FSETP.NEU.FTZ.AND P3, PT, R12, -INF , PT ;  /* 0xff8000000c00780b */ /* 0x000fe40003f7d000 */
[----:B------:R-:W-:Y:S02]  /*15220*/  FSEL R81, R81, -INF , !P2 ;  /* 0xff80000051517808 */ /* 0x000fe40005000000 */
[----:B------:R-:W-:-:S05]  /*15230*/  FSEL R14, R14, RZ, P3 ;  /* 0x000000ff0e0e7208 */ /* 0x000fca0001800000 */
        /* <DEDUP_REMOVED lines=39> */
[----:B------:R-:W-:Y:S01]  /*154b0*/  FFMA.FTZ R85, R85, UR41, -R14 ;  /* 0x0000002955557c23 */ /* 0x000fe2000801080e */
[----:B------:R-:W-:Y:S01]  /*154c0*/  MUFU.EX2 R148, R148 ;  /* 0x0000009400947308 */ /* 0x000fe20000000800 */
[----:B------:R-:W-:-:S04]  /*154d0*/  FMNMX.FTZ R5, R43, R30, !PT ;  /* 0x0000001e2b057209 */ /* 0x000fc80007810000 */
[----:B------:R-:W-:-:S03]  /*154e0*/  FMNMX.FTZ R34, R44, R5, !PT ;  /* 0x000000052c227209 */ /* 0x000fc60007810000 */
[----:B------:R0:W-:Y:S01]  /*154f0*/  MUFU.EX2 R30, R38 ;  /* 0x00000026001e7308 */ /* 0x0001e20000000800 */
        /* <DEDUP_REMOVED lines=10> */
[----:B0-----:R-:W-:-:S03]  /*155a0*/  FMNMX.FTZ R38, R60, R5, !PT ;  /* 0x000000053c267209 */ /* 0x001fc60007810000 */
        /* <DEDUP_REMOVED lines=17> */
[----:B------:R-:W-:Y:S01]  /*156c0*/  FMNMX.FTZ R5, R81, R42, !PT ;  /* 0x0000002a51057209 */ /* 0x000fe20007810000 */
[--C-:B------:R-:W-:Y:S02]  /*156d0*/  FFMA.FTZ R42, R62, UR41, -R14.reuse ;  /* 0x000000293e2a7c23 */ /* 0x100fe4000801080e */
[----:B------:R-:W-:Y:S02]  /*156e0*/  MUFU.EX2 R140, R140 ;  /* 0x0000008c008c7308 */ /* 0x000fe40000000800 */
[----:B0-----:R-:W0:Y:S06]  /*156f0*/  SHFL.BFLY PT, R46, R5, 0x2, 0x1f ;  /* 0x0c401f00052e7f89 */ /* 0x001e2c00000e0000 */
[----:B------:R-:W-:Y:S08]  /*15700*/  MUFU.EX2 R142, R142 ;  /* 0x0000008e008e7308 */ /* 0x000ff00000000800 */
[----:B------:R-:W-:Y:S08]  /*15710*/  MUFU.EX2 R33, R33 ;  /* 0x0000002100217308 */ /* 0x000ff00000000800 */
[----:B------:R-:W-:Y:S01]  /*15720*/  MUFU.EX2 R136, R136 ;  /* 0x0000008800887308 */ /* 0x000fe20000000800 */
[----:B0-----:R-:W-:Y:S01]  /*15730*/  FMNMX.FTZ R53, R5, R46, !PT ;  /* 0x0000002e05357209 */ /* 0x001fe20007810000 */
[----:B------:R-:W-:-:S04]  /*15740*/  FFMA.FTZ R46, R70, UR41, -R14 ;  /* 0x00000029462e7c23 */ /* 0x000fc8000801080e */
[----:B-1----:R-:W0:Y:S02]  /*15750*/  SHFL.BFLY PT, R54, R53, 0x1, 0x1f ;  /* 0x0c201f0035367f89 */ /* 0x002e2400000e0000 */
[----:B------:R-:W-:Y:S08]  /*15760*/  MUFU.EX2 R138, R138 ;  /* 0x0000008a008a7308 */ /* 0x000ff00000000800 */
[----:B------:R-:W-:Y:S08]  /*15770*/  MUFU.EX2 R37, R37 ;  /* 0x0000002500257308 */ /* 0x000ff00000000800 */
[----:B------:R-:W-:Y:S01]  /*15780*/  MUFU.EX2 R132, R132 ;  /* 0x0000008400847308 */ /* 0x000fe20000000800 */
[----:B0-----:R-:W-:-:S07]  /*15790*/  FMNMX.FTZ R5, R53, R54, !PT ;  /* 0x0000003635057209 */ /* 0x001fce0007810000 */
[----:B------:R-:W-:Y:S01]  /*157a0*/  MUFU.EX2 R134, R134 ;  /* 0x0000008600867308 */ /* 0x000fe20000000800 */
[----:B------:R-:W-:Y:S02]  /*157b0*/  FSEL R53, R12, RZ, P3 ;  /* 0x000000ff0c357208 */ /* 0x000fe40001800000 */
[C---:B------:R-:W-:Y:S01]  /*157c0*/  FSETP.NEU.FTZ.AND P2, PT, R5.reuse, -INF , PT ;  /* 0xff8000000500780b */ /* 0x040fe20003f5d000 */
[----:B------:R-:W-:Y:S02]  /*157d0*/  FMUL.FTZ R54, R5, UR41 ;  /* 0x0000002905367c20 */ /* 0x000fe40008410000 */
[----:B------:R-:W-:Y:S02]  /*157e0*/  FADD.FTZ R53, -R53, R20 ;  /* 0x0000001435357221 */ /* 0x000fe40000010100 */
[----:B------:R-:W-:Y:S02]  /*157f0*/  MUFU.EX2 R41, R41 ;  /* 0x0000002900297308 */ /* 0x000fe40000000800 */
[----:B------:R-:W-:Y:S01]  /*15800*/  FMUL.FTZ R14, R53, UR41 ;  /* 0x00000029350e7c20 */ /* 0x000fe20008410000 */
[----:B------:R-:W-:-:S05]  /*15810*/  FSEL R53, R54, RZ, P2 ;  /* 0x000000ff36357208 */ /* 0x000fca0001000000 */
        /* <DEDUP_REMOVED lines=9> */
[----:B------:R-:W-:Y:S01]  /*158b0*/  FFMA.FTZ R27, R32, UR41, -R53 ;  /* 0x00000029201b7c23 */ /* 0x000fe20008010835 */
[----:B------:R-:W-:-:S02]  /*158c0*/  @!P1 IMAD R31, R21, 0x8, R2 ;  /* 0x00000008151f9824 */ /* 0x000fc400078e0202 */
[--C-:B------:R-:W-:Y:S01]  /*158d0*/  FFMA.FTZ R141, R39, UR41, -R53.reuse ;  /* 0x00000029278d7c23 */ /* 0x100fe20008010835 */
[--C-:B------:R-:W-:Y:S01]  /*158e0*/  FFMA.FTZ R21, R40, UR41, -R53.reuse ;  /* 0x0000002928157c23 */ /* 0x100fe20008010835 */
[--C-:B------:R-:W-:Y:S01]  /*158f0*/  FFMA.FTZ R143, R43, UR41, -R53.reuse ;  /* 0x000000292b8f7c23 */ /* 0x100fe20008010835 */
[----:B------:R-:W-:Y:S02]  /*15900*/  @!P1 VIADD R31, R31, 0x16860 ;  /* 0x000168601f1f9836 */ /* 0x000fe40000000000 */
[--C-:B------:R-:W-:Y:S01]  /*15910*/  FFMA.FTZ R137, R47, UR41, -R53.reuse ;  /* 0x000000292f897c23 */ /* 0x100fe20008010835 */
[----:B------:R-:W-:Y:S01]  /*15920*/  MUFU.EX2 R11, R11 ;  /* 0x0000000b000b7308 */ /* 0x000fe20000000800 */
[----:B0-----:R-:W-:Y:S01]  /*15930*/  FFMA.FTZ R35, R14, R4, R148 ;  /* 0x000000040e237223 */ /* 0x001fe20000010094 */
[----:B------:R-:W-:Y:S01]  /*15940*/  FFMA.FTZ R4, R10, UR41, -R53 ;  /* 0x000000290a047c23 */ /* 0x000fe20008010835 */
[----:B------:R-:W-:Y:S01]  /*15950*/  @!P1 PRMT R31, RZ, 0x654, R31 ;  /* 0x00000654ff1f9816 */ /* 0x000fe2000000001f */
[----:B------:R-:W-:Y:S01]  /*15960*/  FFMA.FTZ R32, R48, UR41, -R53 ;  /* 0x0000002930207c23 */ /* 0x000fe20008010835 */
[----:B------:R-:W-:Y:S01]  /*15970*/  FADD.FTZ R35, R15, R35 ;  /* 0x000000230f237221 */ /* 0x000fe20000010000 */
[----:B------:R-:W-:Y:S01]  /*15980*/  FFMA.FTZ R139, R51, UR41, -R53 ;  /* 0x00000029338b7c23 */ /* 0x000fe20008010835 */
[----:B------:R0:W-:Y:S01]  /*15990*/  @!P1 SYNCS.ARRIVE.TRANS64.RED.A1T0 RZ, [R31+URZ], RZ ;  /* 0x000000ff1fff99a7 */ /* 0x0001e2000810043f */
[----:B------:R-:W-:Y:S01]  /*159a0*/  MUFU.EX2 R151, R151 ;  /* 0x0000009700977308 */ /* 0x000fe20000000800 */
[----:B------:R-:W-:Y:S01]  /*159b0*/  FADD.FTZ R10, R150, R35 ;  /* 0x00000023960a7221 */ /* 0x000fe20000010000 */
[----:B------:R-:W-:Y:S01]  /*159c0*/  F2FP.F16.F32.PACK_AB R150, R25, R150 ;  /* 0x000000961996723e */ /* 0x000fe200000000ff */
[--C-:B------:R-:W-:Y:S01]  /*159d0*/  FFMA.FTZ R52, R52, UR41, -R53.reuse ;  /* 0x0000002934347c23 */ /* 0x100fe20008010835 */
[--C-:B------:R-:W-:Y:S01]  /*159e0*/  FFMA.FTZ R133, R55, UR41, -R53.reuse ;  /* 0x0000002937857c23 */ /* 0x100fe20008010835 */
[----:B------:R-:W-:Y:S01]  /*159f0*/  FADD.FTZ R35, R25, R10 ;  /* 0x0000000a19237221 */ /* 0x000fe20000010000 */
[----:B------:R-:W-:Y:S01]  /*15a00*/  FSEL R10, R5, RZ, P2 ;  /* 0x000000ff050a7208 */ /* 0x000fe20001000000 */
[----:B0-----:R-:W-:Y:S01]  /*15a10*/  FFMA.FTZ R31, R44, UR41, -R53 ;  /* 0x000000292c1f7c23 */ /* 0x001fe20008010835 */
[----:B------:R-:W-:Y:S01]  /*15a20*/  MUFU.EX2 R24, R24 ;  /* 0x0000001800187308 */ /* 0x000fe20000000800 */
[----:B------:R-:W-:Y:S01]  /*15a30*/  FADD.FTZ R35, R144, R35 ;  /* 0x0000002390237221 */ /* 0x000fe20000010000 */
[----:B------:R-:W-:Y:S01]  /*15a40*/  FFMA.FTZ R56, R56, UR41, -R53 ;  /* 0x0000002938387c23 */ /* 0x000fe20008010835 */
[----:B------:R-:W-:Y:S01]  /*15a50*/  FADD.FTZ R10, -R10, R13 ;  /* 0x0000000d0a0a7221 */ /* 0x000fe20000010100 */
[----:B------:R-:W-:Y:S01]  /*15a60*/  FFMA.FTZ R135, R59, UR41, -R53 ;  /* 0x000000293b877c23 */ /* 0x000fe20008010835 */
[----:B------:R-:W-:Y:S01]  /*15a70*/  FADD.FTZ R35, R26, R35 ;  /* 0x000000231a237221 */ /* 0x000fe20000010000 */
[----:B------:R-:W-:Y:S01]  /*15a80*/  F2FP.F16.F32.PACK_AB R148, R15, R148 ;  /* 0x000000940f94723e */ /* 0x000fe200000000ff */
[----:B------:R-:W-:Y:S01]  /*15a90*/  FMUL.FTZ R10, R10, UR41 ;  /* 0x000000290a0a7c20 */ /* 0x000fe20008410000 */
[----:B------:R-:W-:Y:S01]  /*15aa0*/  MUFU.EX2 R145, R145 ;  /* 0x0000009100917308 */ /* 0x000fe20000000800 */
[----:B------:R-:W-:Y:S01]  /*15ab0*/  FADD.FTZ R36, R146, R35 ;  /* 0x0000002392247221 */ /* 0x000fe20000010000 */
[----:B------:R-:W-:Y:S01]  /*15ac0*/  F2FP.F16.F32.PACK_AB R146, R29, R146 ;  /* 0x000000921d92723e */ /* 0x000fe200000000ff */
[--C-:B------:R-:W-:Y:S01]  /*15ad0*/  FFMA.FTZ R60, R60, UR41, -R53.reuse ;  /* 0x000000293c3c7c23 */ /* 0x100fe20008010835 */
[--C-:B------:R-:W-:Y:S01]  /*15ae0*/  FFMA.FTZ R129, R63, UR41, -R53.reuse ;  /* 0x000000293f817c23 */ /* 0x100fe20008010835 */
[----:B------:R-:W-:Y:S01]  /*15af0*/  FADD.FTZ R35, R29, R36 ;  /* 0x000000241d237221 */ /* 0x000fe20000010000 */
[--C-:B------:R-:W-:Y:S01]  /*15b00*/  FFMA.FTZ R64, R64, UR41, -R53.reuse ;  /* 0x0000002940407c23 */ /* 0x100fe20008010835 */
[----:B------:R-:W-:Y:S01]  /*15b10*/  FFMA.FTZ R131, R67, UR41, -R53 ;  /* 0x0000002943837c23 */ /* 0x000fe20008010835 */
[----:B------:R-:W0:Y:S01]  /*15b20*/  MUFU.EX2 R10, R10 ;  /* 0x0000000a000a7308 */ /* 0x000e220000000800 */
[----:B------:R-:W-:Y:S01]  /*15b30*/  FADD.FTZ R35, R140, R35 ;  /* 0x000000238c237221 */ /* 0x000fe20000010000 */
[----:B------:R-:W-:Y:S01]  /*15b40*/  F2FP.F16.F32.PACK_AB R140, R30, R140 ;  /* 0x0000008c1e8c723e */ /* 0x000fe200000000ff */
[--C-:B------:R-:W-:Y:S01]  /*15b50*/  FFMA.FTZ R68, R68, UR41, -R53.reuse ;  /* 0x0000002944447c23 */ /* 0x100fe20008010835 */
[----:B------:R-:W-:Y:S01]  /*15b60*/  FFMA.FTZ R71, R71, UR41, -R53 ;  /* 0x0000002947477c23 */ /* 0x000fe20008010835 */
[----:B------:R-:W-:Y:S01]  /*15b70*/  FADD.FTZ R35, R30, R35 ;  /* 0x000000231e237221 */ /* 0x000fe20000010000 */
[----:B------:R-:W-:Y:S01]  /*15b80*/  F2FP.F16.F32.PACK_AB R144, R26, R144 ;  /* 0x000000901a90723e */ /* 0x000fe200000000ff */
        /* <DEDUP_REMOVED lines=9> */
[----:B------:R-:W3:Y:S01]  /*15c20*/  MUFU.EX2 R147, R147 ;  /* 0x0000009300937308 */ /* 0x000ee20000000800 */
[----:B0-----:R-:W-:Y:S01]  /*15c30*/  FFMA.FTZ R36, R10, R3, R149 ;  /* 0x000000030a247223 */ /* 0x001fe20000010095 */
[----:B------:R-:W-:Y:S01]  /*15c40*/  FADD.FTZ R25, R136, R25 ;  /* 0x0000001988197221 */ /* 0x000fe20000010000 */
[----:B------:R-:W-:Y:S01]  /*15c50*/  F2FP.F16.F32.PACK_AB R136, R34, R136 ;  /* 0x000000882288723e */ /* 0x000fe200000000ff */
[----:B------:R-:W-:Y:S01]  /*15c60*/  FMUL.FTZ R88, R88, R14 ;  /* 0x0000000e58587220 */ /* 0x000fe20000410000 */
[C---:B------:R-:W-:Y:S01]  /*15c70*/  FADD.FTZ R36, R11.reuse, R36 ;  /* 0x000000240b247221 */ /* 0x040fe20000010000 */
[----:B------:R-:W-:Y:S01]  /*15c80*/  FADD.FTZ R25, R34, R25 ;  /* 0x0000001922197221 */ /* 0x000fe20000010000 */
[----:B------:R-:W-:Y:S01]  /*15c90*/  F2FP.F16.F32.PACK_AB R149, R11, R149 ;  /* 0x000000950b95723e */ /* 0x000fe200000000ff */
[----:B------:R-:W0:Y:S01]  /*15ca0*/  MUFU.EX2 R28, R28 ;  /* 0x0000001c001c7308 */ /* 0x000e220000000800 */
[----:B------:R-:W-:Y:S01]  /*15cb0*/  FADD.FTZ R3, R151, R36 ;  /* 0x0000002497037221 */ /* 0x000fe20000010000 */
[----:B------:R-:W-:Y:S01]  /*15cc0*/  FADD.FTZ R40, R138, R25 ;  /* 0x000000198a287221 */ /* 0x000fe20000010000 */
[----:B--2---:R-:W-:Y:S01]  /*15cd0*/  ISETP.GT.AND P2, PT, R0, R84, PT ;  /* 0x000000540000720c */ /* 0x004fe20003f44270 */
[-C--:B------:R-:W-:Y:S01]  /*15ce0*/  FMUL.FTZ R89, R89, R14.reuse ;  /* 0x0000000e59597220 */ /* 0x080fe20000410000 */
[----:B------:R-:W-:Y:S01]  /*15cf0*/  FADD.FTZ R36, R24, R3 ;  /* 0x0000000318247221 */ /* 0x000fe20000010000 */
[----:B------:R-:W-:Y:S01]  /*15d00*/  FADD.FTZ R3, R37, R40 ;  /* 0x0000002825037221 */ /* 0x000fe20000010000 */
[-C--:B------:R-:W-:Y:S01]  /*15d10*/  FMUL.FTZ R92, R92, R14.reuse ;  /* 0x0000000e5c5c7220 */ /* 0x080fe20000410000 */
[----:B------:R-:W2:Y:S01]  /*15d20*/  MUFU.EX2 R141, R141 ;  /* 0x0000008d008d7308 */ /* 0x000ea20000000800 */
[----:B------:R-:W-:Y:S01]  /*15d30*/  FADD.FTZ R36, R145, R36 ;  /* 0x0000002491247221 */ /* 0x000fe20000010000 */
[----:B------:R-:W-:Y:S01]  /*15d40*/  FADD.FTZ R3, R132, R3 ;  /* 0x0000000384037221 */ /* 0x000fe20000010000 */
[-C--:B------:R-:W-:Y:S01]  /*15d50*/  FMUL.FTZ R93, R93, R14.reuse ;  /* 0x0000000e5d5d7220 */ /* 0x080fe20000410000 */
        /* <DEDUP_REMOVED lines=9> */
[----:B0-----:R-:W-:Y:S01]  /*15df0*/  FADD.FTZ R36, R28, R35 ;  /* 0x000000231c247221 */ /* 0x001fe20000010000 */
[----:B------:R-:W-:Y:S01]  /*15e00*/  FADD.FTZ R35, R41, R40 ;  /* 0x0000002829237221 */ /* 0x000fe20000010000 */
        /* <DEDUP_REMOVED lines=11> */
[----:B------:R-:W-:Y:S01]  /*15ec0*/  FMUL.FTZ R117, R117, R14 ;  /* 0x0000000e75757220 */ /* 0x000fe20000410000 */
[----:B------:R-:W-:Y:S01]  /*15ed0*/  F2FP.F16.F32.PACK_AB R141, R21, R141 ;  /* 0x0000008d158d723e */ /* 0x000fe200000000ff */
[-C--:B------:R-:W-:Y:S01]  /*15ee0*/  FMUL.FTZ R90, R90, R10.reuse ;  /* 0x0000000a5a5a7220 */ /* 0x080fe20000410000 */
[-C--:B------:R-:W-:Y:S01]  /*15ef0*/  FMUL.FTZ R91, R91, R10.reuse ;  /* 0x0000000a5b5b7220 */ /* 0x080fe20000410000 */
[-C--:B------:R-:W-:Y:S01]  /*15f00*/  FMUL.FTZ R94, R94, R10.reuse ;  /* 0x0000000a5e5e7220 */ /* 0x080fe20000410000 */
[-C--:B------:R-:W-:Y:S01]  /*15f10*/  FMUL.FTZ R95, R95, R10.reuse ;  /* 0x0000000a5f5f7220 */ /* 0x080fe20000410000 */
[----:B------:R-:W1:Y:S01]  /*15f20*/  MUFU.EX2 R31, R31 ;  /* 0x0000001f001f7308 */ /* 0x000e620000000800 */
        /* <DEDUP_REMOVED lines=14> */
[----:B------:R-:W-:Y:S01]  /*16010*/  FMUL.FTZ R119, R119, R10 ;  /* 0x0000000a77777220 */ /* 0x000fe20000410000 */
[----:B------:R-:W2:Y:S01]  /*16020*/  MUFU.EX2 R137, R137 ;  /* 0x0000008900897308 */ /* 0x000ea20000000800 */
[----:B-1----:R-:W-:Y:S01]  /*16030*/  FADD.FTZ R36, R31, R36 ;  /* 0x000000241f247221 */ /* 0x002fe20000010000 */
[----:B------:R-:W-:Y:S01]  /*16040*/  F2FP.F16.F32.PACK_AB R142, R33, R142 ;  /* 0x0000008e218e723e */ /* 0x000fe200000000ff */
[----:B------:R-:W-:Y:S01]  /*16050*/  VIADD R0, R0, 0xffffffff ;  /* 0xffffffff00007836 */ /* 0x000fe20000000000 */
[----:B------:R-:W-:Y:S01]  /*16060*/  F2FP.F16.F32.PACK_AB R138, R37, R138 ;  /* 0x0000008a258a723e */ /* 0x000fe200000000ff */
[----:B------:R-:W-:Y:S01]  /*16070*/  IMAD.MOV.U32 R10, RZ, RZ, R23 ;  /* 0x000000ffff0a7224 */ /* 0x000fe200078e0017 */
[----:B------:R-:W-:Y:S01]  /*16080*/  F2FP.F16.F32.PACK_AB R132, R38, R132 ;  /* 0x000000842684723e */ /* 0x000fe200000000ff */
[----:B------:R-:W-:Y:S01]  /*16090*/  IMAD.MOV.U32 R21, RZ, RZ, R16 ;  /* 0x000000ffff157224 */ /* 0x000fe200078e0010 */
[----:B------:R-:W1:Y:S01]  /*160a0*/  MUFU.EX2 R130, R130 ;  /* 0x0000008200827308 */ /* 0x000e620000000800 */
[----:B0-----:R-:W-:Y:S01]  /*160b0*/  FADD.FTZ R35, R42, R35 ;  /* 0x000000232a237221 */ /* 0x001fe20000010000 */
[----:B------:R-:W-:-:S02]  /*160c0*/  F2FP.F16.F32.PACK_AB R134, R41, R134 ;  /* 0x000000862986723e */ /* 0x000fc400000000ff */
[----:B------:R-:W-:Y:S02]  /*160d0*/  F2FP.F16.F32.PACK_AB R128, R42, R128 ;  /* 0x000000802a80723e */ /* 0x000fe400000000ff */
[----:B------:R-:W-:Y:S02]  /*160e0*/  F2FP.F16.F32.PACK_AB R151, R24, R151 ;  /* 0x000000971897723e */ /* 0x000fe400000000ff */
[----:B------:R-:W0:Y:S01]  /*160f0*/  MUFU.EX2 R32, R32 ;  /* 0x0000002000207308 */ /* 0x000e220000000800 */
[----:B--2---:R-:W-:Y:S01]  /*16100*/  FADD.FTZ R29, R137, R36 ;  /* 0x00000024891d7221 */ /* 0x004fe20000010000 */
[----:B------:R-:W-:Y:S02]  /*16110*/  F2FP.F16.F32.PACK_AB R145, R27, R145 ;  /* 0x000000911b91723e */ /* 0x000fe400000000ff */
[----:B------:R-:W-:Y:S02]  /*16120*/  F2FP.F16.F32.PACK_AB R147, R28, R147 ;  /* 0x000000931c93723e */ /* 0x000fe400000000ff */
[----:B------:R-:W-:-:S02]  /*16130*/  F2FP.F16.F32.PACK_AB R143, R31, R143 ;  /* 0x0000008f1f8f723e */ /* 0x000fc400000000ff */
        /* <DEDUP_REMOVED lines=47> */
[----:B-1----:R-:W-:-:S07]  /*16430*/  F2FP.F16.F32.PACK_AB R122, R20, R122 ;  /* 0x0000007a147a723e */ /* 0x002fce00000000ff */
[----:B------:R-:W-:Y:S08]  /*16440*/  MUFU.EX2 R71, R71 ;  /* 0x0000004700477308 */ /* 0x000ff00000000800 */
[----:B------:R-:W1:Y:S08]  /*16450*/  MUFU.EX2 R72, R72 ;  /* 0x0000004800487308 */ /* 0x000e700000000800 */
[----:B------:R3:W-:Y:S08]  /*16460*/  MUFU.EX2 R30, R4 ;  /* 0x00000004001e7308 */ /* 0x0007f00000000800 */
[----:B------:R-:W4:Y:S01]  /*16470*/  MUFU.EX2 R75, R75 ;  /* 0x0000004b004b7308 */ /* 0x000f220000000800 */
[----:B---3--:R-:W-:Y:S01]  /*16480*/  FADD.FTZ R4, R20, R29 ;  /* 0x0000001d14047221 */ /* 0x008fe20000010000 */
[----:B0-----:R-:W-:Y:S01]  /*16490*/  FADD.FTZ R29, R131, R34 ;  /* 0x00000022831d7221 */ /* 0x001fe20000010000 */
[----:B--2---:R-:W-:-:S02]  /*164a0*/  F2FP.F16.F32.PACK_AB R131, R26, R131 ;  /* 0x000000831a83723e */ /* 0x004fc400000000ff */
[----:B-1----:R-:W-:Y:S01]  /*164b0*/  F2FP.F16.F32.PACK_AB R125, R72, R71 ;  /* 0x00000047487d723e */ /* 0x002fe200000000ff */
[----:B------:R-:W-:Y:S02]  /*164c0*/  FADD.FTZ R20, R26, R29 ;  /* 0x0000001d1a147221 */ /* 0x000fe40000010000 */
[----:B------:R-:W0:Y:S02]  /*164d0*/  MUFU.EX2 R78, R78 ;  /* 0x0000004e004e7308 */ /* 0x000e240000000800 */
[----:B------:R-:W-:-:S04]  /*164e0*/  FADD.FTZ R29, R71, R20 ;  /* 0x00000014471d7221 */ /* 0x000fc80000010000 */
[----:B------:R-:W-:Y:S02]  /*164f0*/  FADD.FTZ R20, R72, R29 ;  /* 0x0000001d48147221 */ /* 0x000fe40000010000 */
[----:B------:R-:W1:Y:S01]  /*16500*/  MUFU.EX2 R79, R79 ;  /* 0x0000004f004f7308 */ /* 0x000e620000000800 */
[----:B----4-:R-:W-:Y:S01]  /*16510*/  F2FP.F16.F32.PACK_AB R127, R30, R75 ;  /* 0x0000004b1e7f723e */ /* 0x010fe200000000ff */
[----:B------:R-:W-:Y:S01]  /*16520*/  FADD.FTZ R11, R75, R20 ;  /* 0x000000144b0b7221 */ /* 0x000fe20000010000 */
[----:B------:R-:W-:-:S03]  /*16530*/  IMAD.MOV.U32 R20, RZ, RZ, R12 ;  /* 0x000000ffff147224 */ /* 0x000fc600078e000c */
[----:B------:R-:W-:Y:S02]  /*16540*/  FADD.FTZ R11, R30, R11 ;  /* 0x0000000b1e0b7221 */ /* 0x000fe40000010000 */
[----:B------:R-:W2:Y:S02]  /*16550*/  MUFU.EX2 R123, R82 ;  /* 0x00000052007b7308 */ /* 0x000ea40000000800 */
[----:B0-----:R-:W-:-:S06]  /*16560*/  FADD.FTZ R14, R78, R11 ;  /* 0x0000000b4e0e7221 */ /* 0x001fcc0000010000 */
[----:B------:R-:W0:Y:S01]  /*16570*/  MUFU.EX2 R53, R53 ;  /* 0x0000003500357308 */ /* 0x000e220000000800 */
[C---:B-1----:R-:W-:Y:S01]  /*16580*/  FADD.FTZ R14, R79.reuse, R14 ;  /* 0x0000000e4f0e7221 */ /* 0x042fe20000010000 */
[----:B------:R-:W-:-:S03]  /*16590*/  F2FP.F16.F32.PACK_AB R121, R79, R78 ;  /* 0x0000004e4f79723e */ /* 0x000fc600000000ff */
[----:B--2---:R-:W-:-:S04]  /*165a0*/  FADD.FTZ R14, R123, R14 ;  /* 0x0000000e7b0e7221 */ /* 0x004fc80000010000 */
[C---:B0-----:R-:W-:Y:S01]  /*165b0*/  FADD.FTZ R3, R53.reuse, R14 ;  /* 0x0000000e35037221 */ /* 0x041fe20000010000 */
[----:B------:R-:W-:Y:S01]  /*165c0*/  F2FP.F16.F32.PACK_AB R123, R53, R123 ;  /* 0x0000007b357b723e */ /* 0x000fe200000000ff */
[----:B------:R-:W-:Y:S06]  /*165d0*/  @P2 BRA `(.L_x_1500) ;  /* 0xffffffc800202947 */ /* 0x000fec000383ffff */
.L_x_1482:
[----:B------:R-:W-:Y:S05]  /*165e0*/  WARPSYNC.ALL ;  /* 0x0000000000007948 */ /* 0x000fea0003800000 */
[----:B------:R-:W-:Y:S06]  /*165f0*/  BAR.ARV 0x8, 0x200 ;  /* 0x0208000000007b1d */ /* 0x000fec0000002000 */
[----:B------:R-:W-:Y:S05]  /*16600*/  @!P0 BRA `(.L_x_1501) ;  /* 0x0000000000048947 */ /* 0x000fea0003800000 */
[----:B------:R-:W-:Y:S01]  /*16610*/  BPT.TRAP 0x1 ;  /* 0x000000040000795c */ /* 0x000fe20000300000 */
.L_x_1501:
[----:B------:R-:W-:Y:S01]  /*16620*/  IMAD R11, R16, 0x8, R2 ;  /* 0x00000008100b7824 */ /* 0x000fe200078e0202 */
[----:B------:R-:W-:-:S04]  /*16630*/  SHF.L.U32 R0, R23, 0x1f, RZ ;  /* 0x0000001f17007819 */ /* 0x000fc800000006ff */
[----:B------:R0:W1:Y:S01]  /*16640*/  SYNCS.PHASECHK.TRANS64.TRYWAIT P2, [R11+URZ+0x16850], R0 ;  /* 0x016850000b0075a7 */ /* 0x000062000804017f */
[----:B------:R-:W-:Y:S05]  /*16650*/  @!P0 BRA `(.L_x_1502) ;  /* 0x0000000000048947 */ /* 0x000fea0003800000 */
[----:B------:R-:W-:Y:S01]  /*16660*/  BPT.TRAP 0x1 ;  /* 0x000000040000795c */ /* 0x000fe20000300000 */
.L_x_1502:
[----:B------:R-:W-:-:S04]  /*16670*/  IADD3 R2, R2, 0x400, RZ ;  /* 0x0000040002027810 */ /* 0x000fc80007ffe0ff */
[----:B------:R-:W-:-:S04]  /*16680*/  SHF.R.U32.HI R2, RZ, 0x4, R2 ;  /* 0x00000004ff027819 */ /* 0x000fc80000011602 */
[----:B------:R-:W-:Y:S01]  /*16690*/  LOP3.LUT R7, R2, 0x3fff, RZ, 0xc0, !PT ;  /* 0x00003fff02077812 */ /* 0x000fe200078ec0ff */
[----:B-1----:R-:W-:Y:S06]  /*166a0*/  @P2 BRA `(.L_x_1503) ;  /* 0x0000000000082947 */ /* 0x002fec0003800000 */
[----:B------:R-:W1:Y:S02]  /*166b0*/  SYNCS.PHASECHK.TRANS64.TRYWAIT P0, [R11+URZ+0x16850], R0 ;  /* 0x016850000b0075a7 */ /* 0x000e64000800017f */
[----:B-1----:R-:W-:Y:S05]  /*166c0*/  @!P0 BRA `(.L_x_1504) ;  /* 0x0000009c00608947 */ /* 0x002fea0003800000 */
.L_x_1503:
[----:B------:R-:W-:Y:S01]  /*166d0*/  IMAD R6, R16, 0x400, R7 ;  /* 0x0000040010067824 */ /* 0x000fe200078e0207 */
[----:B------:R-:W2:Y:S01]  /*166e0*/  LDL.LU R20, [R1+0x58] ;  /* 0x0000580001147983 */ /* 0x000ea20000300800 */
[----:B------:R-:W-:Y:S01]  /*166f0*/  IMAD.MOV.U32 R7, RZ, RZ, 0x40000040 ;  /* 0x40000040ff077424 */ /* 0x000fe200078e00ff */
[----:B------:R-:W-:Y:S05]  /*16700*/  WARPSYNC.ALL ;  /* 0x0000000000007948 */ /* 0x000fea0003800000 */
[C---:B------:R-:W-:Y:S01]  /*16710*/  R2UR UR6, R6.reuse ;  /* 0x00000000060672ca */ /* 0x040fe200000e0000 */
[----:B------:R-:W-:Y:S01]  /*16720*/  WARPGROUP.ARRIVE ;  /* 0x00000000000079c5 */ /* 0x000fe20000000000 */
[----:B------:R-:W-:Y:S01]  /*16730*/  R2UR UR7, R7 ;  /* 0x00000000070772ca */ /* 0x000fe200000e0000 */
[----:B------:R-:W-:Y:S01]  /*16740*/  VIADD R8, R6, 0x80 ;  /* 0x0000008006087836 */ /* 0x000fe20000000000 */
[----:B01----:R-:W0:Y:S01]  /*16750*/  SHFL.BFLY PT, R0, R3, 0x2, 0x1f ;  /* 0x0c401f0003007f89 */ /* 0x003e2200000e0000 */
[----:B------:R-:W-:-:S02]  /*16760*/  IMAD.MOV.U32 R9, RZ, RZ, 0x40000040 ;  /* 0x40000040ff097424 */ /* 0x000fc400078e00ff */
[----:B------:R-:W-:Y:S02]  /*16770*/  IMAD.MOV.U32 R7, RZ, RZ, 0x40000040 ;  /* 0x40000040ff077424 */ /* 0x000fe400078e00ff */
[----:B------:R-:W-:Y:S02]  /*16780*/  IMAD.MOV.U32 R15, RZ, RZ, RZ ;  /* 0x000000ffff0f7224 */ /* 0x000fe400078e00ff */
[----:B------:R-:W-:Y:S02]  /*16790*/  VIADD R16, R16, 0x1 ;  /* 0x0000000110107836 */ /* 0x000fe40000000000 */
[----:B------:R-:W-:Y:S02]  /*167a0*/  IMAD.MOV.U32 R31, RZ, RZ, -0x800000 ;  /* 0xff800000ff1f7424 */ /* 0x000fe400078e00ff */
[----:B------:R-:W-:Y:S01]  /*167b0*/  HGMMA.64x64x16.F32 R88, R148, gdesc[UR4].tnspB, R88, gsb0 ;  /* 0x40e0000494587df0 */ /* 0x000fe20008000858 */
[----:B------:R-:W-:Y:S01]  /*167c0*/  R2UR UR6, R8 ;  /* 0x00000000080672ca */ /* 0x000fe200000e0000 */
[----:B------:R-:W-:Y:S01]  /*167d0*/  VIADD R8, R6, 0x100 ;  /* 0x0000010006087836 */ /* 0x000fe20000000000 */
[----:B------:R-:W-:Y:S01]  /*167e0*/  R2UR UR7, R9 ;  /* 0x00000000090772ca */ /* 0x000fe200000e0000 */
[----:B------:R-:W-:Y:S01]  /*167f0*/  IMAD.MOV.U32 R9, RZ, RZ, 0x40000040 ;  /* 0x40000040ff097424 */ /* 0x000fe200078e00ff */
[----:B------:R-:W-:-:S04]  /*16800*/  ISETP.NE.AND P2, PT, R16, 0x2, PT ;  /* 0x000000021000780c */ /* 0x000fc80003f45270 */
[----:B------:R-:W-:Y:S01]  /*16810*/  SEL R16, R16, RZ, P2 ;  /* 0x000000ff10107207 */ /* 0x000fe20001000000 */
[----:B0-----:R-:W-:Y:S01]  /*16820*/  FADD.FTZ R2, R0, R3 ;  /* 0x0000000300027221 */ /* 0x001fe20000010000 */
[----:B------:R-:W-:Y:S01]  /*16830*/  IMAD.MOV.U32 R3, RZ, RZ, RZ ;  /* 0x000000ffff037224 */ /* 0x000fe200078e00ff */
[----:B------:R-:W-:Y:S02]  /*16840*/  WARPGROUP.DEPBAR.LE gsb0, 0x0 ;  /* 0x00008000000079c5 */ /* 0x000fe40000010000 */
[----:B------:R-:W-:-:S06]  /*16850*/  WARPGROUP.ARRIVE ;  /* 0x00000000000079c5 */ /* 0x000fcc0000000000 */
[----:B------:R-:W-:Y:S01]  /*16860*/  HGMMA.64x64x16.F32 R88, R144, gdesc[UR4].tnspB, R88, gsb0 ;  /* 0x40e0000490587df0 */ /* 0x000fe20008000858 */
[----:B------:R-:W-:Y:S01]  /*16870*/  R2UR UR6, R8 ;  /* 0x00000000080672ca */ /* 0x000fe200000e0000 */
[----:B------:R-:W-:Y:S01]  /*16880*/  VIADD R8, R6, 0x180 ;  /* 0x0000018006087836 */ /* 0x000fe20000000000 */
[----:B------:R-:W-:Y:S01]  /*16890*/  R2UR UR7, R9 ;  /* 0x00000000090772ca */ /* 0x000fe200000e0000 */
[----:B------:R-:W-:Y:S01]  /*168a0*/  IMAD.MOV.U32 R9, RZ, RZ, 0x40000040 ;  /* 0x40000040ff097424 */ /* 0x000fe200078e00ff */
[----:B------:R-:W-:Y:S02]  /*168b0*/  WARPGROUP.DEPBAR.LE gsb0, 0x0 ;  /* 0x00008000000079c5 */ /* 0x000fe40000010000 */
[----:B------:R-:W-:-:S09]  /*168c0*/  WARPGROUP.ARRIVE ;  /* 0x00000000000079c5 */ /* 0x000fd20000000000 */
        /* <DEDUP_REMOVED lines=11> */
[----:B------:R-:W-:Y:S02]  /*16980*/  IMAD.MOV.U32 R9, RZ, RZ, 0x40000040 ;  /* 0x40000040ff097424 */ /* 0x000fe400078e00ff */
[----:B--2---:R-:W-:-:S05]  /*16990*/  VIADD R20, R20, 0x1 ;  /* 0x0000000114147836 */ /* 0x004fca0000000000 */
[----:B------:R-:W-:Y:S01]  /*169a0*/  STL [R1+0x58], R20 ;  /* 0x0000581401007387 */ /* 0x000fe20000100800 */
[----:B------:R-:W-:Y:S02]  /*169b0*/  WARPGROUP.DEPBAR.LE gsb0, 0x0 ;  /* 0x00008000000079c5 */ /* 0x000fe40000010000 */
[----:B------:R-:W-:-:S06]  /*169c0*/  WARPGROUP.ARRIVE ;  /* 0x00000000000079c5 */ /* 0x000fcc0000000000 */
[----:B------:R-:W-:Y:S01]  /*169d0*/  HGMMA.64x64x16.F32 R88, R132, gdesc[UR4].tnspB, R88, gsb0 ;  /* 0x40e0000484587df0 */ /* 0x000fe20008000858 */
[----:B------:R-:W-:Y:S02]  /*169e0*/  R2UR UR6, R8 ;  /* 0x00000000080672ca */ /* 0x000fe400000e0000 */
[----:B------:R-:W-:Y:S01]  /*169f0*/  R2UR UR7, R9 ;  /* 0x00000000090772ca */ /* 0x000fe200000e0000 */
[----:B------:R-:W-:Y:S01]  /*16a00*/  IMAD.MOV.U32 R9, RZ, RZ, 0x40000040 ;  /* 0x40000040ff097424 */ /* 0x000fe200078e00ff */
[C---:B------:R-:W-:Y:S01]  /*16a10*/  IADD3 R8, R6.reuse, 0x300, RZ ;  /* 0x0000030006087810 */ /* 0x040fe20007ffe0ff */
[----:B------:R-:W-:Y:S01]  /*16a20*/  VIADD R6, R6, 0x380 ;  /* 0x0000038006067836 */ /* 0x000fe20000000000 */
[----:B------:R-:W-:Y:S02]  /*16a30*/  WARPGROUP.DEPBAR.LE gsb0, 0x0 ;  /* 0x00008000000079c5 */ /* 0x000fe40000010000 */
[----:B------:R-:W-:-:S07]  /*16a40*/  WARPGROUP.ARRIVE ;  /* 0x00000000000079c5 */ /* 0x000fce0000000000 */
[----:B------:R-:W-:Y:S01]  /*16a50*/  HGMMA.64x64x16.F32 R88, R128, gdesc[UR4].tnspB, R88, gsb0 ;  /* 0x40e0000480587df0 */ /* 0x000fe20008000858 */
[----:B------:R-:W-:Y:S02]  /*16a60*/  R2UR UR6, R8 ;  /* 0x00000000080672ca */ /* 0x000fe400000e0000 */
[----:B------:R-:W-:Y:S02]  /*16a70*/  R2UR UR7, R9 ;  /* 0x00000000090772ca */ /* 0x000fe400000e0000 */
[----:B------:R-:W0:Y:S02]  /*16a80*/  SHFL.BFLY PT, R9, R4, 0x2, 0x1f ;  /* 0x0c401f0004097f89 */ /* 0x000e2400000e0000 */
[----:B0-----:R-:W-:-:S05]  /*16a90*/  FADD.FTZ R9, R9, R4 ;  /* 0x0000000409097221 */ /* 0x001fca0000010000 */
[----:B------:R-:W0:Y:S02]  /*16aa0*/  SHFL.BFLY PT, R0, R9, 0x1, 0x1f ;  /* 0x0c201f0009007f89 */ /* 0x000e2400000e0000 */
[----:B0-----:R-:W-:Y:S01]  /*16ab0*/  FADD.FTZ R8, R9, R0 ;  /* 0x0000000009087221 */ /* 0x001fe20000010000 */
[----:B------:R-:W-:Y:S01]  /*16ac0*/  IMAD.U32 R9, RZ, RZ, UR41 ;  /* 0x00000029ff097e24 */ /* 0x000fe2000f8e00ff */
[----:B------:R-:W-:-:S03]  /*16ad0*/  SEL R0, RZ, 0x1, P2 ;  /* 0x00000001ff007807 */ /* 0x000fc60001000000 */
[----:B------:R-:W-:Y:S02]  /*16ae0*/  FSETP.NE.FTZ.AND P0, PT, R8, RZ, PT ;  /* 0x000000ff0800720b */ /* 0x000fe40003f15000 */
[----:B------:R-:W-:Y:S01]  /*16af0*/  LOP3.LUT R23, R23, R0, RZ, 0x3c, !PT ;  /* 0x0000000017177212 */ /* 0x000fe200078e3cff */
[----:B------:R-:W-:-:S10]  /*16b00*/  IMAD.MOV.U32 R0, RZ, RZ, -0x800000 ;  /* 0xff800000ff007424 */ /* 0x000fd400078e00ff */
[----:B------:R-:W0:Y:S01]  /*16b10*/  @P0 MUFU.LG2 R4, R8 ;  /* 0x0000000800040308 */ /* 0x000e220000000c00 */
[----:B------:R-:W-:Y:S02]  /*16b20*/  WARPGROUP.DEPBAR.LE gsb0, 0x0 ;  /* 0x00008000000079c5 */ /* 0x000fe40000010000 */
[----:B------:R-:W-:-:S05]  /*16b30*/  WARPGROUP.ARRIVE ;  /* 0x00000000000079c5 */ /* 0x000fca0000000000 */
[----:B------:R-:W-:Y:S01]  /*16b40*/  @P0 MUFU.RCP R3, R8 ;  /* 0x0000000800030308 */ /* 0x000fe20000001000 */
[----:B------:R-:W-:Y:S01]  /*16b50*/  HGMMA.64x64x16.F32 R88, R124, gdesc[UR4].tnspB, R88, gsb0 ;  /* 0x40e000047c587df0 */ /* 0x000fe20008000858 */
[----:B------:R-:W-:Y:S02]  /*16b60*/  R2UR UR6, R6 ;  /* 0x00000000060672ca */ /* 0x000fe400000e0000 */
[----:B------:R-:W-:Y:S02]  /*16b70*/  R2UR UR7, R7 ;  /* 0x00000000070772ca */ /* 0x000fe400000e0000 */
[----:B------:R-:W1:Y:S01]  /*16b80*/  SHFL.BFLY PT, R7, R2, 0x1, 0x1f ;  /* 0x0c201f0002077f89 */ /* 0x000e6200000e0000 */
[----:B0-----:R-:W-:Y:S01]  /*16b90*/  @P0 FMUL.FTZ R4, R4, 0.69314718246459960938 ;  /* 0x3f31721804040820 */ /* 0x001fe20000410000 */
[----:B-1----:R-:W-:Y:S01]  /*16ba0*/  FADD.FTZ R13, R2, R7 ;  /* 0x00000007020d7221 */ /* 0x002fe20000010000 */
[----:B------:R-:W-:Y:S02]  /*16bb0*/  @!P1 VIADD R2, R11, 0x16860 ;  /* 0x000168600b029836 */ /* 0x000fe40000000000 */
[----:B------:R-:W-:-:S02]  /*16bc0*/  IMAD.U32 R7, RZ, RZ, UR41 ;  /* 0x00000029ff077e24 */ /* 0x000fc4000f8e00ff */
[----:B------:R-:W-:Y:S02]  /*16bd0*/  FSETP.NE.FTZ.AND P3, PT, R13, RZ, PT ;  /* 0x000000ff0d00720b */ /* 0x000fe40003f75000 */
[----:B------:R-:W-:Y:S01]  /*16be0*/  @!P1 PRMT R2, RZ, 0x654, R2 ;  /* 0x00000654ff029816 */ /* 0x000fe20000000002 */
[----:B------:R-:W-:-:S04]  /*16bf0*/  @P0 FMUL.FTZ R7, R7, 0.69314718246459960938 ;  /* 0x3f31721807070820 */ /* 0x000fc80000410000 */
[----:B------:R-:W-:Y:S01]  /*16c00*/  @P0 FFMA.FTZ R31, R7, R12, R4 ;  /* 0x0000000c071f0223 */ /* 0x000fe20000010004 */
[----:B------:R-:W-:-:S05]  /*16c10*/  PLOP3.LUT P0, PT, PT, PT, PT, 0x8, 0x0 ;  /* 0x000000000000781c */ /* 0x000fca0003f0e170 */
[----:B------:R-:W0:Y:S01]  /*16c20*/  @P3 MUFU.LG2 R6, R13 ;  /* 0x0000000d00063308 */ /* 0x000e220000000c00 */
[----:B------:R-:W-:-:S07]  /*16c30*/  @P3 FMUL.FTZ R9, R9, 0.69314718246459960938 ;  /* 0x3f31721809093820 */ /* 0x000fce0000410000 */
[----:B------:R-:W1:Y:S01]  /*16c40*/  @P3 MUFU.RCP R15, R13 ;  /* 0x0000000d000f3308 */ /* 0x000e620000001000 */
[----:B0-----:R-:W-:-:S04]  /*16c50*/  @P3 FMUL.FTZ R6, R6, 0.69314718246459960938 ;  /* 0x3f31721806063820 */ /* 0x001fc80000410000 */
[----:B------:R-:W-:Y:S01]  /*16c60*/  @P3 FFMA.FTZ R0, R9, R5, R6 ;  /* 0x0000000509003223 */ /* 0x000fe20000010006 */
[----:B------:R-:W-:Y:S02]  /*16c70*/  WARPGROUP.DEPBAR.LE gsb0, 0x0 ;  /* 0x00008000000079c5 */ /* 0x000fe40000010000 */
[----:B------:R-:W-:-:S06]  /*16c80*/  WARPGROUP.ARRIVE ;  /* 0x00000000000079c5 */ /* 0x000fcc0000000000 */
[----:B------:R-:W-:Y:S03]  /*16c90*/  HGMMA.64x64x16.F32 R88, R120, gdesc[UR4].tnspB, R88, gsb0 ;  /* 0x40e0000478587df0 */ /* 0x000fe60008000858 */
[----:B------:R-:W-:Y:S02]  /*16ca0*/  WARPGROUP.DEPBAR.LE gsb0, 0x0 ;  /* 0x00008000000079c5 */ /* 0x000fe40000010000 */
[----:B------:R0:W-:Y:S01]  /*16cb0*/  @!P1 SYNCS.ARRIVE.TRANS64.RED.A1T0 RZ, [R2+URZ], RZ ;  /* 0x000000ff02ff99a7 */ /* 0x0001e2000810043f */
[-C--:B-1----:R-:W-:Y:S01]  /*16cc0*/  FMUL.FTZ R90, R90, R15.reuse ;  /* 0x0000000f5a5a7220 */ /* 0x082fe20000410000 */
        /* <DEDUP_REMOVED lines=30> */
[----:B0-----:R-:W-:-:S07]  /*16eb0*/  FMUL.FTZ R15, R119, R15 ;  /* 0x0000000f770f7220 */ /* 0x001fce0000410000 */
.L_x_1397:
[----:B------:R-:W0:Y:S01]  /*16ec0*/  S2R R6, SR_TID.X ;  /* 0x0000000000067919 */ /* 0x000e220000002100 */
[----:B------:R-:W-:Y:S05]  /*16ed0*/  WARPSYNC.ALL ;  /* 0x0000000000007948 */ /* 0x000fea0003800000 */
[----:B------:R-:W1:Y:S08]  /*16ee0*/  S2UR UR5, SR_CgaCtaId ;  /* 0x00000000000579c3 */ /* 0x000e700000008800 */
[----:B------:R-:W-:Y:S06]  /*16ef0*/  BAR.SYNC.DEFER_BLOCKING 0x5, 0x200 ;  /* 0x0148000000007b1d */ /* 0x000fec0000010000 */
[----:B------:R-:W-:Y:S01]  /*16f00*/  UMOV UR4, 0x400 ;  /* 0x0000040000047882 */ /* 0x000fe20000000000 */
[----:B------:R-:W-:Y:S01]  /*16f10*/  BSSY B0, `(.L_x_1505) ;  /* 0x0000198000007945 */ /* 0x000fe20003800000 */
[----:B-1----:R-:W-:Y:S01]  /*16f20*/  ULEA UR4, UR5, UR4, 0x18 ;  /* 0x0000000405047291 */ /* 0x002fe2000f8ec03f */
[----:B0-----:R-:W-:-:S04]  /*16f30*/  IADD3 R44, R6, -0x80, RZ ;  /* 0xffffff80062c7810 */ /* 0x001fc80007ffe0ff */
[----:B------:R-:W-:Y:S01]  /*16f40*/  SHF.R.S32.HI R4, RZ, 0x1f, R44 ;  /* 0x0000001fff047819 */ /* 0x000fe2000001142c */
[----:B------:R-:W-:-:S03]  /*16f50*/  IMAD.U32 R2, RZ, RZ, UR4 ;  /* 0x00000004ff027e24 */ /* 0x000fc6000f8e00ff */
[----:B------:R-:W-:Y:S02]  /*16f60*/  LEA.HI R30, R4, R44, RZ, 0x3 ;  /* 0x0000002c041e7211 */ /* 0x000fe400078f18ff */
[----:B------:R0:W1:Y:S02]  /*16f70*/  LDS.128 R32, [R2+0x168d0] ;  /* 0x0168d00002207984 */ /* 0x0000640000000c00 */
[----:B------:R-:W-:Y:S02]  /*16f80*/  LOP3.LUT R3, R30, 0xfffffff8, RZ, 0xc0, !PT ;  /* 0xfffffff81e037812 */ /* 0x000fe400078ec0ff */
[----:B------:R-:W-:-:S03]  /*16f90*/  SHF.R.S32.HI R30, RZ, 0x3, R30 ;  /* 0x00000003ff1e7819 */ /* 0x000fc6000001141e */
[----:B------:R-:W-:-:S04]  /*16fa0*/  IMAD.IADD R3, R44, 0x1, -R3 ;  /* 0x000000012c037824 */ /* 0x000fc800078e0a03 */
[----:B------:R-:W-:-:S05]  /*16fb0*/  IMAD.SHL.U32 R29, R3, 0x8, RZ ;  /* 0x00000008031d7824 */ /* 0x000fca00078e00ff */
[----:B------:R-:W-:Y:S01]  /*16fc0*/  SHF.R.S32.HI R28, RZ, 0x1f, R29 ;  /* 0x0000001fff1c7819 */ /* 0x000fe2000001141d */
[----:B------:R-:W-:Y:S06]  /*16fd0*/  BAR.ARV 0x4, 0x200 ;  /* 0x0108000000007b1d */ /* 0x000fec0000002000 */
[----:B0-----:R-:W-:Y:S05]  /*16fe0*/  @P0 BRA `(.L_x_1506) ;  /* 0x0000000c00dc0947 */ /* 0x001fea0003800000 */
[----:B------:R-:W2:Y:S01]  /*16ff0*/  LDL R41, [R1+0x54] ;  /* 0x0000540001297983 */ /* 0x000ea20000100800 */
[----:B------:R-:W-:Y:S01]  /*17000*/  VIADD R9, R6, 0xffffff80 ;  /* 0xffffff8006097836 */ /* 0x000fe20000000000 */
[----:B------:R-:W-:Y:S01]  /*17010*/  LEA.HI R4, R4, R44, RZ, 0x4 ;  /* 0x0000002c04047211 */ /* 0x000fe200078f20ff */
[----:B------:R-:W0:Y:S01]  /*17020*/  S2R R5, SR_SWINHI ;  /* 0x0000000000057919 */ /* 0x000e220000002f00 */
[----:B------:R-:W-:Y:S05]  /*17030*/  WARPSYNC.ALL ;  /* 0x0000000000007948 */ /* 0x000fea0003800000 */
[----:B------:R-:W-:Y:S01]  /*17040*/  SHF.R.S32.HI R7, RZ, 0x4, R4 ;  /* 0x00000004ff077819 */ /* 0x000fe20000011404 */
[----:B------:R-:W-:Y:S01]  /*17050*/  ULDC.64 UR4, c[0x0][0xc00] ;  /* 0x0003000000047ab9 */ /* 0x000fe20000000a00 */
[----:B------:R-:W-:Y:S01]  /*17060*/  SHF.R.S32.HI R8, RZ, 0x1f, R9 ;  /* 0x0000001fff087819 */ /* 0x000fe20000011409 */
[----:B------:R-:W3:Y:S01]  /*17070*/  LDL R40, [R1+0x3c] ;  /* 0x00003c0001287983 */ /* 0x000ee20000100800 */
[----:B------:R-:W-:Y:S01]  /*17080*/  LOP3.LUT R6, R4, 0x3fffff0, RZ, 0xc0, !PT ;  /* 0x03fffff004067812 */ /* 0x000fe200078ec0ff */
[----:B-1----:R-:W1:Y:S01]  /*17090*/  LDC R32, c[0x0][0xbe8] ;  /* 0x0002fa00ff207b82 */ /* 0x002e620000000800 */
[----:B------:R-:W-:-:S02]  /*170a0*/  LEA.HI R8, R8, R9, RZ, 0x5 ;  /* 0x0000000908087211 */ /* 0x000fc400078f28ff */
[----:B------:R-:W-:Y:S01]  /*170b0*/  LEA.HI R4, R4, R7, RZ, 0x1 ;  /* 0x0000000704047211 */ /* 0x000fe200078f08ff */
[----:B------:R-:W-:Y:S01]  /*170c0*/  IMAD.IADD R6, R44, 0x1, -R6 ;  /* 0x000000012c067824 */ /* 0x000fe200078e0a06 */
[----:B------:R-:W-:Y:S01]  /*170d0*/  SHF.R.S32.HI R8, RZ, 0x5, R8 ;  /* 0x00000005ff087819 */ /* 0x000fe20000011408 */
[----:B------:R-:W3:Y:S01]  /*170e0*/  LDL R44, [R1+0x18] ;  /* 0x00001800012c7983 */ /* 0x000ee20000100800 */
[----:B------:R-:W-:-:S03]  /*170f0*/  LOP3.LUT R4, R4, 0x1ffffffe, RZ, 0xc0, !PT ;  /* 0x1ffffffe04047812 */ /* 0x000fc600078ec0ff */
[----:B------:R-:W-:Y:S02]  /*17100*/  IMAD R9, R8, 0x10, R6 ;  /* 0x0000001008097824 */ /* 0x000fe400078e0206 */
[----:B------:R-:W-:-:S04]  /*17110*/  IMAD.IADD R4, R7, 0x1, -R4 ;  /* 0x0000000107047824 */ /* 0x000fc800078e0a04 */
[----:B------:R-:W-:-:S04]  /*17120*/  IMAD R4, R9, 0x8, R4 ;  /* 0x0000000809047824 */ /* 0x000fc800078e0204 */
[----:B------:R-:W-:Y:S01]  /*17130*/  IMAD.SHL.U32 R9, R4, 0x8, RZ ;  /* 0x0000000804097824 */ /* 0x000fe200078e00ff */
[----:B------:R-:W-:Y:S02]  /*17140*/  MOV R20, R2 ;  /* 0x0000000200147202 */ /* 0x000fe40000000f00 */
[----:B0-----:R-:W-:-:S03]  /*17150*/  MOV R21, R5 ;  /* 0x0000000500157202 */ /* 0x001fc60000000f00 */
[----:B------:R-:W-:-:S03]  /*17160*/  IMAD.WIDE R8, R9, 0x2, R20 ;  /* 0x0000000209087825 */ /* 0x000fc600078e0214 */
[C---:B------:R-:W-:Y:S02]  /*17170*/  LOP3.LUT R5, R8.reuse, 0x380, RZ, 0xc0, !PT ;  /* 0x0000038008057812 */ /* 0x040fe400078ec0ff */
[C---:B------:R-:W-:Y:S02]  /*17180*/  IADD3 R7, P1, R8.reuse, 0x40, RZ ;  /* 0x0000004008077810 */ /* 0x040fe40007f3e0ff */
[C---:B------:R-:W-:Y:S02]  /*17190*/  IADD3 R27, P0, R8.reuse, 0x60, RZ ;  /* 0x00000060081b7810 */ /* 0x040fe40007f1e0ff */
[----:B------:R-:W-:Y:S02]  /*171a0*/  SHF.R.U64 R5, R5, 0x3, RZ ;  /* 0x0000000305057819 */ /* 0x000fe400000012ff */
[----:B------:R-:W-:Y:S02]  /*171b0*/  IADD3 R13, P2, R8, 0x20, RZ ;  /* 0x00000020080d7810 */ /* 0x000fe40007f5e0ff */
[----:B------:R-:W-:-:S02]  /*171c0*/  LOP3.LUT R6, R7, 0x380, RZ, 0xc0, !PT ;  /* 0x0000038007067812 */ /* 0x000fc400078ec0ff */
[----:B------:R-:W-:Y:S01]  /*171d0*/  LOP3.LUT R8, R5, R8, RZ, 0x3c, !PT ;  /* 0x0000000805087212 */ /* 0x000fe200078e3cff */
[--C-:B------:R-:W-:Y:S01]  /*171e0*/  IMAD.X R5, RZ, RZ, R9.reuse, P0 ;  /* 0x000000ffff057224 */ /* 0x100fe200000e0609 */
[----:B------:R-:W-:Y:S02]  /*171f0*/  F2FP.F16.F32.PACK_AB R10, R10, R25 ;  /* 0x000000190a0a723e */ /* 0x000fe400000000ff */
[----:B-----5:R-:W2:Y:S01]  /*17200*/  LDC.64 R24, c[0x0][0xc00] ;  /* 0x00030000ff187b82 */ /* 0x020ea20000000a00 */
[----:B------:R-:W-:Y:S02]  /*17210*/  ISETP.NE.U32.AND P0, PT, RZ, UR4, PT ;  /* 0x00000004ff007c0c */ /* 0x000fe4000bf05070 */
[----:B------:R-:W-:Y:S02]  /*17220*/  SHF.R.U64 R6, R6, 0x3, RZ ;  /* 0x0000000306067819 */ /* 0x000fe400000012ff */
[----:B------:R-:W-:Y:S01]  /*17230*/  ISETP.NE.AND.EX P0, PT, RZ, UR5, PT, P0 ;  /* 0x00000005ff007c0c */ /* 0x000fe2000bf05300 */
[----:B------:R-:W-:Y:S01]  /*17240*/  ULDC.64 UR4, c[0x0][0xc08] ;  /* 0x0003020000047ab9 */ /* 0x000fe20000000a00 */
[----:B------:R-:W-:Y:S01]  /*17250*/  LOP3.LUT R6, R6, R7, RZ, 0x3c, !PT ;  /* 0x0000000706067212 */ /* 0x000fe200078e3cff */
[----:B------:R-:W-:Y:S01]  /*17260*/  IMAD.X R7, RZ, RZ, R9, P1 ;  /* 0x000000ffff077224 */ /* 0x000fe200008e0609 */
[----:B------:R-:W-:-:S02]  /*17270*/  LOP3.LUT R12, R13, 0x380, RZ, 0xc0, !PT ;  /* 0x000003800d0c7812 */ /* 0x000fc400078ec0ff */
[----:B------:R-:W-:Y:S02]  /*17280*/  ISETP.NE.U32.AND P1, PT, RZ, UR4, PT ;  /* 0x00000004ff007c0c */ /* 0x000fe4000bf25070 */
[----:B------:R-:W-:Y:S02]  /*17290*/  LOP3.LUT R4, R27, 0x380, RZ, 0xc0, !PT ;  /* 0x000003801b047812 */ /* 0x000fe400078ec0ff */
[----:B------:R-:W-:Y:S02]  /*172a0*/  SHF.R.U64 R12, R12, 0x3, RZ ;  /* 0x000000030c0c7819 */ /* 0x000fe400000012ff */
[----:B------:R-:W-:Y:S02]  /*172b0*/  ISETP.NE.AND.EX P1, PT, RZ, UR5, PT, P1 ;  /* 0x00000005ff007c0c */ /* 0x000fe4000bf25310 */
[----:B------:R-:W-:Y:S02]  /*172c0*/  SHF.R.U64 R4, R4, 0x3, RZ ;  /* 0x0000000304047819 */ /* 0x000fe400000012ff */
[----:B------:R-:W-:Y:S01]  /*172d0*/  LOP3.LUT R12, R12, R13, RZ, 0x3c, !PT ;  /* 0x0000000d0c0c7212 */ /* 0x000fe200078e3cff */
[----:B------:R-:W-:Y:S01]  /*172e0*/  IMAD.X R13, RZ, RZ, R9, P2 ;  /* 0x000000ffff0d7224 */ /* 0x000fe200010e0609 */
[----:B------:R-:W-:-:S02]  /*172f0*/  MOV R26, R8 ;  /* 0x00000008001a7202 */ /* 0x000fc40000000f00 */
[----:B------:R-:W-:Y:S02]  /*17300*/  LOP3.LUT R4, R4, R27, RZ, 0x3c, !PT ;  /* 0x0000001b04047212 */ /* 0x000fe400078e3cff */
[----:B------:R-:W-:Y:S02]  /*17310*/  F2FP.F16.F32.PACK_AB R8, R89, R88 ;  /* 0x000000585908723e */ /* 0x000fe400000000ff */
[----:B------:R-:W-:Y:S02]  /*17320*/  F2FP.F16.F32.PACK_AB R9, R91, R90 ;  /* 0x0000005a5b09723e */ /* 0x000fe400000000ff */
[----:B------:R-:W-:Y:S01]  /*17330*/  F2FP.F16.F32.PACK_AB R11, R11, R94 ;  /* 0x0000005e0b0b723e */ /* 0x000fe200000000ff */
[----:B------:R-:W-:Y:S01]  /*17340*/  BAR.SYNC.DEFER_BLOCKING 0x1, 0x180 ;  /* 0x0046000000007b1d */ /* 0x000fe20000010000 */
[----:B------:R-:W-:Y:S02]  /*17350*/  MOV R37, R4 ;  /* 0x0000000400257202 */ /* 0x000fe40000000f00 */
[----:B------:R-:W-:-:S02]  /*17360*/  MOV R38, R6 ;  /* 0x0000000600267202 */ /* 0x000fc40000000f00 */
[----:B------:R-:W-:Y:S02]  /*17370*/  MOV R39, R12 ;  /* 0x0000000c00277202 */ /* 0x000fe40000000f00 */
[----:B------:R-:W-:Y:S02]  /*17380*/  F2FP.F16.F32.PACK_AB R4, R97, R96 ;  /* 0x000000606104723e */ /* 0x000fe400000000ff */
[----:B------:R-:W-:Y:S02]  /*17390*/  F2FP.F16.F32.PACK_AB R5, R99, R98 ;  /* 0x000000626305723e */ /* 0x000fe400000000ff */
[----:B------:R-:W-:Y:S02]  /*173a0*/  F2FP.F16.F32.PACK_AB R6, R101, R100 ;  /* 0x000000646506723e */ /* 0x000fe400000000ff */
[----:B------:R-:W-:Y:S02]  /*173b0*/  F2FP.F16.F32.PACK_AB R7, R103, R102 ;  /* 0x000000666707723e */ /* 0x000fe400000000ff */
[----:B------:R-:W-:-:S02]  /*173c0*/  F2FP.F16.F32.PACK_AB R12, R113, R112 ;  /* 0x00000070710c723e */ /* 0x000fc400000000ff */
[----:B------:R-:W-:Y:S02]  /*173d0*/  F2FP.F16.F32.PACK_AB R13, R115, R114 ;  /* 0x00000072730d723e */ /* 0x000fe400000000ff */
[----:B------:R-:W-:Y:S02]  /*173e0*/  F2FP.F16.F32.PACK_AB R14, R117, R14 ;  /* 0x0000000e750e723e */ /* 0x000fe400000000ff */
[----:B------:R-:W-:Y:S01]  /*173f0*/  F2FP.F16.F32.PACK_AB R15, R15, R118 ;  /* 0x000000760f0f723e */ /* 0x000fe200000000ff */
[----:B------:R0:W-:Y:S04]  /*17400*/  STSM.16.M88.4 [R26], R8 ;  /* 0x000000081a007844 */ /* 0x0001e80000000200 */
[----:B------:R-:W-:Y:S01]  /*17410*/  STSM.16.M88.4 [R39], R4 ;  /* 0x0000000427007844 */ /* 0x000fe20000000200 */
[----:B0-----:R-:W-:-:S02]  /*17420*/  F2FP.F16.F32.PACK_AB R8, R105, R104 ;  /* 0x000000686908723e */ /* 0x001fc400000000ff */
[----:B------:R-:W-:Y:S02]  /*17430*/  F2FP.F16.F32.PACK_AB R9, R107, R106 ;  /* 0x0000006a6b09723e */ /* 0x000fe400000000ff */
[----:B------:R-:W-:Y:S02]  /*17440*/  F2FP.F16.F32.PACK_AB R10, R109, R108 ;  /* 0x0000006c6d0a723e */ /* 0x000fe400000000ff */
[----:B------:R-:W-:-:S05]  /*17450*/  F2FP.F16.F32.PACK_AB R11, R111, R110 ;  /* 0x0000006e6f0b723e */ /* 0x000fca00000000ff */
[----:B------:R0:W-:Y:S04]  /*17460*/  STSM.16.M88.4 [R38], R8 ;  /* 0x0000000826007844 */ /* 0x0001e80000000200 */
[----:B------:R3:W-:Y:S01]  /*17470*/  STSM.16.M88.4 [R37], R12 ;  /* 0x0000000c25007844 */ /* 0x0007e20000000200 */
[----:B------:R-:W-:Y:S01]  /*17480*/  ULDC UR4, c[0x0][0xa88] ;  /* 0x0002a20000047ab9 */ /* 0x000fe20000000800 */
[----:B------:R-:W-:Y:S01]  /*17490*/  MOV R36, RZ ;  /* 0x000000ff00247202 */ /* 0x000fe20000000f00 */
[----:B0-----:R-:W-:Y:S02]  /*174a0*/  IMAD.U32 R9, RZ, RZ, UR4 ;  /* 0x00000004ff097e24 */ /* 0x001fe4000f8e00ff */
[C---:B--2---:R-:W-:Y:S01]  /*174b0*/  IMAD.WIDE R26, R41.reuse, 0x4, R24 ;  /* 0x00000004291a7825 */ /* 0x044fe200078e0218 */
[----:B------:R-:W-:Y:S08]  /*174c0*/  BAR.SYNC.DEFER_BLOCKING 0x1, 0x180 ;  /* 0x0046000000007b1d */ /* 0x000ff00000010000 */
[----:B------:R-:W0:Y:S01]  /*174d0*/  @P1 LDC.64 R24, c[0x0][0xc08] ;  /* 0x00030200ff181b82 */ /* 0x000e220000000a00 */
[----:B------:R2:W5:Y:S01]  /*174e0*/  @P0 LDG.E R36, desc[UR38][R26.64] ;  /* 0x000000261a240981 */ /* 0x000562000c1e1900 */
[----:B0-----:R-:W-:-:S05]  /*174f0*/  @P1 IMAD.WIDE R4, R41, 0x4, R24 ;  /* 0x0000000429041825 */ /* 0x001fca00078e0218 */
[----:B------:R2:W5:Y:S01]  /*17500*/  @P1 LDG.E R9, desc[UR38][R4.64] ;  /* 0x0000002604091981 */ /* 0x000562000c1e1900 */
[----:B-1----:R-:W-:-:S13]  /*17510*/  ISETP.NE.AND P2, PT, R32, 0x1, PT ;  /* 0x000000012000780c */ /* 0x002fda0003f45270 */
[----:B------:R-:W0:Y:S08]  /*17520*/  @P2 LDC R6, c[0x0][0xbec] ;  /* 0x0002fb00ff062b82 */ /* 0x000e300000000800 */
[----:B------:R-:W1:Y:S01]  /*17530*/  @P2 LDC R11, c[0x0][0xbf0] ;  /* 0x0002fc00ff0b2b82 */ /* 0x000e620000000800 */
[----:B---3--:R-:W-:Y:S01]  /*17540*/  IMAD.IADD R15, R40, 0x1, R44 ;  /* 0x00000001280f7824 */ /* 0x008fe200078e022c */
[----:B--2---:R-:W-:Y:S06]  /*17550*/  @P1 BRA `(.L_x_1507) ;  /* 0x0000000000101947 */ /* 0x004fec0003800000 */
[----:B------:R-:W-:Y:S05]  /*17560*/  @!P0 BRA `(.L_x_1507) ;  /* 0x00000000000c8947 */ /* 0x000fea0003800000 */
[----:B------:R-:W2:Y:S04]  /*17570*/  LDG.E R4, desc[UR38][R26.64] ;  /* 0x000000261a047981 */ /* 0x000ea8000c1e1900 */
[----:B-----5:R-:W2:Y:S02]  /*17580*/  LDG.E R9, desc[UR38][R26.64+0x4] ;  /* 0x000004261a097981 */ /* 0x020ea4000c1e1900 */
[----:B--2---:R-:W-:-:S07]  /*17590*/  IMAD.IADD R9, R9, 0x1, -R4 ;  /* 0x0000000109097824 */ /* 0x004fce00078e0a04 */
.L_x_1507:
[----:B------:R-:W2:Y:S01]  /*175a0*/  LDL R12, [R1+0x60] ;  /* 0x00006000010c7983 */ /* 0x000ea20000100800 */
[----:B0-----:R-:W-:Y:S01]  /*175b0*/  @P2 IMAD.HI.U32 R4, R15, R6, RZ ;  /* 0x000000060f042227 */ /* 0x001fe200078e00ff */
[----:B------:R-:W-:Y:S02]  /*175c0*/  ULDC.64 UR4, c[0x0][0xb90] ;  /* 0x0002e40000047ab9 */ /* 0x000fe40000000a00 */
[----:B------:R-:W3:Y:S01]  /*175d0*/  LDL.LU R42, [R1+0x50] ;  /* 0x00005000012a7983 */ /* 0x000ee20000300800 */
[----:B-----5:R-:W-:Y:S01]  /*175e0*/  SHF.R.S32.HI R37, RZ, 0x1f, R36 ;  /* 0x0000001fff257819 */ /* 0x020fe20000011424 */
[----:B------:R-:W-:Y:S01]  /*175f0*/  IMAD.MOV.U32 R7, RZ, RZ, R15 ;  /* 0x000000ffff077224 */ /* 0x000fe200078e000f */
[----:B-1----:R-:W-:Y:S01]  /*17600*/  @P2 SHF.R.U32.HI R7, RZ, R11, R4 ;  /* 0x0000000bff072219 */ /* 0x002fe20000011604 */
[----:B------:R-:W0:Y:S01]  /*17610*/  S2R R24, SR_TID.X ;  /* 0x0000000000187919 */ /* 0x000e220000002100 */
[----:B------:R-:W-:-:S03]  /*17620*/  IMAD R43, R9, R32, RZ ;  /* 0x00000020092b7224 */ /* 0x000fc600078e02ff */
[----:B------:R-:W-:Y:S02]  /*17630*/  IMAD.MOV R13, RZ, RZ, -R7 ;  /* 0x000000ffff0d7224 */ /* 0x000fe400078e0a07 */
[----:B0-----:R-:W-:-:S05]  /*17640*/  VIADD R25, R24, 0xffffff80 ;  /* 0xffffff8018197836 */ /* 0x001fca0000000000 */
[----:B------:R-:W-:-:S04]  /*17650*/  SHF.R.S32.HI R24, RZ, 0x1f, R25 ;  /* 0x0000001fff187819 */ /* 0x000fc80000011419 */
[----:B------:R-:W-:-:S04]  /*17660*/  LEA.HI R24, R24, R25, RZ, 0x7 ;  /* 0x0000001918187211 */ /* 0x000fc800078f38ff */
[----:B------:R-:W-:-:S05]  /*17670*/  LOP3.LUT R24, R24, 0xffffff80, RZ, 0xc0, !PT ;  /* 0xffffff8018187812 */ /* 0x000fca00078ec0ff */
[----:B------:R-:W-:Y:S02]  /*17680*/  IMAD.IADD R24, R25, 0x1, -R24 ;  /* 0x0000000119187824 */ /* 0x000fe400078e0a18 */
[----:B--2---:R-:W-:Y:S01]  /*17690*/  IMAD.IADD R12, R12, 0x1, R44 ;  /* 0x000000010c0c7824 */ /* 0x004fe200078e022c */
[----:B---3--:R-:W-:Y:S01]  /*176a0*/  SHF.R.S32.HI R40, RZ, 0x1f, R42 ;  /* 0x0000001fff287819 */ /* 0x008fe2000001142a */
[----:B------:R-:W-:-:S04]  /*176b0*/  IMAD.WIDE.U32 R4, R42, UR4, R36 ;  /* 0x000000042a047c25 */ /* 0x000fc8000f8e0024 */
[----:B------:R-:W-:-:S04]  /*176c0*/  IMAD R6, R40, UR4, RZ ;  /* 0x0000000428067c24 */ /* 0x000fc8000f8e02ff */
[----:B------:R-:W-:Y:S01]  /*176d0*/  IMAD R11, R42, UR5, R6 ;  /* 0x000000052a0b7c24 */ /* 0x000fe2000f8e0206 */
[----:B------:R-:W-:Y:S01]  /*176e0*/  SHF.R.S32.HI R6, RZ, 0x1f, R41 ;  /* 0x0000001fff067819 */ /* 0x000fe20000011429 */
[----:B------:R-:W-:Y:S01]  /*176f0*/  ULDC.64 UR4, c[0x0][0xb98] ;  /* 0x0002e60000047ab9 */ /* 0x000fe20000000a00 */
[----:B------:R-:W-:Y:S01]  /*17700*/  SEL R41, R41, RZ, !P0 ;  /* 0x000000ff29297207 */ /* 0x000fe20004000000 */
[----:B------:R-:W-:Y:S01]  /*17710*/  IMAD.IADD R5, R5, 0x1, R11 ;  /* 0x0000000105057824 */ /* 0x000fe200078e020b */
[----:B------:R-:W-:Y:S01]  /*17720*/  SEL R38, R6, RZ, !P0 ;  /* 0x000000ff06267207 */ /* 0x000fe20004000000 */
[----:B------:R-:W-:Y:S01]  /*17730*/  IMAD R11, R32, R13, R15 ;  /* 0x0000000d200b7224 */ /* 0x000fe200078e020f */
[----:B------:R-:W-:Y:S01]  /*17740*/  SHF.R.S32.HI R13, RZ, 0x1f, R7 ;  /* 0x0000001fff0d7819 */ /* 0x000fe20000011407 */
[----:B------:R-:W-:-:S03]  /*17750*/  IMAD.WIDE.U32 R4, R41, UR4, R4 ;  /* 0x0000000429047c25 */ /* 0x000fc6000f8e0004 */
[----:B------:R-:W-:Y:S01]  /*17760*/  SHF.R.S32.HI R6, RZ, 0x1f, R11 ;  /* 0x0000001fff067819 */ /* 0x000fe2000001140b */
[----:B------:R-:W-:Y:S01]  /*17770*/  IMAD R8, R38, UR4, RZ ;  /* 0x0000000426087c24 */ /* 0x000fe2000f8e02ff */
[----:B------:R-:W-:-:S03]  /*17780*/  IADD3 R4, P0, R7, R4, RZ ;  /* 0x0000000407047210 */ /* 0x000fc60007f1e0ff */
[----:B------:R-:W-:Y:S01]  /*17790*/  IMAD R8, R41, UR5, R8 ;  /* 0x0000000529087c24 */ /* 0x000fe2000f8e0208 */
[----:B------:R-:W-:Y:S02]  /*177a0*/  ULDC.64 UR4, c[0x0][0xb88] ;  /* 0x0002e20000047ab9 */ /* 0x000fe40000000a00 */
[----:B------:R-:W-:Y:S02]  /*177b0*/  IMAD R6, R6, UR4, RZ ;  /* 0x0000000406067c24 */ /* 0x000fe4000f8e02ff */
[----:B------:R-:W-:Y:S01]  /*177c0*/  IADD3.X R5, R13, R5, R8, P0, !PT ;  /* 0x000000050d057210 */ /* 0x000fe200007fe408 */
[----:B------:R-:W-:Y:S02]  /*177d0*/  VIADD R8, R12, 0x8 ;  /* 0x000000080c087836 */ /* 0x000fe40000000000 */
[C---:B------:R-:W-:Y:S02]  /*177e0*/  IMAD R7, R11.reuse, UR5, R6 ;  /* 0x000000050b077c24 */ /* 0x040fe4000f8e0206 */
[----:B------:R-:W-:Y:S01]  /*177f0*/  IMAD.WIDE.U32 R4, R11, UR4, R4 ;  /* 0x000000040b047c25 */ /* 0x000fe2000f8e0004 */
[----:B------:R-:W-:-:S03]  /*17800*/  ULDC.64 UR4, c[0x0][0xb50] ;  /* 0x0002d40000047ab9 */ /* 0x000fc60000000a00 */
[----:B------:R-:W-:Y:S01]  /*17810*/  IMAD.IADD R5, R5, 0x1, R7 ;  /* 0x0000000105057824 */ /* 0x000fe200078e0207 */
[----:B------:R-:W-:Y:S01]  /*17820*/  LEA R10, P0, R4, UR4, 0x2 ;  /* 0x00000004040a7c11 */ /* 0x000fe2000f8010ff */
[----:B------:R-:W-:-:S03]  /*17830*/  IMAD R11, R30, 0x40, R29 ;  /* 0x000000401e0b7824 */ /* 0x000fc600078e021d */
[----:B------:R-:W-:Y:S01]  /*17840*/  LEA.HI.X R14, R4, UR5, R5, 0x2, P0 ;  /* 0x00000005040e7c11 */ /* 0x000fe200080f1405 */
[----:B------:R-:W-:Y:S01]  /*17850*/  SHFL.IDX PT, R6, R10, 0x1, 0x1c1f ;  /* 0x003c1f000a067f89 */ /* 0x000fe200000e0000 */
[----:B------:R-:W-:Y:S01]  /*17860*/  IMAD.WIDE R20, R11, 0x2, R20 ;  /* 0x000000020b147825 */ /* 0x000fe200078e0214 */
[----:B------:R-:W-:Y:S01]  /*17870*/  LOP3.LUT P0, RZ, R24, 0x3, RZ, 0xc0, !PT ;  /* 0x0000000318ff7812 */ /* 0x000fe2000780c0ff */
[----:B------:R-:W-:Y:S01]  /*17880*/  ULDC.64 UR4, c[0x0][0xaa0] ;  /* 0x0002a80000047ab9 */ /* 0x000fe20000000a00 */
[----:B------:R-:W-:Y:S01]  /*17890*/  SHFL.IDX PT, R4, R10, RZ, 0x1c1f ;  /* 0x001c1fff0a047589 */ /* 0x000fe200000e0000 */
[----:B------:R-:W-:-:S03]  /*178a0*/  IADD3 R13, P3, R20, 0x1800, RZ ;  /* 0x00001800140d7810 */ /* 0x000fc60007f7e0ff */
[----:B------:R-:W0:Y:S01]  /*178b0*/  SHFL.IDX PT, R5, R14, RZ, 0x1c1f ;  /* 0x001c1fff0e057589 */ /* 0x000e2200000e0000 */
[----:B------:R-:W-:Y:S02]  /*178c0*/  IADD3 R25, P4, R20, 0x3000, RZ ;  /* 0x0000300014197810 */ /* 0x000fe40007f9e0ff */
[-C--:B------:R-:W-:Y:S01]  /*178d0*/  ISETP.GE.OR P1, PT, R12, R43.reuse, P0 ;  /* 0x0000002b0c00720c */ /* 0x080fe20000726670 */
[----:B------:R-:W1:Y:S01]  /*178e0*/  SHFL.IDX PT, R7, R14, 0x1, 0x1c1f ;  /* 0x003c1f000e077f89 */ /* 0x000e6200000e0000 */
[----:B------:R-:W-:Y:S02]  /*178f0*/  LOP3.LUT R9, R20, 0x380, RZ, 0xc0, !PT ;  /* 0x0000038014097812 */ /* 0x000fe400078ec0ff */
[----:B------:R-:W-:Y:S02]  /*17900*/  LOP3.LUT R12, R13, 0x380, RZ, 0xc0, !PT ;  /* 0x000003800d0c7812 */ /* 0x000fe400078ec0ff */
[----:B------:R-:W-:Y:S02]  /*17910*/  ISETP.GE.OR P0, PT, R8, R43, P0 ;  /* 0x0000002b0800720c */ /* 0x000fe40000706670 */
[----:B------:R-:W-:-:S02]  /*17920*/  LOP3.LUT R24, R25, 0x380, RZ, 0xc0, !PT ;  /* 0x0000038019187812 */ /* 0x000fc400078ec0ff */
[----:B------:R-:W-:Y:S02]  /*17930*/  SHF.R.U64 R9, R9, 0x3, RZ ;  /* 0x0000000309097819 */ /* 0x000fe400000012ff */
[----:B------:R-:W-:Y:S02]  /*17940*/  SHF.R.U64 R12, R12, 0x3, RZ ;  /* 0x000000030c0c7819 */ /* 0x000fe400000012ff */
[----:B------:R-:W-:Y:S02]  /*17950*/  SHF.R.U64 R24, R24, 0x3, RZ ;  /* 0x0000000318187819 */ /* 0x000fe400000012ff */
[----:B------:R-:W-:Y:S01]  /*17960*/  LOP3.LUT R8, R9, R20, RZ, 0x3c, !PT ;  /* 0x0000001409087212 */ /* 0x000fe200078e3cff */
[--C-:B------:R-:W-:Y:S01]  /*17970*/  IMAD.MOV.U32 R9, RZ, RZ, R21.reuse ;  /* 0x000000ffff097224 */ /* 0x100fe200078e0015 */
[----:B------:R-:W-:Y:S02]  /*17980*/  LOP3.LUT R12, R12, R13, RZ, 0x3c, !PT ;  /* 0x0000000d0c0c7212 */ /* 0x000fe400078e3cff */
[----:B------:R-:W-:Y:S01]  /*17990*/  LOP3.LUT R24, R24, R25, RZ, 0x3c, !PT ;  /* 0x0000001918187212 */ /* 0x000fe200078e3cff */
[----:B------:R-:W-:Y:S01]  /*179a0*/  IMAD.X R25, RZ, RZ, R21, P4 ;  /* 0x000000ffff197224 */ /* 0x000fe200020e0615 */
[----:B------:R-:W-:Y:S01]  /*179b0*/  IADD3.X R13, RZ, R21, RZ, P3, !PT ;  /* 0x00000015ff0d7210 */ /* 0x000fe20001ffe4ff */
[----:B0-----:R0:W-:Y:S04]  /*179c0*/  @!P1 ST.E desc[UR38][R4.64], R31 ;  /* 0x0000001f04009985 */ /* 0x0011e8000c101926 */
[----:B-1----:R1:W-:Y:S04]  /*179d0*/  @!P0 ST.E desc[UR38][R6.64], R0 ;  /* 0x0000000006008985 */ /* 0x0023e8000c101926 */
[----:B------:R-:W2:Y:S04]  /*179e0*/  LD.E.128 R8, desc[UR38][R8.64] ;  /* 0x0000002608087980 */ /* 0x000ea8000c101d00 */
[----:B------:R-:W3:Y:S04]  /*179f0*/  LD.E.128 R12, desc[UR38][R12.64] ;  /* 0x000000260c0c7980 */ /* 0x000ee8000c101d00 */
[----:B------:R-:W4:Y:S01]  /*17a00*/  LD.E.128 R24, desc[UR38][R24.64] ;  /* 0x0000002618187980 */ /* 0x000f22000c101d00 */
[----:B------:R-:W-:-:S04]  /*17a10*/  IADD3 R39, P0, R20, 0x4800, RZ ;  /* 0x0000480014277810 */ /* 0x000fc80007f1e0ff */
[----:B------:R-:W-:Y:S01]  /*17a20*/  LOP3.LUT R20, R39, 0x380, RZ, 0xc0, !PT ;  /* 0x0000038027147812 */ /* 0x000fe200078ec0ff */
[----:B0-----:R-:W-:-:S03]  /*17a30*/  IMAD.X R5, RZ, RZ, R21, P0 ;  /* 0x000000ffff057224 */ /* 0x001fc600000e0615 */
[----:B------:R-:W-:-:S04]  /*17a40*/  SHF.R.U64 R4, R20, 0x3, RZ ;  /* 0x0000000314047819 */ /* 0x000fc800000012ff */
[----:B------:R-:W-:Y:S02]  /*17a50*/  LOP3.LUT R4, R4, R39, RZ, 0x3c, !PT ;  /* 0x0000002704047212 */ /* 0x000fe400078e3cff */
[----:B------:R-:W0:Y:S01]  /*17a60*/  @P2 LDC R39, c[0x0][0xbec] ;  /* 0x0002fb00ff272b82 */ /* 0x000e220000000800 */
[----:B------:R-:W-:Y:S02]  /*17a70*/  IMAD R21, R37, UR4, RZ ;  /* 0x0000000425157c24 */ /* 0x000fe4000f8e02ff */
[----:B------:R-:W-:Y:S01]  /*17a80*/  IMAD R3, R3, 0x30, R30 ;  /* 0x0000003003037824 */ /* 0x000fe200078e021e */
[----:B-1----:R-:W5:Y:S01]  /*17a90*/  LD.E.128 R4, desc[UR38][R4.64] ;  /* 0x0000002604047980 */ /* 0x002f62000c101d00 */
[C---:B------:R-:W-:Y:S02]  /*17aa0*/  IMAD R31, R36.reuse, UR5, R21 ;  /* 0x00000005241f7c24 */ /* 0x040fe4000f8e0215 */
[----:B------:R-:W-:Y:S01]  /*17ab0*/  IMAD.WIDE.U32 R20, R36, UR4, RZ ;  /* 0x0000000424147c25 */ /* 0x000fe2000f8e00ff */
[----:B------:R-:W1:Y:S01]  /*17ac0*/  @P2 LDC R37, c[0x0][0xbf0] ;  /* 0x0002fc00ff252b82 */ /* 0x000e620000000800 */
[----:B------:R-:W-:Y:S01]  /*17ad0*/  ULDC.64 UR4, c[0x0][0xae8] ;  /* 0x0002ba0000047ab9 */ /* 0x000fe20000000a00 */
[----:B------:R-:W-:Y:S01]  /*17ae0*/  @!PT LDS RZ, [RZ] ;  /* 0x00000000fffff984 */ /* 0x000fe20000000800 */
[----:B------:R-:W-:Y:S01]  /*17af0*/  @!PT LDS RZ, [RZ] ;  /* 0x00000000fffff984 */ /* 0x000fe20000000800 */
[----:B------:R-:W-:Y:S01]  /*17b00*/  @!PT LDS RZ, [RZ] ;  /* 0x00000000fffff984 */ /* 0x000fe20000000800 */
[----:B------:R-:W-:Y:S01]  /*17b10*/  @!PT LDS RZ, [RZ] ;  /* 0x00000000fffff984 */ /* 0x000fe20000000800 */
[----:B------:R0:W-:Y:S06]  /*17b20*/  MEMBAR.ALL.CTA ;  /* 0x0000000000007992 */ /* 0x0001ec0000008000 */
[----:B0-----:R-:W0:Y:S01]  /*17b30*/  FENCE.VIEW.ASYNC.S ;  /* 0x00000000000073c6 */ /* 0x001e220000000000 */
[----:B------:R-:W-:-:S02]  /*17b40*/  IMAD.IADD R21, R21, 0x1, R31 ;  /* 0x0000000115157824 */ /* 0x000fc400078e021f */
[----:B------:R-:W-:Y:S02]  /*17b50*/  IMAD R0, R40, UR4, RZ ;  /* 0x0000000428007c24 */ /* 0x000fe4000f8e02ff */
[----:B------:R-:W-:Y:S02]  /*17b60*/  IMAD.IADD R36, R44, 0x1, R3 ;  /* 0x000000012c247824 */ /* 0x000fe400078e0203 */
[C---:B------:R-:W-:Y:S02]  /*17b70*/  IMAD R3, R42.reuse, UR5, R0 ;  /* 0x000000052a037c24 */ /* 0x040fe4000f8e0200 */
[----:B------:R-:W-:Y:S01]  /*17b80*/  IMAD.WIDE.U32 R20, R42, UR4, R20 ;  /* 0x000000042a147c25 */ /* 0x000fe2000f8e0014 */
[----:B------:R-:W-:-:S03]  /*17b90*/  ULDC.64 UR4, c[0x0][0xaf0] ;  /* 0x0002bc0000047ab9 */ /* 0x000fc60000000a00 */
[----:B------:R-:W-:Y:S02]  /*17ba0*/  IMAD.IADD R21, R21, 0x1, R3 ;  /* 0x0000000115157824 */ /* 0x000fe400078e0203 */
[----:B------:R-:W-:-:S04]  /*17bb0*/  @P2 IMAD.HI.U32 R0, R36, R39, RZ ;  /* 0x0000002724002227 */ /* 0x000fc800078e00ff */
[----:B------:R-:W-:Y:S02]  /*17bc0*/  IMAD.MOV.U32 R3, RZ, RZ, R36 ;  /* 0x000000ffff037224 */ /* 0x000fe400078e0024 */
[----:B------:R-:W-:Y:S01]  /*17bd0*/  IMAD R31, R38, UR4, RZ ;  /* 0x00000004261f7c24 */ /* 0x000fe2000f8e02ff */
[----:B-1----:R-:W-:Y:S01]  /*17be0*/  @P2 SHF.R.U32.HI R3, RZ, R37, R0 ;  /* 0x00000025ff032219 */ /* 0x002fe20000011600 */
[----:B------:R-:W-:-:S03]  /*17bf0*/  IMAD.WIDE.U32 R20, R41, UR4, R20 ;  /* 0x0000000429147c25 */ /* 0x000fc6000f8e0014 */
[----:B------:R-:W-:Y:S01]  /*17c00*/  SHF.R.S32.HI R0, RZ, 0x1f, R3 ;  /* 0x0000001fff007819 */ /* 0x000fe20000011403 */
[----:B------:R-:W-:Y:S01]  /*17c10*/  IMAD R31, R41, UR5, R31 ;  /* 0x00000005291f7c24 */ /* 0x000fe2000f8e021f */
[----:B------:R-:W-:Y:S01]  /*17c20*/  ULDC.64 UR4, c[0x0][0xae0] ;  /* 0x0002b80000047ab9 */ /* 0x000fe20000000a00 */
[----:B------:R-:W-:Y:S02]  /*17c30*/  IMAD.MOV R37, RZ, RZ, -R3 ;  /* 0x000000ffff257224 */ /* 0x000fe400078e0a03 */
[----:B------:R-:W-:Y:S02]  /*17c40*/  IMAD.IADD R21, R21, 0x1, R31 ;  /* 0x0000000115157824 */ /* 0x000fe400078e021f */
[----:B------:R-:W-:Y:S02]  /*17c50*/  IMAD R0, R0, UR4, RZ ;  /* 0x0000000400007c24 */ /* 0x000fe4000f8e02ff */
[----:B------:R-:W-:Y:S02]  /*17c60*/  IMAD R31, R32, R37, R36 ;  /* 0x00000025201f7224 */ /* 0x000fe400078e0224 */
[----:B------:R-:W-:-:S02]  /*17c70*/  IMAD R37, R3, UR5, R0 ;  /* 0x0000000503257c24 */ /* 0x000fc4000f8e0200 */
[----:B------:R-:W-:Y:S01]  /*17c80*/  IMAD.WIDE.U32 R20, R3, UR4, R20 ;  /* 0x0000000403147c25 */ /* 0x000fe2000f8e0014 */
[----:B------:R-:W-:Y:S01]  /*17c90*/  SHF.R.S32.HI R0, RZ, 0x1f, R31 ;  /* 0x0000001fff007819 */ /* 0x000fe2000001141f */
[----:B------:R-:W-:Y:S02]  /*17ca0*/  ULDC.64 UR4, c[0x0][0xad8] ;  /* 0x0002b60000047ab9 */ /* 0x000fe40000000a00 */
[----:B------:R-:W-:Y:S02]  /*17cb0*/  IMAD.IADD R21, R21, 0x1, R37 ;  /* 0x0000000115157824 */ /* 0x000fe400078e0225 */
[----:B------:R-:W-:Y:S02]  /*17cc0*/  IMAD R0, R0, UR4, RZ ;  /* 0x0000000400007c24 */ /* 0x000fe4000f8e02ff */
[----:B------:R-:W-:-:S04]  /*17cd0*/  IMAD.WIDE.U32 R20, R31, UR4, R20 ;  /* 0x000000041f147c25 */ /* 0x000fc8000f8e0014 */
[----:B------:R-:W-:Y:S01]  /*17ce0*/  IMAD R3, R31, UR5, R0 ;  /* 0x000000051f037c24 */ /* 0x000fe2000f8e0200 */
[----:B------:R-:W-:Y:S01]  /*17cf0*/  ULDC.64 UR4, c[0x0][0xa80] ;  /* 0x0002a00000047ab9 */ /* 0x000fe20000000a00 */
[----:B------:R-:W-:Y:S01]  /*17d00*/  IMAD.IADD R40, R30, 0x1, R44 ;  /* 0x000000011e287824 */ /* 0x000fe200078e022c */
[----:B------:R-:W-:Y:S01]  /*17d10*/  LEA R32, P0, R20, UR4, 0x1 ;  /* 0x0000000414207c11 */ /* 0x000fe2000f8008ff */
[----:B------:R-:W-:Y:S01]  /*17d20*/  IMAD.IADD R3, R21, 0x1, R3 ;  /* 0x0000000115037824 */ /* 0x000fe200078e0203 */
[----:B------:R-:W-:Y:S02]  /*17d30*/  ULDC UR4, c[0x0][0xac8] ;  /* 0x0002b20000047ab9 */ /* 0x000fe40000000800 */
[----:B------:R-:W-:Y:S01]  /*17d40*/  IADD3 R0, R40, 0x30, RZ ;  /* 0x0000003028007810 */ /* 0x000fe20007ffe0ff */
[----:B0-----:R-:W0:Y:S01]  /*17d50*/  SHFL.IDX PT, R36, R32, 0x1, 0x181f ;  /* 0x00381f0020247f89 */ /* 0x001e2200000e0000 */
[----:B------:R-:W-:Y:S01]  /*17d60*/  LEA.HI.X R38, R20, UR5, R3, 0x1, P0 ;  /* 0x0000000514267c11 */ /* 0x000fe200080f0c03 */
[C---:B------:R-:W-:Y:S01]  /*17d70*/  VIADD R3, R40.reuse, 0x60 ;  /* 0x0000006028037836 */ /* 0x040fe20000000000 */
[----:B------:R-:W-:Y:S01]  /*17d80*/  ISETP.GE.AND P0, PT, R29, UR4, PT ;  /* 0x000000041d007c0c */ /* 0x000fe2000bf06270 */
[----:B------:R-:W1:Y:S03]  /*17d90*/  SHFL.IDX PT, R20, R32, RZ, 0x181f ;  /* 0x00181fff20147589 */ /* 0x000e6600000e0000 */
[-C--:B------:R-:W-:Y:S01]  /*17da0*/  ISETP.GE.OR P3, PT, R40, R43.reuse, P0 ;  /* 0x0000002b2800720c */ /* 0x080fe20000766670 */
[----:B------:R-:W1:Y:S01]  /*17db0*/  SHFL.IDX PT, R21, R38, RZ, 0x181f ;  /* 0x00181fff26157589 */ /* 0x000e6200000e0000 */
[-C--:B------:R-:W-:Y:S01]  /*17dc0*/  ISETP.GE.OR P2, PT, R0, R43.reuse, P0 ;  /* 0x0000002b0000720c */ /* 0x080fe20000746670 */
[----:B------:R-:W-:Y:S01]  /*17dd0*/  VIADD R0, R2, 0x16820 ;  /* 0x0001682002007836 */ /* 0x000fe20000000000 */
[----:B------:R-:W-:Y:S01]  /*17de0*/  ISETP.GE.OR P1, PT, R3, R43, P0 ;  /* 0x0000002b0300720c */ /* 0x000fe20000726670 */
[----:B------:R-:W1:Y:S03]  /*17df0*/  SHFL.IDX PT, R42, R32, 0x2, 0x181f ;  /* 0x00581f00202a7f89 */ /* 0x000e6600000e0000 */
[----:B------:R-:W-:Y:S01]  /*17e00*/  PRMT R0, RZ, 0x654, R0 ;  /* 0x00000654ff007816 */ /* 0x000fe20000000000 */
[----:B------:R-:W1:Y:S03]  /*17e10*/  SHFL.IDX PT, R31, R38, 0x1, 0x181f ;  /* 0x00381f00261f7f89 */ /* 0x000e6600000e0000 */
[----:B------:R1:W-:Y:S01]  /*17e20*/  SYNCS.ARRIVE.TRANS64.RED.A1T0 RZ, [R0+URZ], RZ ;  /* 0x000000ff00ff79a7 */ /* 0x0003e2000810043f */
[----:B------:R-:W1:Y:S02]  /*17e30*/  SHFL.IDX PT, R37, R38, 0x2, 0x181f ;  /* 0x00581f0026257f89 */ /* 0x000e6400000e0000 */
[----:B0-----:R-:W-:-:S02]  /*17e40*/  @!P2 LEA R30, P4, R29, R36, 0x1 ;  /* 0x000000241d1ea211 */ /* 0x001fc400078808ff */
[----:B------:R-:W0:Y:S01]  /*17e50*/  SHFL.IDX PT, R32, R32, 0x3, 0x181f ;  /* 0x00781f0020207f89 */ /* 0x000e2200000e0000 */
[----:B-1----:R-:W-:Y:S01]  /*17e60*/  VIADD R0, R40, 0x90 ;  /* 0x0000009028007836 */ /* 0x002fe20000000000 */
[C---:B------:R-:W-:Y:S02]  /*17e70*/  @!P3 LEA R20, P5, R29.reuse, R20, 0x1 ;  /* 0x000000141d14b211 */ /* 0x040fe400078a08ff */
[----:B------:R-:W1:Y:S02]  /*17e80*/  SHFL.IDX PT, R38, R38, 0x3, 0x181f ;  /* 0x00781f0026267f89 */ /* 0x000e6400000e0000 */
[C---:B------:R-:W-:Y:S02]  /*17e90*/  @!P3 LEA.HI.X R21, R29.reuse, R21, R28, 0x1, P5 ;  /* 0x000000151d15b211 */ /* 0x040fe400028f0c1c */
[----:B------:R-:W-:Y:S02]  /*17ea0*/  ISETP.GE.OR P0, PT, R0, R43, P0 ;  /* 0x0000002b0000720c */ /* 0x000fe40000706670 */
[----:B------:R-:W-:-:S02]  /*17eb0*/  @!P1 LEA R36, P5, R29, R42, 0x1 ;  /* 0x0000002a1d249211 */ /* 0x000fc400078a08ff */
[C-C-:B------:R-:W-:Y:S02]  /*17ec0*/  @!P2 LEA.HI.X R31, R29.reuse, R31, R28.reuse, 0x1, P4 ;  /* 0x0000001f1d1fa211 */ /* 0x140fe400020f0c1c */
[----:B------:R-:W-:Y:S01]  /*17ed0*/  @!P1 LEA.HI.X R37, R29, R37, R28, 0x1, P5 ;  /* 0x000000251d259211 */ /* 0x000fe200028f0c1c */
        /* <DEDUP_REMOVED lines=8> */
.L_x_1506:
[----:B------:R-:W2:Y:S01]  /*17f60*/  LDL R10, [R1+0x54] ;  /* 0x00005400010a7983 */ /* 0x000ea20000100800 */
[----:B------:R-:W-:Y:S01]  /*17f70*/  ULDC.64 UR4, c[0x0][0xc00] ;  /* 0x0003000000047ab9 */ /* 0x000fe20000000a00 */
[----:B------:R-:W2:Y:S01]  /*17f80*/  LDC.64 R4, c[0x0][0xc00] ;  /* 0x00030000ff047b82 */ /* 0x000ea20000000a00 */
[----:B------:R-:W-:Y:S01]  /*17f90*/  ISETP.NE.U32.AND P0, PT, RZ, UR4, PT ;  /* 0x00000004ff007c0c */ /* 0x000fe2000bf05070 */
[----:B------:R-:W-:-:S03]  /*17fa0*/  IMAD.MOV.U32 R0, RZ, RZ, RZ ;  /* 0x000000ffff007224 */ /* 0x000fc600078e00ff */
[----:B------:R-:W-:Y:S01]  /*17fb0*/  ISETP.NE.AND.EX P0, PT, RZ, UR5, PT, P0 ;  /* 0x00000005ff007c0c */ /* 0x000fe2000bf05300 */
[----:B------:R-:W-:Y:S02]  /*17fc0*/  ULDC.64 UR4, c[0x0][0xc08] ;  /* 0x0003020000047ab9 */ /* 0x000fe40000000a00 */
[----:B------:R-:W-:Y:S01]  /*17fd0*/  ISETP.NE.U32.AND P1, PT, RZ, UR4, PT ;  /* 0x00000004ff007c0c */ /* 0x000fe2000bf25070 */
[----:B------:R-:W0:Y:S03]  /*17fe0*/  LDC R27, c[0x0][0xbe8] ;  /* 0x0002fa00ff1b7b82 */ /* 0x000e260000000800 */
[----:B------:R-:W-:-:S13]  /*17ff0*/  ISETP.NE.AND.EX P1, PT, RZ, UR5, PT, P1 ;  /* 0x00000005ff007c0c */ /* 0x000fda000bf25310 */
[----:B------:R-:W3:Y:S01]  /*18000*/  @P1 LDC.64 R6, c[0x0][0xc08] ;  /* 0x00030200ff061b82 */ /* 0x000ee20000000a00 */
[----:B------:R-:W-:Y:S02]  /*18010*/  ULDC UR4, c[0x0][0xa88] ;  /* 0x0002a20000047ab9 */ /* 0x000fe40000000800 */
[----:B------:R-:W-:Y:S02]  /*18020*/  IMAD.U32 R8, RZ, RZ, UR4 ;  /* 0x00000004ff087e24 */ /* 0x000fe4000f8e00ff */
[----:B--2---:R-:W-:-:S04]  /*18030*/  IMAD.WIDE R4, R10, 0x4, R4 ;  /* 0x000000040a047825 */ /* 0x004fc800078e0204 */
[----:B---3--:R-:W-:Y:S01]  /*18040*/  @P1 IMAD.WIDE R6, R10, 0x4, R6 ;  /* 0x000000040a061825 */ /* 0x008fe200078e0206 */
[----:B------:R2:W5:Y:S04]  /*18050*/  @P0 LDG.E R0, desc[UR38][R4.64] ;  /* 0x0000002604000981 */ /* 0x000568000c1e1900 */
[----:B------:R2:W5:Y:S01]  /*18060*/  @P1 LDG.E R8, desc[UR38][R6.64] ;  /* 0x0000002606081981 */ /* 0x000562000c1e1900 */
[----:B0-----:R-:W-:Y:S02]  /*18070*/  ISETP.NE.AND P2, PT, R27, 0x1, PT ;  /* 0x000000011b00780c */ /* 0x001fe40003f45270 */
[----:B------:R-:W-:Y:S02]  /*18080*/  ISETP.GE.AND P3, PT, R44, 0xc0, PT ;  /* 0x000000c02c00780c */ /* 0x000fe40003f66270 */
[----:B------:R-:W-:-:S09]  /*18090*/  SHF.R.S32.HI R9, RZ, 0x1f, R10 ;  /* 0x0000001fff097819 */ /* 0x000fd2000001140a */
[----:B------:R-:W0:Y:S01]  /*180a0*/  @P2 LDC R31, c[0x0][0xbec] ;  /* 0x0002fb00ff1f2b82 */ /* 0x000e220000000800 */
[----:B--2---:R-:W-:Y:S05]  /*180b0*/  @P1 BRA `(.L_x_1509) ;  /* 0x0000000000101947 */ /* 0x004fea0003800000 */
[----:B------:R-:W-:Y:S05]  /*180c0*/  @!P0 BRA `(.L_x_1509) ;  /* 0x00000000000c8947 */ /* 0x000fea0003800000 */
[----:B------:R-:W2:Y:S04]  /*180d0*/  LDG.E R7, desc[UR38][R4.64] ;  /* 0x0000002604077981 */ /* 0x000ea8000c1e1900 */
[----:B-----5:R-:W2:Y:S02]  /*180e0*/  LDG.E R8, desc[UR38][R4.64+0x4] ;  /* 0x0000042604087981 */ /* 0x020ea4000c1e1900 */
[----:B--2---:R-:W-:-:S07]  /*180f0*/  IMAD.IADD R8, R8, 0x1, -R7 ;  /* 0x0000000108087824 */ /* 0x004fce00078e0a07 */
.L_x_1509:
        /* <DEDUP_REMOVED lines=10> */
[----:B---3--:R-:W-:Y:S01]  /*181a0*/  IMAD R4, R8, R11, RZ ;  /* 0x0000000b08047224 */ /* 0x008fe200078e02ff */
[----:B--2---:R-:W-:-:S04]  /*181b0*/  IADD3 R10, R26, -0x80, R5 ;  /* 0xffffff801a0a7810 */ /* 0x004fc80007ffe005 */
[----:B------:R-:W-:-:S13]  /*181c0*/  ISETP.GE.AND P0, PT, R10, R4, PT ;  /* 0x000000040a00720c */ /* 0x000fda0003f06270 */
[----:B------:R-:W-:Y:S05]  /*181d0*/  @P0 BRA `(.L_x_1511) ;  /* 0x0000000000840947 */ /* 0x000fea0003800000 */
[----:B------:R-:W-:Y:S01]  /*181e0*/  ISETP.NE.AND P0, PT, R11, 0x1, PT ;  /* 0x000000010b00780c */ /* 0x000fe20003f05270 */
[----:B------:R-:W-:Y:S01]  /*181f0*/  ULDC.64 UR4, c[0x0][0xb90] ;  /* 0x0002e40000047ab9 */ /* 0x000fe20000000a00 */
[----:B------:R-:W-:Y:S02]  /*18200*/  IMAD.MOV.U32 R4, RZ, RZ, R0 ;  /* 0x000000ffff047224 */ /* 0x000fe400078e0000 */
[----:B------:R-:W-:Y:S02]  /*18210*/  IMAD R9, R12, UR4, RZ ;  /* 0x000000040c097c24 */ /* 0x000fe4000f8e02ff */
[----:B------:R-:W-:Y:S02]  /*18220*/  IMAD.MOV.U32 R5, RZ, RZ, R13 ;  /* 0x000000ffff057224 */ /* 0x000fe400078e000d */
[----:B------:R-:W-:Y:S02]  /*18230*/  IMAD.MOV.U32 R7, RZ, RZ, R10 ;  /* 0x000000ffff077224 */ /* 0x000fe400078e000a */
[----:B------:R-:W-:-:S03]  /*18240*/  IMAD.WIDE.U32 R4, R20, UR4, R4 ;  /* 0x0000000414047c25 */ /* 0x000fc6000f8e0004 */
[----:B------:R-:W2:Y:S01]  /*18250*/  @P0 LDC R21, c[0x0][0xbec] ;  /* 0x0002fb00ff150b82 */ /* 0x000ea20000000800 */
[----:B------:R-:W-:Y:S01]  /*18260*/  IMAD R9, R20, UR5, R9 ;  /* 0x0000000514097c24 */ /* 0x000fe2000f8e0209 */
[----:B------:R-:W-:-:S03]  /*18270*/  ULDC.64 UR4, c[0x0][0xb98] ;  /* 0x0002e60000047ab9 */ /* 0x000fc60000000a00 */
[----:B------:R-:W-:-:S03]  /*18280*/  IMAD.IADD R5, R5, 0x1, R9 ;  /* 0x0000000105057824 */ /* 0x000fc600078e0209 */
[----:B------:R-:W3:Y:S01]  /*18290*/  @P0 LDC R25, c[0x0][0xbf0] ;  /* 0x0002fc00ff190b82 */ /* 0x000ee20000000800 */
[----:B------:R-:W-:-:S04]  /*182a0*/  IMAD.WIDE.U32 R4, R15, UR4, R4 ;  /* 0x000000040f047c25 */ /* 0x000fc8000f8e0004 */
[----:B--2---:R-:W-:-:S05]  /*182b0*/  @P0 IMAD.HI.U32 R6, R10, R21, RZ ;  /* 0x000000150a060227 */ /* 0x004fca00078e00ff */
[----:B---3--:R-:W-:Y:S01]  /*182c0*/  @P0 SHF.R.U32.HI R7, RZ, R25, R6 ;  /* 0x00000019ff070219 */ /* 0x008fe20000011606 */
[----:B------:R-:W-:-:S03]  /*182d0*/  IMAD R6, R14, UR4, RZ ;  /* 0x000000040e067c24 */ /* 0x000fc6000f8e02ff */
[----:B------:R-:W-:Y:S01]  /*182e0*/  IADD3 R4, P0, R7, R4, RZ ;  /* 0x0000000407047210 */ /* 0x000fe20007f1e0ff */
[----:B------:R-:W-:-:S04]  /*182f0*/  IMAD.MOV R9, RZ, RZ, -R7 ;  /* 0x000000ffff097224 */ /* 0x000fc800078e0a07 */
        /* <DEDUP_REMOVED lines=12> */
[----:B------:R-:W-:Y:S02]  /*183c0*/  LEA.HI.X R7, R4, UR5, R5, 0x2, P0 ;  /* 0x0000000504077c11 */ /* 0x000fe400080f1405 */
[----:B------:R-:W-:-:S05]  /*183d0*/  MOV R5, 0xff800000 ;  /* 0xff80000000057802 */ /* 0x000fca0000000f00 */
[----:B------:R2:W-:Y:S02]  /*183e0*/  STG.E desc[UR38][R6.64], R5 ;  /* 0x0000000506007986 */ /* 0x0005e4000c101926 */
.L_x_1511:
[----:B------:R-:W-:Y:S05]  /*183f0*/  BSYNC B1 ;  /* 0x0000000000017941 */ /* 0x000fea0003800000 */
.L_x_1510:
[----:B------:R-:W3:Y:S01]  /*18400*/  @P2 LDC R9, c[0x0][0xbf0] ;  /* 0x0002fc00ff092b82 */ /* 0x000ee20000000800 */
[----:B------:R-:W-:Y:S01]  /*18410*/  ULDC.64 UR4, c[0x0][0xaa0] ;  /* 0x0002a80000047ab9 */ /* 0x000fe20000000a00 */
[----:B------:R-:W-:Y:S01]  /*18420*/  IMAD R3, R3, 0x30, R30 ;  /* 0x0000003003037824 */ /* 0x000fe200078e021e */
[----:B------:R-:W-:Y:S01]  /*18430*/  ULDC.64 UR6, c[0x0][0xa80] ;  /* 0x0002a00000067ab9 */ /* 0x000fe20000000a00 */
[----:B--2---:R-:W-:Y:S02]  /*18440*/  IMAD R5, R13, UR4, RZ ;  /* 0x000000040d057c24 */ /* 0x004fe4000f8e02ff */
[----:B------:R-:W-:Y:S02]  /*18450*/  IMAD.IADD R10, R26, 0x1, R3 ;  /* 0x000000011a0a7824 */ /* 0x000fe400078e0203 */
[C---:B------:R-:W-:Y:S02]  /*18460*/  IMAD R7, R0.reuse, UR5, R5 ;  /* 0x0000000500077c24 */ /* 0x040fe4000f8e0205 */
[----:B------:R-:W-:Y:S01]  /*18470*/  IMAD.WIDE.U32 R4, R0, UR4, RZ ;  /* 0x0000000400047c25 */ /* 0x000fe2000f8e00ff */
[----:B------:R-:W-:-:S03]  /*18480*/  ULDC.64 UR4, c[0x0][0xae8] ;  /* 0x0002ba0000047ab9 */ /* 0x000fc60000000a00 */
[----:B------:R-:W-:Y:S02]  /*18490*/  IMAD R0, R12, UR4, RZ ;  /* 0x000000040c007c24 */ /* 0x000fe4000f8e02ff */
[----:B------:R-:W-:Y:S02]  /*184a0*/  IMAD.IADD R5, R5, 0x1, R7 ;  /* 0x0000000105057824 */ /* 0x000fe400078e0207 */
[----:B------:R-:W-:Y:S02]  /*184b0*/  IMAD R7, R20, UR5, R0 ;  /* 0x0000000514077c24 */ /* 0x000fe4000f8e0200 */
[----:B0-----:R-:W-:-:S04]  /*184c0*/  @P2 IMAD.HI.U32 R0, R10, R31, RZ ;  /* 0x0000001f0a002227 */ /* 0x001fc800078e00ff */
[----:B------:R-:W-:Y:S01]  /*184d0*/  IMAD.MOV.U32 R3, RZ, RZ, R10 ;  /* 0x000000ffff037224 */ /* 0x000fe200078e000a */
[----:B---3--:R-:W-:Y:S01]  /*184e0*/  @P2 SHF.R.U32.HI R3, RZ, R9, R0 ;  /* 0x00000009ff032219 */ /* 0x008fe20000011600 */
[----:B------:R-:W-:Y:S01]  /*184f0*/  IMAD.WIDE.U32 R4, R20, UR4, R4 ;  /* 0x0000000414047c25 */ /* 0x000fe2000f8e0004 */
[----:B------:R-:W-:Y:S02]  /*18500*/  ULDC.64 UR4, c[0x0][0xaf0] ;  /* 0x0002bc0000047ab9 */ /* 0x000fe40000000a00 */
[----:B------:R-:W-:Y:S01]  /*18510*/  SHF.R.S32.HI R0, RZ, 0x1f, R3 ;  /* 0x0000001fff007819 */ /* 0x000fe20000011403 */
[----:B------:R-:W-:Y:S02]  /*18520*/  IMAD.IADD R5, R5, 0x1, R7 ;  /* 0x0000000105057824 */ /* 0x000fe400078e0207 */
[----:B------:R-:W-:Y:S02]  /*18530*/  IMAD R6, R14, UR4, RZ ;  /* 0x000000040e067c24 */ /* 0x000fe4000f8e02ff */
[----:B------:R-:W-:-:S02]  /*18540*/  IMAD.MOV R21, RZ, RZ, -R3 ;  /* 0x000000ffff157224 */ /* 0x000fc400078e0a03 */
[C---:B------:R-:W-:Y:S02]  /*18550*/  IMAD R7, R15.reuse, UR5, R6 ;  /* 0x000000050f077c24 */ /* 0x040fe4000f8e0206 */
        /* <DEDUP_REMOVED lines=9> */
[----:B------:R-:W-:Y:S02]  /*185f0*/  IMAD R0, R0, UR4, RZ ;  /* 0x0000000400007c24 */ /* 0x000fe4000f8e02ff */
[----:B------:R-:W-:Y:S02]  /*18600*/  IMAD.IADD R5, R5, 0x1, R7 ;  /* 0x0000000105057824 */ /* 0x000fe400078e0207 */
        /* <DEDUP_REMOVED lines=11> */
[----:B------:R-:W-:Y:S01]  /*186c0*/  IMAD.IADD R24, R30, 0x1, R26 ;  /* 0x000000011e187824 */ /* 0x000fe200078e021a */
[----:B------:R-:W2:Y:S03]  /*186d0*/  SHFL.IDX PT, R0, R20, RZ, 0x181f ;  /* 0x00181fff14007589 */ /* 0x000ea600000e0000 */
[C---:B------:R-:W-:Y:S01]  /*186e0*/  VIADD R8, R24.reuse, 0x30 ;  /* 0x0000003018087836 */ /* 0x040fe20000000000 */
[----:B------:R-:W3:Y:S01]  /*186f0*/  SHFL.IDX PT, R5, R7, 0x1, 0x181f ;  /* 0x00381f0007057f89 */ /* 0x000ee200000e0000 */
[C---:B------:R-:W-:Y:S01]  /*18700*/  ISETP.GE.OR P2, PT, R24.reuse, R21, P0 ;  /* 0x000000151800720c */ /* 0x040fe20000746670 */
[----:B------:R-:W-:-:S02]  /*18710*/  VIADD R10, R24, 0x60 ;  /* 0x00000060180a7836 */ /* 0x000fc40000000000 */
[----:B------:R-:W4:Y:S01]  /*18720*/  SHFL.IDX PT, R14, R7, 0x2, 0x181f ;  /* 0x00581f00070e7f89 */ /* 0x000f2200000e0000 */
[-C--:B------:R-:W-:Y:S02]  /*18730*/  ISETP.GE.OR P3, PT, R8, R21.reuse, P0 ;  /* 0x000000150800720c */ /* 0x080fe40000766670 */
[----:B------:R-:W-:Y:S01]  /*18740*/  ISETP.GE.OR P4, PT, R10, R21, P0 ;  /* 0x000000150a00720c */ /* 0x000fe20000786670 */
[----:B------:R-:W5:Y:S04]  /*18750*/  SHFL.IDX PT, R4, R20, 0x1, 0x181f ;  /* 0x00381f0014047f89 */ /* 0x000f6800000e0000 */
[----:B------:R-:W1:Y:S02]  /*18760*/  SHFL.IDX PT, R6, R20, 0x2, 0x181f ;  /* 0x00581f0014067f89 */ /* 0x000e6400000e0000 */
[----:B0-----:R-:W-:-:S04]  /*18770*/  @!P2 LEA R10, P5, R29, R3, 0x1 ;  /* 0x000000031d0aa211 */ /* 0x001fc800078a08ff */
[C---:B--2---:R-:W-:Y:S02]  /*18780*/  @!P2 LEA.HI.X R3, R29.reuse, R0, R28, 0x1, P5 ;  /* 0x000000001d03a211 */ /* 0x044fe400028f0c1c */
[----:B------:R0:W2:Y:S01]  /*18790*/  SHFL.IDX PT, R0, R20, 0x3, 0x181f ;  /* 0x00781f0014007f89 */ /* 0x0000a200000e0000 */
[C---:B---3--:R-:W-:Y:S02]  /*187a0*/  @!P3 LEA R8, P1, R29.reuse, R5, 0x1 ;  /* 0x000000051d08b211 */ /* 0x048fe400078208ff */
[----:B------:R-:W-:Y:S01]  /*187b0*/  @!P2 IMAD.MOV.U32 R11, RZ, RZ, R3 ;  /* 0x000000ffff0ba224 */ /* 0x000fe200078e0003 */
[----:B----4-:R-:W-:-:S04]  /*187c0*/  @!P4 LEA R25, P5, R29, R14, 0x1 ;  /* 0x0000000e1d19c211 */ /* 0x010fc800078a08ff */
[----:B------:R0:W-:Y:S01]  /*187d0*/  @!P2 ST.E.128 desc[UR38][R10.64], RZ ;  /* 0x000000ff0a00a985 */ /* 0x0001e2000c101d26 */
[C-C-:B-----5:R-:W-:Y:S02]  /*187e0*/  @!P3 LEA.HI.X R9, R29.reuse, R4, R28.reuse, 0x1, P1 ;  /* 0x000000041d09b211 */ /* 0x160fe400008f0c1c */
[----:B------:R-:W-:Y:S01]  /*187f0*/  @!P4 MOV R4, R25 ;  /* 0x000000190004c202 */ /* 0x000fe20000000f00 */
[----:B------:R0:W3:Y:S01]  /*18800*/  SHFL.IDX PT, R14, R7, 0x3, 0x181f ;  /* 0x00781f00070e7f89 */ /* 0x0000e200000e0000 */
[----:B-1----:R-:W-:-:S03]  /*18810*/  @!P4 LEA.HI.X R5, R29, R6, R28, 0x1, P5 ;  /* 0x000000061d05c211 */ /* 0x002fc600028f0c1c */
[----:B------:R0:W-:Y:S04]  /*18820*/  @!P3 ST.E.128 desc[UR38][R8.64], RZ ;  /* 0x000000ff0800b985 */ /* 0x0001e8000c101d26 */
[----:B------:R0:W-:Y:S02]  /*18830*/  @!P4 ST.E.128 desc[UR38][R4.64], RZ ;  /* 0x000000ff0400c985 */ /* 0x0001e4000c101d26 */
.L_x_1711:
[----:B------:R-:W-:-:S05]  /*18840*/  VIADD R24, R24, 0x90 ;  /* 0x0000009018187836 */ /* 0x000fca0000000000 */
[----:B------:R-:W-:-:S13]  /*18850*/  ISETP.GE.OR P0, PT, R24, R21, P0 ;  /* 0x000000151800720c */ /* 0x000fda0000706670 */
[----:B---3--:R-:W-:-:S04]  /*18860*/  @!P0 LEA R14, P1, R29, R14, 0x1 ;  /* 0x0000000e1d0e8211 */ /* 0x008fc800078208ff */
[----:B--2---:R-:W-:-:S05]  /*18870*/  @!P0 LEA.HI.X R15, R29, R0, R28, 0x1, P1 ;  /* 0x000000001d0f8211 */ /* 0x004fca00008f0c1c */
[----:B------:R1:W-:Y:S04]  /*18880*/  @!P0 ST.E.128 desc[UR38][R14.64], RZ ;  /* 0x000000ff0e008985 */ /* 0x0003e8000c101d26 */
.L_x_1508:
[----:B------:R-:W-:Y:S05]  /*18890*/  BSYNC B0 ;  /* 0x0000000000007941 */ /* 0x000fea0003800000 */
.L_x_1505:
[----:B------:R-:W-:Y:S02]  /*188a0*/  ULDC UR4, c[0x0][0xc3c] ;  /* 0x00030f0000047ab9 */ /* 0x000fe40000000800 */
[----:B------:R-:W-:-:S13]  /*188b0*/  ISETP.GE.AND P0, PT, R35, UR4, PT ;  /* 0x0000000423007c0c */ /* 0x000fda000bf06270 */
[----:B------:R-:W-:Y:S05]  /*188c0*/  @!P0 BRA `(.L_x_1513) ;  /* 0xfffffe8400a08947 */ /* 0x000fea000383ffff */
[----:B------:R-:W-:Y:S05]  /*188d0*/  BRA `(.L_x_1321) ;  /* 0x0000006c00447947 */ /* 0x000fea0003800000 */
.L_x_1319:
        /* <DEDUP_REMOVED lines=18> */
.L_x_1514:
        /* <DEDUP_REMOVED lines=42> */
.L_x_1520:
[----:B------:R-:W-:Y:S01]  /*18ca0*/  UIADD3 UR4, UR4, 0x1f, URZ ;  /* 0x0000001f04047890 */ /* 0x000fe2000fffe03f */
[----:B------:R-:W-:-:S05]  /*18cb0*/  IMAD.U32 R19, RZ, RZ, UR7 ;  /* 0x00000007ff137e24 */ /* 0x000fca000f8e00ff */
[----:B0-----:R-:W-:-:S13]  /*18cc0*/  ISETP.LE.AND P6, PT, R6, UR4, PT ;  /* 0x0000000406007c0c */ /* 0x001fda000bfc3270 */
[----:B------:R-:W-:Y:S05]  /*18cd0*/  @P6 BRA `(.L_x_1517) ;  /* 0x0000000400b46947 */ /* 0x000fea0003800000 */
[----:B------:R-:W-:Y:S01]  /*18ce0*/  VIADD R7, R5, UR4 ;  /* 0x0000000405077c36 */ /* 0x000fe20008000000 */
[----:B------:R-:W-:Y:S01]  /*18cf0*/  BSSY B0, `(.L_x_1518) ;  /* 0x0000007000007945 */ /* 0x000fe20003800000 */
[----:B------:R-:W-:-:S03]  /*18d00*/  MOV R0, RZ ;  /* 0x000000ff00007202 */ /* 0x000fc60000000f00 */
[----:B------:R-:W-:-:S13]  /*18d10*/  ISETP.GE.OR P6, PT, R7, R6, !P0 ;  /* 0x000000060700720c */ /* 0x000fda00047c6670 */
[----:B------:R-:W-:Y:S05]  /*18d20*/  @P6 BRA `(.L_x_1519) ;  /* 0x00000000000c6947 */ /* 0x000fea0003800000 */
[----:B------:R-:W0:Y:S02]  /*18d30*/  LDC.64 R2, c[0x0][0xc80] ;  /* 0x00032000ff027b82 */ /* 0x000e240000000a00 */
[----:B0-----:R-:W-:-:S05]  /*18d40*/  IMAD.WIDE R2, R7, 0x4, R2 ;  /* 0x0000000407027825 */ /* 0x001fca00078e0202 */
[----:B------:R0:W5:Y:S02]  /*18d50*/  LDG.E R0, desc[UR38][R2.64] ;  /* 0x0000002602007981 */ /* 0x000164000c1e1900 */
.L_x_1519:
[----:B------:R-:W-:Y:S05]  /*18d60*/  BSYNC B0 ;  /* 0x0000000000007941 */ /* 0x000fea0003800000 */
.L_x_1518:
        /* <DEDUP_REMOVED lines=21> */
.L_x_1516:
        /* <DEDUP_REMOVED lines=21> */
.L_x_1521:
[----:B-1----:R-:W-:Y:S01]  /*19010*/  IMAD R16, R16, UR5, R13 ;  /* 0x0000000510107c24 */ /* 0x002fe2000f8e020d */
[----:B------:R-:W-:Y:S01]  /*19020*/  MOV R2, RZ ;  /* 0x000000ff00027202 */ /* 0x000fe20000000f00 */
[----:B------:R-:W-:Y:S01]  /*19030*/  IMAD R11, R11, R8, RZ ;  /* 0x000000080b0b7224 */ /* 0x000fe200078e02ff */
[----:B------:R-:W-:Y:S02]  /*19040*/  IABS R10, R4 ;  /* 0x00000004000a7213 */ /* 0x000fe40000000000 */
[----:B0-----:R-:W-:Y:S01]  /*19050*/  IADD3 R9, -R16, UR6, RZ ;  /* 0x0000000610097c10 */ /* 0x001fe2000fffe1ff */
[----:B------:R-:W-:-:S03]  /*19060*/  IMAD.HI.U32 R2, R3, R11, R2 ;  /* 0x0000000b03027227 */ /* 0x000fc600078e0002 */
[----:B------:R-:W-:Y:S01]  /*19070*/  IABS R6, R9 ;  /* 0x0000000900067213 */ /* 0x000fe20000000000 */
[----:B------:R-:W-:-:S04]  /*19080*/  IMAD.MOV R10, RZ, RZ, -R10 ;  /* 0x000000ffff0a7224 */ /* 0x000fc800078e0a0a */
        /* <DEDUP_REMOVED lines=29> */
[----:B------:R-:W-:Y:S01]  /*19260*/  IMAD.HI.U32 R2, R3, R9, R2 ;  /* 0x0000000903027227 */ /* 0x000fe200078e0002 */
[----:B------:R-:W-:-:S03]  /*19270*/  MOV R9, R11 ;  /* 0x0000000b00097202 */ /* 0x000fc60000000f00 */
        /* <DEDUP_REMOVED lines=19> */
.L_x_1517:
[----:B------:R-:W-:Y:S02]  /*193b0*/  IMAD.MOV.U32 R17, RZ, RZ, RZ ;  /* 0x000000ffff117224 */ /* 0x000fe400078e00ff */
[----:B------:R-:W-:Y:S02]  /*193c0*/  IMAD.U32 R16, RZ, RZ, UR6 ;  /* 0x00000006ff107e24 */ /* 0x000fe4000f8e00ff */
[----:B------:R-:W-:-:S07]  /*193d0*/  IMAD.MOV.U32 R18, RZ, RZ, RZ ;  /* 0x000000ffff127224 */ /* 0x000fce00078e00ff */
.L_x_1522:
[----:B------:R-:W-:-:S13]  /*193e0*/  ISETP.NE.AND P0, PT, R5, RZ, PT ;  /* 0x000000ff0500720c */ /* 0x000fda0003f05270 */
[----:B------:R-:W0:Y:S01]  /*193f0*/  @!P0 S2R R3, SR_CgaCtaId ;  /* 0x0000000000038919 */ /* 0x000e220000008800 */
[----:B------:R-:W-:-:S04]  /*19400*/  @!P0 MOV R0, 0x400 ;  /* 0x0000040000008802 */ /* 0x000fc80000000f00 */
[----:B0-----:R-:W-:-:S05]  /*19410*/  @!P0 LEA R0, R3, R0, 0x18 ;  /* 0x0000000003008211 */ /* 0x001fca00078ec0ff */
[----:B------:R2:W-:Y:S01]  /*19420*/  @!P0 STS.128 [R0+0x168d0], R16 ;  /* 0x0168d01000008388 */ /* 0x0005e20000000c00 */
[----:B------:R-:W-:Y:S06]  /*19430*/  BAR.ARV 0x5, 0x200 ;  /* 0x0148000000007b1d */ /* 0x000fec0000002000 */
.L_x_1515:
[----:B------:R3:W-:Y:S01]  /*19440*/  STL [R1+0x24], RZ ;  /* 0x000024ff01007387 */ /* 0x0007e20000100800 */
[----:B------:R-:W-:Y:S01]  /*19450*/  ULDC UR4, c[0x0][0xc3c] ;  /* 0x00030f0000047ab9 */ /* 0x000fe20000000800 */
[----:B------:R-:W-:Y:S01]  /*19460*/  IMAD.MOV.U32 R26, RZ, RZ, 0x1 ;  /* 0x00000001ff1a7424 */ /* 0x000fe200078e00ff */
[----:B-1----:R-:W-:Y:S02]  /*19470*/  ISETP.GE.AND P0, PT, R19, UR4, PT ;  /* 0x0000000413007c0c */ /* 0x002fe4000bf06270 */
[----:B------:R-:W-:-:S11]  /*19480*/  MOV R23, RZ ;  /* 0x000000ff00177202 */ /* 0x000fd60000000f00 */
[----:B---3--:R-:W-:Y:S05]  /*19490*/  @P0 BRA `(.L_x_1523) ;  /* 0x0000005c00780947 */ /* 0x008fea0003800000 */
[----:B------:R-:W1:Y:S01]  /*194a0*/  S2R R5, SR_TID.X ;  /* 0x0000000000057919 */ /* 0x000e620000002100 */
[----:B------:R-:W3:Y:S01]  /*194b0*/  S2UR UR5, SR_CgaCtaId ;  /* 0x00000000000579c3 */ /* 0x000ee20000008800 */
[----:B------:R-:W-:Y:S01]  /*194c0*/  UMOV UR4, 0x400 ;  /* 0x0000040000047882 */ /* 0x000fe20000000000 */
[----:B------:R-:W-:Y:S01]  /*194d0*/  BSSY B8, `(.L_x_1523) ;  /* 0x00005da000087945 */ /* 0x000fe20003800000 */
[----:B------:R4:W-:Y:S01]  /*194e0*/  STL [R1+0x24], RZ ;  /* 0x000024ff01007387 */ /* 0x0009e20000100800 */
[----:B------:R-:W-:Y:S01]  /*194f0*/  IMAD.MOV.U32 R29, RZ, RZ, 0x1 ;  /* 0x00000001ff1d7424 */ /* 0x000fe200078e00ff */
[----:B------:R-:W-:Y:S01]  /*19500*/  ULDC.64 UR40, c[0x0][0x198] ;  /* 0x0000660000287ab9 */ /* 0x000fe20000000a00 */
[----:B------:R-:W-:Y:S01]  /*19510*/  IMAD.MOV.U32 R27, RZ, RZ, RZ ;  /* 0x000000ffff1b7224 */ /* 0x000fe200078e00ff */
[----:B------:R-:W-:Y:S01]  /*19520*/  ULDC UR37, c[0x0][0xc] ;  /* 0x0000030000257ab9 */ /* 0x000fe20000000800 */
[----:B------:R-:W-:Y:S02]  /*19530*/  IMAD.MOV.U32 R23, RZ, RZ, RZ ;  /* 0x000000ffff177224 */ /* 0x000fe400078e00ff */
[----:B------:R-:W-:Y:S01]  /*19540*/  IMAD.MOV.U32 R26, RZ, RZ, 0x1 ;  /* 0x00000001ff1a7424 */ /* 0x000fe200078e00ff */
        /* <DEDUP_REMOVED lines=8> */
[----:B------:R-:W-:Y:S01]  /*195d0*/  LOP3.LUT R3, R2, 0x200, R3, 0xf8, !PT ;  /* 0x0000020002037812 */ /* 0x000fe200078ef803 */
[----:B------:R-:W-:-:S04]  /*195e0*/  IMAD.SHL.U32 R2, R5, 0x10, RZ ;  /* 0x0000001005027824 */ /* 0x000fc800078e00ff */
[----:B------:R-:W-:Y:S01]  /*195f0*/  IMAD R0, R3, 0x2, R22 ;  /* 0x0000000203007824 */ /* 0x000fe200078e0216 */
[----:B------:R-:W-:-:S04]  /*19600*/  LOP3.LUT R2, R4, 0x70, R2, 0xf8, !PT ;  /* 0x0000007004027812 */ /* 0x000fc800078ef802 */
[----:B------:R4:W-:Y:S03]  /*19610*/  STL [R1+0xc], R0 ;  /* 0x00000c0001007387 */ /* 0x0009e60000100800 */
.L_x_1661:
[----:B------:R-:W-:Y:S05]  /*19620*/  YIELD ;  /* 0x0000000000007946 */ /* 0x000fea0003800000 */
[----:B------:R-:W-:Y:S01]  /*19630*/  ULDC.64 UR4, c[0x0][0xa28] ;  /* 0x00028a0000047ab9 */ /* 0x000fe20000000a00 */
[----:B------:R-:W-:Y:S02]  /*19640*/  CS2R R6, SRZ ;  /* 0x0000000000067805 */ /* 0x000fe4000001ff00 */
[----:B------:R-:W-:Y:S01]  /*19650*/  ISETP.NE.U32.AND P0, PT, RZ, UR4, PT ;  /* 0x00000004ff007c0c */ /* 0x000fe2000bf05070 */
[----:B0-----:R-:W0:Y:S01]  /*19660*/  LDC.64 R8, c[0x0][0xa00] ;  /* 0x00028000ff087b82 */ /* 0x001e220000000a00 */
[----:B------:R-:W-:Y:S01]  /*19670*/  ULDC.64 UR6, c[0x0][0xa08] ;  /* 0x0002820000067ab9 */ /* 0x000fe20000000a00 */
[----:B------:R-:W-:Y:S01]  /*19680*/  ULDC.64 UR8, c[0x0][0xa10] ;  /* 0x0002840000087ab9 */ /* 0x000fe20000000a00 */
[----:B------:R-:W-:Y:S01]  /*19690*/  ISETP.NE.AND.EX P0, PT, RZ, UR5, PT, P0 ;  /* 0x00000005ff007c0c */ /* 0x000fe2000bf05300 */
[----:B------:R-:W-:-:S04]  /*196a0*/  ULDC.64 UR4, c[0x0][0xa18] ;  /* 0x0002860000047ab9 */ /* 0x000fc80000000a00 */
[----:B-1----:R-:W1:Y:S08]  /*196b0*/  LDC.64 R4, c[0x0][0xa08] ;  /* 0x00028200ff047b82 */ /* 0x002e700000000a00 */
[----:B--2---:R-:W2:Y:S02]  /*196c0*/  @P0 LDC.64 R2, c[0x0][0xa28] ;  /* 0x00028a00ff020b82 */ /* 0x004ea40000000a00 */
[----:B--2---:R-:W-:-:S05]  /*196d0*/  @P0 IMAD.WIDE R2, R19, 0x4, R2 ;  /* 0x0000000413020825 */ /* 0x004fca00078e0202 */
[----:B------:R2:W5:Y:S01]  /*196e0*/  @P0 LDG.E R7, desc[UR38][R2.64] ;  /* 0x0000002602070981 */ /* 0x000562000c1e1900 */
[----:B------:R-:W-:Y:S01]  /*196f0*/  ISETP.NE.U32.AND P0, PT, RZ, UR4, PT ;  /* 0x00000004ff007c0c */ /* 0x000fe2000bf05070 */
[----:B0-----:R-:W-:Y:S01]  /*19700*/  IMAD.WIDE R8, R19, 0x4, R8 ;  /* 0x0000000413087825 */ /* 0x001fe200078e0208 */
[----:B------:R-:W-:Y:S02]  /*19710*/  ISETP.NE.U32.AND P2, PT, RZ, UR6, PT ;  /* 0x00000006ff007c0c */ /* 0x000fe4000bf45070 */
[----:B------:R-:W-:Y:S01]  /*19720*/  ISETP.NE.AND.EX P0, PT, RZ, UR5, PT, P0 ;  /* 0x00000005ff007c0c */ /* 0x000fe2000bf05300 */
[----:B------:R-:W-:Y:S01]  /*19730*/  ULDC.64 UR4, c[0x0][0xa00] ;  /* 0x0002800000047ab9 */ /* 0x000fe20000000a00 */
[----:B------:R-:W-:Y:S01]  /*19740*/  ISETP.NE.U32.AND P4, PT, RZ, UR8, PT ;  /* 0x00000008ff007c0c */ /* 0x000fe2000bf85070 */
[----:B------:R-:W-:Y:S01]  /*19750*/  IMAD.MOV.U32 R28, RZ, RZ, RZ ;  /* 0x000000ffff1c7224 */ /* 0x000fe200078e00ff */
[----:B------:R-:W-:Y:S01]  /*19760*/  ISETP.NE.U32.AND P1, PT, RZ, UR4, PT ;  /* 0x00000004ff007c0c */ /* 0x000fe2000bf25070 */
[----:B--2---:R-:W0:Y:S01]  /*19770*/  LDC.64 R2, c[0x0][0xa10] ;  /* 0x00028400ff027b82 */ /* 0x004e220000000a00 */
[----:B----4-:R-:W-:-:S02]  /*19780*/  IMAD.MOV.U32 R0, RZ, RZ, RZ ;  /* 0x000000ffff007224 */ /* 0x010fc400078e00ff */
[----:B------:R-:W-:Y:S01]  /*19790*/  ISETP.NE.AND.EX P3, PT, RZ, UR5, PT, P1 ;  /* 0x00000005ff007c0c */ /* 0x000fe2000bf65310 */
[----:B-1----:R-:W-:-:S04]  /*197a0*/  IMAD.WIDE R4, R19, 0x4, R4 ;  /* 0x0000000413047825 */ /* 0x002fc800078e0204 */
[----:B------:R-:W1:Y:S01]  /*197b0*/  @P0 LDC.64 R10, c[0x0][0xa18] ;  /* 0x00028600ff0a0b82 */ /* 0x000e620000000a00 */
[----:B------:R-:W-:Y:S01]  /*197c0*/  ULDC UR4, c[0x0][0x288] ;  /* 0x0000a20000047ab9 */ /* 0x000fe20000000800 */
[----:B------:R-:W-:Y:S02]  /*197d0*/  ISETP.NE.AND.EX P1, PT, RZ, UR7, PT, P2 ;  /* 0x00000007ff007c0c */ /* 0x000fe4000bf25320 */
[----:B------:R-:W-:-:S04]  /*197e0*/  ISETP.NE.AND.EX P2, PT, RZ, UR9, PT, P4 ;  /* 0x00000009ff007c0c */ /* 0x000fc8000bf45340 */
[----:B------:R-:W2:Y:S07]  /*197f0*/  @P3 LDG.E R6, desc[UR38][R8.64] ;  /* 0x0000002608063981 */ /* 0x000eae000c1e1900 */
[----:B------:R-:W5:Y:S01]  /*19800*/  @P1 LDG.E R28, desc[UR38][R4.64] ;  /* 0x00000026041c1981 */ /* 0x000f62000c1e1900 */
[----:B0-----:R-:W-:-:S05]  /*19810*/  IMAD.WIDE R2, R19, 0x4, R2 ;  /* 0x0000000413027825 */ /* 0x001fca00078e0202 */
[----:B------:R-:W5:Y:S01]  /*19820*/  @P2 LDG.E R0, desc[UR38][R2.64] ;  /* 0x0000002602002981 */ /* 0x000f62000c1e1900 */
[----:B-1----:R-:W-:-:S03]  /*19830*/  @P0 IMAD.WIDE R10, R19, 0x4, R10 ;  /* 0x00000004130a0825 */ /* 0x002fc600078e020a */
        /* <DEDUP_REMOVED lines=11> */
[----:B0-----:R-:W-:Y:S01]  /*198f0*/  IMAD.U32 R10, RZ, RZ, UR4 ;  /* 0x00000004ff0a7e24 */ /* 0x001fe2000f8e00ff */
[----:B--2---:R0:W-:Y:S01]  /*19900*/  STL [R1+0x1c], R6 ;  /* 0x00001c0601007387 */ /* 0x0041e20000100800 */
[----:B------:R-:W-:Y:S01]  /*19910*/  MOV R12, R6 ;  /* 0x00000006000c7202 */ /* 0x000fe20000000f00 */
[----:B0-----:R-:W-:Y:S01]  /*19920*/  IMAD.U32 R6, RZ, RZ, UR5 ;  /* 0x00000005ff067e24 */ /* 0x001fe2000f8e00ff */
[----:B------:R-:W-:Y:S06]  /*19930*/  @P0 BRA `(.L_x_1524) ;  /* 0x0000000000140947 */ /* 0x000fec0003800000 */
[----:B------:R-:W-:Y:S05]  /*19940*/  @!P3 BRA `(.L_x_1524) ;  /* 0x000000000010b947 */ /* 0x000fea0003800000 */
[----:B------:R-:W2:Y:S04]  /*19950*/  LDG.E R11, desc[UR38][R8.64] ;  /* 0x00000026080b7981 */ /* 0x000ea8000c1e1900 */
[----:B------:R-:W2:Y:S02]  /*19960*/  LDG.E R8, desc[UR38][R8.64+0x4] ;  /* 0x0000042608087981 */ /* 0x000ea4000c1e1900 */
[----:B--2---:R-:W-:-:S05]  /*19970*/  IMAD.IADD R12, R8, 0x1, -R11 ;  /* 0x00000001080c7824 */ /* 0x004fca00078e0a0b */
[----:B------:R0:W-:Y:S02]  /*19980*/  STL [R1+0x1c], R12 ;  /* 0x00001c0c01007387 */ /* 0x0001e40000100800 */
.L_x_1524:
[----:B------:R-:W-:Y:S01]  /*19990*/  ULDC.64 UR4, c[0x0][0xa20] ;  /* 0x0002880000047ab9 */ /* 0x000fe20000000a00 */
[----:B-----5:R-:W-:Y:S01]  /*199a0*/  IMAD.IADD R28, R28, 0x1, R7 ;  /* 0x000000011c1c7824 */ /* 0x020fe200078e0207 */
[----:B------:R-:W-:-:S04]  /*199b0*/  ISETP.NE.U32.AND P0, PT, RZ, UR4, PT ;  /* 0x00000004ff007c0c */ /* 0x000fc8000bf05070 */
[----:B------:R-:W-:-:S13]  /*199c0*/  ISETP.NE.AND.EX P0, PT, RZ, UR5, PT, P0 ;  /* 0x00000005ff007c0c */ /* 0x000fda000bf05300 */
[----:B------:R-:W-:Y:S05]  /*199d0*/  @!P0 BRA `(.L_x_1525) ;  /* 0x0000000000108947 */ /* 0x000fea0003800000 */
[----:B------:R-:W1:Y:S02]  /*199e0*/  LDC.64 R4, c[0x0][0xa20] ;  /* 0x00028800ff047b82 */ /* 0x000e640000000a00 */
[----:B-1----:R-:W-:-:S05]  /*199f0*/  IMAD.WIDE R4, R19, 0x4, R4 ;  /* 0x0000000413047825 */ /* 0x002fca00078e0204 */
[----:B------:R1:W5:Y:S01]  /*19a00*/  LDG.E R10, desc[UR38][R4.64] ;  /* 0x00000026040a7981 */ /* 0x000362000c1e1900 */
[----:B------:R-:W-:Y:S05]  /*19a10*/  BRA `(.L_x_1526) ;  /* 0x0000000000107947 */ /* 0x000fea0003800000 */
.L_x_1525:
[----:B------:R-:W-:Y:S05]  /*19a20*/  @!P1 BRA `(.L_x_1526) ;  /* 0x00000000000c9947 */ /* 0x000fea0003800000 */
[----:B------:R-:W2:Y:S04]  /*19a30*/  LDG.E R10, desc[UR38][R4.64] ;  /* 0x00000026040a7981 */ /* 0x000ea8000c1e1900 */
[----:B------:R-:W2:Y:S02]  /*19a40*/  LDG.E R9, desc[UR38][R4.64+0x4] ;  /* 0x0000042604097981 */ /* 0x000ea4000c1e1900 */
[----:B--2---:R-:W-:-:S07]  /*19a50*/  IMAD.IADD R10, R9, 0x1, -R10 ;  /* 0x00000001090a7824 */ /* 0x004fce00078e0a0a */
.L_x_1526:
[----:B-1----:R-:W2:Y:S01]  /*19a60*/  @P2 LDG.E R4, desc[UR38][R2.64] ;  /* 0x0000002602042981 */ /* 0x002ea2000c1e1900 */
[----:B------:R-:W1:Y:S03]  /*19a70*/  LDC R8, c[0x0][0x448] ;  /* 0x00011200ff087b82 */ /* 0x000e660000000800 */
[----:B------:R3:W2:Y:S01]  /*19a80*/  @P2 LDG.E R5, desc[UR38][R2.64+0x4] ;  /* 0x0000042602052981 */ /* 0x0006a2000c1e1900 */
[----:B------:R-:W-:Y:S02]  /*19a90*/  IMAD R13, R17, 0xc0, RZ ;  /* 0x000000c0110d7824 */ /* 0x000fe400078e02ff */
[----:B-----5:R-:W-:Y:S02]  /*19aa0*/  IMAD.IADD R7, R10, 0x1, -R7 ;  /* 0x000000010a077824 */ /* 0x020fe400078e0a07 */
[----:B------:R-:W-:Y:S01]  /*19ab0*/  VIADD R10, R13, 0xbf ;  /* 0x000000bf0d0a7836 */ /* 0x000fe20000000000 */
[----:B------:R4:W-:Y:S01]  /*19ac0*/  STL [R1+0x10], R13 ;  /* 0x0000100d01007387 */ /* 0x0009e20000100800 */
[----:B-1----:R-:W-:-:S13]  /*19ad0*/  ISETP.NE.AND P1, PT, R8, 0x1, PT ;  /* 0x000000010800780c */ /* 0x002fda0003f25270 */
[----:B---3--:R-:W1:Y:S08]  /*19ae0*/  @P1 LDC R3, c[0x0][0x44c] ;  /* 0x00011300ff031b82 */ /* 0x008e700000000800 */
[----:B------:R-:W3:Y:S01]  /*19af0*/  @P1 LDC R2, c[0x0][0x450] ;  /* 0x00011400ff021b82 */ /* 0x000ee20000000800 */
[----:B--2---:R-:W-:Y:S02]  /*19b00*/  @P2 IMAD.IADD R6, R5, 0x1, -R4 ;  /* 0x0000000105062824 */ /* 0x004fe400078e0a04 */
[----:B-1----:R-:W-:-:S04]  /*19b10*/  @P1 IMAD.HI.U32 R5, R10, R3, RZ ;  /* 0x000000030a051227 */ /* 0x002fc800078e00ff */
[----:B------:R-:W-:Y:S01]  /*19b20*/  IMAD.IADD R8, R7, 0x1, R6 ;  /* 0x0000000107087824 */ /* 0x000fe200078e0206 */
[----:B---3--:R-:W-:-:S03]  /*19b30*/  @P1 SHF.R.U32.HI R10, RZ, R2, R5 ;  /* 0x00000002ff0a1219 */ /* 0x008fc60000011605 */
[C---:B------:R-:W-:Y:S01]  /*19b40*/  VIADD R17, R8.reuse, 0x7f ;  /* 0x0000007f08117836 */ /* 0x040fe20000000000 */
[----:B------:R-:W-:-:S04]  /*19b50*/  IADD3 R9, R8, 0x1, -R12 ;  /* 0x0000000108097810 */ /* 0x000fc80007ffe80c */
[----:B------:R-:W-:Y:S01]  /*19b60*/  SHF.R.S32.HI R2, RZ, 0x1f, R17 ;  /* 0x0000001fff027819 */ /* 0x000fe20000011411 */
[----:B------:R-:W-:-:S03]  /*19b70*/  IMAD.IADD R10, R9, 0x1, R10 ;  /* 0x00000001090a7824 */ /* 0x000fc600078e020a */
[----:B------:R-:W-:Y:S02]  /*19b80*/  LEA.HI R17, R2, R17, RZ, 0x7 ;  /* 0x0000001102117211 */ /* 0x000fe400078f38ff */
[----:B------:R-:W1:Y:S02]  /*19b90*/  LDC.64 R2, c[0x0][0x9e0] ;  /* 0x00027800ff027b82 */ /* 0x000e640000000a00 */
[----:B------:R-:W-:Y:S02]  /*19ba0*/  SHF.R.S32.HI R17, RZ, 0x7, R17 ;  /* 0x00000007ff117819 */ /* 0x000fe40000011411 */
[----:B-1----:R-:W-:Y:S01]  /*19bb0*/  ISETP.GE.AND P3, PT, R3, 0x1, PT ;  /* 0x000000010300780c */ /* 0x002fe20003f66270 */
[----:B------:R-:W-:-:S12]  /*19bc0*/  IMAD.IADD R2, R10, 0x1, R2 ;  /* 0x000000010a027824 */ /* 0x000fd800078e0202 */
[----:B----4-:R-:W-:Y:S05]  /*19bd0*/  @!P3 BRA `(.L_x_1527) ;  /* 0x000000000048b947 */ /* 0x010fea0003800000 */
        /* <DEDUP_REMOVED lines=11> */
.L_x_1529:
[----:B------:R-:W-:-:S13]  /*19c90*/  ISETP.NE.AND P0, PT, R3, 0x1, PT ;  /* 0x000000010300780c */ /* 0x000fda0003f05270 */
[----:B------:R-:W1:Y:S02]  /*19ca0*/  @P0 LDC.64 R4, c[0x0][0x9e8] ;  /* 0x00027a00ff040b82 */ /* 0x000e640000000a00 */
[----:B-1----:R-:W-:-:S05]  /*19cb0*/  @P0 IMAD.HI.U32 R4, R11, R4, RZ ;  /* 0x000000040b040227 */ /* 0x002fca00078e00ff */
[----:B------:R-:W-:-:S07]  /*19cc0*/  @P0 SHF.R.U32.HI R11, RZ, R5, R4 ;  /* 0x00000005ff0b0219 */ /* 0x000fce0000011604 */
.L_x_1530:
[----:B------:R-:W-:Y:S05]  /*19cd0*/  BSYNC B0 ;  /* 0x0000000000007941 */ /* 0x000fea0003800000 */
.L_x_1528:
[----:B------:R-:W-:-:S05]  /*19ce0*/  IMAD R11, R11, R3, R3 ;  /* 0x000000030b0b7224 */ /* 0x000fca00078e0203 */
[----:B------:R-:W-:-:S07]  /*19cf0*/  VIMNMX R2, R2, R11, PT ;  /* 0x0000000b02027248 */ /* 0x000fce0003fe0100 */
.L_x_1527:
        /* <DEDUP_REMOVED lines=20> */
.L_x_1533:
[----:B------:R-:W-:-:S13]  /*19e40*/  ISETP.NE.AND P0, PT, R3, 0x1, PT ;  /* 0x000000010300780c */ /* 0x000fda0003f05270 */
[----:B------:R-:W1:Y:S02]  /*19e50*/  @P0 LDC.64 R4, c[0x0][0x9e8] ;  /* 0x00027a00ff040b82 */ /* 0x000e640000000a00 */
[----:B-1----:R-:W-:-:S05]  /*19e60*/  @P0 IMAD.HI.U32 R4, R11, R4, RZ ;  /* 0x000000040b040227 */ /* 0x002fca00078e00ff */
[----:B------:R-:W-:-:S07]  /*19e70*/  @P0 SHF.R.U32.HI R11, RZ, R5, R4 ;  /* 0x00000005ff0b0219 */ /* 0x000fce0000011604 */
.L_x_1534:
[----:B------:R-:W-:Y:S05]  /*19e80*/  BSYNC B0 ;  /* 0x0000000000007941 */ /* 0x000fea0003800000 */
.L_x_1532:
[----:B------:R-:W-:-:S05]  /*19e90*/  IMAD R3, R11, R3, RZ ;  /* 0x000000030b037224 */ /* 0x000fca00078e02ff */
[----:B------:R-:W-:-:S07]  /*19ea0*/  VIMNMX R10, R10, R3, !PT ;  /* 0x000000030a0a7248 */ /* 0x000fce0007fe0100 */
.L_x_1531:
[----:B------:R-:W-:Y:S01]  /*19eb0*/  VIADD R2, R2, 0x7f ;  /* 0x0000007f02027836 */ /* 0x000fe20000000000 */
[----:B------:R-:W-:Y:S04]  /*19ec0*/  BSSY B0, `(.L_x_1535) ;  /* 0x00000dd000007945 */ /* 0x000fe80003800000 */
[----:B------:R-:W-:-:S04]  /*19ed0*/  SHF.R.S32.HI R3, RZ, 0x1f, R2 ;  /* 0x0000001fff037819 */ /* 0x000fc80000011402 */
[----:B------:R-:W-:Y:S02]  /*19ee0*/  LEA.HI R3, R3, R2, RZ, 0x7 ;  /* 0x0000000203037211 */ /* 0x000fe400078f38ff */
[----:B------:R-:W-:Y:S02]  /*19ef0*/  SHF.R.S32.HI R2, RZ, 0x1f, R10 ;  /* 0x0000001fff027819 */ /* 0x000fe4000001140a */
[----:B------:R-:W-:Y:S02]  /*19f00*/  SHF.R.S32.HI R4, RZ, 0x7, R3 ;  /* 0x00000007ff047819 */ /* 0x000fe40000011403 */
[----:B------:R-:W-:Y:S02]  /*19f10*/  LEA.HI R2, R2, R10, RZ, 0x7 ;  /* 0x0000000a02027211 */ /* 0x000fe400078f38ff */
[----:B------:R-:W-:Y:S02]  /*19f20*/  VIMNMX R4, R17, R4, PT ;  /* 0x0000000411047248 */ /* 0x000fe40003fe0100 */
[----:B------:R-:W-:-:S04]  /*19f30*/  SHF.R.S32.HI R2, RZ, 0x7, R2 ;  /* 0x00000007ff027819 */ /* 0x000fc80000011402 */
[----:B------:R-:W-:-:S05]  /*19f40*/  VIMNMX R2, RZ, R2, !PT ;  /* 0x00000002ff027248 */ /* 0x000fca0007fe0100 */
[--C-:B------:R-:W-:Y:S02]  /*19f50*/  IMAD R2, R2, 0x80, -R7.reuse ;  /* 0x0000008002027824 */ /* 0x100fe400078e0a07 */
[----:B------:R-:W-:-:S03]  /*19f60*/  IMAD R7, R4, 0x80, -R7 ;  /* 0x0000008004077824 */ /* 0x000fc600078e0a07 */
[----:B------:R-:W-:Y:S02]  /*19f70*/  VIMNMX R2, RZ, R2, !PT ;  /* 0x00000002ff027248 */ /* 0x000fe40007fe0100 */
[----:B------:R-:W-:Y:S02]  /*19f80*/  VIMNMX R7, R7, R6, PT ;  /* 0x0000000607077248 */ /* 0x000fe40003fe0100 */
[----:B------:R-:W-:Y:S02]  /*19f90*/  SHF.R.U32.HI R4, RZ, 0x7, R2 ;  /* 0x00000007ff047819 */ /* 0x000fe40000011602 */
[----:B------:R-:W-:-:S13]  /*19fa0*/  ISETP.GT.AND P0, PT, R7, R2, PT ;  /* 0x000000020700720c */ /* 0x000fda0003f04270 */
[----:B------:R-:W-:-:S05]  /*19fb0*/  @P0 VIADD R3, R7, 0x7f ;  /* 0x0000007f07030836 */ /* 0x000fca0000000000 */
[----:B------:R-:W-:-:S04]  /*19fc0*/  @P0 SHF.R.S32.HI R2, RZ, 0x1f, R3 ;  /* 0x0000001fff020819 */ /* 0x000fc80000011403 */
[----:B------:R-:W-:Y:S01]  /*19fd0*/  @P0 LEA.HI R2, R2, R3, RZ, 0x7 ;  /* 0x0000000302020211 */ /* 0x000fe200078f38ff */
[----:B------:R-:W-:-:S03]  /*19fe0*/  IMAD.MOV.U32 R3, RZ, RZ, R4 ;  /* 0x000000ffff037224 */ /* 0x000fc600078e0004 */
[----:B------:R-:W-:Y:S02]  /*19ff0*/  @P0 SHF.R.S32.HI R3, RZ, 0x7, R2 ;  /* 0x00000007ff030819 */ /* 0x000fe40000011402 */
[----:B------:R-:W-:Y:S02]  /*1a000*/  PLOP3.LUT P0, PT, PT, PT, PT, 0x80, 0x0 ;  /* 0x000000000000781c */ /* 0x000fe40003f0f070 */
[----:B------:R-:W-:-:S13]  /*1a010*/  ISETP.GT.AND P1, PT, R3, R4, PT ;  /* 0x000000040300720c */ /* 0x000fda0003f24270 */
[----:B------:R-:W-:Y:S05]  /*1a020*/  @!P1 BRA `(.L_x_1536) ;  /* 0x0000000c00189947 */ /* 0x000fea0003800000 */
[----:B------:R-:W-:Y:S01]  /*1a030*/  UMOV UR4, 0xffffffff ;  /* 0xffffffff00047882 */ /* 0x000fe20000000000 */
[----:B------:R-:W-:Y:S02]  /*1a040*/  SEL R2, R19, RZ, !P2 ;  /* 0x000000ff13027207 */ /* 0x000fe40005000000 */
[----:B------:R-:W-:Y:S05]  /*1a050*/  BRA.DIV UR4, `(.L_x_1537) ;  /* 0x0000006a04107947 */ /* 0x000fea000b800000 */
[----:B------:R-:W1:Y:S02]  /*1a060*/  S2R R5, SR_TID.X ;  /* 0x0000000000057919 */ /* 0x000e640000002100 */
[----:B-1----:R-:W-:-:S04]  /*1a070*/  SHF.R.U32.HI R5, RZ, 0x5, R5 ;  /* 0x00000005ff057819 */ /* 0x002fc80000011605 */
[----:B------:R-:W-:-:S05]  /*1a080*/  LOP3.LUT R5, R5, 0x3, RZ, 0xc0, !PT ;  /* 0x0000000305057812 */ /* 0x000fca00078ec0ff */
[----:B------:R1:W2:Y:S02]  /*1a090*/  SHFL.IDX PT, R14, R5, RZ, 0x1f ;  /* 0x00001fff050e7589 */ /* 0x0002a400000e0000 */
.L_x_1714:
[----:B--2---:R-:W-:Y:S02]  /*1a0a0*/  ISETP.NE.AND P0, PT, R14, RZ, PT ;  /* 0x000000ff0e00720c */ /* 0x004fe40003f05270 */
[----:B------:R-:W-:-:S11]  /*1a0b0*/  PLOP3.LUT P6, PT, PT, PT, PT, 0x8, 0x0 ;  /* 0x000000000000781c */ /* 0x000fd60003fce170 */
[----:B------:R-:W-:Y:S05]  /*1a0c0*/  @P0 BRA `(.L_x_1538) ;  /* 0x00000000000c0947 */ /* 0x000fea0003800000 */
[----:B------:R-:W-:-:S03]  /*1a0d0*/  UMOV UR4, 0xffffffff ;  /* 0xffffffff00047882 */ /* 0x000fc60000000000 */
[----:B------:R-:W-:Y:S05]  /*1a0e0*/  BRA.DIV UR4, `(.L_x_1539) ;  /* 0x0000006a04207947 */ /* 0x000fea000b800000 */
[----:B------:R-:W-:-:S13]  /*1a0f0*/  ELECT P6, URZ, PT ;  /* 0x00000000003f782f */ /* 0x000fda00038c0000 */
.L_x_1538:
[----:B-1----:R-:W2:Y:S01]  /*1a100*/  LDL R5, [R1+0x24] ;  /* 0x0000240001057983 */ /* 0x002ea20000100800 */
[----:B------:R-:W-:Y:S01]  /*1a110*/  BSSY B1, `(.L_x_1540) ;  /* 0x0000008000017945 */ /* 0x000fe20003800000 */
[----:B--2---:R-:W-:-:S05]  /*1a120*/  VIADD R5, R5, 0x1 ;  /* 0x0000000105057836 */ /* 0x004fca0000000000 */
[----:B------:R-:W-:-:S04]  /*1a130*/  LEA.HI R6, R5, R5, RZ, 0x1 ;  /* 0x0000000505067211 */ /* 0x000fc800078f08ff */
[----:B------:R-:W-:-:S04]  /*1a140*/  LOP3.LUT R6, R6, 0xfffffffe, RZ, 0xc0, !PT ;  /* 0xfffffffe06067812 */ /* 0x000fc800078ec0ff */
[----:B------:R-:W-:-:S04]  /*1a150*/  IADD3 R5, R5, -R6, RZ ;  /* 0x8000000605057210 */ /* 0x000fc80007ffe0ff */
[----:B------:R-:W-:-:S04]  /*1a160*/  SHF.L.U32 R5, R5, 0x1f, RZ ;  /* 0x0000001f05057819 */ /* 0x000fc800000006ff */
[----:B------:R-:W1:Y:S02]  /*1a170*/  SYNCS.PHASECHK.TRANS64.TRYWAIT P0, [R22+URZ+0x16820], R5 ;  /* 0x01682005160075a7 */ /* 0x000e64000800017f */
[----:B-1----:R-:W-:Y:S05]  /*1a180*/  @!P0 BRA `(.L_x_1541) ;  /* 0x0000006800188947 */ /* 0x002fea0003800000 */
.L_x_1717:
[----:B------:R-:W-:Y:S05]  /*1a190*/  BSYNC B1 ;  /* 0x0000000000017941 */ /* 0x000fea0003800000 */
.L_x_1540:
[----:B------:R-:W-:Y:S04]  /*1a1a0*/  BSSY B1, `(.L_x_1542) ;  /* 0x000004f000017945 */ /* 0x000fe80003800000 */
[----:B------:R-:W-:Y:S05]  /*1a1b0*/  @!P6 BRA `(.L_x_1543) ;  /* 0x000000040034e947 */ /* 0x000fea0003800000 */
[----:B------:R-:W2:Y:S01]  /*1a1c0*/  S2R R6, SR_TID.X ;  /* 0x0000000000067919 */ /* 0x000ea20000002100 */
[----:B-1----:R-:W-:Y:S01]  /*1a1d0*/  IMAD R5, R27, 0x8, R22 ;  /* 0x000000081b057824 */ /* 0x002fe200078e0216 */
[----:B------:R-:W-:Y:S01]  /*1a1e0*/  BSSY B2, `(.L_x_1544) ;  /* 0x0000006000027945 */ /* 0x000fe20003800000 */
[----:B--2---:R-:W-:Y:S02]  /*1a1f0*/  LOP3.LUT R7, R6, 0x7f, RZ, 0xc0, !PT ;  /* 0x0000007f06077812 */ /* 0x004fe400078ec0ff */
[----:B------:R-:W-:Y:S02]  /*1a200*/  SHF.L.U32 R6, R29, 0x1f, RZ ;  /* 0x0000001f1d067819 */ /* 0x000fe400000006ff */
[----:B------:R-:W-:Y:S02]  /*1a210*/  ISETP.NE.AND P1, PT, R7, RZ, PT ;  /* 0x000000ff0700720c */ /* 0x000fe40003f25270 */
[----:B------:R-:W1:Y:S02]  /*1a220*/  SYNCS.PHASECHK.TRANS64.TRYWAIT P0, [R5+URZ+0x168a0], R6 ;  /* 0x0168a006050075a7 */ /* 0x000e64000800017f */
[----:B-1----:R-:W-:Y:S09]  /*1a230*/  @!P0 BRA `(.L_x_1545) ;  /* 0x0000006800008947 */ /* 0x002ff20003800000 */
.L_x_1718:
[----:B------:R-:W-:Y:S05]  /*1a240*/  BSYNC B2 ;  /* 0x0000000000027941 */ /* 0x000fea0003800000 */
.L_x_1544:
[----:B------:R-:W-:Y:S04]  /*1a250*/  BSSY B2, `(.L_x_1546) ;  /* 0x0000009000027945 */ /* 0x000fe80003800000 */
[----:B------:R-:W-:Y:S05]  /*1a260*/  @P1 BRA `(.L_x_1547) ;  /* 0x00000000001c1947 */ /* 0x000fea0003800000 */
[----:B------:R-:W2:Y:S02]  /*1a270*/  S2R R7, SR_TID.X ;  /* 0x0000000000077919 */ /* 0x000ea40000002100 */
[----:B--2---:R-:W-:Y:S01]  /*1a280*/  LOP3.LUT R10, R7, 0x1f, RZ, 0xc0, !PT ;  /* 0x0000001f070a7812 */ /* 0x004fe200078ec0ff */
[----:B------:R-:W-:-:S03]  /*1a290*/  IMAD.MOV.U32 R7, RZ, RZ, 0x4000 ;  /* 0x00004000ff077424 */ /* 0x000fc600078e00ff */
[----:B------:R-:W-:Y:S01]  /*1a2a0*/  ISETP.NE.AND P0, PT, R10, RZ, PT ;  /* 0x000000ff0a00720c */ /* 0x000fe20003f05270 */
[----:B------:R2:W-:-:S12]  /*1a2b0*/  SYNCS.ARRIVE.TRANS64 RZ, [R5+URZ+0x16890], R7 ;  /* 0x0168900705ff79a7 */ /* 0x0005d8000800003f */
[----:B--2---:R-:W-:Y:S05]  /*1a2c0*/  @!P0 BRA `(.L_x_1547) ;  /* 0x0000000000048947 */ /* 0x004fea0003800000 */
[----:B------:R-:W-:Y:S01]  /*1a2d0*/  BPT.TRAP 0x1 ;  /* 0x000000040000795c */ /* 0x000fe20000300000 */
.L_x_1547:
[----:B------:R-:W-:Y:S05]  /*1a2e0*/  BSYNC B2 ;  /* 0x0000000000027941 */ /* 0x000fea0003800000 */
.L_x_1546:
[----:B------:R-:W-:Y:S01]  /*1a2f0*/  IMAD.MOV.U32 R13, RZ, RZ, RZ ;  /* 0x000000ffff0d7224 */ /* 0x000fe200078e00ff */
[----:B------:R-:W-:Y:S01]  /*1a300*/  UIADD3 UR4, UP0, UR40, 0x570, URZ ;  /* 0x0000057028047890 */ /* 0x000fe2000ff1e03f */
[----:B------:R-:W-:Y:S01]  /*1a310*/  IMAD R7, R3, 0x80, R0 ;  /* 0x0000008003077824 */ /* 0x000fe200078e0200 */
        /* <DEDUP_REMOVED lines=8> */
[----:B------:R-:W-:Y:S01]  /*1a3a0*/  UMOV UR7, 0x12f00000 ;  /* 0x12f0000000077882 */ /* 0x000fe20000000000 */
[----:B0-----:R-:W-:-:S08]  /*1a3b0*/  VIADD R12, R5, 0x16890 ;  /* 0x00016890050c7836 */ /* 0x001fd00000000000 */
.L_x_1548:
        /* <DEDUP_REMOVED lines=13> */
.L_x_1719:
[----:B------:R-:W-:Y:S05]  /*1a490*/  BSYNC B2 ;  /* 0x0000000000027941 */ /* 0x000fea0003800000 */
.L_x_1549:
[----:B------:R-:W-:Y:S01]  /*1a4a0*/  BSSY B2, `(.L_x_1551) ;  /* 0x000000b000027945 */ /* 0x000fe20003800000 */
[----:B------:R-:W-:Y:S02]  /*1a4b0*/  IMAD.MOV.U32 R14, RZ, RZ, 0x0 ;  /* 0x00000000ff0e7424 */ /* 0x000fe400078e00ff */
[----:B------:R-:W-:Y:S01]  /*1a4c0*/  IMAD.MOV.U32 R15, RZ, RZ, 0x12f00000 ;  /* 0x12f00000ff0f7424 */ /* 0x000fe200078e00ff */
[----:B------:R-:W-:Y:S06]  /*1a4d0*/  @P1 BRA `(.L_x_1552) ;  /* 0x00000000001c1947 */ /* 0x000fec0003800000 */
[----:B------:R-:W2:Y:S01]  /*1a4e0*/  S2R R10, SR_TID.X ;  /* 0x00000000000a7919 */ /* 0x000ea20000002100 */
[----:B01----:R-:W-:-:S04]  /*1a4f0*/  MOV R6, 0x4000 ;  /* 0x0000400000067802 */ /* 0x003fc80000000f00 */
[----:B------:R3:W-:Y:S01]  /*1a500*/  SYNCS.ARRIVE.TRANS64 RZ, [R5+URZ+0x168b0], R6 ;  /* 0x0168b00605ff79a7 */ /* 0x0007e2000800003f */
[----:B--2---:R-:W-:-:S04]  /*1a510*/  LOP3.LUT R10, R10, 0x1f, RZ, 0xc0, !PT ;  /* 0x0000001f0a0a7812 */ /* 0x004fc800078ec0ff */
[----:B------:R-:W-:-:S13]  /*1a520*/  ISETP.NE.AND P0, PT, R10, RZ, PT ;  /* 0x000000ff0a00720c */ /* 0x000fda0003f05270 */
[----:B---3--:R-:W-:Y:S05]  /*1a530*/  @!P0 BRA `(.L_x_1552) ;  /* 0x0000000000048947 */ /* 0x008fea0003800000 */
[----:B------:R-:W-:Y:S01]  /*1a540*/  BPT.TRAP 0x1 ;  /* 0x000000040000795c */ /* 0x000fe20000300000 */
.L_x_1552:
[----:B------:R-:W-:Y:S05]  /*1a550*/  BSYNC B2 ;  /* 0x0000000000027941 */ /* 0x000fea0003800000 */
.L_x_1551:
[----:B------:R-:W-:Y:S01]  /*1a560*/  R2UR UR10, R13 ;  /* 0x000000000d0a72ca */ /* 0x000fe200000e0000 */
[----:B------:R-:W-:Y:S01]  /*1a570*/  IMAD R11, R11, 0x2, R22 ;  /* 0x000000020b0b7824 */ /* 0x000fe200078e0216 */
[----:B------:R-:W-:Y:S01]  /*1a580*/  R2UR UR6, R14 ;  /* 0x000000000e0672ca */ /* 0x000fe200000e0000 */
[----:B------:R-:W-:Y:S01]  /*1a590*/  UIADD3 UR4, UP0, UR40, 0x670, URZ ;  /* 0x0000067028047890 */ /* 0x000fe2000ff1e03f */
[----:B------:R-:W-:Y:S01]  /*1a5a0*/  R2UR UR7, R15 ;  /* 0x000000000f0772ca */ /* 0x000fe200000e0000 */
[----:B01----:R-:W-:Y:S01]  /*1a5b0*/  VIADD R5, R5, 0x168b0 ;  /* 0x000168b005057836 */ /* 0x003fe20000000000 */
[----:B------:R-:W-:Y:S01]  /*1a5c0*/  PLOP3.LUT P0, PT, PT, PT, PT, 0x80, 0x0 ;  /* 0x000000000000781c */ /* 0x000fe20003f0f070 */
[----:B------:R-:W-:Y:S01]  /*1a5d0*/  VIADD R11, R11, 0x400 ;  /* 0x000004000b0b7836 */ /* 0x000fe20000000000 */
[----:B------:R-:W-:-:S12]  /*1a5e0*/  UIADD3.X UR5, URZ, UR41, URZ, UP0, !UPT ;  /* 0x000000293f057290 */ /* 0x000fd800087fe43f */
.L_x_1553:
        /* <DEDUP_REMOVED lines=9> */
[----:B--2---:R-:W-:Y:S05]  /*1a680*/  @P0 BRA.U.ANY `(.L_x_1553) ;  /* 0xfffffffd00d80947 */ /* 0x004fea000393ffff */
.L_x_1543:
[----:B------:R-:W-:Y:S05]  /*1a690*/  BSYNC B1 ;  /* 0x0000000000017941 */ /* 0x000fea0003800000 */
.L_x_1542:
[----:B------:R-:W-:Y:S01]  /*1a6a0*/  VIADD R3, R3, 0xfffffffe ;  /* 0xfffffffe03037836 */ /* 0x000fe20000000000 */
[----:B------:R-:W-:Y:S01]  /*1a6b0*/  PLOP3.LUT P0, PT, PT, PT, PT, 0x8, 0x0 ;  /* 0x000000000000781c */ /* 0x000fe20003f0e170 */
[----:B------:R-:W-:-:S03]  /*1a6c0*/  VIADD R27, R27, 0x1 ;  /* 0x000000011b1b7836 */ /* 0x000fc60000000000 */
[----:B------:R-:W-:Y:S02]  /*1a6d0*/  ISETP.GE.AND P2, PT, R3, R4, PT ;  /* 0x000000040300720c */ /* 0x000fe40003f46270 */
[----:B------:R-:W-:-:S04]  /*1a6e0*/  ISETP.NE.AND P1, PT, R27, 0x2, PT ;  /* 0x000000021b00780c */ /* 0x000fc80003f25270 */
[----:B------:R-:W-:Y:S02]  /*1a6f0*/  SEL R6, RZ, 0x1, P1 ;  /* 0x00000001ff067807 */ /* 0x000fe40000800000 */
[----:B------:R-:W-:Y:S02]  /*1a700*/  SEL R27, R27, RZ, P1 ;  /* 0x000000ff1b1b7207 */ /* 0x000fe40000800000 */
[----:B------:R-:W-:-:S03]  /*1a710*/  LOP3.LUT R29, R29, R6, RZ, 0x3c, !PT ;  /* 0x000000061d1d7212 */ /* 0x000fc600078e3cff */
[----:B------:R-:W-:Y:S05]  /*1a720*/  @!P2 BRA `(.L_x_1536) ;  /* 0x000000040058a947 */ /* 0x000fea0003800000 */
.L_x_1566:
[----:B------:R-:W-:Y:S05]  /*1a730*/  YIELD ;  /* 0x0000000000007946 */ /* 0x000fea0003800000 */
[----:B------:R-:W-:Y:S04]  /*1a740*/  BSSY B1, `(.L_x_1554) ;  /* 0x000004c000017945 */ /* 0x000fe80003800000 */
[----:B------:R-:W-:Y:S05]  /*1a750*/  @!P6 BRA `(.L_x_1555) ;  /* 0x000000040028e947 */ /* 0x000fea0003800000 */
[----:B-1----:R-:W1:Y:S01]  /*1a760*/  S2R R5, SR_TID.X ;  /* 0x0000000000057919 */ /* 0x002e620000002100 */
[----:B------:R-:W-:Y:S01]  /*1a770*/  SHF.L.U32 R6, R29, 0x1f, RZ ;  /* 0x0000001f1d067819 */ /* 0x000fe200000006ff */
[----:B------:R-:W-:Y:S01]  /*1a780*/  BSSY B2, `(.L_x_1556) ;  /* 0x0000006000027945 */ /* 0x000fe20003800000 */
[----:B-1----:R-:W-:Y:S01]  /*1a790*/  LOP3.LUT R7, R5, 0x7f, RZ, 0xc0, !PT ;  /* 0x0000007f05077812 */ /* 0x002fe200078ec0ff */
[----:B------:R-:W-:-:S03]  /*1a7a0*/  IMAD R5, R27, 0x8, R22 ;  /* 0x000000081b057824 */ /* 0x000fc600078e0216 */
[----:B------:R-:W-:Y:S01]  /*1a7b0*/  ISETP.NE.AND P2, PT, R7, RZ, PT ;  /* 0x000000ff0700720c */ /* 0x000fe20003f45270 */
[----:B------:R-:W1:Y:S02]  /*1a7c0*/  SYNCS.PHASECHK.TRANS64.TRYWAIT P1, [R5+URZ+0x168a0], R6 ;  /* 0x0168a006050075a7 */ /* 0x000e64000802017f */
[----:B-1----:R-:W-:Y:S10]  /*1a7d0*/  @!P1 BRA `(.L_x_1557) ;  /* 0x0000006000c09947 */ /* 0x002ff40003800000 */
.L_x_1720:
[----:B------:R-:W-:Y:S05]  /*1a7e0*/  BSYNC B2 ;  /* 0x0000000000027941 */ /* 0x000fea0003800000 */
.L_x_1556:
        /* <DEDUP_REMOVED lines=9> */
.L_x_1559:
[----:B------:R-:W-:Y:S05]  /*1a880*/  BSYNC B2 ;  /* 0x0000000000027941 */ /* 0x000fea0003800000 */
.L_x_1558:
[----:B------:R-:W-:Y:S01]  /*1a890*/  IMAD.MOV.U32 R13, RZ, RZ, RZ ;  /* 0x000000ffff0d7224 */ /* 0x000fe200078e00ff */
[----:B------:R-:W-:Y:S01]  /*1a8a0*/  UIADD3 UR4, UP0, UR40, 0x570, URZ ;  /* 0x0000057028047890 */ /* 0x000fe2000ff1e03f */
[----:B------:R-:W-:Y:S01]  /*1a8b0*/  IMAD R7, R27, 0x4000, R22 ;  /* 0x000040001b077824 */ /* 0x000fe200078e0216 */
[----:B------:R-:W-:Y:S01]  /*1a8c0*/  PLOP3.LUT P1, PT, PT, PT, PT, 0x80, 0x0 ;  /* 0x000000000000781c */ /* 0x000fe20003f2f070 */
[----:B------:R-:W-:Y:S01]  /*1a8d0*/  IMAD R10, R3, 0x80, R0 ;  /* 0x00000080030a7824 */ /* 0x000fe200078e0200 */
[----:B------:R-:W-:Y:S01]  /*1a8e0*/  R2UR UR10, R13 ;  /* 0x000000000d0a72ca */ /* 0x000fe200000e0000 */
[----:B------:R-:W-:Y:S01]  /*1a8f0*/  VIADD R11, R5, 0x16890 ;  /* 0x00016890050b7836 */ /* 0x000fe20000000000 */
[----:B0-----:R-:W-:Y:S01]  /*1a900*/  IADD3 R12, R7, 0xe400, RZ ;  /* 0x0000e400070c7810 */ /* 0x001fe20007ffe0ff */
[----:B------:R-:W-:Y:S01]  /*1a910*/  UIADD3.X UR5, URZ, UR41, URZ, UP0, !UPT ;  /* 0x000000293f057290 */ /* 0x000fe200087fe43f */
[----:B------:R-:W-:Y:S01]  /*1a920*/  UMOV UR6, 0x0 ;  /* 0x0000000000067882 */ /* 0x000fe20000000000 */
[----:B------:R-:W-:-:S10]  /*1a930*/  UMOV UR7, 0x12f00000 ;  /* 0x12f0000000077882 */ /* 0x000fd40000000000 */
.L_x_1560:
        /* <DEDUP_REMOVED lines=13> */
.L_x_1721:
[----:B------:R-:W-:Y:S05]  /*1aa10*/  BSYNC B2 ;  /* 0x0000000000027941 */ /* 0x000fea0003800000 */
.L_x_1561:
[----:B------:R-:W-:Y:S01]  /*1aa20*/  BSSY B2, `(.L_x_1563) ;  /* 0x000000b000027945 */ /* 0x000fe20003800000 */
[----:B------:R-:W-:Y:S02]  /*1aa30*/  IMAD.MOV.U32 R14, RZ, RZ, 0x0 ;  /* 0x00000000ff0e7424 */ /* 0x000fe400078e00ff */
[----:B------:R-:W-:Y:S01]  /*1aa40*/  IMAD.MOV.U32 R15, RZ, RZ, 0x12f00000 ;  /* 0x12f00000ff0f7424 */ /* 0x000fe200078e00ff */
[----:B------:R-:W-:Y:S06]  /*1aa50*/  @P2 BRA `(.L_x_1564) ;  /* 0x00000000001c2947 */ /* 0x000fec0003800000 */
[----:B------:R-:W2:Y:S01]  /*1aa60*/  S2R R11, SR_TID.X ;  /* 0x00000000000b7919 */ /* 0x000ea20000002100 */
[----:B01----:R-:W-:-:S04]  /*1aa70*/  IMAD.MOV.U32 R6, RZ, RZ, 0x4000 ;  /* 0x00004000ff067424 */ /* 0x003fc800078e00ff */
[----:B------:R3:W-:Y:S01]  /*1aa80*/  SYNCS.ARRIVE.TRANS64 RZ, [R5+URZ+0x168b0], R6 ;  /* 0x0168b00605ff79a7 */ /* 0x0007e2000800003f */
[----:B--2---:R-:W-:-:S04]  /*1aa90*/  LOP3.LUT R11, R11, 0x1f, RZ, 0xc0, !PT ;  /* 0x0000001f0b0b7812 */ /* 0x004fc800078ec0ff */
[----:B------:R-:W-:-:S13]  /*1aaa0*/  ISETP.NE.AND P1, PT, R11, RZ, PT ;  /* 0x000000ff0b00720c */ /* 0x000fda0003f25270 */
[----:B---3--:R-:W-:Y:S05]  /*1aab0*/  @!P1 BRA `(.L_x_1564) ;  /* 0x0000000000049947 */ /* 0x008fea0003800000 */
[----:B------:R-:W-:Y:S01]  /*1aac0*/  BPT.TRAP 0x1 ;  /* 0x000000040000795c */ /* 0x000fe20000300000 */
.L_x_1564:
[----:B------:R-:W-:Y:S05]  /*1aad0*/  BSYNC B2 ;  /* 0x0000000000027941 */ /* 0x000fea0003800000 */
.L_x_1563:
[----:B------:R-:W-:Y:S01]  /*1aae0*/  R2UR UR10, R13 ;  /* 0x000000000d0a72ca */ /* 0x000fe200000e0000 */
[----:B------:R-:W-:Y:S01]  /*1aaf0*/  UIADD3 UR4, UP0, UR40, 0x670, URZ ;  /* 0x0000067028047890 */ /* 0x000fe2000ff1e03f */
[----:B------:R-:W-:Y:S01]  /*1ab00*/  R2UR UR6, R14 ;  /* 0x000000000e0672ca */ /* 0x000fe200000e0000 */
[----:B------:R-:W-:Y:S01]  /*1ab10*/  VIADD R7, R7, 0x400 ;  /* 0x0000040007077836 */ /* 0x000fe20000000000 */
[----:B------:R-:W-:Y:S01]  /*1ab20*/  R2UR UR7, R15 ;  /* 0x000000000f0772ca */ /* 0x000fe200000e0000 */
[----:B01----:R-:W-:Y:S01]  /*1ab30*/  VIADD R5, R5, 0x168b0 ;  /* 0x000168b005057836 */ /* 0x003fe20000000000 */
[----:B------:R-:W-:Y:S01]  /*1ab40*/  PLOP3.LUT P1, PT, PT, PT, PT, 0x80, 0x0 ;  /* 0x000000000000781c */ /* 0x000fe20003f2f070 */
[----:B------:R-:W-:-:S12]  /*1ab50*/  UIADD3.X UR5, URZ, UR41, URZ, UP0, !UPT ;  /* 0x000000293f057290 */ /* 0x000fd800087fe43f */
.L_x_1565:
        /* <DEDUP_REMOVED lines=10> */
.L_x_1555:
[----:B------:R-:W-:Y:S05]  /*1ac00*/  BSYNC B1 ;  /* 0x0000000000017941 */ /* 0x000fea0003800000 */
.L_x_1554:
[----:B------:R-:W-:Y:S01]  /*1ac10*/  ISETP.GT.AND P2, PT, R3, R4, PT ;  /* 0x000000040300720c */ /* 0x000fe20003f44270 */
[----:B------:R-:W-:Y:S02]  /*1ac20*/  VIADD R27, R27, 0x1 ;  /* 0x000000011b1b7836 */ /* 0x000fe40000000000 */
[----:B------:R-:W-:-:S03]  /*1ac30*/  VIADD R3, R3, 0xffffffff ;  /* 0xffffffff03037836 */ /* 0x000fc60000000000 */
[----:B------:R-:W-:-:S04]  /*1ac40*/  ISETP.NE.AND P1, PT, R27, 0x2, PT ;  /* 0x000000021b00780c */ /* 0x000fc80003f25270 */
[----:B------:R-:W-:Y:S02]  /*1ac50*/  SEL R6, RZ, 0x1, P1 ;  /* 0x00000001ff067807 */ /* 0x000fe40000800000 */
[----:B------:R-:W-:Y:S02]  /*1ac60*/  SEL R27, R27, RZ, P1 ;  /* 0x000000ff1b1b7207 */ /* 0x000fe40000800000 */
[----:B------:R-:W-:Y:S01]  /*1ac70*/  LOP3.LUT R29, R29, R6, RZ, 0x3c, !PT ;  /* 0x000000061d1d7212 */ /* 0x000fe200078e3cff */
[----:B------:R-:W-:Y:S06]  /*1ac80*/  @P2 BRA `(.L_x_1566) ;  /* 0xfffffff800a82947 */ /* 0x000fec000383ffff */
.L_x_1536:
[----:B------:R-:W-:Y:S05]  /*1ac90*/  BSYNC B0 ;  /* 0x0000000000007941 */ /* 0x000fea0003800000 */
.L_x_1535:
[----:B------:R-:W2:Y:S01]  /*1aca0*/  LDL R6, [R1+0x10] ;  /* 0x0000100001067983 */ /* 0x000ea20000100800 */
[----:B------:R-:W3:Y:S01]  /*1acb0*/  LDC R0, c[0x0][0x448] ;  /* 0x00011200ff007b82 */ /* 0x000ee20000000800 */
[----:B------:R-:W-:Y:S07]  /*1acc0*/  @!P0 WARPSYNC.ALL ;  /* 0x0000000000008948 */ /* 0x000fee0003800000 */
[----:B------:R-:W-:Y:S01]  /*1acd0*/  @!P0 BAR.SYNC.DEFER_BLOCKING 0xc, 0x200 ;  /* 0x0308000000008b1d */ /* 0x000fe20000010000 */
[----:B---3--:R-:W-:-:S13]  /*1ace0*/  ISETP.NE.AND P1, PT, R0, 0x1, PT ;  /* 0x000000010000780c */ /* 0x008fda0003f25270 */
[----:B------:R-:W3:Y:S08]  /*1acf0*/  @P1 LDC R3, c[0x0][0x44c] ;  /* 0x00011300ff031b82 */ /* 0x000ef00000000800 */
[----:B------:R-:W4:Y:S01]  /*1ad00*/  @P1 LDC R2, c[0x0][0x450] ;  /* 0x00011400ff021b82 */ /* 0x000f220000000800 */
[----:B--2---:R-:W-:-:S04]  /*1ad10*/  VIADD R0, R6, 0xbf ;  /* 0x000000bf06007836 */ /* 0x004fc80000000000 */
[----:B---3--:R-:W-:-:S05]  /*1ad20*/  @P1 IMAD.HI.U32 R3, R0, R3, RZ ;  /* 0x0000000300031227 */ /* 0x008fca00078e00ff */
[----:B----4-:R-:W-:Y:S02]  /*1ad30*/  @P1 SHF.R.U32.HI R0, RZ, R2, R3 ;  /* 0x00000002ff001219 */ /* 0x010fe40000011603 */
[----:B------:R-:W2:Y:S03]  /*1ad40*/  LDC.64 R2, c[0x0][0x9e0] ;  /* 0x00027800ff027b82 */ /* 0x000ea60000000a00 */
[----:B------:R-:W-:Y:S01]  /*1ad50*/  IMAD.IADD R9, R9, 0x1, R0 ;  /* 0x0000000109097824 */ /* 0x000fe200078e0200 */
[----:B--2---:R-:W-:-:S03]  /*1ad60*/  ISETP.GE.AND P2, PT, R3, 0x1, PT ;  /* 0x000000010300780c */ /* 0x004fc60003f46270 */
[----:B------:R-:W-:-:S10]  /*1ad70*/  IMAD.IADD R2, R9, 0x1, R2 ;  /* 0x0000000109027824 */ /* 0x000fd400078e0202 */
[----:B------:R-:W-:Y:S05]  /*1ad80*/  @!P2 BRA `(.L_x_1567) ;  /* 0x000000000048a947 */ /* 0x000fea0003800000 */
[C---:B------:R-:W-:Y:S01]  /*1ad90*/  ISETP.GT.AND P0, PT, R9.reuse, RZ, PT ;  /* 0x000000ff0900720c */ /* 0x040fe20003f04270 */
[----:B------:R-:W-:Y:S01]  /*1ada0*/  BSSY B0, `(.L_x_1568) ;  /* 0x000000e000007945 */ /* 0x000fe20003800000 */
[----:B------:R-:W-:-:S11]  /*1adb0*/  VIADD R0, R9, 0xffffffff ;  /* 0xffffffff09007836 */ /* 0x000fd60000000000 */
[----:B------:R-:W-:Y:S05]  /*1adc0*/  @P0 BRA `(.L_x_1569) ;  /* 0x00000000001c0947 */ /* 0x000fea0003800000 */
[----:B------:R-:W-:Y:S02]  /*1add0*/  ISETP.NE.AND P0, PT, R3, 0x1, PT ;  /* 0x000000010300780c */ /* 0x000fe40003f05270 */
[----:B------:R-:W-:-:S11]  /*1ade0*/  IADD3 R9, -R9, RZ, RZ ;  /* 0x000000ff09097210 */ /* 0x000fd60007ffe1ff */
[----:B-1----:R-:W1:Y:S02]  /*1adf0*/  @P0 LDC.64 R4, c[0x0][0x9e8] ;  /* 0x00027a00ff040b82 */ /* 0x002e640000000a00 */
[----:B-1----:R-:W-:-:S05]  /*1ae00*/  @P0 IMAD.HI.U32 R4, R9, R4, RZ ;  /* 0x0000000409040227 */ /* 0x002fca00078e00ff */
[----:B------:R-:W-:-:S04]  /*1ae10*/  @P0 SHF.R.U32.HI R9, RZ, R5, R4 ;  /* 0x00000005ff090219 */ /* 0x000fc80000011604 */
[----:B------:R-:W-:Y:S01]  /*1ae20*/  LOP3.LUT R0, RZ, R9, RZ, 0x33, !PT ;  /* 0x00000009ff007212 */ /* 0x000fe200078e33ff */
[----:B------:R-:W-:Y:S06]  /*1ae30*/  BRA `(.L_x_1570) ;  /* 0x0000000000107947 */ /* 0x000fec0003800000 */
.L_x_1569:
[----:B------:R-:W-:-:S13]  /*1ae40*/  ISETP.NE.AND P0, PT, R3, 0x1, PT ;  /* 0x000000010300780c */ /* 0x000fda0003f05270 */
[----:B-1----:R-:W1:Y:S02]  /*1ae50*/  @P0 LDC.64 R4, c[0x0][0x9e8] ;  /* 0x00027a00ff040b82 */ /* 0x002e640000000a00 */
[----:B-1----:R-:W-:-:S05]  /*1ae60*/  @P0 IMAD.HI.U32 R4, R0, R4, RZ ;  /* 0x0000000400040227 */ /* 0x002fca00078e00ff */
[----:B------:R-:W-:-:S07]  /*1ae70*/  @P0 SHF.R.U32.HI R0, RZ, R5, R4 ;  /* 0x00000005ff000219 */ /* 0x000fce0000011604 */
.L_x_1570:
[----:B------:R-:W-:Y:S05]  /*1ae80*/  BSYNC B0 ;  /* 0x0000000000007941 */ /* 0x000fea0003800000 */
.L_x_1568:
[----:B------:R-:W-:-:S05]  /*1ae90*/  IMAD R5, R0, R3, R3 ;  /* 0x0000000300057224 */ /* 0x000fca00078e0203 */
[----:B------:R-:W-:-:S07]  /*1aea0*/  VIMNMX R2, R2, R5, PT ;  /* 0x0000000502027248 */ /* 0x000fce0003fe0100 */
.L_x_1567:
[----:B------:R-:W-:Y:S01]  /*1aeb0*/  VIADD R2, R2, 0x7f ;  /* 0x0000007f02027836 */ /* 0x000fe20000000000 */
[----:B------:R-:W2:Y:S01]  /*1aec0*/  @P1 LDC R0, c[0x0][0x44c] ;  /* 0x00011300ff001b82 */ /* 0x000ea20000000800 */
[----:B------:R-:W-:-:S03]  /*1aed0*/  ULDC UR4, c[0x0][0x9dc] ;  /* 0x0002770000047ab9 */ /* 0x000fc60000000800 */
[----:B-1----:R-:W-:-:S04]  /*1aee0*/  SHF.R.S32.HI R5, RZ, 0x1f, R2 ;  /* 0x0000001fff057819 */ /* 0x002fc80000011402 */
[----:B------:R-:W-:Y:S02]  /*1aef0*/  LEA.HI R5, R5, R2, RZ, 0x7 ;  /* 0x0000000205057211 */ /* 0x000fe400078f38ff */
[----:B------:R-:W1:Y:S02]  /*1af00*/  @P1 LDC R2, c[0x0][0x450] ;  /* 0x00011400ff021b82 */ /* 0x000e640000000800 */
[----:B------:R-:W-:Y:S01]  /*1af10*/  SHF.R.S32.HI R4, RZ, 0x7, R5 ;  /* 0x00000007ff047819 */ /* 0x000fe20000011405 */
[----:B------:R-:W-:-:S03]  /*1af20*/  IMAD.MOV.U32 R5, RZ, RZ, R6 ;  /* 0x000000ffff057224 */ /* 0x000fc600078e0006 */
[----:B------:R-:W-:-:S05]  /*1af30*/  VIMNMX R24, R17, R4, PT ;  /* 0x0000000411187248 */ /* 0x000fca0003fe0100 */
[----:B------:R3:W-:Y:S01]  /*1af40*/  STL [R1+0x14], R24 ;  /* 0x0000141801007387 */ /* 0x0007e20000100800 */
[----:B--2---:R-:W-:-:S05]  /*1af50*/  @P1 IMAD.HI.U32 R7, R6, R0, RZ ;  /* 0x0000000006071227 */ /* 0x004fca00078e00ff */
[----:B-1----:R-:W-:-:S05]  /*1af60*/  @P1 SHF.R.U32.HI R5, RZ, R2, R7 ;  /* 0x00000002ff051219 */ /* 0x002fca0000011607 */
[----:B------:R-:W-:-:S04]  /*1af70*/  IMAD.IADD R2, R8, 0x1, R5 ;  /* 0x0000000108027824 */ /* 0x000fc800078e0205 */
[----:B------:R-:W-:Y:S01]  /*1af80*/  VIADD R0, R2, -UR4 ;  /* 0x8000000402007c36 */ /* 0x000fe20008000000 */
[----:B---3--:R-:W-:Y:S06]  /*1af90*/  @!P2 BRA `(.L_x_1571) ;  /* 0x000000000044a947 */ /* 0x008fec0003800000 */
        /* <DEDUP_REMOVED lines=10> */
.L_x_1573:
[----:B------:R-:W-:-:S13]  /*1b040*/  ISETP.NE.AND P0, PT, R3, 0x1, PT ;  /* 0x000000010300780c */ /* 0x000fda0003f05270 */
[----:B------:R-:W1:Y:S02]  /*1b050*/  @P0 LDC.64 R4, c[0x0][0x9e8] ;  /* 0x00027a00ff040b82 */ /* 0x000e640000000a00 */
[----:B-1----:R-:W-:-:S05]  /*1b060*/  @P0 IMAD.HI.U32 R4, R2, R4, RZ ;  /* 0x0000000402040227 */ /* 0x002fca00078e00ff */
[----:B------:R-:W-:-:S07]  /*1b070*/  @P0 SHF.R.U32.HI R2, RZ, R5, R4 ;  /* 0x00000005ff020219 */ /* 0x000fce0000011604 */
.L_x_1574:
[----:B------:R-:W-:Y:S05]  /*1b080*/  BSYNC B0 ;  /* 0x0000000000007941 */ /* 0x000fea0003800000 */
.L_x_1572:
[----:B------:R-:W-:-:S05]  /*1b090*/  IMAD R3, R2, R3, RZ ;  /* 0x0000000302037224 */ /* 0x000fca00078e02ff */
[----:B------:R-:W-:-:S07]  /*1b0a0*/  VIMNMX R0, R0, R3, !PT ;  /* 0x0000000300007248 */ /* 0x000fce0007fe0100 */
.L_x_1571:
[----:B------:R-:W-:Y:S01]  /*1b0b0*/  SHF.R.S32.HI R3, RZ, 0x1f, R0 ;  /* 0x0000001fff037819 */ /* 0x000fe20000011400 */
[----:B------:R-:W-:Y:S03]  /*1b0c0*/  BSSY B7, `(.L_x_1575) ;  /* 0x0000358000077945 */ /* 0x000fe60003800000 */
[----:B------:R-:W-:-:S04]  /*1b0d0*/  LEA.HI R3, R3, R0, RZ, 0x7 ;  /* 0x0000000003037211 */ /* 0x000fc800078f38ff */
[----:B------:R-:W-:-:S04]  /*1b0e0*/  SHF.R.S32.HI R3, RZ, 0x7, R3 ;  /* 0x00000007ff037819 */ /* 0x000fc80000011403 */
[----:B------:R-:W-:-:S04]  /*1b0f0*/  VIMNMX R2, RZ, R3, !PT ;  /* 0x00000003ff027248 */ /* 0x000fc80007fe0100 */
[----:B------:R-:W-:Y:S01]  /*1b100*/  ISETP.GT.AND P0, PT, R24, R2, PT ;  /* 0x000000021800720c */ /* 0x000fe20003f04270 */
[----:B------:R1:W-:-:S12]  /*1b110*/  STL [R1+0x8], R2 ;  /* 0x0000080201007387 */ /* 0x0003d80000100800 */
[----:B-1----:R-:W-:Y:S05]  /*1b120*/  @P0 BRA `(.L_x_1576) ;  /* 0x0000000000440947 */ /* 0x002fea0003800000 */
[----:B------:R-:W1:Y:S02]  /*1b130*/  S2R R2, SR_TID.X ;  /* 0x0000000000027919 */ /* 0x000e640000002100 */
        /* <DEDUP_REMOVED lines=16> */
.L_x_1576:
        /* <DEDUP_REMOVED lines=9> */
[----:B------:R-:W-:Y:S01]  /*1b2d0*/  MOV R8, 0x70 ;  /* 0x0000007000087802 */ /* 0x000fe20000000f00 */
[----:B------:R-:W1:Y:S01]  /*1b2e0*/  LDC.64 R2, c[0x4][R2] ;  /* 0x0100000002027b82 */ /* 0x000e620000000a00 */
[----:B------:R-:W-:Y:S02]  /*1b2f0*/  IMAD.U32 R5, RZ, RZ, UR7 ;  /* 0x00000007ff057e24 */ /* 0x000fe4000f8e00ff */
[----:B------:R-:W-:Y:S02]  /*1b300*/  IMAD.U32 R6, RZ, RZ, UR8 ;  /* 0x00000008ff067e24 */ /* 0x000fe4000f8e00ff */
[----:B------:R-:W-:-:S02]  /*1b310*/  IMAD.U32 R7, RZ, RZ, UR9 ;  /* 0x00000009ff077e24 */ /* 0x000fc4000f8e00ff */
[----:B------:R-:W-:Y:S02]  /*1b320*/  IMAD.U32 R10, RZ, RZ, UR4 ;  /* 0x00000004ff0a7e24 */ /* 0x000fe4000f8e00ff */
[----:B------:R-:W-:Y:S02]  /*1b330*/  IMAD.U32 R11, RZ, RZ, UR5 ;  /* 0x00000005ff0b7e24 */ /* 0x000fe4000f8e00ff */
[----:B0-----:R-:W-:Y:S02]  /*1b340*/  IMAD.MOV.U32 R12, RZ, RZ, 0x1 ;  /* 0x00000001ff0c7424 */ /* 0x001fe400078e00ff */
[----:B------:R-:W-:-:S07]  /*1b350*/  IMAD.MOV.U32 R13, RZ, RZ, RZ ;  /* 0x000000ffff0d7224 */ /* 0x000fce00078e00ff */
[----:B------:R-:W-:-:S07]  /*1b360*/  LEPC R20, `(.L_x_1579) ;  /* 0x000000001014794e */ /* 0x000fce0000000000 */
[----:B-1----:R-:W-:Y:S05]  /*1b370*/  CALL.ABS.NOINC R2 ;  /* 0x0000000002007343 */ /* 0x002fea0003c00000 */
.L_x_1579:
[----:B------:R-:W-:Y:S05]  /*1b380*/  BSYNC B6 ;  /* 0x0000000000067941 */ /* 0x000fea0003800000 */
.L_x_1578:
        /* <DEDUP_REMOVED lines=10> */
[----:B------:R-:W-:Y:S01]  /*1b430*/  MOV R13, RZ ;  /* 0x000000ff000d7202 */ /* 0x000fe20000000f00 */
[----:B------:R-:W-:Y:S02]  /*1b440*/  IMAD.U32 R5, RZ, RZ, UR7 ;  /* 0x00000007ff057e24 */ /* 0x000fe4000f8e00ff */
[----:B------:R-:W-:Y:S02]  /*1b450*/  IMAD.U32 R6, RZ, RZ, UR8 ;  /* 0x00000008ff067e24 */ /* 0x000fe4000f8e00ff */
[----:B------:R-:W-:-:S02]  /*1b460*/  IMAD.U32 R7, RZ, RZ, UR9 ;  /* 0x00000009ff077e24 */ /* 0x000fc4000f8e00ff */
[----:B------:R-:W-:Y:S02]  /*1b470*/  IMAD.U32 R10, RZ, RZ, UR4 ;  /* 0x00000004ff0a7e24 */ /* 0x000fe4000f8e00ff */
[----:B------:R-:W-:Y:S02]  /*1b480*/  IMAD.U32 R11, RZ, RZ, UR5 ;  /* 0x00000005ff0b7e24 */ /* 0x000fe4000f8e00ff */
[----:B------:R-:W-:Y:S02]  /*1b490*/  IMAD.MOV.U32 R8, RZ, RZ, 0x70 ;  /* 0x00000070ff087424 */ /* 0x000fe400078e00ff */
[----:B01----:R-:W-:-:S07]  /*1b4a0*/  IMAD.MOV.U32 R12, RZ, RZ, 0x1 ;  /* 0x00000001ff0c7424 */ /* 0x003fce00078e00ff */
[----:B------:R-:W-:-:S07]  /*1b4b0*/  LEPC R20, `(.L_x_1582) ;  /* 0x000000001014794e */ /* 0x000fce0000000000 */
[----:B--2---:R-:W-:Y:S05]  /*1b4c0*/  CALL.ABS.NOINC R2 ;  /* 0x0000000002007343 */ /* 0x004fea0003c00000 */
.L_x_1582:
        /* <DEDUP_REMOVED lines=15> */
.L_x_1581:
[----:B------:R-:W-:Y:S05]  /*1b5c0*/  BSYNC B6 ;  /* 0x0000000000067941 */ /* 0x000fea0003800000 */
.L_x_1580:
[----:B------:R-:W-:Y:S01]  /*1b5d0*/  ULDC.64 UR4, c[0x0][0x9f8] ;  /* 0x00027e0000047ab9 */ /* 0x000fe20000000a00 */
[----:B------:R-:W-:Y:S01]  /*1b5e0*/  IMAD.MOV.U32 R25, RZ, RZ, R19 ;  /* 0x000000ffff197224 */ /* 0x000fe200078e0013 */
[----:B------:R-:W-:-:S04]  /*1b5f0*/  ISETP.NE.U32.AND P0, PT, RZ, UR4, PT ;  /* 0x00000004ff007c0c */ /* 0x000fc8000bf05070 */
[----:B------:R-:W-:Y:S01]  /*1b600*/  ISETP.NE.AND.EX P0, PT, RZ, UR5, PT, P0 ;  /* 0x00000005ff007c0c */ /* 0x000fe2000bf05300 */
[----:B------:R-:W-:-:S12]  /*1b610*/  ULDC.64 UR4, c[0x0][0xa08] ;  /* 0x0002820000047ab9 */ /* 0x000fd80000000a00 */
[----:B------:R-:W1:Y:S02]  /*1b620*/  @P0 LDC.64 R2, c[0x0][0x9f8] ;  /* 0x00027e00ff020b82 */ /* 0x000e640000000a00 */
[----:B-1----:R-:W-:-:S05]  /*1b630*/  @P0 IMAD.WIDE R2, R19, 0x4, R2 ;  /* 0x0000000413020825 */ /* 0x002fca00078e0202 */
[----:B------:R1:W2:Y:S01]  /*1b640*/  @P0 LDG.E R25, desc[UR38][R2.64] ;  /* 0x0000002602190981 */ /* 0x0002a2000c1e1900 */
[----:B------:R-:W-:Y:S01]  /*1b650*/  VIADD R24, R24, 0xffffffff ;  /* 0xffffffff18187836 */ /* 0x000fe20000000000 */
[----:B-1----:R-:W1:Y:S02]  /*1b660*/  LDC.64 R2, c[0x0][0x418] ;  /* 0x00010600ff027b82 */ /* 0x002e640000000a00 */
[----:B-1----:R-:W-:Y:S01]  /*1b670*/  LOP3.LUT P0, RZ, R2, UR4, RZ, 0xfc, !PT ;  /* 0x0000000402ff7c12 */ /* 0x002fe2000f80fcff */
[----:B------:R-:W-:-:S03]  /*1b680*/  UMOV UR4, 0xffffffff ;  /* 0xffffffff00047882 */ /* 0x000fc60000000000 */
[----:B------:R-:W-:Y:S02]  /*1b690*/  LOP3.LUT P0, RZ, R3, UR5, RZ, 0xfc, P0 ;  /* 0x0000000503ff7c12 */ /* 0x000fe4000800fcff */
[----:B--2---:R-:W-:Y:S02]  /*1b6a0*/  SHF.R.S32.HI R7, RZ, 0x1f, R25 ;  /* 0x0000001fff077819 */ /* 0x004fe40000011419 */
[----:B------:R-:W-:-:S03]  /*1b6b0*/  SEL R17, R25, RZ, !P0 ;  /* 0x000000ff19117207 */ /* 0x000fc60004000000 */
[----:B------:R1:W-:Y:S01]  /*1b6c0*/  STL [R1+0x4], R7 ;  /* 0x0000040701007387 */ /* 0x0003e20000100800 */
[----:B------:R-:W-:Y:S05]  /*1b6d0*/  BRA.DIV UR4, `(.L_x_1583) ;  /* 0x0000005604287947 */ /* 0x000fea000b800000 */
[----:B------:R-:W2:Y:S02]  /*1b6e0*/  S2R R0, SR_TID.X ;  /* 0x0000000000007919 */ /* 0x000ea40000002100 */
[----:B--2---:R-:W-:-:S04]  /*1b6f0*/  SHF.R.U32.HI R0, RZ, 0x5, R0 ;  /* 0x00000005ff007819 */ /* 0x004fc80000011600 */
[----:B------:R-:W-:-:S05]  /*1b700*/  LOP3.LUT R0, R0, 0x3, RZ, 0xc0, !PT ;  /* 0x0000000300007812 */ /* 0x000fca00078ec0ff */
[----:B------:R2:W3:Y:S02]  /*1b710*/  SHFL.IDX PT, R14, R0, RZ, 0x1f ;  /* 0x00001fff000e7589 */ /* 0x0004e400000e0000 */
.L_x_1724:
        /* <DEDUP_REMOVED lines=10> */
.L_x_1727:
[----:B------:R-:W-:Y:S05]  /*1b7c0*/  @!P6 BRA `(.L_x_1584) ;  /* 0x0000000000e4e947 */ /* 0x000fea0003800000 */
[----:B------:R-:W-:-:S04]  /*1b7d0*/  ISETP.NE.U32.AND P0, PT, R2, RZ, PT ;  /* 0x000000ff0200720c */ /* 0x000fc80003f05070 */
[----:B------:R-:W-:-:S13]  /*1b7e0*/  ISETP.NE.AND.EX P0, PT, R3, RZ, PT, P0 ;  /* 0x000000ff0300720c */ /* 0x000fda0003f05300 */
[----:B------:R-:W-:Y:S05]  /*1b7f0*/  @!P0 BRA `(.L_x_1586) ;  /* 0x0000000000448947 */ /* 0x000fea0003800000 */
[----:B------:R-:W3:Y:S01]  /*1b800*/  LDC R6, c[0x0][0x43c] ;  /* 0x00010f00ff067b82 */ /* 0x000ee20000000800 */
[----:B------:R-:W-:Y:S01]  /*1b810*/  ULDC.64 UR4, c[0x0][0x428] ;  /* 0x00010a0000047ab9 */ /* 0x000fe20000000a00 */
[----:B---3--:R-:W-:-:S13]  /*1b820*/  ISETP.NE.AND P0, PT, R6, 0x1, PT ;  /* 0x000000010600780c */ /* 0x008fda0003f05270 */
[----:B------:R-:W2:Y:S02]  /*1b830*/  @P0 LDC.64 R4, c[0x0][0x440] ;  /* 0x00011000ff040b82 */ /* 0x000ea40000000a00 */
[----:B--2---:R-:W-:Y:S01]  /*1b840*/  @P0 IMAD.HI.U32 R0, R24, R4, RZ ;  /* 0x0000000418000227 */ /* 0x004fe200078e00ff */
        /* <DEDUP_REMOVED lines=12> */
.L_x_1586:
[----:B--2---:R-:W-:Y:S01]  /*1b910*/  IMAD R0, R23, 0x8, R22 ;  /* 0x0000000817007824 */ /* 0x004fe200078e0216 */
[----:B---3--:R-:W-:-:S04]  /*1b920*/  SHF.L.U32 R3, R26, 0x1f, RZ ;  /* 0x0000001f1a037819 */ /* 0x008fc800000006ff */
[----:B------:R-:W2:Y:S02]  /*1b930*/  SYNCS.PHASECHK.TRANS64.TRYWAIT P0, [R0+URZ+0x16840], R3 ;  /* 0x01684003000075a7 */ /* 0x000ea4000800017f */
[----:B--2---:R-:W-:Y:S05]  /*1b940*/  @!P0 BRA `(.L_x_1587) ;  /* 0x0000005000e08947 */ /* 0x004fea0003800000 */
.L_x_1728:
        /* <DEDUP_REMOVED lines=11> */
.L_x_1588:
[----:B------:R-:W3:Y:S01]  /*1ba00*/  LDL.LU R2, [R1] ;  /* 0x0000000001027983 */ /* 0x000ee20000300800 */
[----:B------:R-:W-:Y:S01]  /*1ba10*/  R2UR UR9, R0 ;  /* 0x00000000000972ca */ /* 0x000fe200000e0000 */
[----:B--2---:R-:W-:Y:S01]  /*1ba20*/  IMAD R0, R23, 0x4000, R22 ;  /* 0x0000400017007824 */ /* 0x004fe200078e0216 */
        /* <DEDUP_REMOVED lines=11> */
[----:B------:R-:W-:Y:S02]  /*1bae0*/  ULEA UR11, UR11, UR4, 0x7 ;  /* 0x000000040b0b7291 */ /* 0x000fe4000f8e383f */
[----:B------:R-:W-:Y:S01]  /*1baf0*/  UIADD3 UR8, UR8, 0xe400, URZ ;  /* 0x0000e40008087890 */ /* 0x000fe2000fffe03f */
[----:B------:R-:W-:-:S08]  /*1bb00*/  UMOV UR4, 0x0 ;  /* 0x0000000000047882 */ /* 0x000fd00000000000 */
[----:B------:R4:W-:Y:S01]  /*1bb10*/  UTMALDG.4D [UR8], [UR6], desc[UR4] ;  /* 0x00000408060075b4 */ /* 0x0009e20008019000 */
[----:B---3--:R-:W-:-:S04]  /*1bb20*/  LOP3.LUT R2, R2, 0xfffffffe, RZ, 0xc0, !PT ;  /* 0xfffffffe02027812 */ /* 0x008fc800078ec0ff */
[----:B------:R-:W-:-:S05]  /*1bb30*/  @P0 LOP3.LUT R2, R2, 0x1, RZ, 0xfc, !PT ;  /* 0x0000000102020812 */ /* 0x000fca00078efcff */
[----:B------:R4:W-:Y:S01]  /*1bb40*/  STL [R1], R2 ;  /* 0x0000000201007387 */ /* 0x0009e20000100800 */
[----:B------:R-:W-:Y:S01]  /*1bb50*/  NOP ;  /* 0x0000000000007918 */ /* 0x000fe20000000000 */
.L_x_1584:
[----:B------:R-:W2:Y:S01]  /*1bb60*/  LDL.LU R3, [R1+0x20] ;  /* 0x0000200001037983 */ /* 0x000ea20000300800 */
[----:B------:R-:W-:Y:S05]  /*1bb70*/  WARPSYNC.ALL ;  /* 0x0000000000007948 */ /* 0x000fea0003800000 */
[----:B----4-:R-:W-:Y:S01]  /*1bb80*/  ULDC.64 UR4, c[0x0][0x298] ;  /* 0x0000a60000047ab9 */ /* 0x010fe20000000a00 */
[----:B------:R-:W-:Y:S01]  /*1bb90*/  ULDC.64 UR6, c[0x0][0xa00] ;  /* 0x0002800000067ab9 */ /* 0x000fe20000000a00 */
[----:B------:R-:W-:Y:S01]  /*1bba0*/  VIADD R2, R22, 0x8400 ;  /* 0x0000840016027836 */ /* 0x000fe20000000000 */
[----:B------:R-:W-:Y:S01]  /*1bbb0*/  BAR.SYNC.DEFER_BLOCKING 0x8, 0x200 ;  /* 0x0208000000007b1d */ /* 0x000fe20000010000 */
[----:B------:R-:W-:-:S03]  /*1bbc0*/  ISETP.NE.U32.AND P0, PT, RZ, UR6, PT ;  /* 0x00000006ff007c0c */ /* 0x000fc6000bf05070 */
[----:B------:R-:W-:Y:S02]  /*1bbd0*/  LOP3.LUT P1, RZ, R2, 0x3ff, RZ, 0xc0, !PT ;  /* 0x000003ff02ff7812 */ /* 0x000fe4000782c0ff */
[----:B------:R-:W-:Y:S01]  /*1bbe0*/  ISETP.NE.AND.EX P0, PT, RZ, UR7, PT, P0 ;  /* 0x00000007ff007c0c */ /* 0x000fe2000bf05300 */
[----:B------:R-:W-:Y:S01]  /*1bbf0*/  BSSY B6, `(.L_x_1589) ;  /* 0x0000020000067945 */ /* 0x000fe20003800000 */
[----:B------:R-:W-:Y:S02]  /*1bc00*/  SHF.R.S32.HI R2, RZ, 0x1f, R19 ;  /* 0x0000001fff027819 */ /* 0x000fe40000011413 */
[----:B--2---:R-:W-:Y:S01]  /*1bc10*/  SHF.R.S32.HI R0, RZ, 0x1f, R3 ;  /* 0x0000001fff007819 */ /* 0x004fe20000011403 */
[----:B------:R-:W-:-:S04]  /*1bc20*/  IMAD.WIDE.U32 R4, R3, UR4, RZ ;  /* 0x0000000403047c25 */ /* 0x000fc8000f8e00ff */
[----:B------:R-:W-:Y:S01]  /*1bc30*/  IMAD R0, R0, UR4, RZ ;  /* 0x0000000400007c24 */ /* 0x000fe2000f8e02ff */
[----:B------:R-:W-:Y:S03]  /*1bc40*/  STL.64 [R1+0x28], R4 ;  /* 0x0000280401007387 */ /* 0x000fe60000100a00 */
[----:B------:R-:W-:Y:S01]  /*1bc50*/  IMAD R0, R3, UR5, R0 ;  /* 0x0000000503007c24 */ /* 0x000fe2000f8e0200 */
[----:B------:R-:W-:Y:S02]  /*1bc60*/  SEL R3, R2, RZ, !P0 ;  /* 0x000000ff02037207 */ /* 0x000fe40004000000 */
[----:B------:R-:W-:Y:S01]  /*1bc70*/  SHF.R.S32.HI R2, RZ, 0x1f, R18 ;  /* 0x0000001fff027819 */ /* 0x000fe20000011412 */
[----:B------:R-:W-:-:S05]  /*1bc80*/  IMAD.IADD R0, R5, 0x1, R0 ;  /* 0x0000000105007824 */ /* 0x000fca00078e0200 */
[----:B------:R2:W-:Y:S04]  /*1bc90*/  STL [R1+0x30], R0 ;  /* 0x0000300001007387 */ /* 0x0005e80000100800 */
[----:B------:R3:W-:Y:S01]  /*1bca0*/  STL [R1+0x38], R3 ;  /* 0x0000380301007387 */ /* 0x0007e20000100800 */
[----:B--2---:R-:W-:-:S05]  /*1bcb0*/  SEL R0, R19, RZ, !P0 ;  /* 0x000000ff13007207 */ /* 0x004fca0004000000 */
[----:B------:R3:W-:Y:S04]  /*1bcc0*/  STL [R1+0x20], R0 ;  /* 0x0000200001007387 */ /* 0x0007e80000100800 */
[----:B------:R3:W-:Y:S01]  /*1bcd0*/  STL [R1+0x34], R2 ;  /* 0x0000340201007387 */ /* 0x0007e20000100800 */
[----:B------:R-:W-:Y:S05]  /*1bce0*/  @!P1 BRA `(.L_x_1590) ;  /* 0x0000000000409947 */ /* 0x000fea0003800000 */
[----:B---3--:R-:W-:Y:S01]  /*1bcf0*/  MOV R2, 0x0 ;  /* 0x0000000000027802 */ /* 0x008fe20000000f00 */
[----:B------:R-:W-:Y:S01]  /*1bd00*/  ULDC.64 UR4, c[0x4][0xa8] ;  /* 0x01002a0000047ab9 */ /* 0x000fe20000000a00 */
[----:B------:R-:W-:Y:S01]  /*1bd10*/  ULDC.64 UR6, c[0x4][0xb0] ;  /* 0x01002c0000067ab9 */ /* 0x000fe20000000a00 */
[----:B------:R-:W-:Y:S01]  /*1bd20*/  ULDC.64 UR8, c[0x4][0x20] ;  /* 0x0100080000087ab9 */ /* 0x000fe20000000a00 */
[----:B------:R-:W-:Y:S01]  /*1bd30*/  IMAD.U32 R4, RZ, RZ, UR4 ;  /* 0x00000004ff047e24 */ /* 0x000fe2000f8e00ff */
[----:B------:R-:W-:Y:S01]  /*1bd40*/  MOV R10, UR8 ;  /* 0x00000008000a7c02 */ /* 0x000fe20008000f00 */
[----:B------:R-:W2:Y:S01]  /*1bd50*/  LDC.64 R2, c[0x4][R2] ;  /* 0x0100000002027b82 */ /* 0x000ea20000000a00 */
[----:B------:R-:W-:Y:S02]  /*1bd60*/  IMAD.U32 R5, RZ, RZ, UR5 ;  /* 0x00000005ff057e24 */ /* 0x000fe4000f8e00ff */
[----:B------:R-:W-:Y:S02]  /*1bd70*/  IMAD.U32 R6, RZ, RZ, UR6 ;  /* 0x00000006ff067e24 */ /* 0x000fe4000f8e00ff */
[----:B-1----:R-:W-:-:S02]  /*1bd80*/  IMAD.U32 R7, RZ, RZ, UR7 ;  /* 0x00000007ff077e24 */ /* 0x002fc4000f8e00ff */
[----:B------:R-:W-:Y:S02]  /*1bd90*/  IMAD.U32 R11, RZ, RZ, UR9 ;  /* 0x00000009ff0b7e24 */ /* 0x000fe4000f8e00ff */
[----:B------:R-:W-:Y:S02]  /*1bda0*/  IMAD.MOV.U32 R8, RZ, RZ, 0x70 ;  /* 0x00000070ff087424 */ /* 0x000fe400078e00ff */
[----:B0-----:R-:W-:Y:S02]  /*1bdb0*/  IMAD.MOV.U32 R12, RZ, RZ, 0x1 ;  /* 0x00000001ff0c7424 */ /* 0x001fe400078e00ff */
[----:B------:R-:W-:-:S07]  /*1bdc0*/  IMAD.MOV.U32 R13, RZ, RZ, RZ ;  /* 0x000000ffff0d7224 */ /* 0x000fce00078e00ff */
[----:B------:R-:W-:-:S07]  /*1bdd0*/  LEPC R20, `(.L_x_1590) ;  /* 0x000000001014794e */ /* 0x000fce0000000000 */
[----:B--2---:R-:W-:Y:S05]  /*1bde0*/  CALL.ABS.NOINC R2 ;  /* 0x0000000002007343 */ /* 0x004fea0003c00000 */
.L_x_1590:
[----:B------:R-:W-:Y:S05]  /*1bdf0*/  BSYNC B6 ;  /* 0x0000000000067941 */ /* 0x000fea0003800000 */
.L_x_1589:
[----:B---3--:R-:W2:Y:S01]  /*1be00*/  LDL.LU R0, [R1+0x30] ;  /* 0x0000300001007983 */ /* 0x008ea20000300800 */
[----:B------:R-:W-:Y:S01]  /*1be10*/  ULDC.64 UR4, c[0x0][0x2d8] ;  /* 0x0000b60000047ab9 */ /* 0x000fe20000000a00 */
[----:B------:R-:W3:Y:S01]  /*1be20*/  LDC R9, c[0x0][0x448] ;  /* 0x00011200ff097b82 */ /* 0x000ee20000000800 */
[----:B------:R-:W-:Y:S01]  /*1be30*/  ULDC.64 UR6, c[0x0][0x2c8] ;  /* 0x0000b20000067ab9 */ /* 0x000fe20000000a00 */
[----:B------:R-:W2:Y:S01]  /*1be40*/  LDL.LU.64 R2, [R1+0x28] ;  /* 0x0000280001027983 */ /* 0x000ea20000300a00 */
[----:B------:R-:W-:-:S03]  /*1be50*/  ULDC.64 UR8, c[0x0][0x280] ;  /* 0x0000a00000087ab9 */ /* 0x000fc60000000a00 */
[----:B------:R-:W4:Y:S04]  /*1be60*/  LDL.LU R20, [R1+0x34] ;  /* 0x0000340001147983 */ /* 0x000f280000300800 */
[----:B------:R-:W4:Y:S04]  /*1be70*/  LDL.LU R21, [R1+0x38] ;  /* 0x0000380001157983 */ /* 0x000f280000300800 */
[----:B------:R-:W4:Y:S04]  /*1be80*/  LDL.LU R4, [R1+0x20] ;  /* 0x0000200001047983 */ /* 0x000f280000300800 */
[----:B0-----:R-:W4:Y:S01]  /*1be90*/  LDL R12, [R1+0x10] ;  /* 0x00001000010c7983 */ /* 0x001f220000100800 */
[----:B---3--:R-:W-:-:S13]  /*1bea0*/  ISETP.NE.AND P1, PT, R9, 0x1, PT ;  /* 0x000000010900780c */ /* 0x008fda0003f25270 */
[----:B------:R-:W0:Y:S08]  /*1beb0*/  @P1 LDC R5, c[0x0][0x44c] ;  /* 0x00011300ff051b82 */ /* 0x000e300000000800 */
[----:B------:R-:W3:Y:S01]  /*1bec0*/  @P1 LDC R8, c[0x0][0x450] ;  /* 0x00011400ff081b82 */ /* 0x000ee20000000800 */
[----:B--2---:R-:W-:Y:S02]  /*1bed0*/  IMAD.MOV.U32 R3, RZ, RZ, R0 ;  /* 0x000000ffff037224 */ /* 0x004fe400078e0000 */
[----:B----4-:R-:W-:-:S02]  /*1bee0*/  IMAD R0, R20, UR4, RZ ;  /* 0x0000000414007c24 */ /* 0x010fc4000f8e02ff */
[C---:B------:R-:W-:Y:S01]  /*1bef0*/  IMAD.WIDE.U32 R2, R18.reuse, UR4, R2 ;  /* 0x0000000412027c25 */ /* 0x040fe2000f8e0002 */
[----:B------:R-:W2:Y:S03]  /*1bf00*/  S2R R20, SR_TID.X ;  /* 0x0000000000147919 */ /* 0x000ea60000002100 */
[----:B------:R-:W-:Y:S01]  /*1bf10*/  IMAD R0, R18, UR5, R0 ;  /* 0x0000000512007c24 */ /* 0x000fe2000f8e0200 */
[----:B------:R-:W-:-:S03]  /*1bf20*/  ULDC.64 UR4, c[0x0][0x2e0] ;  /* 0x0000b80000047ab9 */ /* 0x000fc60000000a00 */
[----:B------:R-:W-:Y:S02]  /*1bf30*/  IMAD.IADD R3, R3, 0x1, R0 ;  /* 0x0000000103037824 */ /* 0x000fe400078e0200 */
[----:B------:R-:W-:Y:S02]  /*1bf40*/  IMAD R0, R21, UR4, RZ ;  /* 0x0000000415007c24 */ /* 0x000fe4000f8e02ff */
[----:B------:R-:W4:Y:S01]  /*1bf50*/  S2R R21, SR_TID.X ;  /* 0x0000000000157919 */ /* 0x000f220000002100 */
[----:B--2---:R-:W-:-:S04]  /*1bf60*/  LOP3.LUT R20, R20, 0x7f, RZ, 0xc0, !PT ;  /* 0x0000007f14147812 */ /* 0x004fc800078ec0ff */
[----:B------:R-:W-:Y:S01]  /*1bf70*/  SHF.R.U32.HI R20, RZ, 0x3, R20 ;  /* 0x00000003ff147819 */ /* 0x000fe20000011614 */
[----:B----4-:R-:W-:-:S05]  /*1bf80*/  IMAD.SHL.U32 R6, R21, 0x10, RZ ;  /* 0x0000001015067824 */ /* 0x010fca00078e00ff */
[----:B------:R-:W-:Y:S02]  /*1bf90*/  LOP3.LUT R6, R20, 0x70, R6, 0xf8, !PT ;  /* 0x0000007014067812 */ /* 0x000fe400078ef806 */
[----:B------:R2:W5:Y:S01]  /*1bfa0*/  LDL R20, [R1+0xc] ;  /* 0x00000c0001147983 */ /* 0x0005620000100800 */
[C---:B------:R-:W-:Y:S02]  /*1bfb0*/  IMAD R0, R4.reuse, UR5, R0 ;  /* 0x0000000504007c24 */ /* 0x040fe4000f8e0200 */
[----:B------:R-:W-:Y:S01]  /*1bfc0*/  IMAD.WIDE.U32 R2, R4, UR4, R2 ;  /* 0x0000000404027c25 */ /* 0x000fe2000f8e0002 */
[----:B------:R-:W-:Y:S01]  /*1bfd0*/  ULDC.64 UR4, c[0x0][0x2d0] ;  /* 0x0000b40000047ab9 */ /* 0x000fe20000000a00 */
[----:B------:R-:W4:Y:S02]  /*1bfe0*/  @P1 LDC R4, c[0x0][0x450] ;  /* 0x00011400ff041b82 */ /* 0x000f240000000800 */
[----:B------:R-:W-:Y:S02]  /*1bff0*/  IMAD.IADD R6, R6, 0x1, R12 ;  /* 0x0000000106067824 */ /* 0x000fe400078e020c */
[----:B------:R-:W-:-:S02]  /*1c000*/  IMAD.IADD R3, R3, 0x1, R0 ;  /* 0x0000000103037824 */ /* 0x000fc400078e0200 */
[----:B0-----:R-:W-:-:S04]  /*1c010*/  @P1 IMAD.HI.U32 R0, R6, R5, RZ ;  /* 0x0000000506001227 */ /* 0x001fc800078e00ff */
[----:B------:R-:W-:Y:S01]  /*1c020*/  IMAD.MOV.U32 R5, RZ, RZ, R6 ;  /* 0x000000ffff057224 */ /* 0x000fe200078e0006 */
[----:B----4-:R-:W-:-:S04]  /*1c030*/  @P1 SHF.R.U32.HI R5, RZ, R4, R0 ;  /* 0x00000004ff051219 */ /* 0x010fc80000011600 */
[----:B------:R-:W-:-:S05]  /*1c040*/  SHF.R.S32.HI R0, RZ, 0x1f, R5 ;  /* 0x0000001fff007819 */ /* 0x000fca0000011405 */
[----:B------:R-:W-:-:S04]  /*1c050*/  IMAD R0, R0, UR4, RZ ;  /* 0x0000000400007c24 */ /* 0x000fc8000f8e02ff */
[C---:B-1----:R-:W-:Y:S02]  /*1c060*/  IMAD R7, R5.reuse, UR5, R0 ;  /* 0x0000000505077c24 */ /* 0x042fe4000f8e0200 */
[----:B------:R-:W-:Y:S02]  /*1c070*/  IMAD.MOV R0, RZ, RZ, -R5 ;  /* 0x000000ffff007224 */ /* 0x000fe400078e0a05 */
[----:B------:R-:W-:-:S04]  /*1c080*/  IMAD.WIDE.U32 R4, R5, UR4, R2 ;  /* 0x0000000405047c25 */ /* 0x000fc8000f8e0002 */
[----:B------:R-:W-:Y:S01]  /*1c090*/  IMAD R0, R9, R0, R6 ;  /* 0x0000000009007224 */ /* 0x000fe200078e0206 */
[----:B------:R-:W-:-:S04]  /*1c0a0*/  IADD3 R5, R5, R7, RZ ;  /* 0x0000000705057210 */ /* 0x000fc80007ffe0ff */
[----:B------:R-:W-:-:S05]  /*1c0b0*/  SHF.R.S32.HI R7, RZ, 0x1f, R0 ;  /* 0x0000001fff077819 */ /* 0x000fca0000011400 */
[----:B------:R-:W-:Y:S02]  /*1c0c0*/  IMAD R7, R7, UR6, RZ ;  /* 0x0000000607077c24 */ /* 0x000fe4000f8e02ff */
[----:B------:R-:W-:-:S04]  /*1c0d0*/  IMAD.WIDE.U32 R4, R0, UR6, R4 ;  /* 0x0000000600047c25 */ /* 0x000fc8000f8e0004 */
[----:B------:R-:W-:-:S04]  /*1c0e0*/  IMAD R7, R0, UR7, R7 ;  /* 0x0000000700077c24 */ /* 0x000fc8000f8e0207 */
[----:B------:R-:W-:Y:S02]  /*1c0f0*/  IMAD.IADD R5, R5, 0x1, R7 ;  /* 0x0000000105057824 */ /* 0x000fe400078e0207 */
[----:B------:R-:W0:Y:S01]  /*1c100*/  @P1 LDC R7, c[0x0][0x44c] ;  /* 0x00011300ff071b82 */ /* 0x000e220000000800 */
[C---:B------:R-:W-:Y:S01]  /*1c110*/  LEA R0, P0, R4.reuse, UR8, 0x1 ;  /* 0x0000000804007c11 */ /* 0x040fe2000f8008ff */
[----:B------:R-:W1:Y:S03]  /*1c120*/  S2R R10, SR_TID.X ;  /* 0x00000000000a7919 */ /* 0x000e660000002100 */
[----:B------:R-:W-:Y:S01]  /*1c130*/  LEA.HI.X R4, R4, UR9, R5, 0x1, P0 ;  /* 0x0000000904047c11 */ /* 0x000fe200080f0c05 */
[----:B------:R-:W-:-:S04]  /*1c140*/  VIADD R5, R6, 0x80 ;  /* 0x0000008006057836 */ /* 0x000fc80000000000 */
[----:B------:R-:W-:Y:S02]  /*1c150*/  IMAD.MOV.U32 R6, RZ, RZ, R5 ;  /* 0x000000ffff067224 */ /* 0x000fe400078e0005 */
[----:B0-----:R-:W-:-:S05]  /*1c160*/  @P1 IMAD.HI.U32 R7, R5, R7, RZ ;  /* 0x0000000705071227 */ /* 0x001fca00078e00ff */
[----:B---3--:R-:W-:-:S05]  /*1c170*/  @P1 SHF.R.U32.HI R6, RZ, R8, R7 ;  /* 0x00000008ff061219 */ /* 0x008fca0000011607 */
[----:B------:R-:W-:-:S04]  /*1c180*/  IMAD.MOV R7, RZ, RZ, -R6 ;  /* 0x000000ffff077224 */ /* 0x000fc800078e0a06 */
[----:B------:R-:W-:Y:S01]  /*1c190*/  IMAD R5, R9, R7, R5 ;  /* 0x0000000709057224 */ /* 0x000fe200078e0205 */
[----:B------:R-:W-:Y:S01]  /*1c1a0*/  SHF.R.S32.HI R7, RZ, 0x1f, R6 ;  /* 0x0000001fff077819 */ /* 0x000fe20000011406 */
[----:B------:R-:W-:-:S04]  /*1c1b0*/  IMAD.WIDE.U32 R2, R6, UR4, R2 ;  /* 0x0000000406027c25 */ /* 0x000fc8000f8e0002 */
[----:B------:R-:W-:Y:S01]  /*1c1c0*/  IMAD R7, R7, UR4, RZ ;  /* 0x0000000407077c24 */ /* 0x000fe2000f8e02ff */
[----:B------:R-:W-:Y:S01]  /*1c1d0*/  SHF.R.S32.HI R8, RZ, 0x1f, R5 ;  /* 0x0000001fff087819 */ /* 0x000fe20000011405 */
[----:B-1----:R-:W-:Y:S01]  /*1c1e0*/  IMAD.SHL.U32 R21, R10, 0x8, RZ ;  /* 0x000000080a157824 */ /* 0x002fe200078e00ff */
[----:B------:R-:W-:Y:S01]  /*1c1f0*/  ULDC UR4, c[0x0][0x2b8] ;  /* 0x0000ae0000047ab9 */ /* 0x000fe20000000800 */
[----:B------:R-:W-:Y:S02]  /*1c200*/  IMAD R7, R6, UR5, R7 ;  /* 0x0000000506077c24 */ /* 0x000fe4000f8e0207 */
[----:B------:R-:W-:Y:S02]  /*1c210*/  IMAD R8, R8, UR6, RZ ;  /* 0x0000000608087c24 */ /* 0x000fe4000f8e02ff */
[----:B------:R-:W-:Y:S02]  /*1c220*/  IMAD.IADD R3, R3, 0x1, R7 ;  /* 0x0000000103037824 */ /* 0x000fe400078e0207 */
[----:B------:R-:W-:-:S02]  /*1c230*/  IMAD R8, R5, UR7, R8 ;  /* 0x0000000705087c24 */ /* 0x000fc4000f8e0208 */
[----:B------:R-:W-:Y:S01]  /*1c240*/  IMAD.WIDE.U32 R6, R5, UR6, R2 ;  /* 0x0000000605067c25 */ /* 0x000fe2000f8e0002 */
[----:B------:R-:W-:-:S03]  /*1c250*/  LOP3.LUT R21, R21, 0x38, RZ, 0xc0, !PT ;  /* 0x0000003815157812 */ /* 0x000fc600078ec0ff */
[----:B------:R-:W-:Y:S01]  /*1c260*/  IMAD.IADD R8, R7, 0x1, R8 ;  /* 0x0000000107087824 */ /* 0x000fe200078e0208 */
[C---:B------:R-:W-:Y:S02]  /*1c270*/  LEA R2, P1, R6.reuse, UR8, 0x1 ;  /* 0x0000000806027c11 */ /* 0x040fe4000f8208ff */
[----:B------:R-:W-:Y:S01]  /*1c280*/  ISETP.GE.AND P0, PT, R21, UR4, PT ;  /* 0x0000000415007c0c */ /* 0x000fe2000bf06270 */
[----:B------:R-:W-:Y:S01]  /*1c290*/  UMOV UR4, 0xffffffff ;  /* 0xffffffff00047882 */ /* 0x000fe20000000000 */
[----:B------:R-:W-:Y:S02]  /*1c2a0*/  LEA.HI.X R6, R6, UR9, R8, 0x1, P1 ;  /* 0x0000000906067c11 */ /* 0x000fe400088f0c08 */
[----:B--2---:R-:W-:Y:S09]  /*1c2b0*/  BRA.DIV UR4, `(.L_x_1591) ;  /* 0x0000004a04987947 */ /* 0x004ff2000b800000 */
[----:B------:R-:W0:Y:S02]  /*1c2c0*/  S2R R7, SR_TID.X ;  /* 0x0000000000077919 */ /* 0x000e240000002100 */
[----:B0-----:R-:W-:Y:S02]  /*1c2d0*/  LOP3.LUT R8, R7, 0x7f, RZ, 0xc0, !PT ;  /* 0x0000007f07087812 */ /* 0x001fe400078ec0ff */
[----:B------:R-:W2:Y:S04]  /*1c2e0*/  LDL.LU R7, [R1+0x1c] ;  /* 0x00001c0001077983 */ /* 0x000ea80000300800 */
[----:B------:R-:W3:Y:S01]  /*1c2f0*/  LDL.LU R11, [R1+0x10] ;  /* 0x00001000010b7983 */ /* 0x000ee20000300800 */
[----:B------:R-:W-:-:S03]  /*1c300*/  SHF.R.U32.HI R10, RZ, 0x3, R8 ;  /* 0x00000003ff0a7819 */ /* 0x000fc60000011608 */
        /* <DEDUP_REMOVED lines=58> */
[----:B------:R-:W-:Y:S04]  /*1c6b0*/  SHFL.IDX PT, R7, R2, RZ, 0x181f ;  /* 0x00181fff02077589 */ /* 0x000fe800000e0000 */
[----:B------:R0:W-:Y:S04]  /*1c6c0*/  @!P1 LDGSTS.E.BYPASS.LTC128B.128 [R20+0xb400], desc[UR38][R8.64], !P0 ;  /* 0x0b40000008149fae */ /* 0x0001e8000c101d66 */
[----:B0-----:R0:W1:Y:S02]  /*1c6d0*/  SHFL.IDX PT, R8, R0, 0x7, 0x181f ;  /* 0x00f81f0000087f89 */ /* 0x00106400000e0000 */
[----:B0-----:R-:W-:-:S05]  /*1c6e0*/  VIADD R0, R5, 0x80 ;  /* 0x0000008005007836 */ /* 0x001fca0000000000 */
[----:B------:R-:W-:Y:S01]  /*1c6f0*/  ISETP.GE.AND P2, PT, R0, R3, PT ;  /* 0x000000030000720c */ /* 0x000fe20003f46270 */
[----:B------:R-:W-:-:S05]  /*1c700*/  VIADD R0, R5, 0x70 ;  /* 0x0000007005007836 */ /* 0x000fca0000000000 */
[----:B------:R-:W-:Y:S02]  /*1c710*/  ISETP.GE.AND P1, PT, R0, R3, PT ;  /* 0x000000030000720c */ /* 0x000fe40003f26270 */
[----:B------:R-:W0:Y:S11]  /*1c720*/  SHFL.IDX PT, R0, R6, RZ, 0x181f ;  /* 0x00181fff06007589 */ /* 0x000e3600000e0000 */
[----:B-1----:R-:W-:-:S05]  /*1c730*/  @!P1 LEA R8, P3, R21, R8, 0x1 ;  /* 0x0000000815089211 */ /* 0x002fca00078608ff */
[----:B------:R-:W-:-:S04]  /*1c740*/  @!P1 IMAD.X R4, RZ, RZ, R4, P3 ;  /* 0x000000ffff049224 */ /* 0x000fc800018e0604 */
[----:B------:R-:W-:-:S05]  /*1c750*/  @!P1 IMAD.MOV.U32 R9, RZ, RZ, R4 ;  /* 0x000000ffff099224 */ /* 0x000fca00078e0004 */
[----:B------:R1:W-:Y:S01]  /*1c760*/  @!P1 LDGSTS.E.BYPASS.LTC128B.128 [R20+0xbc00], desc[UR38][R8.64], !P0 ;  /* 0x0bc0000008149fae */ /* 0x0003e2000c101d66 */
[----:B------:R-:W-:-:S05]  /*1c770*/  @!P2 LEA R7, P1, R21, R7, 0x1 ;  /* 0x000000071507a211 */ /* 0x000fca00078208ff */
[----:B0-----:R-:W-:Y:S02]  /*1c780*/  @!P2 IMAD.X R0, RZ, RZ, R0, P1 ;  /* 0x000000ffff00a224 */ /* 0x001fe400008e0600 */
[----:B-1----:R-:W-:Y:S02]  /*1c790*/  @!P2 IMAD.MOV.U32 R8, RZ, RZ, R7 ;  /* 0x000000ffff08a224 */ /* 0x002fe400078e0007 */
        /* <DEDUP_REMOVED lines=17> */
[----:B------:R-:W-:-:S05]  /*1c8b0*/  @!P1 IMAD.MOV.U32 R9, RZ, RZ, R0 ;  /* 0x000000ffff099224 */ /* 0x000fca00078e0000 */
[----:B------:R0:W-:Y:S02]  /*1c8c0*/  @!P1 LDGSTS.E.BYPASS.LTC128B.128 [R20+0xd400], desc[UR38][R8.64], !P0 ;  /* 0x0d40000008149fae */ /* 0x0001e4000c101d66 */
.L_x_1753:
[----:B------:R-:W-:Y:S02]  /*1c8d0*/  VIADD R0, R5, 0xb0 ;  /* 0x000000b005007836 */ /* 0x000fe40000000000 */
[----:B0-----:R-:W-:-:S03]  /*1c8e0*/  VIADD R8, R22, 0x16800 ;  /* 0x0001680016087836 */ /* 0x001fc60000000000 */
[----:B------:R-:W-:-:S13]  /*1c8f0*/  ISETP.GE.AND P1, PT, R0, R3, PT ;  /* 0x000000030000720c */ /* 0x000fda0003f26270 */
[----:B------:R-:W-:-:S05]  /*1c900*/  @!P1 LEA R2, P2, R21, R14, 0x1 ;  /* 0x0000000e15029211 */ /* 0x000fca00078408ff */
[----:B------:R-:W-:-:S05]  /*1c910*/  @!P1 IMAD.X R3, RZ, RZ, R6, P2 ;  /* 0x000000ffff039224 */ /* 0x000fca00010e0606 */
[----:B------:R-:W-:Y:S01]  /*1c920*/  @!PT LDS RZ, [RZ] ;  /* 0x00000000fffff984 */ /* 0x000fe20000000800 */
[----:B------:R-:W-:Y:S01]  /*1c930*/  @!PT LDS RZ, [RZ] ;  /* 0x00000000fffff984 */ /* 0x000fe20000000800 */
[----:B------:R-:W-:Y:S01]  /*1c940*/  @!PT LDS RZ, [RZ] ;  /* 0x00000000fffff984 */ /* 0x000fe20000000800 */
[----:B------:R0:W-:Y:S01]  /*1c950*/  @!P1 LDGSTS.E.BYPASS.LTC128B.128 [R20+0xdc00], desc[UR38][R2.64], !P0 ;  /* 0x0dc0000002149fae */ /* 0x0001e2000c101d66 */
[----:B------:R-:W-:Y:S01]  /*1c960*/  PLOP3.LUT P0, PT, PT, PT, PT, 0x80, 0x0 ;  /* 0x000000000000781c */ /* 0x000fe20003f0f070 */
[----:B------:R-:W-:-:S12]  /*1c970*/  NOP ;  /* 0x0000000000007918 */ /* 0x000fd80000000000 */
.L_x_1592:
        /* <DEDUP_REMOVED lines=14> */
[----:B------:R-:W2:Y:S01]  /*1ca60*/  LDL R4, [R1+0x14] ;  /* 0x0000140001047983 */ /* 0x000ea20000100800 */
[----:B------:R1:W-:Y:S03]  /*1ca70*/  SYNCS.ARRIVE.TRANS64.A1T0 RZ, [R22+URZ+0x16800], RZ ;  /* 0x016800ff16ff79a7 */ /* 0x0003e6000810003f */
[----:B0-----:R-:W3:Y:S01]  /*1ca80*/  LDL R2, [R1+0x8] ;  /* 0x0000080001027983 */ /* 0x001ee20000100800 */
[----:B------:R-:W-:Y:S01]  /*1ca90*/  BSSY B0, `(.L_x_1593) ;  /* 0x0000005000007945 */ /* 0x000fe20003800000 */
[----:B------:R-:W0:Y:S01]  /*1caa0*/  SYNCS.PHASECHK.TRANS64.TRYWAIT P0, [R22+URZ+0x16820], R3 ;  /* 0x01682003160075a7 */ /* 0x000e22000800017f */
[----:B--2---:R-:W-:-:S05]  /*1cab0*/  VIADD R0, R4, 0xfffffffe ;  /* 0xfffffffe04007836 */ /* 0x004fca0000000000 */
[----:B---3--:R-:W-:Y:S01]  /*1cac0*/  ISETP.GE.AND P1, PT, R0, R2, PT ;  /* 0x000000020000720c */ /* 0x008fe20003f26270 */
[----:B01----:R-:W-:-:S12]  /*1cad0*/  @!P0 BRA `(.L_x_1594) ;  /* 0x00000050004c8947 */ /* 0x003fd80003800000 */
.L_x_1754:
[----:B------:R-:W-:Y:S05]  /*1cae0*/  BSYNC B0 ;  /* 0x0000000000007941 */ /* 0x000fea0003800000 */
.L_x_1593:
[----:B------:R-:W-:Y:S04]  /*1caf0*/  BSSY B0, `(.L_x_1595) ;  /* 0x0000173000007945 */ /* 0x000fe80003800000 */
[----:B------:R-:W-:Y:S05]  /*1cb00*/  @!P1 BRA `(.L_x_1596) ;  /* 0x0000001400c49947 */ /* 0x000fea0003800000 */
[----:B------:R-:W2:Y:S04]  /*1cb10*/  LDL R2, [R1+0x8] ;  /* 0x0000080001027983 */ /* 0x000ea80000100800 */
[----:B------:R-:W3:Y:S01]  /*1cb20*/  LDL R4, [R1+0x14] ;  /* 0x0000140001047983 */ /* 0x000ee20000100800 */
[----:B------:R-:W-:Y:S01]  /*1cb30*/  BSSY B2, `(.L_x_1597) ;  /* 0x000007f000027945 */ /* 0x000fe20003800000 */
[----:B--2---:R-:W-:Y:S02]  /*1cb40*/  LOP3.LUT R7, RZ, R2, RZ, 0x33, !PT ;  /* 0x00000002ff077212 */ /* 0x004fe400078e33ff */
[----:B---3--:R-:W-:-:S04]  /*1cb50*/  IADD3 R2, -R4, RZ, RZ ;  /* 0x000000ff04027210 */ /* 0x008fc80007ffe1ff */
        /* <DEDUP_REMOVED lines=37> */
.L_x_1601:
[----:B------:R-:W-:Y:S01]  /*1cdb0*/  IMAD R2, R6, 0x8, R22 ;  /* 0x0000000806027824 */ /* 0x000fe200078e0216 */
[----:B0-----:R-:W-:Y:S01]  /*1cdc0*/  SHF.L.U32 R3, R9, 0x1f, RZ ;  /* 0x0000001f09037819 */ /* 0x001fe200000006ff */
[----:B------:R-:W-:Y:S03]  /*1cdd0*/  BSSY B3, `(.L_x_1602) ;  /* 0x0000003000037945 */ /* 0x000fe60003800000 */
[----:B------:R-:W0:Y:S02]  /*1cde0*/  SYNCS.PHASECHK.TRANS64.TRYWAIT P0, [R2+URZ+0x16840], R3 ;  /* 0x01684003020075a7 */ /* 0x000e24000800017f */
[----:B0-----:R-:W-:Y:S05]  /*1cdf0*/  @!P0 BRA `(.L_x_1603) ;  /* 0x0000004c00988947 */ /* 0x001fea0003800000 */
.L_x_1755:
[----:B------:R-:W-:Y:S05]  /*1ce00*/  BSYNC B3 ;  /* 0x0000000000037941 */ /* 0x000fea0003800000 */
.L_x_1602:
        /* <DEDUP_REMOVED lines=12> */
.L_x_1605:
[----:B------:R-:W-:Y:S05]  /*1ced0*/  BSYNC B3 ;  /* 0x0000000000037941 */ /* 0x000fea0003800000 */
.L_x_1604:
[----:B------:R-:W-:Y:S01]  /*1cee0*/  IMAD.MOV.U32 R10, RZ, RZ, RZ ;  /* 0x000000ffff0a7224 */ /* 0x000fe200078e00ff */
[----:B------:R-:W-:Y:S01]  /*1cef0*/  UIADD3 UR4, UP0, UR40, 0x370, URZ ;  /* 0x0000037028047890 */ /* 0x000fe2000ff1e03f */
[----:B0-----:R-:W-:Y:S01]  /*1cf00*/  IMAD R3, R6, 0x4000, R22 ;  /* 0x0000400006037824 */ /* 0x001fe200078e0216 */
[----:B------:R-:W-:Y:S01]  /*1cf10*/  PLOP3.LUT P0, PT, PT, PT, PT, 0x80, 0x0 ;  /* 0x000000000000781c */ /* 0x000fe20003f0f070 */
[----:B------:R-:W-:Y:S01]  /*1cf20*/  VIADD R2, R2, 0x16830 ;  /* 0x0001683002027836 */ /* 0x000fe20000000000 */
[----:B------:R-:W-:Y:S01]  /*1cf30*/  R2UR UR10, R10 ;  /* 0x000000000a0a72ca */ /* 0x000fe200000e0000 */
[----:B------:R-:W-:Y:S01]  /*1cf40*/  IMAD R5, R0, 0x80, R28 ;  /* 0x0000008000057824 */ /* 0x000fe200078e021c */
[----:B------:R-:W-:Y:S01]  /*1cf50*/  IADD3 R3, R3, 0xe400, RZ ;  /* 0x0000e40003037810 */ /* 0x000fe20007ffe0ff */
[----:B------:R-:W-:Y:S01]  /*1cf60*/  UIADD3.X UR5, URZ, UR41, URZ, UP0, !UPT ;  /* 0x000000293f057290 */ /* 0x000fe200087fe43f */
[----:B------:R-:W-:Y:S01]  /*1cf70*/  UMOV UR6, 0x0 ;  /* 0x0000000000067882 */ /* 0x000fe20000000000 */
[----:B------:R-:W-:-:S10]  /*1cf80*/  UMOV UR7, 0x14f00000 ;  /* 0x14f0000000077882 */ /* 0x000fd40000000000 */
.L_x_1606:
        /* <DEDUP_REMOVED lines=15> */
.L_x_1756:
[----:B------:R-:W-:Y:S05]  /*1d080*/  BSYNC B3 ;  /* 0x0000000000037941 */ /* 0x000fea0003800000 */
.L_x_1607:
        /* <DEDUP_REMOVED lines=12> */
.L_x_1610:
[----:B------:R-:W-:Y:S05]  /*1d150*/  BSYNC B3 ;  /* 0x0000000000037941 */ /* 0x000fea0003800000 */
.L_x_1609:
        /* <DEDUP_REMOVED lines=11> */
.L_x_1611:
        /* <DEDUP_REMOVED lines=12> */
.L_x_1600:
[----:B------:R-:W-:Y:S05]  /*1d2d0*/  BSYNC B1 ;  /* 0x0000000000017941 */ /* 0x000fea0003800000 */
.L_x_1599:
[----:B------:R-:W2:Y:S01]  /*1d2e0*/  LDL R0, [R1+0x14] ;  /* 0x0000140001007983 */ /* 0x000ea20000100800 */
[----:B------:R-:W-:Y:S02]  /*1d2f0*/  IMAD.MOV.U32 R23, RZ, RZ, R6 ;  /* 0x000000ffff177224 */ /* 0x000fe400078e0006 */
[----:B------:R-:W-:Y:S02]  /*1d300*/  IMAD.MOV.U32 R26, RZ, RZ, R9 ;  /* 0x000000ffff1a7224 */ /* 0x000fe400078e0009 */
[----:B--2---:R-:W-:-:S07]  /*1d310*/  VIADD R0, R0, 0xfffffffd ;  /* 0xfffffffd00007836 */ /* 0x004fce0000000000 */
.L_x_1598:
[----:B------:R-:W-:Y:S05]  /*1d320*/  BSYNC B2 ;  /* 0x0000000000027941 */ /* 0x000fea0003800000 */
.L_x_1597:
[----:B------:R-:W2:Y:S01]  /*1d330*/  LDL.LU R2, [R1+0x14] ;  /* 0x0000140001027983 */ /* 0x000ea20000300800 */
[----:B------:R-:W-:Y:S01]  /*1d340*/  VIADD R7, R7, 0xfffffffe ;  /* 0xfffffffe07077836 */ /* 0x000fe20000000000 */
[----:B--2---:R-:W-:-:S04]  /*1d350*/  LOP3.LUT R2, RZ, R2, RZ, 0x33, !PT ;  /* 0x00000002ff027212 */ /* 0x004fc800078e33ff */
[----:B------:R-:W-:-:S13]  /*1d360*/  ISETP.NE.AND P0, PT, R7, R2, PT ;  /* 0x000000020700720c */ /* 0x000fda0003f05270 */
[----:B------:R-:W-:Y:S05]  /*1d370*/  @!P0 BRA `(.L_x_1596) ;  /* 0x0000000c00a88947 */ /* 0x000fea0003800000 */
[----:B------:R-:W-:-:S07]  /*1d380*/  IMAD.MOV.U32 R4, RZ, RZ, R17 ;  /* 0x000000ffff047224 */ /* 0x000fce00078e0011 */
.L_x_1638:
        /* <DEDUP_REMOVED lines=33> */
.L_x_1614:
[----:B------:R-:W-:Y:S01]  /*1d5a0*/  LEA R2, R6, R22, 0x3 ;  /* 0x0000001606027211 */ /* 0x000fe200078e18ff */
[----:B------:R-:W-:Y:S01]  /*1d5b0*/  BSSY B2, `(.L_x_1615) ;  /* 0x0000004000027945 */ /* 0x000fe20003800000 */
[----:B0-----:R-:W-:-:S04]  /*1d5c0*/  SHF.L.U32 R3, R7, 0x1f, RZ ;  /* 0x0000001f07037819 */ /* 0x001fc800000006ff */
[----:B------:R-:W0:Y:S02]  /*1d5d0*/  SYNCS.PHASECHK.TRANS64.TRYWAIT P0, [R2+URZ+0x16840], R3 ;  /* 0x01684003020075a7 */ /* 0x000e24000800017f */
[----:B0-----:R-:W-:Y:S05]  /*1d5e0*/  @!P0 BRA `(.L_x_1616) ;  /* 0x0000004400c48947 */ /* 0x001fea0003800000 */
.L_x_1757:
[----:B------:R-:W-:Y:S05]  /*1d5f0*/  BSYNC B2 ;  /* 0x0000000000027941 */ /* 0x000fea0003800000 */
.L_x_1615:
        /* <DEDUP_REMOVED lines=12> */
.L_x_1618:
[----:B------:R-:W-:Y:S05]  /*1d6c0*/  BSYNC B2 ;  /* 0x0000000000027941 */ /* 0x000fea0003800000 */
.L_x_1617:
        /* <DEDUP_REMOVED lines=11> */
.L_x_1619:
        /* <DEDUP_REMOVED lines=15> */
.L_x_1758:
[----:B------:R-:W-:Y:S05]  /*1d870*/  BSYNC B2 ;  /* 0x0000000000027941 */ /* 0x000fea0003800000 */
.L_x_1620:
[----:B------:R-:W-:Y:S01]  /*1d880*/  BSSY B2, `(.L_x_1622) ;  /* 0x000000b000027945 */ /* 0x000fe20003800000 */
[----:B------:R-:W-:Y:S02]  /*1d890*/  IMAD.MOV.U32 R2, RZ, RZ, 0x0 ;  /* 0x00000000ff027424 */ /* 0x000fe400078e00ff */
[----:B------:R-:W-:Y:S01]  /*1d8a0*/  IMAD.MOV.U32 R3, RZ, RZ, 0x14f00000 ;  /* 0x14f00000ff037424 */ /* 0x000fe200078e00ff */
[----:B------:R-:W-:Y:S06]  /*1d8b0*/  @P1 BRA `(.L_x_1623) ;  /* 0x00000000001c1947 */ /* 0x000fec0003800000 */
[----:B------:R-:W1:Y:S02]  /*1d8c0*/  S2R R11, SR_TID.X ;  /* 0x00000000000b7919 */ /* 0x000e640000002100 */
[----:B-1----:R-:W-:Y:S01]  /*1d8d0*/  LOP3.LUT R12, R11, 0x1f, RZ, 0xc0, !PT ;  /* 0x0000001f0b0c7812 */ /* 0x002fe200078ec0ff */
[----:B------:R-:W-:-:S03]  /*1d8e0*/  IMAD.MOV.U32 R11, RZ, RZ, 0x4000 ;  /* 0x00004000ff0b7424 */ /* 0x000fc600078e00ff */
[----:B------:R-:W-:Y:S01]  /*1d8f0*/  ISETP.NE.AND P0, PT, R12, RZ, PT ;  /* 0x000000ff0c00720c */ /* 0x000fe20003f05270 */
[----:B------:R1:W-:-:S12]  /*1d900*/  SYNCS.ARRIVE.TRANS64 RZ, [R10+URZ+0x50], R11 ;  /* 0x0000500b0aff79a7 */ /* 0x0003d8000800003f */
[----:B-1----:R-:W-:Y:S05]  /*1d910*/  @!P0 BRA `(.L_x_1623) ;  /* 0x0000000000048947 */ /* 0x002fea0003800000 */
[----:B------:R-:W-:Y:S01]  /*1d920*/  BPT.TRAP 0x1 ;  /* 0x000000040000795c */ /* 0x000fe20000300000 */
.L_x_1623:
[----:B------:R-:W-:Y:S05]  /*1d930*/  BSYNC B2 ;  /* 0x0000000000027941 */ /* 0x000fea0003800000 */
.L_x_1622:
[----:B------:R-:W-:Y:S01]  /*1d940*/  R2UR UR10, R5 ;  /* 0x00000000050a72ca */ /* 0x000fe200000e0000 */
[----:B------:R-:W-:Y:S01]  /*1d950*/  IMAD R23, R23, 0x4000, R22 ;  /* 0x0000400017177824 */ /* 0x000fe200078e0216 */
[----:B------:R-:W-:Y:S01]  /*1d960*/  R2UR UR7, R3 ;  /* 0x00000000030772ca */ /* 0x000fe200000e0000 */
[----:B------:R-:W-:Y:S01]  /*1d970*/  UIADD3 UR4, UP0, UR40, 0x470, URZ ;  /* 0x0000047028047890 */ /* 0x000fe2000ff1e03f */
[----:B------:R-:W-:Y:S01]  /*1d980*/  R2UR UR6, R2 ;  /* 0x00000000020672ca */ /* 0x000fe200000e0000 */
[----:B0-----:R-:W-:Y:S01]  /*1d990*/  VIADD R10, R10, 0x50 ;  /* 0x000000500a0a7836 */ /* 0x001fe20000000000 */
[----:B------:R-:W-:Y:S01]  /*1d9a0*/  PLOP3.LUT P0, PT, PT, PT, PT, 0x80, 0x0 ;  /* 0x000000000000781c */ /* 0x000fe20003f0f070 */
[----:B------:R-:W-:Y:S01]  /*1d9b0*/  VIADD R23, R23, 0x400 ;  /* 0x0000040017177836 */ /* 0x000fe20000000000 */
[----:B------:R-:W-:Y:S01]  /*1d9c0*/  LEA R2, R24, R28, 0x7 ;  /* 0x0000001c18027211 */ /* 0x000fe200078e38ff */
[----:B------:R-:W-:-:S12]  /*1d9d0*/  UIADD3.X UR5, URZ, UR41, URZ, UP0, !UPT ;  /* 0x000000293f057290 */ /* 0x000fd800087fe43f */
.L_x_1624:
        /* <DEDUP_REMOVED lines=12> */
.L_x_1613:
[----:B------:R-:W-:Y:S05]  /*1daa0*/  BSYNC B1 ;  /* 0x0000000000017941 */ /* 0x000fea0003800000 */
.L_x_1612:
        /* <DEDUP_REMOVED lines=33> */
.L_x_1627:
[----:B------:R-:W-:Y:S01]  /*1dcc0*/  IMAD R2, R23, 0x8, R22 ;  /* 0x0000000817027824 */ /* 0x000fe200078e0216 */
[----:B0-----:R-:W-:Y:S01]  /*1dcd0*/  SHF.L.U32 R3, R26, 0x1f, RZ ;  /* 0x0000001f1a037819 */ /* 0x001fe200000006ff */
[----:B------:R-:W-:Y:S03]  /*1dce0*/  BSSY B2, `(.L_x_1628) ;  /* 0x0000003000027945 */ /* 0x000fe60003800000 */
[----:B------:R-:W0:Y:S02]  /*1dcf0*/  SYNCS.PHASECHK.TRANS64.TRYWAIT P0, [R2+URZ+0x16840], R3 ;  /* 0x01684003020075a7 */ /* 0x000e24000800017f */
[----:B0-----:R-:W-:Y:S05]  /*1dd00*/  @!P0 BRA `(.L_x_1629) ;  /* 0x0000004000248947 */ /* 0x001fea0003800000 */
.L_x_1759:
[----:B------:R-:W-:Y:S05]  /*1dd10*/  BSYNC B2 ;  /* 0x0000000000027941 */ /* 0x000fea0003800000 */
.L_x_1628:
        /* <DEDUP_REMOVED lines=12> */
.L_x_1631:
[----:B------:R-:W-:Y:S05]  /*1dde0*/  BSYNC B2 ;  /* 0x0000000000027941 */ /* 0x000fea0003800000 */
.L_x_1630:
[----:B------:R-:W-:Y:S01]  /*1ddf0*/  IMAD.MOV.U32 R11, RZ, RZ, RZ ;  /* 0x000000ffff0b7224 */ /* 0x000fe200078e00ff */
[----:B------:R-:W-:Y:S01]  /*1de00*/  UIADD3 UR4, UP0, UR40, 0x370, URZ ;  /* 0x0000037028047890 */ /* 0x000fe2000ff1e03f */
[C---:B0-----:R-:W-:Y:S01]  /*1de10*/  IMAD R2, R23.reuse, 0x4000, R22 ;  /* 0x0000400017027824 */ /* 0x041fe200078e0216 */
        /* <DEDUP_REMOVED lines=9> */
.L_x_1632:
        /* <DEDUP_REMOVED lines=15> */
.L_x_1760:
[----:B------:R-:W-:Y:S05]  /*1dfa0*/  BSYNC B2 ;  /* 0x0000000000027941 */ /* 0x000fea0003800000 */
.L_x_1633:
[----:B------:R-:W-:Y:S01]  /*1dfb0*/  BSSY B2, `(.L_x_1635) ;  /* 0x000000b000027945 */ /* 0x000fe20003800000 */
[----:B------:R-:W-:Y:S02]  /*1dfc0*/  IMAD.MOV.U32 R2, RZ, RZ, 0x0 ;  /* 0x00000000ff027424 */ /* 0x000fe400078e00ff */
[----:B------:R-:W-:Y:S01]  /*1dfd0*/  IMAD.MOV.U32 R3, RZ, RZ, 0x14f00000 ;  /* 0x14f00000ff037424 */ /* 0x000fe200078e00ff */
[----:B------:R-:W-:Y:S06]  /*1dfe0*/  @P1 BRA `(.L_x_1636) ;  /* 0x00000000001c1947 */ /* 0x000fec0003800000 */
[----:B------:R-:W1:Y:S01]  /*1dff0*/  S2R R12, SR_TID.X ;  /* 0x00000000000c7919 */ /* 0x000e620000002100 */
[----:B0-----:R-:W-:-:S04]  /*1e000*/  IMAD.MOV.U32 R7, RZ, RZ, 0x4000 ;  /* 0x00004000ff077424 */ /* 0x001fc800078e00ff */
[----:B------:R2:W-:Y:S01]  /*1e010*/  SYNCS.ARRIVE.TRANS64 RZ, [R5+URZ+0x50], R7 ;  /* 0x0000500705ff79a7 */ /* 0x0005e2000800003f */
[----:B-1----:R-:W-:-:S04]  /*1e020*/  LOP3.LUT R12, R12, 0x1f, RZ, 0xc0, !PT ;  /* 0x0000001f0c0c7812 */ /* 0x002fc800078ec0ff */
[----:B------:R-:W-:-:S13]  /*1e030*/  ISETP.NE.AND P0, PT, R12, RZ, PT ;  /* 0x000000ff0c00720c */ /* 0x000fda0003f05270 */
[----:B--2---:R-:W-:Y:S05]  /*1e040*/  @!P0 BRA `(.L_x_1636) ;  /* 0x0000000000048947 */ /* 0x004fea0003800000 */
[----:B------:R-:W-:Y:S01]  /*1e050*/  BPT.TRAP 0x1 ;  /* 0x000000040000795c */ /* 0x000fe20000300000 */
.L_x_1636:
[----:B------:R-:W-:Y:S05]  /*1e060*/  BSYNC B2 ;  /* 0x0000000000027941 */ /* 0x000fea0003800000 */
.L_x_1635:
        /* <DEDUP_REMOVED lines=10> */
.L_x_1637:
        /* <DEDUP_REMOVED lines=12> */
.L_x_1626:
[----:B------:R-:W-:Y:S05]  /*1e1d0*/  BSYNC B1 ;  /* 0x0000000000017941 */ /* 0x000fea0003800000 */
.L_x_1625:
[----:B------:R-:W2:Y:S01]  /*1e1e0*/  LDL R2, [R1+0x8] ;  /* 0x0000080001027983 */ /* 0x000ea20000100800 */
[----:B------:R-:W-:Y:S01]  /*1e1f0*/  VIADD R0, R0, 0xfffffffe ;  /* 0xfffffffe00007836 */ /* 0x000fe20000000000 */
[----:B--2---:R-:W-:-:S13]  /*1e200*/  ISETP.GT.AND P0, PT, R9, R2, PT ;  /* 0x000000020900720c */ /* 0x004fda0003f04270 */
[----:B------:R-:W-:Y:S05]  /*1e210*/  @P0 BRA `(.L_x_1638) ;  /* 0xfffffff0005c0947 */ /* 0x000fea000383ffff */
.L_x_1596:
[----:B------:R-:W-:Y:S05]  /*1e220*/  BSYNC B0 ;  /* 0x0000000000007941 */ /* 0x000fea0003800000 */
.L_x_1595:
        /* <DEDUP_REMOVED lines=17> */
.L_x_1640:
[----:B------:R-:W-:Y:S05]  /*1e340*/  BSYNC B0 ;  /* 0x0000000000007941 */ /* 0x000fea0003800000 */
.L_x_1639:
        /* <DEDUP_REMOVED lines=10> */
.L_x_1761:
[----:B------:R-:W-:Y:S05]  /*1e3f0*/  BSYNC B1 ;  /* 0x0000000000017941 */ /* 0x000fea0003800000 */
.L_x_1643:
        /* <DEDUP_REMOVED lines=9> */
.L_x_1646:
[----:B------:R-:W-:Y:S05]  /*1e490*/  BSYNC B1 ;  /* 0x0000000000017941 */ /* 0x000fea0003800000 */
.L_x_1645:
        /* <DEDUP_REMOVED lines=10> */
.L_x_1647:
        /* <DEDUP_REMOVED lines=10> */
.L_x_1642:
[----:B------:R-:W-:Y:S05]  /*1e5e0*/  BSYNC B0 ;  /* 0x0000000000007941 */ /* 0x000fea0003800000 */
.L_x_1641:
[----:B------:R-:W-:-:S04]  /*1e5f0*/  IADD3 R23, R23, 0x1, RZ ;  /* 0x0000000117177810 */ /* 0x000fc80007ffe0ff */
[----:B------:R-:W-:-:S04]  /*1e600*/  ISETP.NE.AND P0, PT, R23, 0x2, PT ;  /* 0x000000021700780c */ /* 0x000fc80003f05270 */
[----:B0-----:R-:W-:Y:S02]  /*1e610*/  SEL R3, RZ, 0x1, P0 ;  /* 0x00000001ff037807 */ /* 0x001fe40000000000 */
[----:B------:R-:W-:Y:S02]  /*1e620*/  SEL R23, R23, RZ, P0 ;  /* 0x000000ff17177207 */ /* 0x000fe40000000000 */
[----:B------:R-:W-:-:S07]  /*1e630*/  LOP3.LUT R26, R26, R3, RZ, 0x3c, !PT ;  /* 0x000000031a1a7212 */ /* 0x000fce00078e3cff */
.L_x_1577:
[----:B------:R-:W-:Y:S05]  /*1e640*/  BSYNC B7 ;  /* 0x0000000000077941 */ /* 0x000fea0003800000 */
.L_x_1575:
[----:B------:R-:W2:Y:S02]  /*1e650*/  LDL R0, [R1] ;  /* 0x0000000001007983 */ /* 0x000ea40000100800 */
[----:B--2---:R-:W-:-:S13]  /*1e660*/  LOP3.LUT P0, RZ, R0, 0x2, RZ, 0xc0, !PT ;  /* 0x0000000200ff7812 */ /* 0x004fda000780c0ff */
[----:B------:R-:W-:Y:S05]  /*1e670*/  @!P0 BRA `(.L_x_1648) ;  /* 0x0000000000248947 */ /* 0x000fea0003800000 */
[----:B------:R-:W-:Y:S05]  /*1e680*/  WARPSYNC.ALL ;  /* 0x0000000000007948 */ /* 0x000fea0003800000 */
[----:B------:R-:W1:Y:S08]  /*1e690*/  S2UR UR5, SR_CgaCtaId ;  /* 0x00000000000579c3 */ /* 0x000e700000008800 */
[----:B------:R-:W-:Y:S06]  /*1e6a0*/  BAR.SYNC.DEFER_BLOCKING 0x5, 0x200 ;  /* 0x0148000000007b1d */ /* 0x000fec0000010000 */
[----:B------:R-:W-:-:S02]  /*1e6b0*/  UMOV UR4, 0x400 ;  /* 0x0000040000047882 */ /* 0x000fc40000000000 */
[----:B-1----:R-:W-:-:S06]  /*1e6c0*/  ULEA UR4, UR5, UR4, 0x18 ;  /* 0x0000000405047291 */ /* 0x002fcc000f8ec03f */
[----:B------:R-:W-:-:S05]  /*1e6d0*/  IMAD.U32 R22, RZ, RZ, UR4 ;  /* 0x00000004ff167e24 */ /* 0x000fca000f8e00ff */
[----:B------:R2:W3:Y:S01]  /*1e6e0*/  LDS.128 R16, [R22+0x168d0] ;  /* 0x0168d00016107984 */ /* 0x0004e20000000c00 */
[----:B------:R-:W-:Y:S06]  /*1e6f0*/  BAR.ARV 0x4, 0x200 ;  /* 0x0108000000007b1d */ /* 0x000fec0000002000 */
[----:B------:R-:W-:Y:S05]  /*1e700*/  BRA `(.L_x_1649) ;  /* 0x0000000800cc7947 */ /* 0x000fea0003800000 */
.L_x_1648:
        /* <DEDUP_REMOVED lines=36> */
.L_x_1771:
[----:B------:R-:W-:Y:S02]  /*1e950*/  ULDC UR4, c[0x0][0xc38] ;  /* 0x00030e0000047ab9 */ /* 0x000fe40000000800 */
[----:B------:R-:W-:-:S04]  /*1e960*/  IMAD.U32 R4, RZ, RZ, UR4 ;  /* 0x00000004ff047e24 */ /* 0x000fc8000f8e00ff */
[----:B--2---:R-:W-:-:S04]  /*1e970*/  IMAD R14, R14, R4, RZ ;  /* 0x000000040e0e7224 */ /* 0x004fc800078e02ff */
[----:B------:R-:W-:-:S05]  /*1e980*/  IMAD.IADD R5, R5, 0x1, R14 ;  /* 0x0000000105057824 */ /* 0x000fca00078e020e */
[----:B------:R-:W-:-:S13]  /*1e990*/  ISETP.GT.AND P6, PT, R5, R0, PT ;  /* 0x000000000500720c */ /* 0x000fda0003fc4270 */
[----:B------:R-:W-:Y:S05]  /*1e9a0*/  @P6 BRA `(.L_x_1651) ;  /* 0x00000000009c6947 */ /* 0x000fea0003800000 */
.L_x_1656:
[----:B------:R-:W2:Y:S01]  /*1e9b0*/  LDC R2, c[0x0][0xc3c] ;  /* 0x00030f00ff027b82 */ /* 0x000ea20000000800 */
[----:B------:R-:W-:-:S04]  /*1e9c0*/  IADD3 R19, R19, 0x1f, RZ ;  /* 0x0000001f13137810 */ /* 0x000fc80007ffe0ff */
[----:B--2---:R-:W-:-:S13]  /*1e9d0*/  ISETP.GE.AND P6, PT, R19, R2, PT ;  /* 0x000000021300720c */ /* 0x004fda0003fc6270 */
[----:B------:R-:W-:Y:S05]  /*1e9e0*/  @P6 BRA `(.L_x_1652) ;  /* 0x0000000400d06947 */ /* 0x000fea0003800000 */
[----:B-1----:R-:W1:Y:S01]  /*1e9f0*/  S2R R3, SR_TID.X ;  /* 0x0000000000037919 */ /* 0x002e620000002100 */
        /* <DEDUP_REMOVED lines=9> */
.L_x_1654:
[----:B------:R-:W-:Y:S05]  /*1ea90*/  BSYNC B0 ;  /* 0x0000000000007941 */ /* 0x000fea0003800000 */
.L_x_1653:
        /* <DEDUP_REMOVED lines=18> */
.L_x_1779:
[----:B------:R-:W-:Y:S02]  /*1ebc0*/  ULDC UR4, c[0x0][0xc38] ;  /* 0x00030e0000047ab9 */ /* 0x000fe40000000800 */
[----:B------:R-:W-:-:S04]  /*1ebd0*/  IMAD.U32 R4, RZ, RZ, UR4 ;  /* 0x00000004ff047e24 */ /* 0x000fc8000f8e00ff */
[----:B--2---:R-:W-:-:S04]  /*1ebe0*/  IMAD R14, R14, R4, RZ ;  /* 0x000000040e0e7224 */ /* 0x004fc800078e02ff */
[----:B------:R-:W-:-:S05]  /*1ebf0*/  IMAD.IADD R5, R14, 0x1, R5 ;  /* 0x000000010e057824 */ /* 0x000fca00078e0205 */
[----:B------:R-:W-:-:S13]  /*1ec00*/  ISETP.GT.AND P6, PT, R5, R0, PT ;  /* 0x000000000500720c */ /* 0x000fda0003fc4270 */
[----:B------:R-:W-:Y:S05]  /*1ec10*/  @!P6 BRA `(.L_x_1656) ;  /* 0xfffffffc0064e947 */ /* 0x000fea000383ffff */
.L_x_1651:
        /* <DEDUP_REMOVED lines=8> */
.L_x_1783:
[----:B------:R-:W-:Y:S01]  /*1eca0*/  ISETP.NE.AND P0, PT, R2, RZ, PT ;  /* 0x000000ff0200720c */ /* 0x000fe20003f05270 */
[----:B------:R-:W-:-:S12]  /*1ecb0*/  IMAD.MOV.U32 R14, RZ, RZ, RZ ;  /* 0x000000ffff0e7224 */ /* 0x000fd800078e00ff */
[----:B------:R-:W-:Y:S05]  /*1ecc0*/  @!P0 BRA `(.L_x_1658) ;  /* 0x0000000000108947 */ /* 0x000fea0003800000 */
[----:B------:R-:W-:Y:S01]  /*1ecd0*/  UMOV UR4, 0xffffffff ;  /* 0xffffffff00047882 */ /* 0x000fe20000000000 */
[----:B0-----:R-:W-:Y:S02]  /*1ece0*/  IADD3 R12, R6, -0x1, RZ ;  /* 0xffffffff060c7810 */ /* 0x001fe40007ffe0ff */
[----:B------:R-:W-:Y:S05]  /*1ecf0*/  BRA.DIV UR4, `(.L_x_1659) ;  /* 0x0000003a048c7947 */ /* 0x000fea000b800000 */
[----:B------:R4:W0:Y:S02]  /*1ed00*/  SHFL.IDX PT, R14, R3, R12, 0x1f ;  /* 0x00001f0c030e7589 */ /* 0x00082400000e0000 */
.L_x_1658:
[----:B-1--4-:R-:W1:Y:S01]  /*1ed10*/  LDC.64 R2, c[0x0][0xc90] ;  /* 0x00032400ff027b82 */ /* 0x012e620000000a00 */
[----:B------:R-:W-:-:S04]  /*1ed20*/  IMAD.IADD R19, R6, 0x1, R19 ;  /* 0x0000000106137824 */ /* 0x000fc800078e0213 */
[----:B-1----:R-:W-:-:S05]  /*1ed30*/  IMAD.WIDE R2, R19, 0x4, R2 ;  /* 0x0000000413027825 */ /* 0x002fca00078e0202 */
[----:B--2---:R1:W3:Y:S01]  /*1ed40*/  LDG.E R6, desc[UR38][R2.64] ;  /* 0x0000002602067981 */ /* 0x0042e2000c1e1900 */
[----:B0-----:R-:W-:-:S04]  /*1ed50*/  IMAD R16, R14, R4, R16 ;  /* 0x000000040e107224 */ /* 0x001fc800078e0210 */
[----:B------:R-:W-:Y:S02]  /*1ed60*/  IMAD.IADD R0, R0, 0x1, -R16 ;  /* 0x0000000100007824 */ /* 0x000fe400078e0a10 */
[----:B-1----:R-:W-:Y:S02]  /*1ed70*/  IMAD.MOV.U32 R2, RZ, RZ, RZ ;  /* 0x000000ffff027224 */ /* 0x002fe400078e00ff */
[----:B---3--:R-:W-:-:S05]  /*1ed80*/  IMAD R5, R17, R6, RZ ;  /* 0x0000000611057224 */ /* 0x008fca00078e02ff */
[----:B------:R-:W-:-:S04]  /*1ed90*/  IABS R7, R5 ;  /* 0x0000000500077213 */ /* 0x000fc80000000000 */
[----:B------:R-:W0:Y:S08]  /*1eda0*/  I2F.RP R8, R7 ;  /* 0x0000000700087306 */ /* 0x000e300000209400 */
[----:B0-----:R-:W0:Y:S02]  /*1edb0*/  MUFU.RCP R8, R8 ;  /* 0x0000000800087308 */ /* 0x001e240000001000 */
[----:B0-----:R-:W-:Y:S01]  /*1edc0*/  VIADD R9, R8, 0xffffffe ;  /* 0x0ffffffe08097836 */ /* 0x001fe20000000000 */
[----:B------:R-:W-:-:S05]  /*1edd0*/  IABS R8, R5 ;  /* 0x0000000500087213 */ /* 0x000fca0000000000 */
[----:B------:R-:W0:Y:S01]  /*1ede0*/  F2I.FTZ.U32.TRUNC.NTZ R3, R9 ;  /* 0x0000000900037305 */ /* 0x000e22000021f000 */
[----:B------:R-:W-:Y:S02]  /*1edf0*/  IMAD.MOV R8, RZ, RZ, -R8 ;  /* 0x000000ffff087224 */ /* 0x000fe400078e0a08 */
[----:B0-----:R-:W-:-:S04]  /*1ee00*/  IMAD.MOV R10, RZ, RZ, -R3 ;  /* 0x000000ffff0a7224 */ /* 0x001fc800078e0a03 */
[----:B------:R-:W-:-:S04]  /*1ee10*/  IMAD R11, R10, R7, RZ ;  /* 0x000000070a0b7224 */ /* 0x000fc800078e02ff */
[----:B------:R-:W-:Y:S01]  /*1ee20*/  IMAD.HI.U32 R2, R3, R11, R2 ;  /* 0x0000000b03027227 */ /* 0x000fe200078e0002 */
[----:B------:R-:W-:-:S05]  /*1ee30*/  IABS R3, R0 ;  /* 0x0000000000037213 */ /* 0x000fca0000000000 */
        /* <DEDUP_REMOVED lines=15> */
[----:B------:R-:W-:-:S03]  /*1ef30*/  IMAD R0, R5, R9, R0 ;  /* 0x0000000905007224 */ /* 0x000fc600078e0200 */
[----:B------:R-:W-:-:S04]  /*1ef40*/  VIADDMNMX R4, R3, R4, R6, PT ;  /* 0x0000000403047246 */ /* 0x000fc80003800106 */
[----:B------:R-:W-:-:S04]  /*1ef50*/  IABS R6, R4 ;  /* 0x0000000400067213 */ /* 0x000fc80000000000 */
[----:B------:R-:W0:Y:S08]  /*1ef60*/  I2F.RP R8, R6 ;  /* 0x0000000600087306 */ /* 0x000e300000209400 */
[----:B0-----:R-:W0:Y:S02]  /*1ef70*/  MUFU.RCP R8, R8 ;  /* 0x0000000800087308 */ /* 0x001e240000001000 */
[----:B0-----:R-:W-:-:S02]  /*1ef80*/  IADD3 R2, R8, 0xffffffe, RZ ;  /* 0x0ffffffe08027810 */ /* 0x001fc40007ffe0ff */
[----:B------:R-:W-:-:S04]  /*1ef90*/  IABS R8, R0 ;  /* 0x0000000000087213 */ /* 0x000fc80000000000 */
[----:B------:R0:W1:Y:S02]  /*1efa0*/  F2I.FTZ.U32.TRUNC.NTZ R3, R2 ;  /* 0x0000000200037305 */ /* 0x000064000021f000 */
[----:B0-----:R-:W-:Y:S02]  /*1efb0*/  IMAD.MOV.U32 R2, RZ, RZ, RZ ;  /* 0x000000ffff027224 */ /* 0x001fe400078e00ff */
[----:B-1----:R-:W-:-:S04]  /*1efc0*/  IMAD.MOV R5, RZ, RZ, -R3 ;  /* 0x000000ffff057224 */ /* 0x002fc800078e0a03 */
[----:B------:R-:W-:-:S04]  /*1efd0*/  IMAD R5, R5, R6, RZ ;  /* 0x0000000605057224 */ /* 0x000fc800078e02ff */
[----:B------:R-:W-:Y:S01]  /*1efe0*/  IMAD.HI.U32 R3, R3, R5, R2 ;  /* 0x0000000503037227 */ /* 0x000fe200078e0002 */
[-C--:B------:R-:W-:Y:S02]  /*1eff0*/  IABS R5, R4.reuse ;  /* 0x0000000400057213 */ /* 0x080fe40000000000 */
[C---:B------:R-:W-:Y:S01]  /*1f000*/  LOP3.LUT R2, R0.reuse, R4, RZ, 0x3c, !PT ;  /* 0x0000000400027212 */ /* 0x040fe200078e3cff */
[----:B------:R-:W-:Y:S02]  /*1f010*/  IMAD.IADD R0, R0, 0x1, R7 ;  /* 0x0000000100007824 */ /* 0x000fe400078e0207 */
[----:B------:R-:W-:Y:S01]  /*1f020*/  IMAD.MOV R5, RZ, RZ, -R5 ;  /* 0x000000ffff057224 */ /* 0x000fe200078e0a05 */
[----:B------:R-:W-:Y:S01]  /*1f030*/  ISETP.GE.AND P2, PT, R2, RZ, PT ;  /* 0x000000ff0200720c */ /* 0x000fe20003f46270 */
[----:B------:R-:W-:-:S04]  /*1f040*/  IMAD.HI.U32 R3, R3, R8, RZ ;  /* 0x0000000803037227 */ /* 0x000fc800078e00ff */
        /* <DEDUP_REMOVED lines=14> */
.L_x_1652:
[----:B------:R-:W-:Y:S01]  /*1f130*/  UMOV UR4, URZ ;  /* 0x0000003f00047c82 */ /* 0x000fe20008000000 */
[----:B------:R-:W-:Y:S01]  /*1f140*/  UMOV UR5, URZ ;  /* 0x0000003f00057c82 */ /* 0x000fe20008000000 */
[----:B------:R-:W-:Y:S01]  /*1f150*/  ULDC UR6, c[0x0][0xc3c] ;  /* 0x00030f0000067ab9 */ /* 0x000fe20000000800 */
[----:B------:R-:W-:Y:S01]  /*1f160*/  MOV R16, R0 ;  /* 0x0000000000107202 */ /* 0x000fe20000000f00 */
[----:B------:R-:W-:Y:S02]  /*1f170*/  IMAD.U32 R17, RZ, RZ, UR4 ;  /* 0x00000004ff117e24 */ /* 0x000fe4000f8e00ff */
[----:B------:R-:W-:Y:S02]  /*1f180*/  IMAD.U32 R18, RZ, RZ, UR5 ;  /* 0x00000005ff127e24 */ /* 0x000fe4000f8e00ff */
[----:B------:R-:W-:-:S07]  /*1f190*/  IMAD.U32 R19, RZ, RZ, UR6 ;  /* 0x00000006ff137e24 */ /* 0x000fce000f8e00ff */
.L_x_1660:
[----:B------:R-:W2:Y:S01]  /*1f1a0*/  S2R R0, SR_TID.X ;  /* 0x0000000000007919 */ /* 0x000ea20000002100 */
[----:B------:R-:W-:Y:S05]  /*1f1b0*/  WARPSYNC.ALL ;  /* 0x0000000000007948 */ /* 0x000fea0003800000 */
[----:B------:R-:W-:Y:S01]  /*1f1c0*/  BAR.SYNC.DEFER_BLOCKING 0x4, 0x200 ;  /* 0x0108000000007b1d */ /* 0x000fe20000010000 */
[----:B--2---:R-:W-:-:S04]  /*1f1d0*/  LOP3.LUT R0, R0, 0x1f, RZ, 0xc0, !PT ;  /* 0x0000001f00007812 */ /* 0x004fc800078ec0ff */
[----:B------:R-:W-:-:S13]  /*1f1e0*/  ISETP.NE.AND P0, PT, R0, RZ, PT ;  /* 0x000000ff0000720c */ /* 0x000fda0003f05270 */
[----:B-1----:R-:W1:Y:S01]  /*1f1f0*/  @!P0 S2R R3, SR_CgaCtaId ;  /* 0x0000000000038919 */ /* 0x002e620000008800 */
[----:B------:R-:W-:-:S04]  /*1f200*/  @!P0 MOV R0, 0x400 ;  /* 0x0000040000008802 */ /* 0x000fc80000000f00 */
[----:B-1----:R-:W-:-:S05]  /*1f210*/  @!P0 LEA R22, R3, R0, 0x18 ;  /* 0x0000000003168211 */ /* 0x002fca00078ec0ff */
[----:B------:R1:W-:Y:S01]  /*1f220*/  @!P0 STS.128 [R22+0x168d0], R16 ;  /* 0x0168d01016008388 */ /* 0x0003e20000000c00 */
[----:B------:R-:W-:Y:S06]  /*1f230*/  BAR.ARV 0x5, 0x200 ;  /* 0x0148000000007b1d */ /* 0x000fec0000002000 */
.L_x_1649:
[----:B------:R-:W-:Y:S02]  /*1f240*/  ULDC UR4, c[0x0][0xc3c] ;  /* 0x00030f0000047ab9 */ /* 0x000fe40000000800 */
[----:B---3--:R-:W-:-:S13]  /*1f250*/  ISETP.GE.AND P0, PT, R19, UR4, PT ;  /* 0x0000000413007c0c */ /* 0x008fda000bf06270 */
[----:B------:R-:W-:Y:S05]  /*1f260*/  @!P0 BRA `(.L_x_1661) ;  /* 0xffffffa000ec8947 */ /* 0x000fea000383ffff */
[----:B------:R-:W-:Y:S05]  /*1f270*/  BSYNC B8 ;  /* 0x0000000000087941 */ /* 0x000fea0003800000 */
.L_x_1523:
        /* <DEDUP_REMOVED lines=12> */
.L_x_1786:
[----:B------:R-:W-:Y:S05]  /*1f340*/  BSYNC B0 ;  /* 0x0000000000007941 */ /* 0x000fea0003800000 */
.L_x_1662:
[----:B------:R-:W-:-:S03]  /*1f350*/  UMOV UR4, 0xffffffff ;  /* 0xffffffff00047882 */ /* 0x000fc60000000000 */
[----:B------:R-:W-:Y:S05]  /*1f360*/  BRA.DIV UR4, `(.L_x_1664) ;  /* 0x0000003604287947 */ /* 0x000fea000b800000 */
[----:B0-----:R-:W0:Y:S02]  /*1f370*/  S2R R0, SR_TID.X ;  /* 0x0000000000007919 */ /* 0x001e240000002100 */
[----:B0-----:R-:W-:-:S04]  /*1f380*/  SHF.R.U32.HI R0, RZ, 0x5, R0 ;  /* 0x00000005ff007819 */ /* 0x001fc80000011600 */
[----:B------:R-:W-:-:S05]  /*1f390*/  LOP3.LUT R0, R0, 0x3, RZ, 0xc0, !PT ;  /* 0x0000000300007812 */ /* 0x000fca00078ec0ff */
[----:B------:R0:W2:Y:S02]  /*1f3a0*/  SHFL.IDX PT, R14, R0, RZ, 0x1f ;  /* 0x00001fff000e7589 */ /* 0x0000a400000e0000 */
.L_x_1789:
[----:B--2---:R-:W-:-:S13]  /*1f3b0*/  ISETP.NE.AND P0, PT, R14, RZ, PT ;  /* 0x000000ff0e00720c */ /* 0x004fda0003f05270 */
[----:B------:R-:W-:Y:S05]  /*1f3c0*/  @P0 BRA `(.L_x_1321) ;  /* 0x0000000000880947 */ /* 0x000fea0003800000 */
[----:B------:R-:W-:-:S03]  /*1f3d0*/  UMOV UR4, 0xffffffff ;  /* 0xffffffff00047882 */ /* 0x000fc60000000000 */
[----:B------:R-:W-:Y:S05]  /*1f3e0*/  BRA.DIV UR4, `(.L_x_1665) ;  /* 0x00000036043c7947 */ /* 0x000fea000b800000 */
[----:B------:R-:W-:-:S13]  /*1f3f0*/  ELECT P6, URZ, PT ;  /* 0x00000000003f782f */ /* 0x000fda00038c0000 */
.L_x_1792:
[----:B------:R-:W-:Y:S05]  /*1f400*/  @!P6 BRA `(.L_x_1321) ;  /* 0x000000000078e947 */ /* 0x000fea0003800000 */
[----:B------:R-:W-:-:S06]  /*1f410*/  ULOP3.LUT UR4, UR36, 0x2, URZ, 0xfc, !UPT ;  /* 0x0000000224047892 */ /* 0x000fcc000f8efc3f */
[----:B0-----:R-:W-:-:S05]  /*1f420*/  IMAD.U32 R0, RZ, RZ, UR4 ;  /* 0x00000004ff007e24 */ /* 0x001fca000f8e00ff */
[----:B------:R-:W-:-:S13]  /*1f430*/  ISETP.NE.AND P2, PT, R0, 0x3, PT ;  /* 0x000000030000780c */ /* 0x000fda0003f45270 */
[----:B------:R-:W-:Y:S05]  /*1f440*/  @!P2 BRA `(.L_x_1666) ;  /* 0x000000000004a947 */ /* 0x000fea0003800000 */
[----:B------:R-:W-:Y:S01]  /*1f450*/  BPT.TRAP 0x1 ;  /* 0x000000040000795c */ /* 0x000fe20000300000 */
.L_x_1666:
        /* <DEDUP_REMOVED lines=12> */
.L_x_1793:
[----:B------:R-:W2:Y:S02]  /*1f520*/  SYNCS.PHASECHK.TRANS64.TRYWAIT P0, [R3+URZ], R2 ;  /* 0x00000002030075a7 */ /* 0x000ea4000800017f */
[----:B--2---:R-:W-:Y:S05]  /*1f530*/  @!P0 BRA `(.L_x_1668) ;  /* 0x00000034001c8947 */ /* 0x004fea0003800000 */
.L_x_1794:
[----:B------:R-:W-:Y:S05]  /*1f540*/  @!P2 BRA `(.L_x_1669) ;  /* 0x000000000004a947 */ /* 0x000fea0003800000 */
[----:B------:R-:W-:Y:S01]  /*1f550*/  BPT.TRAP 0x1 ;  /* 0x000000040000795c */ /* 0x000fe20000300000 */
.L_x_1669:
[----:B------:R-:W-:-:S05]  /*1f560*/  VIADD R0, R9, 0x16860 ;  /* 0x0001686009007836 */ /* 0x000fca0000000000 */
[----:B------:R-:W-:-:S04]  /*1f570*/  LEA R23, R23, R0, 0x3 ;  /* 0x0000000017177211 */ /* 0x000fc800078e18ff */
[----:B------:R-:W3:Y:S02]  /*1f580*/  SYNCS.PHASECHK.TRANS64.TRYWAIT P0, [R23+URZ], R4 ;  /* 0x00000004170075a7 */ /* 0x000ee4000800017f */
[----:B---3--:R-:W-:Y:S05]  /*1f590*/  @!P0 BRA `(.L_x_1670) ;  /* 0x0000003400188947 */ /* 0x008fea0003800000 */
.L_x_1795:
[----:B------:R-:W-:-:S07]  /*1f5a0*/  IMAD R7, R7, 0x8, R0 ;  /* 0x0000000807077824 */ /* 0x000fce00078e0200 */
.L_x_1671:
[----:B----4-:R4:W0:Y:S02]  /*1f5b0*/  SYNCS.PHASECHK.TRANS64.TRYWAIT P0, [R7+URZ], R2 ;  /* 0x00000002070075a7 */ /* 0x010824000800017f */
[----:B0-----:R-:W-:Y:S05]  /*1f5c0*/  @!P0 NANOSLEEP.SYNCS 0x989680 ;  /* 0x009896800000895d */ /* 0x001fea0003900000 */
[----:B------:R-:W0:Y:S02]  /*1f5d0*/  @!P0 SYNCS.PHASECHK.TRANS64 P0, [R7+URZ], R2 ;  /* 0x00000002070085a7 */ /* 0x000e24000800007f */
[----:B0-----:R-:W-:Y:S05]  /*1f5e0*/  @!P0 BRA `(.L_x_1671) ;  /* 0xfffffffc00f08947 */ /* 0x001fea000383ffff */
.L_x_1321:
[----:B------:R-:W-:Y:S05]  /*1f5f0*/  BSYNC B9 ;  /* 0x0000000000097941 */ /* 0x000fea0003800000 */
.L_x_1318:
[----:B------:R-:W-:Y:S05]  /*1f600*/  EXIT ;  /* 0x000000000000794d */ /* 0x000fea0003800000 */
.L_x_1347:
[----:B0-----:R0:W1:Y:S02]  /*1f610*/  SYNCS.PHASECHK.TRANS64.TRYWAIT P6, [R79+URZ+0x16890], R91 ;  /* 0x0168905b4f0075a7 */ /* 0x00106400080c017f */
[----:B-1----:R-:W-:Y:S05]  /*1f620*/  @!P6 NANOSLEEP.SYNCS 0x989680 ;  /* 0x009896800000e95d */ /* 0x002fea0003900000 */
[----:B------:R-:W1:Y:S02]  /*1f630*/  @!P6 SYNCS.PHASECHK.TRANS64 P6, [R79+URZ+0x16890], R91 ;  /* 0x0168905b4f00e5a7 */ /* 0x000e6400080c007f */
[----:B-1----:R-:W-:Y:S05]  /*1f640*/  @!P6 BRA `(.L_x_1347) ;  /* 0xfffffffc00f0e947 */ /* 0x002fea000383ffff */
[----:B------:R-:W-:Y:S05]  /*1f650*/  BRA `(.L_x_1672) ;  /* 0xfffffe3400f87947 */ /* 0x000fea000383ffff */
.L_x_1367:
[----:B0-----:R0:W1:Y:S02]  /*1f660*/  SYNCS.PHASECHK.TRANS64.TRYWAIT P5, [R79+URZ+0x16890], R91 ;  /* 0x0168905b4f0075a7 */ /* 0x00106400080a017f */
[----:B-1----:R-:W-:Y:S05]  /*1f670*/  @!P5 NANOSLEEP.SYNCS 0x989680 ;  /* 0x009896800000d95d */ /* 0x002fea0003900000 */
[----:B------:R-:W1:Y:S02]  /*1f680*/  @!P5 SYNCS.PHASECHK.TRANS64 P5, [R79+URZ+0x16890], R91 ;  /* 0x0168905b4f00d5a7 */ /* 0x000e6400080a007f */
[----:B-1----:R-:W-:Y:S05]  /*1f690*/  @!P5 BRA `(.L_x_1367) ;  /* 0xfffffffc00f0d947 */ /* 0x002fea000383ffff */
[----:B------:R-:W-:Y:S05]  /*1f6a0*/  BRA `(.L_x_1673) ;  /* 0xfffffe4800787947 */ /* 0x000fea000383ffff */
.L_x_1376:
[----:B-1----:R1:W2:Y:S02]  /*1f6b0*/  SYNCS.PHASECHK.TRANS64.TRYWAIT P4, [R79+URZ+0x16890], R91 ;  /* 0x0168905b4f0075a7 */ /* 0x0022a4000808017f */
[----:B--2---:R-:W-:Y:S05]  /*1f6c0*/  @!P4 NANOSLEEP.SYNCS 0x989680 ;  /* 0x009896800000c95d */ /* 0x004fea0003900000 */
[----:B------:R-:W2:Y:S02]  /*1f6d0*/  @!P4 SYNCS.PHASECHK.TRANS64 P4, [R79+URZ+0x16890], R91 ;  /* 0x0168905b4f00c5a7 */ /* 0x000ea4000808007f */
[----:B--2---:R-:W-:Y:S05]  /*1f6e0*/  @!P4 BRA `(.L_x_1376) ;  /* 0xfffffffc00f0c947 */ /* 0x004fea000383ffff */
[----:B------:R-:W-:Y:S05]  /*1f6f0*/  BRA `(.L_x_1674) ;  /* 0xfffffe5800ac7947 */ /* 0x000fea000383ffff */
.L_x_1382:
[----:B--2---:R2:W3:Y:S02]  /*1f700*/  SYNCS.PHASECHK.TRANS64.TRYWAIT P3, [R79+URZ+0x168b0], R91 ;  /* 0x0168b05b4f0075a7 */ /* 0x0044e4000806017f */
[----:B---3--:R-:W-:Y:S05]  /*1f710*/  @!P3 NANOSLEEP.SYNCS 0x989680 ;  /* 0x009896800000b95d */ /* 0x008fea0003900000 */
[----:B------:R-:W3:Y:S02]  /*1f720*/  @!P3 SYNCS.PHASECHK.TRANS64 P3, [R79+URZ+0x168b0], R91 ;  /* 0x0168b05b4f00b5a7 */ /* 0x000ee4000806007f */
[----:B---3--:R-:W-:Y:S05]  /*1f730*/  @!P3 BRA `(.L_x_1382) ;  /* 0xfffffffc00f0b947 */ /* 0x008fea000383ffff */
[----:B------:R-:W-:Y:S05]  /*1f740*/  BRA `(.L_x_1675) ;  /* 0xfffffe5c00407947 */ /* 0x000fea000383ffff */
.L_x_1398:
[----:B------:R-:W0:Y:S01]  /*1f750*/  S2R R5, SR_TID.X ;  /* 0x0000000000057919 */ /* 0x000e220000002100 */
[----:B------:R-:W-:Y:S01]  /*1f760*/  BSSY B0, `(.L_x_1676) ;  /* 0x000000c000007945 */ /* 0x000fe20003800000 */
[----:B------:R-:W-:Y:S02]  /*1f770*/  IMAD.MOV.U32 R12, RZ, RZ, RZ ;  /* 0x000000ffff0c7224 */ /* 0x000fe400078e00ff */
        /* <DEDUP_REMOVED lines=10> */
.L_x_1677:
[----:B------:R-:W-:Y:S05]  /*1f820*/  BSYNC B0 ;  /* 0x0000000000007941 */ /* 0x000fea0003800000 */
.L_x_1676:
[----:B------:R0:W-:Y:S01]  /*1f830*/  STL [R1+0x20], R14 ;  /* 0x0000200e01007387 */ /* 0x0001e20000100800 */
[----:B------:R-:W-:Y:S05]  /*1f840*/  BRA `(.L_x_1678) ;  /* 0xfffffe6400a07947 */ /* 0x000fea000383ffff */
.L_x_1410:
[----:B------:R-:W-:Y:S01]  /*1f850*/  BSSY B1, `(.L_x_1679) ;  /* 0x0000008000017945 */ /* 0x000fe20003800000 */
[----:B------:R-:W-:Y:S02]  /*1f860*/  IMAD.MOV.U32 R13, RZ, RZ, R6 ;  /* 0x000000ffff0d7224 */ /* 0x000fe400078e0006 */
[----:B------:R-:W-:Y:S02]  /*1f870*/  IMAD.MOV.U32 R12, RZ, RZ, RZ ;  /* 0x000000ffff0c7224 */ /* 0x000fe400078e00ff */
[----:B------:R-:W-:Y:S02]  /*1f880*/  IMAD.MOV.U32 R11, RZ, RZ, 0x1c1f ;  /* 0x00001c1fff0b7424 */ /* 0x000fe400078e00ff */
[----:B------:R-:W-:-:S07]  /*1f890*/  IMAD.MOV.U32 R15, RZ, RZ, -0x1 ;  /* 0xffffffffff0f7424 */ /* 0x000fce00078e00ff */
[----:B0-----:R-:W-:Y:S05]  /*1f8a0*/  WARPSYNC.COLLECTIVE R15, `(.L_x_1680) ;  /* 0x000000000f087348 */ /* 0x001fea0003c00000 */
[----:B0-----:R0:W1:Y:S02]  /*1f8b0*/  SHFL.IDX P6, R14, R13, R12, R11 ;  /* 0x0000000c0d0e7389 */ /* 0x00106400000c000b */
[----:B01----:R-:W-:Y:S01]  /*1f8c0*/  ENDCOLLECTIVE ;  /* 0x000000000000791b */ /* 0x003fe20003800000 */
.L_x_1680:
[----:B------:R-:W-:Y:S05]  /*1f8d0*/  BSYNC B1 ;  /* 0x0000000000017941 */ /* 0x000fea0003800000 */
.L_x_1679:
[----:B------:R-:W-:Y:S01]  /*1f8e0*/  MOV R13, R4 ;  /* 0x00000004000d7202 */ /* 0x000fe20000000f00 */
[----:B------:R-:W-:Y:S02]  /*1f8f0*/  IMAD.MOV.U32 R12, RZ, RZ, RZ ;  /* 0x000000ffff0c7224 */ /* 0x000fe400078e00ff */
[----:B------:R-:W-:Y:S02]  /*1f900*/  IMAD.MOV.U32 R11, RZ, RZ, 0x1c1f ;  /* 0x00001c1fff0b7424 */ /* 0x000fe400078e00ff */
[----:B------:R-:W-:Y:S02]  /*1f910*/  IMAD.MOV.U32 R15, RZ, RZ, -0x1 ;  /* 0xffffffffff0f7424 */ /* 0x000fe400078e00ff */
[----:B------:R-:W-:-:S07]  /*1f920*/  IMAD.MOV.U32 R3, RZ, RZ, R14 ;  /* 0x000000ffff037224 */ /* 0x000fce00078e000e */
[----:B------:R-:W-:Y:S05]  /*1f930*/  WARPSYNC.COLLECTIVE R15, `(.L_x_1681) ;  /* 0x000000000f087348 */ /* 0x000fea0003c00000 */
[----:B------:R0:W1:Y:S02]  /*1f940*/  SHFL.IDX P6, R14, R13, R12, R11 ;  /* 0x0000000c0d0e7389 */ /* 0x00006400000c000b */
[----:B01----:R-:W-:Y:S01]  /*1f950*/  ENDCOLLECTIVE ;  /* 0x000000000000791b */ /* 0x003fe20003800000 */
.L_x_1681:
[----:B------:R-:W-:Y:S02]  /*1f960*/  IMAD.MOV.U32 R13, RZ, RZ, R8 ;  /* 0x000000ffff0d7224 */ /* 0x000fe400078e0008 */
[----:B------:R-:W-:-:S07]  /*1f970*/  IMAD.MOV.U32 R0, RZ, RZ, R14 ;  /* 0x000000ffff007224 */ /* 0x000fce00078e000e */
[----:B------:R-:W-:Y:S05]  /*1f980*/  WARPSYNC.COLLECTIVE R15, `(.L_x_1682) ;  /* 0x000000000f087348 */ /* 0x000fea0003c00000 */
[----:B------:R0:W1:Y:S02]  /*1f990*/  SHFL.IDX P6, R14, R13, R12, R11 ;  /* 0x0000000c0d0e7389 */ /* 0x00006400000c000b */
[----:B01----:R-:W-:Y:S01]  /*1f9a0*/  ENDCOLLECTIVE ;  /* 0x000000000000791b */ /* 0x003fe20003800000 */
.L_x_1682:
[----:B------:R-:W-:Y:S02]  /*1f9b0*/  IMAD.MOV.U32 R13, RZ, RZ, R7 ;  /* 0x000000ffff0d7224 */ /* 0x000fe400078e0007 */
[----:B------:R-:W-:-:S07]  /*1f9c0*/  IMAD.MOV.U32 R5, RZ, RZ, R14 ;  /* 0x000000ffff057224 */ /* 0x000fce00078e000e */
[----:B------:R-:W-:Y:S05]  /*1f9d0*/  WARPSYNC.COLLECTIVE R15, `(.L_x_1683) ;  /* 0x000000000f087348 */ /* 0x000fea0003c00000 */
[----:B------:R0:W1:Y:S02]  /*1f9e0*/  SHFL.IDX P6, R14, R13, R12, R11 ;  /* 0x0000000c0d0e7389 */ /* 0x00006400000c000b */
[----:B01----:R-:W-:Y:S01]  /*1f9f0*/  ENDCOLLECTIVE ;  /* 0x000000000000791b */ /* 0x003fe20003800000 */
.L_x_1683:
[----:B------:R-:W-:Y:S05]  /*1fa00*/  BRA `(.L_x_1684) ;  /* 0xfffffe6c002c7947 */ /* 0x000fea000383ffff */
.L_x_1413:
[----:B------:R-:W-:Y:S01]  /*1fa10*/  BSSY B1, `(.L_x_1685) ;  /* 0x0000008000017945 */ /* 0x000fe20003800000 */
[----:B------:R-:W-:Y:S02]  /*1fa20*/  IMAD.MOV.U32 R13, RZ, RZ, R6 ;  /* 0x000000ffff0d7224 */ /* 0x000fe400078e0006 */
[----:B------:R-:W-:Y:S02]  /*1fa30*/  IMAD.MOV.U32 R12, RZ, RZ, 0x1 ;  /* 0x00000001ff0c7424 */ /* 0x000fe400078e00ff */
[----:B------:R-:W-:Y:S02]  /*1fa40*/  IMAD.MOV.U32 R11, RZ, RZ, 0x1c1f ;  /* 0x00001c1fff0b7424 */ /* 0x000fe400078e00ff */
[----:B------:R-:W-:-:S07]  /*1fa50*/  IMAD.MOV.U32 R15, RZ, RZ, -0x1 ;  /* 0xffffffffff0f7424 */ /* 0x000fce00078e00ff */
[----:B-1----:R-:W-:Y:S05]  /*1fa60*/  WARPSYNC.COLLECTIVE R15, `(.L_x_1686) ;  /* 0x000000000f087348 */ /* 0x002fea0003c00000 */
[----:B------:R0:W2:Y:S02]  /*1fa70*/  SHFL.IDX P6, R14, R13, R12, R11 ;  /* 0x0000000c0d0e7389 */ /* 0x0000a400000c000b */
[----:B012---:R-:W-:Y:S01]  /*1fa80*/  ENDCOLLECTIVE ;  /* 0x000000000000791b */ /* 0x007fe20003800000 */
.L_x_1686:
[----:B------:R-:W-:Y:S05]  /*1fa90*/  BSYNC B1 ;  /* 0x0000000000017941 */ /* 0x000fea0003800000 */
.L_x_1685:
[----:B------:R-:W-:Y:S01]  /*1faa0*/  IMAD.MOV.U32 R13, RZ, RZ, R4 ;  /* 0x000000ffff0d7224 */ /* 0x000fe200078e0004 */
[----:B------:R-:W-:Y:S01]  /*1fab0*/  MOV R3, R14 ;  /* 0x0000000e00037202 */ /* 0x000fe20000000f00 */
[----:B------:R-:W-:Y:S02]  /*1fac0*/  IMAD.MOV.U32 R12, RZ, RZ, 0x1 ;  /* 0x00000001ff0c7424 */ /* 0x000fe400078e00ff */
[----:B------:R-:W-:Y:S02]  /*1fad0*/  IMAD.MOV.U32 R11, RZ, RZ, 0x1c1f ;  /* 0x00001c1fff0b7424 */ /* 0x000fe400078e00ff */
[----:B------:R-:W-:-:S07]  /*1fae0*/  IMAD.MOV.U32 R15, RZ, RZ, -0x1 ;  /* 0xffffffffff0f7424 */ /* 0x000fce00078e00ff */
[----:B------:R-:W-:Y:S05]  /*1faf0*/  WARPSYNC.COLLECTIVE R15, `(.L_x_1687) ;  /* 0x000000000f087348 */ /* 0x000fea0003c00000 */
[----:B------:R0:W1:Y:S02]  /*1fb00*/  SHFL.IDX P6, R14, R13, R12, R11 ;  /* 0x0000000c0d0e7389 */ /* 0x00006400000c000b */
[----:B01----:R-:W-:Y:S01]  /*1fb10*/  ENDCOLLECTIVE ;  /* 0x000000000000791b */ /* 0x003fe20003800000 */
.L_x_1687:
[----:B------:R-:W-:Y:S02]  /*1fb20*/  IMAD.MOV.U32 R13, RZ, RZ, R8 ;  /* 0x000000ffff0d7224 */ /* 0x000fe400078e0008 */
[----:B------:R-:W-:-:S07]  /*1fb30*/  IMAD.MOV.U32 R0, RZ, RZ, R14 ;  /* 0x000000ffff007224 */ /* 0x000fce00078e000e */
[----:B------:R-:W-:Y:S05]  /*1fb40*/  WARPSYNC.COLLECTIVE R15, `(.L_x_1688) ;  /* 0x000000000f087348 */ /* 0x000fea0003c00000 */
[----:B------:R0:W1:Y:S02]  /*1fb50*/  SHFL.IDX P6, R14, R13, R12, R11 ;  /* 0x0000000c0d0e7389 */ /* 0x00006400000c000b */
[----:B01----:R-:W-:Y:S01]  /*1fb60*/  ENDCOLLECTIVE ;  /* 0x000000000000791b */ /* 0x003fe20003800000 */
.L_x_1688:
[----:B------:R-:W-:Y:S02]  /*1fb70*/  IMAD.MOV.U32 R13, RZ, RZ, R7 ;  /* 0x000000ffff0d7224 */ /* 0x000fe400078e0007 */
[----:B------:R-:W-:-:S07]  /*1fb80*/  IMAD.MOV.U32 R5, RZ, RZ, R14 ;  /* 0x000000ffff057224 */ /* 0x000fce00078e000e */
[----:B------:R-:W-:Y:S05]  /*1fb90*/  WARPSYNC.COLLECTIVE R15, `(.L_x_1689) ;  /* 0x000000000f087348 */ /* 0x000fea0003c00000 */
[----:B------:R0:W1:Y:S02]  /*1fba0*/  SHFL.IDX P6, R14, R13, R12, R11 ;  /* 0x0000000c0d0e7389 */ /* 0x00006400000c000b */
[----:B01----:R-:W-:Y:S01]  /*1fbb0*/  ENDCOLLECTIVE ;  /* 0x000000000000791b */ /* 0x003fe20003800000 */
.L_x_1689:
[----:B------:R-:W-:Y:S05]  /*1fbc0*/  BRA `(.L_x_1690) ;  /* 0xfffffe6c00907947 */ /* 0x000fea000383ffff */
.L_x_1417:
[----:B0-----:R0:W1:Y:S02]  /*1fbd0*/  SYNCS.PHASECHK.TRANS64.TRYWAIT P0, [R2+URZ+0x16800], R41 ;  /* 0x01680029020075a7 */ /* 0x001064000800017f */
[----:B-1----:R-:W-:Y:S05]  /*1fbe0*/  @!P0 NANOSLEEP.SYNCS 0x989680 ;  /* 0x009896800000895d */ /* 0x002fea0003900000 */
[----:B------:R-:W1:Y:S02]  /*1fbf0*/  @!P0 SYNCS.PHASECHK.TRANS64 P0, [R2+URZ+0x16800], R41 ;  /* 0x01680029020085a7 */ /* 0x000e64000800007f */
[----:B-1----:R-:W-:Y:S05]  /*1fc00*/  @!P0 BRA `(.L_x_1417) ;  /* 0xfffffffc00f08947 */ /* 0x002fea000383ffff */
[----:B------:R-:W-:Y:S05]  /*1fc10*/  BRA `(.L_x_1691) ;  /* 0xfffffe7000987947 */ /* 0x000fea000383ffff */
.L_x_1425:
[----:B------:R-:W1:Y:S01]  /*1fc20*/  LDC R41, c[0x0][0x3f4] ;  /* 0x0000fd00ff297b82 */ /* 0x000e620000000800 */
[----:B------:R-:W-:Y:S01]  /*1fc30*/  BSSY B1, `(.L_x_1692) ;  /* 0x0000008000017945 */ /* 0x000fe20003800000 */
[----:B------:R-:W-:Y:S01]  /*1fc40*/  IMAD.MOV.U32 R13, RZ, RZ, R26 ;  /* 0x000000ffff0d7224 */ /* 0x000fe200078e001a */
[----:B------:R-:W-:Y:S01]  /*1fc50*/  MOV R15, 0xffffffff ;  /* 0xffffffff000f7802 */ /* 0x000fe20000000f00 */
[----:B------:R-:W-:Y:S02]  /*1fc60*/  IMAD.MOV.U32 R12, RZ, RZ, RZ ;  /* 0x000000ffff0c7224 */ /* 0x000fe400078e00ff */
[----:B------:R-:W-:-:S07]  /*1fc70*/  IMAD.MOV.U32 R11, RZ, RZ, 0x1c1f ;  /* 0x00001c1fff0b7424 */ /* 0x000fce00078e00ff */
[----:B01----:R-:W-:Y:S05]  /*1fc80*/  WARPSYNC.COLLECTIVE R15, `(.L_x_1693) ;  /* 0x000000000f087348 */ /* 0x003fea0003c00000 */
[----:B0-----:R0:W2:Y:S02]  /*1fc90*/  SHFL.IDX P6, R14, R13, R12, R11 ;  /* 0x0000000c0d0e7389 */ /* 0x0010a400000c000b */
[----:B012---:R-:W-:Y:S01]  /*1fca0*/  ENDCOLLECTIVE ;  /* 0x000000000000791b */ /* 0x007fe20003800000 */
.L_x_1693:
[----:B------:R-:W-:Y:S05]  /*1fcb0*/  BSYNC B1 ;  /* 0x0000000000017941 */ /* 0x000fea0003800000 */
.L_x_1692:
[----:B------:R0:W5:Y:S01]  /*1fcc0*/  LDL R8, [R1+0x4] ;  /* 0x0000040001087983 */ /* 0x0001620000100800 */
[----:B------:R-:W-:Y:S01]  /*1fcd0*/  IMAD.MOV.U32 R13, RZ, RZ, R25 ;  /* 0x000000ffff0d7224 */ /* 0x000fe200078e0019 */
[----:B------:R-:W-:Y:S01]  /*1fce0*/  ISETP.GE.AND P0, PT, R18, R41, PT ;  /* 0x000000291200720c */ /* 0x000fe20003f06270 */
[----:B------:R-:W-:Y:S02]  /*1fcf0*/  IMAD.MOV.U32 R12, RZ, RZ, RZ ;  /* 0x000000ffff0c7224 */ /* 0x000fe400078e00ff */
[----:B------:R-:W-:Y:S02]  /*1fd00*/  IMAD.MOV.U32 R11, RZ, RZ, 0x1c1f ;  /* 0x00001c1fff0b7424 */ /* 0x000fe400078e00ff */
[----:B------:R-:W-:Y:S02]  /*1fd10*/  IMAD.MOV.U32 R15, RZ, RZ, -0x1 ;  /* 0xffffffffff0f7424 */ /* 0x000fe400078e00ff */
[----:B0-----:R-:W-:-:S07]  /*1fd20*/  IMAD.MOV.U32 R0, RZ, RZ, R14 ;  /* 0x000000ffff007224 */ /* 0x001fce00078e000e */
[----:B-----5:R-:W-:Y:S05]  /*1fd30*/  WARPSYNC.COLLECTIVE R15, `(.L_x_1694) ;  /* 0x000000000f087348 */ /* 0x020fea0003c00000 */
[----:B------:R0:W1:Y:S02]  /*1fd40*/  SHFL.IDX P6, R14, R13, R12, R11 ;  /* 0x0000000c0d0e7389 */ /* 0x00006400000c000b */
[----:B01---5:R-:W-:Y:S01]  /*1fd50*/  ENDCOLLECTIVE ;  /* 0x000000000000791b */ /* 0x023fe20003800000 */
.L_x_1694:
[----:B------:R-:W-:Y:S02]  /*1fd60*/  IMAD.MOV.U32 R13, RZ, RZ, R24 ;  /* 0x000000ffff0d7224 */ /* 0x000fe400078e0018 */
[----:B------:R-:W-:-:S07]  /*1fd70*/  IMAD.MOV.U32 R3, RZ, RZ, R14 ;  /* 0x000000ffff037224 */ /* 0x000fce00078e000e */
[----:B------:R-:W-:Y:S05]  /*1fd80*/  WARPSYNC.COLLECTIVE R15, `(.L_x_1695) ;  /* 0x000000000f087348 */ /* 0x000fea0003c00000 */
[----:B------:R0:W1:Y:S02]  /*1fd90*/  SHFL.IDX P6, R14, R13, R12, R11 ;  /* 0x0000000c0d0e7389 */ /* 0x00006400000c000b */
[----:B01----:R-:W-:Y:S01]  /*1fda0*/  ENDCOLLECTIVE ;  /* 0x000000000000791b */ /* 0x003fe20003800000 */
.L_x_1695:
[----:B------:R-:W-:Y:S02]  /*1fdb0*/  IMAD.MOV.U32 R13, RZ, RZ, R27 ;  /* 0x000000ffff0d7224 */ /* 0x000fe400078e001b */
[----:B------:R-:W-:-:S07]  /*1fdc0*/  IMAD.MOV.U32 R4, RZ, RZ, R14 ;  /* 0x000000ffff047224 */ /* 0x000fce00078e000e */
[----:B------:R-:W-:Y:S05]  /*1fdd0*/  WARPSYNC.COLLECTIVE R15, `(.L_x_1696) ;  /* 0x000000000f087348 */ /* 0x000fea0003c00000 */
[----:B------:R0:W1:Y:S02]  /*1fde0*/  SHFL.IDX P6, R14, R13, R12, R11 ;  /* 0x0000000c0d0e7389 */ /* 0x00006400000c000b */
[----:B01----:R-:W-:Y:S01]  /*1fdf0*/  ENDCOLLECTIVE ;  /* 0x000000000000791b */ /* 0x003fe20003800000 */
.L_x_1696:
[----:B------:R-:W-:-:S05]  /*1fe00*/  IMAD R32, R8, R32, RZ ;  /* 0x0000002008207224 */ /* 0x000fca00078e02ff */
[----:B------:R-:W-:-:S13]  /*1fe10*/  ISETP.GE.OR P1, PT, R39, R32, P0 ;  /* 0x000000202700720c */ /* 0x000fda0000726670 */
[C---:B------:R-:W-:Y:S01]  /*1fe20*/  @!P1 IMAD.SHL.U32 R5, R18.reuse, 0x2, RZ ;  /* 0x0000000212059824 */ /* 0x040fe200078e00ff */
[----:B------:R-:W-:-:S04]  /*1fe30*/  @!P1 SHF.L.U64.HI R21, R18, 0x1, R43 ;  /* 0x0000000112159819 */ /* 0x000fc8000001022b */
[----:B------:R-:W-:-:S05]  /*1fe40*/  @!P1 IADD3 R6, P2, R3, R5, RZ ;  /* 0x0000000503069210 */ /* 0x000fca0007f5e0ff */
[----:B------:R-:W-:-:S05]  /*1fe50*/  @!P1 IMAD.X R7, R0, 0x1, R21, P2 ;  /* 0x0000000100079824 */ /* 0x000fca00010e0615 */
[----:B------:R-:W2:Y:S01]  /*1fe60*/  @!P1 LD.E.128 R8, desc[UR38][R6.64] ;  /* 0x0000002606089980 */ /* 0x000ea2000c101d00 */
[----:B------:R-:W-:-:S04]  /*1fe70*/  @!P1 IADD3 R14, P2, R14, R5, RZ ;  /* 0x000000050e0e9210 */ /* 0x000fc80007f5e0ff */
[----:B------:R-:W-:-:S05]  /*1fe80*/  @!P1 IADD3.X R3, R4, R21, RZ, P2, !PT ;  /* 0x0000001504039210 */ /* 0x000fca00017fe4ff */
[----:B------:R-:W-:-:S05]  /*1fe90*/  @!P1 IMAD.MOV.U32 R15, RZ, RZ, R3 ;  /* 0x000000ffff0f9224 */ /* 0x000fca00078e0003 */
[----:B------:R0:W5:Y:S01]  /*1fea0*/  @!P1 LD.E.128 R4, desc[UR38][R14.64] ;  /* 0x000000260e049980 */ /* 0x000162000c101d00 */
[----:B------:R-:W-:Y:S01]  /*1feb0*/  CS2R R36, SRZ ;  /* 0x0000000000247805 */ /* 0x000fe2000001ff00 */
[----:B------:R-:W-:Y:S01]  /*1fec0*/  IMAD.MOV.U32 R13, RZ, RZ, R26 ;  /* 0x000000ffff0d7224 */ /* 0x000fe200078e001a */
[----:B------:R-:W-:Y:S01]  /*1fed0*/  CS2R R34, SRZ ;  /* 0x0000000000227805 */ /* 0x000fe2000001ff00 */
[----:B------:R-:W-:Y:S01]  /*1fee0*/  IMAD.MOV.U32 R12, RZ, RZ, 0x1 ;  /* 0x00000001ff0c7424 */ /* 0x000fe200078e00ff */
[----:B------:R-:W-:Y:S02]  /*1fef0*/  CS2R R20, SRZ ;  /* 0x0000000000147805 */ /* 0x000fe4000001ff00 */
[----:B------:R-:W-:Y:S01]  /*1ff00*/  CS2R R28, SRZ ;  /* 0x00000000001c7805 */ /* 0x000fe2000001ff00 */
[----:B0-----:R-:W-:Y:S02]  /*1ff10*/  IMAD.MOV.U32 R15, RZ, RZ, -0x1 ;  /* 0xffffffffff0f7424 */ /* 0x001fe400078e00ff */
[----:B--2---:R-:W-:-:S02]  /*1ff20*/  @!P1 IMAD.MOV.U32 R37, RZ, RZ, R11 ;  /* 0x000000ffff259224 */ /* 0x004fc400078e000b */
[----:B------:R-:W-:Y:S02]  /*1ff30*/  IMAD.MOV.U32 R11, RZ, RZ, 0x1c1f ;  /* 0x00001c1fff0b7424 */ /* 0x000fe400078e00ff */
[----:B------:R-:W-:Y:S02]  /*1ff40*/  @!P1 IMAD.MOV.U32 R34, RZ, RZ, R8 ;  /* 0x000000ffff229224 */ /* 0x000fe400078e0008 */
[----:B------:R-:W-:-:S07]  /*1ff50*/  @!P1 IMAD.MOV.U32 R35, RZ, RZ, R9 ;  /* 0x000000ffff239224 */ /* 0x000fce00078e0009 */
[----:B-----5:R-:W-:Y:S05]  /*1ff60*/  WARPSYNC.COLLECTIVE R15, `(.L_x_1697) ;  /* 0x000000000f087348 */ /* 0x020fea0003c00000 */
[----:B------:R0:W1:Y:S02]  /*1ff70*/  SHFL.IDX P6, R14, R13, R12, R11 ;  /* 0x0000000c0d0e7389 */ /* 0x00006400000c000b */
[----:B01---5:R-:W-:Y:S01]  /*1ff80*/  ENDCOLLECTIVE ;  /* 0x000000000000791b */ /* 0x023fe20003800000 */
.L_x_1697:
[----:B------:R-:W-:Y:S02]  /*1ff90*/  IMAD.MOV.U32 R0, RZ, RZ, R34 ;  /* 0x000000ffff007224 */ /* 0x000fe400078e0022 */
[----:B------:R-:W-:Y:S02]  /*1ffa0*/  IMAD.MOV.U32 R3, RZ, RZ, R35 ;  /* 0x000000ffff037224 */ /* 0x000fe400078e0023 */
[----:B------:R-:W-:Y:S01]  /*1ffb0*/  @!P1 IMAD.MOV.U32 R36, RZ, RZ, R10 ;  /* 0x000000ffff249224 */ /* 0x000fe200078e000a */
[----:B------:R-:W-:Y:S01]  /*1ffc0*/  PRMT R42, R0, 0x7610, R42 ;  /* 0x00007610002a7816 */ /* 0x000fe2000000002a */
[----:B------:R-:W-:Y:S01]  /*1ffd0*/  IMAD.MOV.U32 R9, RZ, RZ, R37 ;  /* 0x000000ffff097224 */ /* 0x000fe200078e0025 */
[----:B------:R-:W-:Y:S01]  /*1ffe0*/  PRMT R45, R45, 0x5410, R3 ;  /* 0x000054102d2d7816 */ /* 0x000fe20000000003 */
[----:B------:R-:W-:Y:S02]  /*1fff0*/  @!P1 IMAD.MOV.U32 R20, RZ, RZ, R4 ;  /* 0x000000ffff149224 */ /* 0x000fe400078e0004 */
[----:B------:R-:W-:-:S02]  /*20000*/  @!P1 IMAD.MOV.U32 R21, RZ, RZ, R5 ;  /* 0x000000ffff159224 */ /* 0x000fc400078e0005 */
[----:B------:R-:W-:Y:S01]  /*20010*/  @!P1 IMAD.MOV.U32 R28, RZ, RZ, R6 ;  /* 0x000000ffff1c9224 */ /* 0x000fe200078e0006 */
[----:B------:R-:W-:Y:S01]  /*20020*/  MOV R4, R20 ;  /* 0x0000001400047202 */ /* 0x000fe20000000f00 */
[----:B------:R-:W-:Y:S02]  /*20030*/  IMAD.MOV.U32 R13, RZ, RZ, R25 ;  /* 0x000000ffff0d7224 */ /* 0x000fe400078e0019 */
[----:B------:R-:W-:Y:S02]  /*20040*/  @!P1 IMAD.MOV.U32 R29, RZ, RZ, R7 ;  /* 0x000000ffff1d9224 */ /* 0x000fe400078e0007 */
[----:B------:R-:W-:Y:S02]  /*20050*/  IMAD.MOV.U32 R5, RZ, RZ, R21 ;  /* 0x000000ffff057224 */ /* 0x000fe400078e0015 */
[----:B------:R-:W-:Y:S02]  /*20060*/  IMAD.MOV.U32 R6, RZ, RZ, R28 ;  /* 0x000000ffff067224 */ /* 0x000fe400078e001c */
[----:B------:R-:W-:Y:S01]  /*20070*/  IMAD.MOV.U32 R8, RZ, RZ, R36 ;  /* 0x000000ffff087224 */ /* 0x000fe200078e0024 */
[----:B------:R-:W-:Y:S01]  /*20080*/  MOV R0, R14 ;  /* 0x0000000e00007202 */ /* 0x000fe20000000f00 */
[----:B------:R-:W-:-:S07]  /*20090*/  IMAD.MOV.U32 R7, RZ, RZ, R29 ;  /* 0x000000ffff077224 */ /* 0x000fce00078e001d */
[----:B------:R-:W-:Y:S05]  /*200a0*/  WARPSYNC.COLLECTIVE R15, `(.L_x_1698) ;  /* 0x000000000f087348 */ /* 0x000fea0003c00000 */
[----:B------:R0:W1:Y:S02]  /*200b0*/  SHFL.IDX P6, R14, R13, R12, R11 ;  /* 0x0000000c0d0e7389 */ /* 0x00006400000c000b */
[----:B01----:R-:W-:Y:S01]  /*200c0*/  ENDCOLLECTIVE ;  /* 0x000000000000791b */ /* 0x003fe20003800000 */
.L_x_1698:
[----:B------:R-:W-:Y:S02]  /*200d0*/  PRMT R56, R4, 0x5410, R6 ;  /* 0x0000541004387816 */ /* 0x000fe40000000006 */
[----:B------:R-:W-:Y:S02]  /*200e0*/  PRMT R45, R5, 0x7610, R45 ;  /* 0x00007610052d7816 */ /* 0x000fe4000000002d */
[----:B------:R-:W-:Y:S02]  /*200f0*/  CS2R R4, SRZ ;  /* 0x0000000000047805 */ /* 0x000fe4000001ff00 */
[----:B------:R-:W-:Y:S02]  /*20100*/  PRMT R31, R8, 0x5410, R9 ;  /* 0x00005410081f7816 */ /* 0x000fe40000000009 */
[----:B------:R-:W-:Y:S01]  /*20110*/  PRMT R42, R42, 0x5410, R7 ;  /* 0x000054102a2a7816 */ /* 0x000fe20000000007 */
[----:B------:R-:W-:Y:S02]  /*20120*/  IMAD.MOV.U32 R13, RZ, RZ, R24 ;  /* 0x000000ffff0d7224 */ /* 0x000fe400078e0018 */
[----:B------:R-:W-:-:S07]  /*20130*/  IMAD.MOV.U32 R3, RZ, RZ, R14 ;  /* 0x000000ffff037224 */ /* 0x000fce00078e000e */
[----:B------:R-:W-:Y:S05]  /*20140*/  WARPSYNC.COLLECTIVE R15, `(.L_x_1699) ;  /* 0x000000000f087348 */ /* 0x000fea0003c00000 */
[----:B------:R0:W1:Y:S02]  /*20150*/  SHFL.IDX P6, R14, R13, R12, R11 ;  /* 0x0000000c0d0e7389 */ /* 0x00006400000c000b */
[----:B01----:R-:W-:Y:S01]  /*20160*/  ENDCOLLECTIVE ;  /* 0x000000000000791b */ /* 0x003fe20003800000 */
.L_x_1699:
[----:B------:R-:W-:Y:S02]  /*20170*/  IMAD.MOV.U32 R13, RZ, RZ, R27 ;  /* 0x000000ffff0d7224 */ /* 0x000fe400078e001b */
[----:B------:R-:W-:-:S07]  /*20180*/  IMAD.MOV.U32 R24, RZ, RZ, R14 ;  /* 0x000000ffff187224 */ /* 0x000fce00078e000e */
[----:B------:R-:W-:Y:S05]  /*20190*/  WARPSYNC.COLLECTIVE R15, `(.L_x_1700) ;  /* 0x000000000f087348 */ /* 0x000fea0003c00000 */
[----:B------:R0:W1:Y:S02]  /*201a0*/  SHFL.IDX P6, R14, R13, R12, R11 ;  /* 0x0000000c0d0e7389 */ /* 0x00006400000c000b */
[----:B01----:R-:W-:Y:S01]  /*201b0*/  ENDCOLLECTIVE ;  /* 0x000000000000791b */ /* 0x003fe20003800000 */
.L_x_1700:
[----:B------:R-:W-:Y:S05]  /*201c0*/  BRA `(.L_x_1701) ;  /* 0xfffffe7c00887947 */ /* 0x000fea000383ffff */
.L_x_1429:
[----:B0-----:R0:W1:Y:S02]  /*201d0*/  SYNCS.PHASECHK.TRANS64.TRYWAIT P1, [R2+URZ+0x16800], R13 ;  /* 0x0168000d020075a7 */ /* 0x001064000802017f */
[----:B-1----:R-:W-:Y:S05]  /*201e0*/  @!P1 NANOSLEEP.SYNCS 0x989680 ;  /* 0x009896800000995d */ /* 0x002fea0003900000 */
[----:B------:R-:W1:Y:S02]  /*201f0*/  @!P1 SYNCS.PHASECHK.TRANS64 P1, [R2+URZ+0x16800], R13 ;  /* 0x0168000d020095a7 */ /* 0x000e64000802007f */
[----:B-1----:R-:W-:Y:S05]  /*20200*/  @!P1 BRA `(.L_x_1429) ;  /* 0xfffffffc00f09947 */ /* 0x002fea000383ffff */
[----:B------:R-:W-:Y:S05]  /*20210*/  BRA `(.L_x_1702) ;  /* 0xfffffe8000287947 */ /* 0x000fea000383ffff */
.L_x_1435:
[----:B--2---:R2:W4:Y:S02]  /*20220*/  SYNCS.PHASECHK.TRANS64.TRYWAIT P2, [R15+URZ+0x16830], R0 ;  /* 0x016830000f0075a7 */ /* 0x004524000804017f */
[----:B----4-:R-:W-:Y:S05]  /*20230*/  @!P2 NANOSLEEP.SYNCS 0x989680 ;  /* 0x009896800000a95d */ /* 0x010fea0003900000 */
[----:B------:R-:W4:Y:S02]  /*20240*/  @!P2 SYNCS.PHASECHK.TRANS64 P2, [R15+URZ+0x16830], R0 ;  /* 0x016830000f00a5a7 */ /* 0x000f24000804007f */
[----:B----4-:R-:W-:Y:S05]  /*20250*/  @!P2 BRA `(.L_x_1435) ;  /* 0xfffffffc00f0a947 */ /* 0x010fea000383ffff */
[----:B------:R-:W-:Y:S05]  /*20260*/  BRA `(.L_x_1434) ;  /* 0xfffffe8c00a87947 */ /* 0x000fea000383ffff */
.L_x_1453:
[----:B-1----:R1:W2:Y:S02]  /*20270*/  SYNCS.PHASECHK.TRANS64.TRYWAIT P4, [R11+URZ+0x16830], R10 ;  /* 0x0168300a0b0075a7 */ /* 0x0022a4000808017f */
[----:B--2---:R-:W-:Y:S05]  /*20280*/  @!P4 NANOSLEEP.SYNCS 0x989680 ;  /* 0x009896800000c95d */ /* 0x004fea0003900000 */
[----:B------:R-:W2:Y:S02]  /*20290*/  @!P4 SYNCS.PHASECHK.TRANS64 P4, [R11+URZ+0x16830], R10 ;  /* 0x0168300a0b00c5a7 */ /* 0x000ea4000808007f */
[----:B--2---:R-:W-:Y:S05]  /*202a0*/  @!P4 BRA `(.L_x_1453) ;  /* 0xfffffffc00f0c947 */ /* 0x004fea000383ffff */
[----:B------:R-:W-:Y:S05]  /*202b0*/  BRA `(.L_x_1452) ;  /* 0xfffffec800987947 */ /* 0x000fea000383ffff */
.L_x_1457:
[----:B-1----:R1:W2:Y:S02]  /*202c0*/  SYNCS.PHASECHK.TRANS64.TRYWAIT P3, [R11+URZ+0x16850], R10 ;  /* 0x0168500a0b0075a7 */ /* 0x0022a4000806017f */
[----:B--2---:R-:W-:Y:S05]  /*202d0*/  @!P3 NANOSLEEP.SYNCS 0x989680 ;  /* 0x009896800000b95d */ /* 0x004fea0003900000 */
[----:B------:R-:W2:Y:S02]  /*202e0*/  @!P3 SYNCS.PHASECHK.TRANS64 P3, [R11+URZ+0x16850], R10 ;  /* 0x0168500a0b00b5a7 */ /* 0x000ea4000806007f */
[----:B--2---:R-:W-:Y:S05]  /*202f0*/  @!P3 BRA `(.L_x_1457) ;  /* 0xfffffffc00f0b947 */ /* 0x004fea000383ffff */
[----:B------:R-:W-:Y:S05]  /*20300*/  BRA `(.L_x_1454) ;  /* 0xfffffecc00587947 */ /* 0x000fea000383ffff */
.L_x_1476:
[----:B-1----:R1:W2:Y:S02]  /*20310*/  SYNCS.PHASECHK.TRANS64.TRYWAIT P3, [R5+URZ+0x16830], R12 ;  /* 0x0168300c050075a7 */ /* 0x0022a4000806017f */
[----:B--2---:R-:W-:Y:S05]  /*20320*/  @!P3 NANOSLEEP.SYNCS 0x989680 ;  /* 0x009896800000b95d */ /* 0x004fea0003900000 */
[----:B------:R-:W2:Y:S02]  /*20330*/  @!P3 SYNCS.PHASECHK.TRANS64 P3, [R5+URZ+0x16830], R12 ;  /* 0x0168300c0500b5a7 */ /* 0x000ea4000806007f */
[----:B--2---:R-:W-:Y:S05]  /*20340*/  @!P3 BRA `(.L_x_1476) ;  /* 0xfffffffc00f0b947 */ /* 0x004fea000383ffff */
[----:B------:R-:W-:Y:S05]  /*20350*/  BRA `(.L_x_1475) ;  /* 0xffffff0400207947 */ /* 0x000fea000383ffff */
.L_x_1480:
[----:B-1----:R1:W2:Y:S02]  /*20360*/  SYNCS.PHASECHK.TRANS64.TRYWAIT P2, [R10+URZ+0x16850], R5 ;  /* 0x016850050a0075a7 */ /* 0x0022a4000804017f */
[----:B--2---:R-:W-:Y:S05]  /*20370*/  @!P2 NANOSLEEP.SYNCS 0x989680 ;  /* 0x009896800000a95d */ /* 0x004fea0003900000 */
[----:B------:R-:W2:Y:S02]  /*20380*/  @!P2 SYNCS.PHASECHK.TRANS64 P2, [R10+URZ+0x16850], R5 ;  /* 0x016850050a00a5a7 */ /* 0x000ea4000804007f */
[----:B--2---:R-:W-:Y:S05]  /*20390*/  @!P2 BRA `(.L_x_1480) ;  /* 0xfffffffc00f0a947 */ /* 0x004fea000383ffff */
[----:B------:R-:W-:Y:S05]  /*203a0*/  BRA `(.L_x_1477) ;  /* 0xffffff0400e07947 */ /* 0x000fea000383ffff */
.L_x_1487:
[----:B-1----:R1:W2:Y:S02]  /*203b0*/  SYNCS.PHASECHK.TRANS64.TRYWAIT P3, [R5+URZ+0x16830], R12 ;  /* 0x0168300c050075a7 */ /* 0x0022a4000806017f */
[----:B--2---:R-:W-:Y:S05]  /*203c0*/  @!P3 NANOSLEEP.SYNCS 0x989680 ;  /* 0x009896800000b95d */ /* 0x004fea0003900000 */
[----:B------:R-:W2:Y:S02]  /*203d0*/  @!P3 SYNCS.PHASECHK.TRANS64 P3, [R5+URZ+0x16830], R12 ;  /* 0x0168300c0500b5a7 */ /* 0x000ea4000806007f */
[----:B--2---:R-:W-:Y:S05]  /*203e0*/  @!P3 BRA `(.L_x_1487) ;  /* 0xfffffffc00f0b947 */ /* 0x004fea000383ffff */
[----:B------:R-:W-:Y:S05]  /*203f0*/  BRA `(.L_x_1486) ;  /* 0xffffff2800e87947 */ /* 0x000fea000383ffff */
.L_x_1491:
[----:B-1----:R1:W2:Y:S02]  /*20400*/  SYNCS.PHASECHK.TRANS64.TRYWAIT P2, [R10+URZ+0x16850], R5 ;  /* 0x016850050a0075a7 */ /* 0x0022a4000804017f */
[----:B--2---:R-:W-:Y:S05]  /*20410*/  @!P2 NANOSLEEP.SYNCS 0x989680 ;  /* 0x009896800000a95d */ /* 0x004fea0003900000 */
[----:B------:R-:W2:Y:S02]  /*20420*/  @!P2 SYNCS.PHASECHK.TRANS64 P2, [R10+URZ+0x16850], R5 ;  /* 0x016850050a00a5a7 */ /* 0x000ea4000804007f */
[----:B--2---:R-:W-:Y:S05]  /*20430*/  @!P2 BRA `(.L_x_1491) ;  /* 0xfffffffc00f0a947 */ /* 0x004fea000383ffff */
[----:B------:R-:W-:Y:S05]  /*20440*/  BRA `(.L_x_1488) ;  /* 0xffffff2c00a87947 */ /* 0x000fea000383ffff */
.L_x_1504:
[----:B-1----:R1:W2:Y:S02]  /*20450*/  SYNCS.PHASECHK.TRANS64.TRYWAIT P0, [R11+URZ+0x16850], R0 ;  /* 0x016850000b0075a7 */ /* 0x0022a4000800017f */
[----:B--2---:R-:W-:Y:S05]  /*20460*/  @!P0 NANOSLEEP.SYNCS 0x989680 ;  /* 0x009896800000895d */ /* 0x004fea0003900000 */
[----:B------:R-:W2:Y:S02]  /*20470*/  @!P0 SYNCS.PHASECHK.TRANS64 P0, [R11+URZ+0x16850], R0 ;  /* 0x016850000b0085a7 */ /* 0x000ea4000800007f */
[----:B--2---:R-:W-:Y:S05]  /*20480*/  @!P0 BRA `(.L_x_1504) ;  /* 0xfffffffc00f08947 */ /* 0x004fea000383ffff */
[----:B------:R-:W-:Y:S05]  /*20490*/  BRA `(.L_x_1503) ;  /* 0xffffff60008c7947 */ /* 0x000fea000383ffff */
.L_x_1512:
[----:B------:R-:W-:Y:S02]  /*204a0*/  IMAD.MOV.U32 R13, RZ, RZ, R20 ;  /* 0x000000ffff0d7224 */ /* 0x000fe400078e0014 */
[----:B------:R-:W-:Y:S02]  /*204b0*/  IMAD.MOV.U32 R12, RZ, RZ, RZ ;  /* 0x000000ffff0c7224 */ /* 0x000fe400078e00ff */
[----:B------:R-:W-:Y:S02]  /*204c0*/  IMAD.MOV.U32 R11, RZ, RZ, 0x181f ;  /* 0x0000181fff0b7424 */ /* 0x000fe400078e00ff */
[----:B------:R-:W-:Y:S02]  /*204d0*/  IMAD.MOV.U32 R15, RZ, RZ, -0x1 ;  /* 0xffffffffff0f7424 */ /* 0x000fe400078e00ff */
[----:B------:R-:W-:Y:S02]  /*204e0*/  IMAD R21, R8, R27, RZ ;  /* 0x0000001b08157224 */ /* 0x000fe400078e02ff */
[----:B------:R-:W-:-:S07]  /*204f0*/  IMAD.IADD R24, R30, 0x1, R26 ;  /* 0x000000011e187824 */ /* 0x000fce00078e021a */
[----:B-1----:R-:W-:Y:S05]  /*20500*/  WARPSYNC.COLLECTIVE R15, `(.L_x_1703) ;  /* 0x000000000f087348 */ /* 0x002fea0003c00000 */
[----:B------:R0:W2:Y:S02]  /*20510*/  SHFL.IDX P6, R14, R13, R12, R11 ;  /* 0x0000000c0d0e7389 */ /* 0x0000a400000c000b */
[----:B012---:R-:W-:Y:S01]  /*20520*/  ENDCOLLECTIVE ;  /* 0x000000000000791b */ /* 0x007fe20003800000 */
.L_x_1703:
[C---:B------:R-:W-:Y:S01]  /*20530*/  VIADD R8, R24.reuse, 0x30 ;  /* 0x0000003018087836 */ /* 0x040fe20000000000 */
[----:B------:R-:W-:-:S04]  /*20540*/  ISETP.GE.OR P3, PT, R24, R21, P0 ;  /* 0x000000151800720c */ /* 0x000fc80000766670 */
[----:B------:R-:W-:Y:S01]  /*20550*/  ISETP.GE.OR P4, PT, R8, R21, P0 ;  /* 0x000000150800720c */ /* 0x000fe20000786670 */
[----:B------:R-:W-:Y:S02]  /*20560*/  VIADD R8, R24, 0x60 ;  /* 0x0000006018087836 */ /* 0x000fe40000000000 */
[----:B------:R-:W-:-:S03]  /*20570*/  IMAD.MOV.U32 R13, RZ, RZ, R7 ;  /* 0x000000ffff0d7224 */ /* 0x000fc600078e0007 */
[----:B------:R-:W-:Y:S01]  /*20580*/  ISETP.GE.OR P2, PT, R8, R21, P0 ;  /* 0x000000150800720c */ /* 0x000fe20000746670 */
[----:B------:R-:W-:-:S12]  /*20590*/  IMAD.MOV.U32 R0, RZ, RZ, R14 ;  /* 0x000000ffff007224 */ /* 0x000fd800078e000e */
[----:B------:R-:W-:Y:S05]  /*205a0*/  WARPSYNC.COLLECTIVE R15, `(.L_x_1704) ;  /* 0x000000000f087348 */ /* 0x000fea0003c00000 */
[----:B------:R0:W1:Y:S02]  /*205b0*/  SHFL.IDX P6, R14, R13, R12, R11 ;  /* 0x0000000c0d0e7389 */ /* 0x00006400000c000b */
[----:B01----:R-:W-:Y:S01]  /*205c0*/  ENDCOLLECTIVE ;  /* 0x000000000000791b */ /* 0x003fe20003800000 */
.L_x_1704:
[----:B------:R-:W-:Y:S01]  /*205d0*/  IMAD.MOV.U32 R13, RZ, RZ, R20 ;  /* 0x000000ffff0d7224 */ /* 0x000fe200078e0014 */
[----:B------:R-:W-:Y:S01]  /*205e0*/  MOV R12, 0x1 ;  /* 0x00000001000c7802 */ /* 0x000fe20000000f00 */
[----:B------:R-:W-:-:S07]  /*205f0*/  IMAD.MOV.U32 R3, RZ, RZ, R14 ;  /* 0x000000ffff037224 */ /* 0x000fce00078e000e */
[----:B------:R-:W-:Y:S05]  /*20600*/  WARPSYNC.COLLECTIVE R15, `(.L_x_1705) ;  /* 0x000000000f087348 */ /* 0x000fea0003c00000 */
[----:B------:R0:W1:Y:S02]  /*20610*/  SHFL.IDX P6, R14, R13, R12, R11 ;  /* 0x0000000c0d0e7389 */ /* 0x00006400000c000b */
[----:B01----:R-:W-:Y:S01]  /*20620*/  ENDCOLLECTIVE ;  /* 0x000000000000791b */ /* 0x003fe20003800000 */
.L_x_1705:
[----:B------:R-:W-:-:S04]  /*20630*/  @!P3 LEA R10, P5, R29, R3, 0x1 ;  /* 0x000000031d0ab211 */ /* 0x000fc800078a08ff */
[----:B------:R-:W-:Y:S01]  /*20640*/  @!P3 LEA.HI.X R3, R29, R0, R28, 0x1, P5 ;  /* 0x000000001d03b211 */ /* 0x000fe200028f0c1c */
[----:B------:R-:W-:Y:S02]  /*20650*/  IMAD.MOV.U32 R13, RZ, RZ, R7 ;  /* 0x000000ffff0d7224 */ /* 0x000fe400078e0007 */
[----:B------:R-:W-:-:S07]  /*20660*/  IMAD.MOV.U32 R4, RZ, RZ, R14 ;  /* 0x000000ffff047224 */ /* 0x000fce00078e000e */
[----:B------:R-:W-:Y:S05]  /*20670*/  WARPSYNC.COLLECTIVE R15, `(.L_x_1706) ;  /* 0x000000000f087348 */ /* 0x000fea0003c00000 */
[----:B------:R0:W1:Y:S02]  /*20680*/  SHFL.IDX P6, R14, R13, R12, R11 ;  /* 0x0000000c0d0e7389 */ /* 0x00006400000c000b */
[----:B01----:R-:W-:Y:S01]  /*20690*/  ENDCOLLECTIVE ;  /* 0x000000000000791b */ /* 0x003fe20003800000 */
.L_x_1706:
[----:B------:R-:W-:Y:S02]  /*206a0*/  IMAD.MOV.U32 R13, RZ, RZ, R20 ;  /* 0x000000ffff0d7224 */ /* 0x000fe400078e0014 */
[----:B------:R-:W-:Y:S02]  /*206b0*/  IMAD.MOV.U32 R12, RZ, RZ, 0x2 ;  /* 0x00000002ff0c7424 */ /* 0x000fe400078e00ff */
[----:B------:R-:W-:-:S07]  /*206c0*/  IMAD.MOV.U32 R5, RZ, RZ, R14 ;  /* 0x000000ffff057224 */ /* 0x000fce00078e000e */
[----:B------:R-:W-:Y:S05]  /*206d0*/  WARPSYNC.COLLECTIVE R15, `(.L_x_1707) ;  /* 0x000000000f087348 */ /* 0x000fea0003c00000 */
[----:B------:R0:W1:Y:S02]  /*206e0*/  SHFL.IDX P6, R14, R13, R12, R11 ;  /* 0x0000000c0d0e7389 */ /* 0x00006400000c000b */
[----:B01----:R-:W-:Y:S01]  /*206f0*/  ENDCOLLECTIVE ;  /* 0x000000000000791b */ /* 0x003fe20003800000 */
.L_x_1707:
[----:B------:R-:W-:-:S04]  /*20700*/  @!P4 LEA R8, P1, R29, R5, 0x1 ;  /* 0x000000051d08c211 */ /* 0x000fc800078208ff */
[----:B------:R-:W-:Y:S01]  /*20710*/  @!P4 LEA.HI.X R9, R29, R4, R28, 0x1, P1 ;  /* 0x000000041d09c211 */ /* 0x000fe200008f0c1c */
[----:B------:R-:W-:Y:S02]  /*20720*/  IMAD.MOV.U32 R13, RZ, RZ, R7 ;  /* 0x000000ffff0d7224 */ /* 0x000fe400078e0007 */
[----:B------:R-:W-:-:S07]  /*20730*/  IMAD.MOV.U32 R6, RZ, RZ, R14 ;  /* 0x000000ffff067224 */ /* 0x000fce00078e000e */
[----:B------:R-:W-:Y:S05]  /*20740*/  WARPSYNC.COLLECTIVE R15, `(.L_x_1708) ;  /* 0x000000000f087348 */ /* 0x000fea0003c00000 */
[----:B------:R0:W1:Y:S02]  /*20750*/  SHFL.IDX P6, R14, R13, R12, R11 ;  /* 0x0000000c0d0e7389 */ /* 0x00006400000c000b */
[----:B01----:R-:W-:Y:S01]  /*20760*/  ENDCOLLECTIVE ;  /* 0x000000000000791b */ /* 0x003fe20003800000 */
.L_x_1708:
        /* <DEDUP_REMOVED lines=12> */
.L_x_1709:
[----:B------:R0:W-:Y:S01]  /*20830*/  @!P2 ST.E.128 desc[UR38][R4.64], RZ ;  /* 0x000000ff0400a985 */ /* 0x0001e2000c101d26 */
[----:B------:R-:W-:Y:S02]  /*20840*/  IMAD.MOV.U32 R13, RZ, RZ, R7 ;  /* 0x000000ffff0d7224 */ /* 0x000fe400078e0007 */
[----:B------:R-:W-:-:S07]  /*20850*/  IMAD.MOV.U32 R0, RZ, RZ, R14 ;  /* 0x000000ffff007224 */ /* 0x000fce00078e000e */
[----:B0-----:R-:W-:Y:S05]  /*20860*/  WARPSYNC.COLLECTIVE R15, `(.L_x_1710) ;  /* 0x000000000f087348 */ /* 0x001fea0003c00000 */
[----:B------:R1:W2:Y:S02]  /*20870*/  SHFL.IDX P6, R14, R13, R12, R11 ;  /* 0x0000000c0d0e7389 */ /* 0x0002a400000c000b */
[----:B012---:R-:W-:Y:S01]  /*20880*/  ENDCOLLECTIVE ;  /* 0x000000000000791b */ /* 0x007fe20003800000 */
.L_x_1710:
[----:B------:R-:W-:Y:S05]  /*20890*/  BRA `(.L_x_1711) ;  /* 0xffffff7c00e87947 */ /* 0x000fea000383ffff */
.L_x_1537:
[----:B------:R-:W1:Y:S01]  /*208a0*/  S2R R5, SR_TID.X ;  /* 0x0000000000057919 */ /* 0x000e620000002100 */
[----:B------:R-:W-:Y:S01]  /*208b0*/  BSSY B1, `(.L_x_1712) ;  /* 0x000000a000017945 */ /* 0x000fe20003800000 */
[----:B0-----:R-:W-:Y:S02]  /*208c0*/  IMAD.MOV.U32 R12, RZ, RZ, RZ ;  /* 0x000000ffff0c7224 */ /* 0x001fe400078e00ff */
[----:B------:R-:W-:Y:S02]  /*208d0*/  IMAD.MOV.U32 R11, RZ, RZ, 0x1f ;  /* 0x0000001fff0b7424 */ /* 0x000fe400078e00ff */
[----:B------:R-:W-:Y:S01]  /*208e0*/  IMAD.MOV.U32 R15, RZ, RZ, -0x1 ;  /* 0xffffffffff0f7424 */ /* 0x000fe200078e00ff */
[----:B-1----:R-:W-:-:S04]  /*208f0*/  SHF.R.U32.HI R5, RZ, 0x5, R5 ;  /* 0x00000005ff057819 */ /* 0x002fc80000011605 */
[----:B------:R-:W-:-:S05]  /*20900*/  LOP3.LUT R5, R5, 0x3, RZ, 0xc0, !PT ;  /* 0x0000000305057812 */ /* 0x000fca00078ec0ff */
[----:B------:R-:W-:-:S07]  /*20910*/  IMAD.MOV.U32 R13, RZ, RZ, R5 ;  /* 0x000000ffff0d7224 */ /* 0x000fce00078e0005 */
[----:B------:R-:W-:Y:S05]  /*20920*/  WARPSYNC.COLLECTIVE R15, `(.L_x_1713) ;  /* 0x000000000f087348 */ /* 0x000fea0003c00000 */
[----:B------:R0:W1:Y:S02]  /*20930*/  SHFL.IDX P6, R14, R13, R12, R11 ;  /* 0x0000000c0d0e7389 */ /* 0x00006400000c000b */
[----:B01----:R-:W-:Y:S01]  /*20940*/  ENDCOLLECTIVE ;  /* 0x000000000000791b */ /* 0x003fe20003800000 */
.L_x_1713:
[----:B------:R-:W-:Y:S05]  /*20950*/  BSYNC B1 ;  /* 0x0000000000017941 */ /* 0x000fea0003800000 */
.L_x_1712:
[----:B------:R-:W-:Y:S05]  /*20960*/  BRA `(.L_x_1714) ;  /* 0xffffff9400cc7947 */ /* 0x000fea000383ffff */
.L_x_1539:
[----:B------:R-:W-:Y:S01]  /*20970*/  BSSY B1, `(.L_x_1715) ;  /* 0x0000006000017945 */ /* 0x000fe20003800000 */
[----:B------:R-:W-:-:S07]  /*20980*/  IMAD.MOV.U32 R15, RZ, RZ, -0x1 ;  /* 0xffffffffff0f7424 */ /* 0x000fce00078e00ff */
[----:B01----:R-:W-:Y:S05]  /*20990*/  WARPSYNC.COLLECTIVE R15, `(.L_x_1716) ;  /* 0x000000000f0c7348 */ /* 0x003fea0003c00000 */
[----:B------:R-:W-:Y:S02]  /*209a0*/  ELECT P6, UR62, PT ;  /* 0x00000000003e782f */ /* 0x000fe400038c0000 */
[----:B------:R-:W-:Y:S01]  /*209b0*/  MOV R14, UR62 ;  /* 0x0000003e000e7c02 */ /* 0x000fe20008000f00 */
[----:B01----:R-:W-:Y:S10]  /*209c0*/  ENDCOLLECTIVE ;  /* 0x000000000000791b */ /* 0x003ff40003800000 */
.L_x_1716:
[----:B------:R-:W-:Y:S05]  /*209d0*/  BSYNC B1 ;  /* 0x0000000000017941 */ /* 0x000fea0003800000 */
.L_x_1715:
[----:B------:R-:W-:Y:S05]  /*209e0*/  BRA `(.L_x_1538) ;  /* 0xffffff9400c47947 */ /* 0x000fea000383ffff */
.L_x_1541:
[----:B-1----:R1:W2:Y:S02]  /*209f0*/  SYNCS.PHASECHK.TRANS64.TRYWAIT P0, [R22+URZ+0x16820], R5 ;  /* 0x01682005160075a7 */ /* 0x0022a4000800017f */
[----:B--2---:R-:W-:Y:S05]  /*20a00*/  @!P0 NANOSLEEP.SYNCS 0x989680 ;  /* 0x009896800000895d */ /* 0x004fea0003900000 */
[----:B------:R-:W2:Y:S02]  /*20a10*/  @!P0 SYNCS.PHASECHK.TRANS64 P0, [R22+URZ+0x16820], R5 ;  /* 0x01682005160085a7 */ /* 0x000ea4000800007f */
[----:B--2---:R-:W-:Y:S05]  /*20a20*/  @!P0 BRA `(.L_x_1541) ;  /* 0xfffffffc00f08947 */ /* 0x004fea000383ffff */
[----:B------:R-:W-:Y:S05]  /*20a30*/  BRA `(.L_x_1717) ;  /* 0xffffff9400d47947 */ /* 0x000fea000383ffff */
.L_x_1545:
[----:B-1----:R1:W2:Y:S02]  /*20a40*/  SYNCS.PHASECHK.TRANS64.TRYWAIT P0, [R5+URZ+0x168a0], R6 ;  /* 0x0168a006050075a7 */ /* 0x0022a4000800017f */
[----:B--2---:R-:W-:Y:S05]  /*20a50*/  @!P0 NANOSLEEP.SYNCS 0x989680 ;  /* 0x009896800000895d */ /* 0x004fea0003900000 */
[----:B------:R-:W2:Y:S02]  /*20a60*/  @!P0 SYNCS.PHASECHK.TRANS64 P0, [R5+URZ+0x168a0], R6 ;  /* 0x0168a006050085a7 */ /* 0x000ea4000800007f */
[----:B--2---:R-:W-:Y:S05]  /*20a70*/  @!P0 BRA `(.L_x_1545) ;  /* 0xfffffffc00f08947 */ /* 0x004fea000383ffff */
[----:B------:R-:W-:Y:S05]  /*20a80*/  BRA `(.L_x_1718) ;  /* 0xffffff9400ec7947 */ /* 0x000fea000383ffff */
.L_x_1550:
[----:B0-----:R0:W2:Y:S02]  /*20a90*/  SYNCS.PHASECHK.TRANS64.TRYWAIT P0, [R5+URZ+0x168c0], R6 ;  /* 0x0168c006050075a7 */ /* 0x0010a4000800017f */
[----:B--2---:R-:W-:Y:S05]  /*20aa0*/  @!P0 NANOSLEEP.SYNCS 0x989680 ;  /* 0x009896800000895d */ /* 0x004fea0003900000 */
[----:B------:R-:W2:Y:S02]  /*20ab0*/  @!P0 SYNCS.PHASECHK.TRANS64 P0, [R5+URZ+0x168c0], R6 ;  /* 0x0168c006050085a7 */ /* 0x000ea4000800007f */
[----:B--2---:R-:W-:Y:S05]  /*20ac0*/  @!P0 BRA `(.L_x_1550) ;  /* 0xfffffffc00f08947 */ /* 0x004fea000383ffff */
[----:B------:R-:W-:Y:S05]  /*20ad0*/  BRA `(.L_x_1719) ;  /* 0xffffff98006c7947 */ /* 0x000fea000383ffff */
.L_x_1557:
[----:B-1----:R1:W2:Y:S02]  /*20ae0*/  SYNCS.PHASECHK.TRANS64.TRYWAIT P1, [R5+URZ+0x168a0], R6 ;  /* 0x0168a006050075a7 */ /* 0x0022a4000802017f */
[----:B--2---:R-:W-:Y:S05]  /*20af0*/  @!P1 NANOSLEEP.SYNCS 0x989680 ;  /* 0x009896800000995d */ /* 0x004fea0003900000 */
[----:B------:R-:W2:Y:S02]  /*20b00*/  @!P1 SYNCS.PHASECHK.TRANS64 P1, [R5+URZ+0x168a0], R6 ;  /* 0x0168a006050095a7 */ /* 0x000ea4000802007f */
[----:B--2---:R-:W-:Y:S05]  /*20b10*/  @!P1 BRA `(.L_x_1557) ;  /* 0xfffffffc00f09947 */ /* 0x004fea000383ffff */
[----:B------:R-:W-:Y:S05]  /*20b20*/  BRA `(.L_x_1720) ;  /* 0xffffff9c002c7947 */ /* 0x000fea000383ffff */
.L_x_1562:
[----:B0-----:R0:W2:Y:S02]  /*20b30*/  SYNCS.PHASECHK.TRANS64.TRYWAIT P1, [R5+URZ+0x168c0], R6 ;  /* 0x0168c006050075a7 */ /* 0x0010a4000802017f */
[----:B--2---:R-:W-:Y:S05]  /*20b40*/  @!P1 NANOSLEEP.SYNCS 0x989680 ;  /* 0x009896800000995d */ /* 0x004fea0003900000 */
[----:B------:R-:W2:Y:S02]  /*20b50*/  @!P1 SYNCS.PHASECHK.TRANS64 P1, [R5+URZ+0x168c0], R6 ;  /* 0x0168c006050095a7 */ /* 0x000ea4000802007f */
[----:B--2---:R-:W-:Y:S05]  /*20b60*/  @!P1 BRA `(.L_x_1562) ;  /* 0xfffffffc00f09947 */ /* 0x004fea000383ffff */
[----:B------:R-:W-:Y:S05]  /*20b70*/  BRA `(.L_x_1721) ;  /* 0xffffff9c00a47947 */ /* 0x000fea000383ffff */
.L_x_1583:
[----:B------:R-:W2:Y:S01]  /*20b80*/  S2R R20, SR_TID.X ;  /* 0x0000000000147919 */ /* 0x000ea20000002100 */
[----:B------:R-:W-:Y:S01]  /*20b90*/  BSSY B0, `(.L_x_1722) ;  /* 0x000000a000007945 */ /* 0x000fe20003800000 */
[----:B0-----:R-:W-:Y:S01]  /*20ba0*/  MOV R12, RZ ;  /* 0x000000ff000c7202 */ /* 0x001fe20000000f00 */
[----:B------:R-:W-:Y:S02]  /*20bb0*/  IMAD.MOV.U32 R11, RZ, RZ, 0x1f ;  /* 0x0000001fff0b7424 */ /* 0x000fe400078e00ff */
[----:B------:R-:W-:Y:S01]  /*20bc0*/  IMAD.MOV.U32 R15, RZ, RZ, -0x1 ;  /* 0xffffffffff0f7424 */ /* 0x000fe200078e00ff */
[----:B--2---:R-:W-:-:S04]  /*20bd0*/  SHF.R.U32.HI R20, RZ, 0x5, R20 ;  /* 0x00000005ff147819 */ /* 0x004fc80000011614 */
[----:B------:R-:W-:-:S05]  /*20be0*/  LOP3.LUT R20, R20, 0x3, RZ, 0xc0, !PT ;  /* 0x0000000314147812 */ /* 0x000fca00078ec0ff */
[----:B------:R-:W-:-:S07]  /*20bf0*/  IMAD.MOV.U32 R13, RZ, RZ, R20 ;  /* 0x000000ffff0d7224 */ /* 0x000fce00078e0014 */
[----:B-1----:R-:W-:Y:S05]  /*20c00*/  WARPSYNC.COLLECTIVE R15, `(.L_x_1723) ;  /* 0x000000000f087348 */ /* 0x002fea0003c00000 */
[----:B------:R0:W2:Y:S02]  /*20c10*/  SHFL.IDX P6, R14, R13, R12, R11 ;  /* 0x0000000c0d0e7389 */ /* 0x0000a400000c000b */
[----:B012---:R-:W-:Y:S01]  /*20c20*/  ENDCOLLECTIVE ;  /* 0x000000000000791b */ /* 0x007fe20003800000 */
.L_x_1723:
[----:B------:R-:W-:Y:S05]  /*20c30*/  BSYNC B0 ;  /* 0x0000000000007941 */ /* 0x000fea0003800000 */
.L_x_1722:
[----:B------:R-:W-:Y:S05]  /*20c40*/  BRA `(.L_x_1724) ;  /* 0xffffffa800b47947 */ /* 0x000fea000383ffff */
.L_x_1585:
[----:B------:R-:W-:Y:S01]  /*20c50*/  BSSY B0, `(.L_x_1725) ;  /* 0x0000006000007945 */ /* 0x000fe20003800000 */
[----:B------:R-:W-:-:S07]  /*20c60*/  IMAD.MOV.U32 R15, RZ, RZ, -0x1 ;  /* 0xffffffffff0f7424 */ /* 0x000fce00078e00ff */
[----:B012---:R-:W-:Y:S05]  /*20c70*/  WARPSYNC.COLLECTIVE R15, `(.L_x_1726) ;  /* 0x000000000f0c7348 */ /* 0x007fea0003c00000 */
[----:B------:R-:W-:Y:S02]  /*20c80*/  ELECT P6, UR62, PT ;  /* 0x00000000003e782f */ /* 0x000fe400038c0000 */
[----:B------:R-:W-:Y:S01]  /*20c90*/  MOV R14, UR62 ;  /* 0x0000003e000e7c02 */ /* 0x000fe20008000f00 */
[----:B012---:R-:W-:Y:S10]  /*20ca0*/  ENDCOLLECTIVE ;  /* 0x000000000000791b */ /* 0x007ff40003800000 */
.L_x_1726:
[----:B------:R-:W-:Y:S05]  /*20cb0*/  BSYNC B0 ;  /* 0x0000000000007941 */ /* 0x000fea0003800000 */
.L_x_1725:
[----:B------:R-:W-:Y:S05]  /*20cc0*/  BRA `(.L_x_1727) ;  /* 0xffffffa800bc7947 */ /* 0x000fea000383ffff */
.L_x_1587:
[----:B--2---:R2:W3:Y:S02]  /*20cd0*/  SYNCS.PHASECHK.TRANS64.TRYWAIT P0, [R0+URZ+0x16840], R3 ;  /* 0x01684003000075a7 */ /* 0x0044e4000800017f */
[----:B---3--:R-:W-:Y:S05]  /*20ce0*/  @!P0 NANOSLEEP.SYNCS 0x989680 ;  /* 0x009896800000895d */ /* 0x008fea0003900000 */
[----:B------:R-:W3:Y:S02]  /*20cf0*/  @!P0 SYNCS.PHASECHK.TRANS64 P0, [R0+URZ+0x16840], R3 ;  /* 0x01684003000085a7 */ /* 0x000ee4000800007f */
[----:B---3--:R-:W-:Y:S05]  /*20d00*/  @!P0 BRA `(.L_x_1587) ;  /* 0xfffffffc00f08947 */ /* 0x008fea000383ffff */
[----:B------:R-:W-:Y:S05]  /*20d10*/  BRA `(.L_x_1728) ;  /* 0xffffffac000c7947 */ /* 0x000fea000383ffff */
.L_x_1591:
[----:B------:R-:W2:Y:S01]  /*20d20*/  LDL.LU R11, [R1+0x1c] ;  /* 0x00001c00010b7983 */ /* 0x000ea20000300800 */
[----:B------:R-:W-:Y:S01]  /*20d30*/  IMAD.MOV.U32 R5, RZ, RZ, R12 ;  /* 0x000000ffff057224 */ /* 0x000fe200078e000c */
[----:B------:R-:W-:Y:S01]  /*20d40*/  LOP3.LUT R10, R10, 0x7f, RZ, 0xc0, !PT ;  /* 0x0000007f0a0a7812 */ /* 0x000fe200078ec0ff */
[----:B------:R-:W-:Y:S02]  /*20d50*/  IMAD.MOV.U32 R13, RZ, RZ, R4 ;  /* 0x000000ffff0d7224 */ /* 0x000fe400078e0004 */
[----:B------:R-:W-:Y:S01]  /*20d60*/  IMAD.MOV.U32 R12, RZ, RZ, RZ ;  /* 0x000000ffff0c7224 */ /* 0x000fe200078e00ff */
[----:B------:R-:W-:Y:S01]  /*20d70*/  SHF.R.U32.HI R10, RZ, 0x3, R10 ;  /* 0x00000003ff0a7819 */ /* 0x000fe2000001160a */
[----:B------:R-:W-:-:S03]  /*20d80*/  IMAD.MOV.U32 R15, RZ, RZ, -0x1 ;  /* 0xffffffffff0f7424 */ /* 0x000fc600078e00ff */
[----:B------:R-:W-:-:S05]  /*20d90*/  IADD3 R5, R10, R5, RZ ;  /* 0x000000050a057210 */ /* 0x000fca0007ffe0ff */
[----:B------:R-:W-:Y:S02]  /*20da0*/  VIADD R10, R5, 0x10 ;  /* 0x00000010050a7836 */ /* 0x000fe40000000000 */
[----:B--2---:R-:W-:Y:S02]  /*20db0*/  IMAD R3, R11, R9, RZ ;  /* 0x000000090b037224 */ /* 0x004fe400078e02ff */
[----:B------:R-:W-:-:S03]  /*20dc0*/  IMAD.MOV.U32 R11, RZ, RZ, 0x181f ;  /* 0x0000181fff0b7424 */ /* 0x000fc600078e00ff */
[----:B------:R-:W-:-:S13]  /*20dd0*/  ISETP.GE.AND P1, PT, R5, R3, PT ;  /* 0x000000030500720c */ /* 0x000fda0003f26270 */
[----:B-----5:R-:W-:Y:S05]  /*20de0*/  WARPSYNC.COLLECTIVE R15, `(.L_x_1729) ;  /* 0x000000000f087348 */ /* 0x020fea0003c00000 */
[----:B------:R0:W1:Y:S02]  /*20df0*/  SHFL.IDX P6, R14, R13, R12, R11 ;  /* 0x0000000c0d0e7389 */ /* 0x00006400000c000b */
[----:B01---5:R-:W-:Y:S01]  /*20e00*/  ENDCOLLECTIVE ;  /* 0x000000000000791b */ /* 0x023fe20003800000 */
.L_x_1729:
[----:B------:R-:W-:Y:S02]  /*20e10*/  IMAD.MOV.U32 R13, RZ, RZ, R0 ;  /* 0x000000ffff0d7224 */ /* 0x000fe400078e0000 */
[----:B------:R-:W-:-:S07]  /*20e20*/  IMAD.MOV.U32 R7, RZ, RZ, R14 ;  /* 0x000000ffff077224 */ /* 0x000fce00078e000e */
[----:B------:R-:W-:Y:S05]  /*20e30*/  WARPSYNC.COLLECTIVE R15, `(.L_x_1730) ;  /* 0x000000000f087348 */ /* 0x000fea0003c00000 */
[----:B------:R0:W1:Y:S02]  /*20e40*/  SHFL.IDX P6, R14, R13, R12, R11 ;  /* 0x0000000c0d0e7389 */ /* 0x00006400000c000b */
[----:B01----:R-:W-:Y:S01]  /*20e50*/  ENDCOLLECTIVE ;  /* 0x000000000000791b */ /* 0x003fe20003800000 */
.L_x_1730:
[----:B------:R-:W-:Y:S02]  /*20e60*/  IMAD.MOV.U32 R13, RZ, RZ, R4 ;  /* 0x000000ffff0d7224 */ /* 0x000fe400078e0004 */
[----:B------:R-:W-:Y:S02]  /*20e70*/  IMAD.MOV.U32 R12, RZ, RZ, 0x1 ;  /* 0x00000001ff0c7424 */ /* 0x000fe400078e00ff */
[----:B------:R-:W-:-:S07]  /*20e80*/  IMAD.MOV.U32 R8, RZ, RZ, R14 ;  /* 0x000000ffff087224 */ /* 0x000fce00078e000e */
[----:B------:R-:W-:Y:S05]  /*20e90*/  WARPSYNC.COLLECTIVE R15, `(.L_x_1731) ;  /* 0x000000000f087348 */ /* 0x000fea0003c00000 */
[----:B------:R0:W1:Y:S02]  /*20ea0*/  SHFL.IDX P6, R14, R13, R12, R11 ;  /* 0x0000000c0d0e7389 */ /* 0x00006400000c000b */
[----:B01----:R-:W-:Y:S01]  /*20eb0*/  ENDCOLLECTIVE ;  /* 0x000000000000791b */ /* 0x003fe20003800000 */
.L_x_1731:
        /* <DEDUP_REMOVED lines=13> */
.L_x_1732:
[----:B------:R-:W-:Y:S01]  /*20f90*/  MOV R13, R4 ;  /* 0x00000004000d7202 */ /* 0x000fe20000000f00 */
[----:B------:R-:W-:Y:S02]  /*20fa0*/  IMAD.MOV.U32 R12, RZ, RZ, 0x2 ;  /* 0x00000002ff0c7424 */ /* 0x000fe400078e00ff */
[----:B------:R-:W-:-:S07]  /*20fb0*/  IMAD.MOV.U32 R8, RZ, RZ, R14 ;  /* 0x000000ffff087224 */ /* 0x000fce00078e000e */
[----:B------:R-:W-:Y:S05]  /*20fc0*/  WARPSYNC.COLLECTIVE R15, `(.L_x_1733) ;  /* 0x000000000f087348 */ /* 0x000fea0003c00000 */
[----:B------:R0:W1:Y:S02]  /*20fd0*/  SHFL.IDX P6, R14, R13, R12, R11 ;  /* 0x0000000c0d0e7389 */ /* 0x00006400000c000b */
[----:B01----:R-:W-:Y:S01]  /*20fe0*/  ENDCOLLECTIVE ;  /* 0x000000000000791b */ /* 0x003fe20003800000 */
.L_x_1733:
        /* <DEDUP_REMOVED lines=14> */
.L_x_1734:
[----:B------:R-:W-:Y:S02]  /*210d0*/  IMAD.MOV.U32 R13, RZ, RZ, R4 ;  /* 0x000000ffff0d7224 */ /* 0x000fe400078e0004 */
[----:B------:R-:W-:Y:S02]  /*210e0*/  IMAD.MOV.U32 R12, RZ, RZ, 0x3 ;  /* 0x00000003ff0c7424 */ /* 0x000fe400078e00ff */
[----:B------:R-:W-:-:S07]  /*210f0*/  IMAD.MOV.U32 R8, RZ, RZ, R14 ;  /* 0x000000ffff087224 */ /* 0x000fce00078e000e */
[----:B------:R-:W-:Y:S05]  /*21100*/  WARPSYNC.COLLECTIVE R15, `(.L_x_1735) ;  /* 0x000000000f087348 */ /* 0x000fea0003c00000 */
[----:B------:R0:W1:Y:S02]  /*21110*/  SHFL.IDX P6, R14, R13, R12, R11 ;  /* 0x0000000c0d0e7389 */ /* 0x00006400000c000b */
[----:B01----:R-:W-:Y:S01]  /*21120*/  ENDCOLLECTIVE ;  /* 0x000000000000791b */ /* 0x003fe20003800000 */
.L_x_1735:
        /* <DEDUP_REMOVED lines=14> */
.L_x_1736:
[----:B------:R-:W-:Y:S02]  /*21210*/  IMAD.MOV.U32 R13, RZ, RZ, R4 ;  /* 0x000000ffff0d7224 */ /* 0x000fe400078e0004 */
[----:B------:R-:W-:Y:S01]  /*21220*/  IMAD.MOV.U32 R12, RZ, RZ, 0x4 ;  /* 0x00000004ff0c7424 */ /* 0x000fe200078e00ff */
[----:B------:R-:W-:-:S07]  /*21230*/  MOV R8, R14 ;  /* 0x0000000e00087202 */ /* 0x000fce0000000f00 */
[----:B------:R-:W-:Y:S05]  /*21240*/  WARPSYNC.COLLECTIVE R15, `(.L_x_1737) ;  /* 0x000000000f087348 */ /* 0x000fea0003c00000 */
[----:B------:R0:W1:Y:S02]  /*21250*/  SHFL.IDX P6, R14, R13, R12, R11 ;  /* 0x0000000c0d0e7389 */ /* 0x00006400000c000b */
[----:B01----:R-:W-:Y:S01]  /*21260*/  ENDCOLLECTIVE ;  /* 0x000000000000791b */ /* 0x003fe20003800000 */
.L_x_1737:
        /* <DEDUP_REMOVED lines=14> */
.L_x_1738:
[----:B------:R-:W-:Y:S01]  /*21350*/  MOV R13, R4 ;  /* 0x00000004000d7202 */ /* 0x000fe20000000f00 */
[----:B------:R-:W-:Y:S02]  /*21360*/  IMAD.MOV.U32 R12, RZ, RZ, 0x5 ;  /* 0x00000005ff0c7424 */ /* 0x000fe400078e00ff */
[----:B------:R-:W-:-:S07]  /*21370*/  IMAD.MOV.U32 R8, RZ, RZ, R14 ;  /* 0x000000ffff087224 */ /* 0x000fce00078e000e */
[----:B------:R-:W-:Y:S05]  /*21380*/  WARPSYNC.COLLECTIVE R15, `(.L_x_1739) ;  /* 0x000000000f087348 */ /* 0x000fea0003c00000 */
[----:B------:R0:W1:Y:S02]  /*21390*/  SHFL.IDX P6, R14, R13, R12, R11 ;  /* 0x0000000c0d0e7389 */ /* 0x00006400000c000b */
[----:B01----:R-:W-:Y:S01]  /*213a0*/  ENDCOLLECTIVE ;  /* 0x000000000000791b */ /* 0x003fe20003800000 */
.L_x_1739:
        /* <DEDUP_REMOVED lines=14> */
.L_x_1740:
[----:B------:R-:W-:Y:S02]  /*21490*/  IMAD.MOV.U32 R13, RZ, RZ, R4 ;  /* 0x000000ffff0d7224 */ /* 0x000fe400078e0004 */
[----:B------:R-:W-:Y:S02]  /*214a0*/  IMAD.MOV.U32 R12, RZ, RZ, 0x6 ;  /* 0x00000006ff0c7424 */ /* 0x000fe400078e00ff */
[----:B------:R-:W-:-:S07]  /*214b0*/  IMAD.MOV.U32 R8, RZ, RZ, R14 ;  /* 0x000000ffff087224 */ /* 0x000fce00078e000e */
[----:B------:R-:W-:Y:S05]  /*214c0*/  WARPSYNC.COLLECTIVE R15, `(.L_x_1741) ;  /* 0x000000000f087348 */ /* 0x000fea0003c00000 */
[----:B------:R0:W1:Y:S02]  /*214d0*/  SHFL.IDX P6, R14, R13, R12, R11 ;  /* 0x0000000c0d0e7389 */ /* 0x00006400000c000b */
[----:B01----:R-:W-:Y:S01]  /*214e0*/  ENDCOLLECTIVE ;  /* 0x000000000000791b */ /* 0x003fe20003800000 */
.L_x_1741:
        /* <DEDUP_REMOVED lines=14> */
.L_x_1742:
[----:B------:R-:W-:Y:S02]  /*215d0*/  IMAD.MOV.U32 R13, RZ, RZ, R4 ;  /* 0x000000ffff0d7224 */ /* 0x000fe400078e0004 */
[----:B------:R-:W-:Y:S01]  /*215e0*/  IMAD.MOV.U32 R12, RZ, RZ, 0x7 ;  /* 0x00000007ff0c7424 */ /* 0x000fe200078e00ff */
[----:B------:R-:W-:-:S07]  /*215f0*/  MOV R8, R14 ;  /* 0x0000000e00087202 */ /* 0x000fce0000000f00 */
[----:B------:R-:W-:Y:S05]  /*21600*/  WARPSYNC.COLLECTIVE R15, `(.L_x_1743) ;  /* 0x000000000f087348 */ /* 0x000fea0003c00000 */
[----:B------:R0:W1:Y:S02]  /*21610*/  SHFL.IDX P6, R14, R13, R12, R11 ;  /* 0x0000000c0d0e7389 */ /* 0x00006400000c000b */
[----:B01----:R-:W-:Y:S01]  /*21620*/  ENDCOLLECTIVE ;  /* 0x000000000000791b */ /* 0x003fe20003800000 */
.L_x_1743:
        /* <DEDUP_REMOVED lines=8> */
[----:B------:R-:W-:-:S05]  /*216b0*/  VIADD R0, R5, 0x70 ;  /* 0x0000007005007836 */ /* 0x000fca0000000000 */
[----:B------:R-:W-:Y:S01]  /*216c0*/  ISETP.GE.AND P1, PT, R0, R3, PT ;  /* 0x000000030000720c */ /* 0x000fe20003f26270 */
[----:B------:R-:W-:Y:S02]  /*216d0*/  VIADD R0, R5, 0x80 ;  /* 0x0000008005007836 */ /* 0x000fe40000000000 */
[----:B------:R-:W-:-:S10]  /*216e0*/  IMAD.MOV.U32 R4, RZ, RZ, R14 ;  /* 0x000000ffff047224 */ /* 0x000fd400078e000e */
[----:B0-----:R-:W-:Y:S05]  /*216f0*/  WARPSYNC.COLLECTIVE R15, `(.L_x_1744) ;  /* 0x000000000f087348 */ /* 0x001fea0003c00000 */
[----:B------:R1:W2:Y:S02]  /*21700*/  SHFL.IDX P6, R14, R13, R12, R11 ;  /* 0x0000000c0d0e7389 */ /* 0x0002a400000c000b */
[----:B012---:R-:W-:Y:S01]  /*21710*/  ENDCOLLECTIVE ;  /* 0x000000000000791b */ /* 0x007fe20003800000 */
.L_x_1744:
[----:B------:R-:W-:Y:S02]  /*21720*/  ISETP.GE.AND P2, PT, R0, R3, PT ;  /* 0x000000030000720c */ /* 0x000fe40003f46270 */
[----:B------:R-:W-:Y:S01]  /*21730*/  MOV R13, R6 ;  /* 0x00000006000d7202 */ /* 0x000fe20000000f00 */
[----:B------:R-:W-:Y:S02]  /*21740*/  IMAD.MOV.U32 R12, RZ, RZ, RZ ;  /* 0x000000ffff0c7224 */ /* 0x000fe400078e00ff */
[----:B------:R-:W-:-:S08]  /*21750*/  IMAD.MOV.U32 R8, RZ, RZ, R14 ;  /* 0x000000ffff087224 */ /* 0x000fd000078e000e */
[----:B------:R-:W-:Y:S05]  /*21760*/  WARPSYNC.COLLECTIVE R15, `(.L_x_1745) ;  /* 0x000000000f087348 */ /* 0x000fea0003c00000 */
[----:B------:R0:W1:Y:S02]  /*21770*/  SHFL.IDX P6, R14, R13, R12, R11 ;  /* 0x0000000c0d0e7389 */ /* 0x00006400000c000b */
[----:B01----:R-:W-:Y:S01]  /*21780*/  ENDCOLLECTIVE ;  /* 0x000000000000791b */ /* 0x003fe20003800000 */
.L_x_1745:
        /* <DEDUP_REMOVED lines=13> */
.L_x_1746:
[----:B------:R-:W-:Y:S02]  /*21860*/  IMAD.MOV.U32 R13, RZ, RZ, R6 ;  /* 0x000000ffff0d7224 */ /* 0x000fe400078e0006 */
[----:B------:R-:W-:Y:S02]  /*21870*/  IMAD.MOV.U32 R12, RZ, RZ, 0x1 ;  /* 0x00000001ff0c7424 */ /* 0x000fe400078e00ff */
[----:B------:R-:W-:-:S07]  /*21880*/  IMAD.MOV.U32 R7, RZ, RZ, R14 ;  /* 0x000000ffff077224 */ /* 0x000fce00078e000e */
[----:B------:R-:W-:Y:S05]  /*21890*/  WARPSYNC.COLLECTIVE R15, `(.L_x_1747) ;  /* 0x000000000f087348 */ /* 0x000fea0003c00000 */
[----:B------:R0:W1:Y:S02]  /*218a0*/  SHFL.IDX P6, R14, R13, R12, R11 ;  /* 0x0000000c0d0e7389 */ /* 0x00006400000c000b */
[----:B01----:R-:W-:Y:S01]  /*218b0*/  ENDCOLLECTIVE ;  /* 0x000000000000791b */ /* 0x003fe20003800000 */
.L_x_1747:
[----:B------:R-:W-:-:S05]  /*218c0*/  @!P2 LEA R7, P1, R21, R7, 0x1 ;  /* 0x000000071507a211 */ /* 0x000fca00078208ff */
[----:B------:R-:W-:Y:S02]  /*218d0*/  @!P2 IMAD.X R0, RZ, RZ, R0, P1 ;  /* 0x000000ffff00a224 */ /* 0x000fe400008e0600 */
[----:B------:R-:W-:Y:S02]  /*218e0*/  @!P2 IMAD.MOV.U32 R8, RZ, RZ, R7 ;  /* 0x000000ffff08a224 */ /* 0x000fe400078e0007 */
[----:B------:R-:W-:Y:S02]  /*218f0*/  @!P2 IMAD.MOV.U32 R9, RZ, RZ, R0 ;  /* 0x000000ffff09a224 */ /* 0x000fe400078e0000 */
[----:B------:R-:W-:Y:S01]  /*21900*/  VIADD R0, R5, 0x90 ;  /* 0x0000009005007836 */ /* 0x000fe20000000000 */
[----:B------:R-:W-:Y:S02]  /*21910*/  MOV R13, R2 ;  /* 0x00000002000d7202 */ /* 0x000fe40000000f00 */
        /* <DEDUP_REMOVED lines=9> */
.L_x_1748:
[----:B------:R-:W-:Y:S02]  /*219b0*/  IMAD.MOV.U32 R13, RZ, RZ, R6 ;  /* 0x000000ffff0d7224 */ /* 0x000fe400078e0006 */
[----:B------:R-:W-:Y:S02]  /*219c0*/  IMAD.MOV.U32 R12, RZ, RZ, 0x2 ;  /* 0x00000002ff0c7424 */ /* 0x000fe400078e00ff */
[----:B------:R-:W-:-:S07]  /*219d0*/  IMAD.MOV.U32 R8, RZ, RZ, R14 ;  /* 0x000000ffff087224 */ /* 0x000fce00078e000e */
[----:B------:R-:W-:Y:S05]  /*219e0*/  WARPSYNC.COLLECTIVE R15, `(.L_x_1749) ;  /* 0x000000000f087348 */ /* 0x000fea0003c00000 */
[----:B------:R0:W1:Y:S02]  /*219f0*/  SHFL.IDX P6, R14, R13, R12, R11 ;  /* 0x0000000c0d0e7389 */ /* 0x00006400000c000b */
[----:B01----:R-:W-:Y:S01]  /*21a00*/  ENDCOLLECTIVE ;  /* 0x000000000000791b */ /* 0x003fe20003800000 */
.L_x_1749:
        /* <DEDUP_REMOVED lines=13> */
.L_x_1750:
[----:B------:R-:W-:Y:S01]  /*21ae0*/  MOV R13, R6 ;  /* 0x00000006000d7202 */ /* 0x000fe20000000f00 */
[----:B------:R-:W-:Y:S02]  /*21af0*/  IMAD.MOV.U32 R12, RZ, RZ, 0x3 ;  /* 0x00000003ff0c7424 */ /* 0x000fe400078e00ff */
[----:B------:R-:W-:-:S07]  /*21b00*/  IMAD.MOV.U32 R8, RZ, RZ, R14 ;  /* 0x000000ffff087224 */ /* 0x000fce00078e000e */
[----:B------:R-:W-:Y:S05]  /*21b10*/  WARPSYNC.COLLECTIVE R15, `(.L_x_1751) ;  /* 0x000000000f087348 */ /* 0x000fea0003c00000 */
[----:B------:R0:W1:Y:S02]  /*21b20*/  SHFL.IDX P6, R14, R13, R12, R11 ;  /* 0x0000000c0d0e7389 */ /* 0x00006400000c000b */
[----:B01----:R-:W-:Y:S01]  /*21b30*/  ENDCOLLECTIVE ;  /* 0x000000000000791b */ /* 0x003fe20003800000 */
.L_x_1751:
        /* <DEDUP_REMOVED lines=12> */
.L_x_1752:
[----:B------:R-:W-:Y:S05]  /*21c00*/  BRA `(.L_x_1753) ;  /* 0xffffffac00307947 */ /* 0x000fea000383ffff */
.L_x_1594:
[----:B0-----:R0:W1:Y:S02]  /*21c10*/  SYNCS.PHASECHK.TRANS64.TRYWAIT P0, [R22+URZ+0x16820], R3 ;  /* 0x01682003160075a7 */ /* 0x001064000800017f */
[----:B-1----:R-:W-:Y:S05]  /*21c20*/  @!P0 NANOSLEEP.SYNCS 0x989680 ;  /* 0x009896800000895d */ /* 0x002fea0003900000 */
[----:B------:R-:W1:Y:S02]  /*21c30*/  @!P0 SYNCS.PHASECHK.TRANS64 P0, [R22+URZ+0x16820], R3 ;  /* 0x01682003160085a7 */ /* 0x000e64000800007f */
[----:B-1----:R-:W-:Y:S05]  /*21c40*/  @!P0 BRA `(.L_x_1594) ;  /* 0xfffffffc00f08947 */ /* 0x002fea000383ffff */
[----:B------:R-:W-:Y:S05]  /*21c50*/  BRA `(.L_x_1754) ;  /* 0xffffffac00a07947 */ /* 0x000fea000383ffff */
.L_x_1603:
[----:B0-----:R0:W2:Y:S02]  /*21c60*/  SYNCS.PHASECHK.TRANS64.TRYWAIT P0, [R2+URZ+0x16840], R3 ;  /* 0x01684003020075a7 */ /* 0x0010a4000800017f */
[----:B--2---:R-:W-:Y:S05]  /*21c70*/  @!P0 NANOSLEEP.SYNCS 0x989680 ;  /* 0x009896800000895d */ /* 0x004fea0003900000 */
[----:B------:R-:W2:Y:S02]  /*21c80*/  @!P0 SYNCS.PHASECHK.TRANS64 P0, [R2+URZ+0x16840], R3 ;  /* 0x01684003020085a7 */ /* 0x000ea4000800007f */
[----:B--2---:R-:W-:Y:S05]  /*21c90*/  @!P0 BRA `(.L_x_1603) ;  /* 0xfffffffc00f08947 */ /* 0x004fea000383ffff */
[----:B------:R-:W-:Y:S05]  /*21ca0*/  BRA `(.L_x_1755) ;  /* 0xffffffb000547947 */ /* 0x000fea000383ffff */
.L_x_1608:
[----:B0-----:R0:W1:Y:S02]  /*21cb0*/  SYNCS.PHASECHK.TRANS64.TRYWAIT P0, [R3+URZ+0x60], R2 ;  /* 0x00006002030075a7 */ /* 0x001064000800017f */
[----:B-1----:R-:W-:Y:S05]  /*21cc0*/  @!P0 NANOSLEEP.SYNCS 0x989680 ;  /* 0x009896800000895d */ /* 0x002fea0003900000 */
[----:B------:R-:W1:Y:S02]  /*21cd0*/  @!P0 SYNCS.PHASECHK.TRANS64 P0, [R3+URZ+0x60], R2 ;  /* 0x00006002030085a7 */ /* 0x000e64000800007f */
[----:B-1----:R-:W-:Y:S05]  /*21ce0*/  @!P0 BRA `(.L_x_1608) ;  /* 0xfffffffc00f08947 */ /* 0x002fea000383ffff */
[----:B------:R-:W-:Y:S05]  /*21cf0*/  BRA `(.L_x_1756) ;  /* 0xffffffb000e07947 */ /* 0x000fea000383ffff */
.L_x_1616:
[----:B0-----:R0:W2:Y:S02]  /*21d00*/  SYNCS.PHASECHK.TRANS64.TRYWAIT P0, [R2+URZ+0x16840], R3 ;  /* 0x01684003020075a7 */ /* 0x0010a4000800017f */
[----:B--2---:R-:W-:Y:S05]  /*21d10*/  @!P0 NANOSLEEP.SYNCS 0x989680 ;  /* 0x009896800000895d */ /* 0x004fea0003900000 */
[----:B------:R-:W2:Y:S02]  /*21d20*/  @!P0 SYNCS.PHASECHK.TRANS64 P0, [R2+URZ+0x16840], R3 ;  /* 0x01684003020085a7 */ /* 0x000ea4000800007f */
[----:B--2---:R-:W-:Y:S05]  /*21d30*/  @!P0 BRA `(.L_x_1616) ;  /* 0xfffffffc00f08947 */ /* 0x004fea000383ffff */
[----:B------:R-:W-:Y:S05]  /*21d40*/  BRA `(.L_x_1757) ;  /* 0xffffffb800287947 */ /* 0x000fea000383ffff */
.L_x_1621:
[----:B0-----:R0:W1:Y:S02]  /*21d50*/  SYNCS.PHASECHK.TRANS64.TRYWAIT P0, [R10+URZ+0x60], R26 ;  /* 0x0000601a0a0075a7 */ /* 0x001064000800017f */
[----:B-1----:R-:W-:Y:S05]  /*21d60*/  @!P0 NANOSLEEP.SYNCS 0x989680 ;  /* 0x009896800000895d */ /* 0x002fea0003900000 */
[----:B------:R-:W1:Y:S02]  /*21d70*/  @!P0 SYNCS.PHASECHK.TRANS64 P0, [R10+URZ+0x60], R26 ;  /* 0x0000601a0a0085a7 */ /* 0x000e64000800007f */
[----:B-1----:R-:W-:Y:S05]  /*21d80*/  @!P0 BRA `(.L_x_1621) ;  /* 0xfffffffc00f08947 */ /* 0x002fea000383ffff */
[----:B------:R-:W-:Y:S05]  /*21d90*/  BRA `(.L_x_1758) ;  /* 0xffffffb800b47947 */ /* 0x000fea000383ffff */
.L_x_1629:
[----:B0-----:R0:W2:Y:S02]  /*21da0*/  SYNCS.PHASECHK.TRANS64.TRYWAIT P0, [R2+URZ+0x16840], R3 ;  /* 0x01684003020075a7 */ /* 0x0010a4000800017f */
[----:B--2---:R-:W-:Y:S05]  /*21db0*/  @!P0 NANOSLEEP.SYNCS 0x989680 ;  /* 0x009896800000895d */ /* 0x004fea0003900000 */
[----:B------:R-:W2:Y:S02]  /*21dc0*/  @!P0 SYNCS.PHASECHK.TRANS64 P0, [R2+URZ+0x16840], R3 ;  /* 0x01684003020085a7 */ /* 0x000ea4000800007f */
[----:B--2---:R-:W-:Y:S05]  /*21dd0*/  @!P0 BRA `(.L_x_1629) ;  /* 0xfffffffc00f08947 */ /* 0x004fea000383ffff */
[----:B------:R-:W-:Y:S05]  /*21de0*/  BRA `(.L_x_1759) ;  /* 0xffffffbc00c87947 */ /* 0x000fea000383ffff */
.L_x_1634:
[----:B0-----:R0:W1:Y:S02]  /*21df0*/  SYNCS.PHASECHK.TRANS64.TRYWAIT P0, [R5+URZ+0x60], R7 ;  /* 0x00006007050075a7 */ /* 0x001064000800017f */
[----:B-1----:R-:W-:Y:S05]  /*21e00*/  @!P0 NANOSLEEP.SYNCS 0x989680 ;  /* 0x009896800000895d */ /* 0x002fea0003900000 */
[----:B------:R-:W1:Y:S02]  /*21e10*/  @!P0 SYNCS.PHASECHK.TRANS64 P0, [R5+URZ+0x60], R7 ;  /* 0x00006007050085a7 */ /* 0x000e64000800007f */
[----:B-1----:R-:W-:Y:S05]  /*21e20*/  @!P0 BRA `(.L_x_1634) ;  /* 0xfffffffc00f08947 */ /* 0x002fea000383ffff */
[----:B------:R-:W-:Y:S05]  /*21e30*/  BRA `(.L_x_1760) ;  /* 0xffffffc000587947 */ /* 0x000fea000383ffff */
.L_x_1644:
[----:B0-----:R0:W1:Y:S02]  /*21e40*/  SYNCS.PHASECHK.TRANS64.TRYWAIT P0, [R3+URZ+0x16860], R0 ;  /* 0x01686000030075a7 */ /* 0x001064000800017f */
[----:B-1----:R-:W-:Y:S05]  /*21e50*/  @!P0 NANOSLEEP.SYNCS 0x989680 ;  /* 0x009896800000895d */ /* 0x002fea0003900000 */
[----:B------:R-:W1:Y:S02]  /*21e60*/  @!P0 SYNCS.PHASECHK.TRANS64 P0, [R3+URZ+0x16860], R0 ;  /* 0x01686000030085a7 */ /* 0x000e64000800007f */
[----:B-1----:R-:W-:Y:S05]  /*21e70*/  @!P0 BRA `(.L_x_1644) ;  /* 0xfffffffc00f08947 */ /* 0x002fea000383ffff */
[----:B------:R-:W-:Y:S05]  /*21e80*/  BRA `(.L_x_1761) ;  /* 0xffffffc400587947 */ /* 0x000fea000383ffff */
.L_x_1650:
[----:B------:R-:W-:Y:S01]  /*21e90*/  BSSY B0, `(.L_x_1762) ;  /* 0x0000008000007945 */ /* 0x000fe20003800000 */
[----:B------:R-:W-:Y:S02]  /*21ea0*/  IMAD.MOV.U32 R13, RZ, RZ, R16 ;  /* 0x000000ffff0d7224 */ /* 0x000fe400078e0010 */
[----:B0-----:R-:W-:Y:S02]  /*21eb0*/  IMAD.MOV.U32 R12, RZ, RZ, RZ ;  /* 0x000000ffff0c7224 */ /* 0x001fe400078e00ff */
[----:B------:R-:W-:Y:S02]  /*21ec0*/  IMAD.MOV.U32 R11, RZ, RZ, 0x1f ;  /* 0x0000001fff0b7424 */ /* 0x000fe400078e00ff */
[----:B------:R-:W-:-:S07]  /*21ed0*/  IMAD.MOV.U32 R15, RZ, RZ, -0x1 ;  /* 0xffffffffff0f7424 */ /* 0x000fce00078e00ff */
[----:B------:R-:W-:Y:S05]  /*21ee0*/  WARPSYNC.COLLECTIVE R15, `(.L_x_1763) ;  /* 0x000000000f087348 */ /* 0x000fea0003c00000 */
[----:B------:R0:W1:Y:S02]  /*21ef0*/  SHFL.IDX P6, R14, R13, R12, R11 ;  /* 0x0000000c0d0e7389 */ /* 0x00006400000c000b */
[----:B01----:R-:W-:Y:S01]  /*21f00*/  ENDCOLLECTIVE ;  /* 0x000000000000791b */ /* 0x003fe20003800000 */
.L_x_1763:
[----:B------:R-:W-:Y:S05]  /*21f10*/  BSYNC B0 ;  /* 0x0000000000007941 */ /* 0x000fea0003800000 */
.L_x_1762:
        /* <DEDUP_REMOVED lines=9> */
.L_x_1764:
        /* <DEDUP_REMOVED lines=18> */
.L_x_1765:
[----:B------:R-:W-:Y:S01]  /*220d0*/  IMAD.MOV.U32 R12, RZ, RZ, 0x2 ;  /* 0x00000002ff0c7424 */ /* 0x000fe200078e00ff */
[----:B------:R-:W-:-:S05]  /*220e0*/  SEL R4, R14, RZ, P1 ;  /* 0x000000ff0e047207 */ /* 0x000fca0000800000 */
[----:B------:R-:W-:-:S04]  /*220f0*/  IMAD.IADD R4, R17, 0x1, R4 ;  /* 0x0000000111047824 */ /* 0x000fc800078e0204 */
[----:B------:R-:W-:-:S07]  /*22100*/  IMAD.MOV.U32 R13, RZ, RZ, R4 ;  /* 0x000000ffff0d7224 */ /* 0x000fce00078e0004 */
[----:B------:R-:W-:Y:S05]  /*22110*/  WARPSYNC.COLLECTIVE R15, `(.L_x_1766) ;  /* 0x000000000f087348 */ /* 0x000fea0003c00000 */
[----:B------:R0:W1:Y:S02]  /*22120*/  SHFL.UP P6, R14, R13, R12, R11 ;  /* 0x0400000c0d0e7389 */ /* 0x00006400000c000b */
[----:B01----:R-:W-:Y:S01]  /*22130*/  ENDCOLLECTIVE ;  /* 0x000000000000791b */ /* 0x003fe20003800000 */
.L_x_1766:
[----:B------:R-:W-:Y:S02]  /*22140*/  MOV R12, 0x4 ;  /* 0x00000004000c7802 */ /* 0x000fe40000000f00 */
[----:B------:R-:W-:-:S05]  /*22150*/  SEL R3, R14, RZ, P2 ;  /* 0x000000ff0e037207 */ /* 0x000fca0001000000 */
[----:B------:R-:W-:-:S04]  /*22160*/  IMAD.IADD R6, R4, 0x1, R3 ;  /* 0x0000000104067824 */ /* 0x000fc800078e0203 */
[----:B------:R-:W-:-:S07]  /*22170*/  IMAD.MOV.U32 R13, RZ, RZ, R6 ;  /* 0x000000ffff0d7224 */ /* 0x000fce00078e0006 */
[----:B------:R-:W-:Y:S05]  /*22180*/  WARPSYNC.COLLECTIVE R15, `(.L_x_1767) ;  /* 0x000000000f087348 */ /* 0x000fea0003c00000 */
[----:B------:R0:W1:Y:S02]  /*22190*/  SHFL.UP P6, R14, R13, R12, R11 ;  /* 0x0400000c0d0e7389 */ /* 0x00006400000c000b */
[----:B01----:R-:W-:Y:S01]  /*221a0*/  ENDCOLLECTIVE ;  /* 0x000000000000791b */ /* 0x003fe20003800000 */
.L_x_1767:
[----:B------:R-:W-:Y:S01]  /*221b0*/  IMAD.MOV.U32 R12, RZ, RZ, 0x8 ;  /* 0x00000008ff0c7424 */ /* 0x000fe200078e00ff */
[----:B------:R-:W-:-:S05]  /*221c0*/  SEL R3, R14, RZ, P3 ;  /* 0x000000ff0e037207 */ /* 0x000fca0001800000 */
[----:B------:R-:W-:-:S04]  /*221d0*/  IMAD.IADD R2, R6, 0x1, R3 ;  /* 0x0000000106027824 */ /* 0x000fc800078e0203 */
[----:B------:R-:W-:-:S07]  /*221e0*/  IMAD.MOV.U32 R13, RZ, RZ, R2 ;  /* 0x000000ffff0d7224 */ /* 0x000fce00078e0002 */
[----:B------:R-:W-:Y:S05]  /*221f0*/  WARPSYNC.COLLECTIVE R15, `(.L_x_1768) ;  /* 0x000000000f087348 */ /* 0x000fea0003c00000 */
[----:B------:R0:W1:Y:S02]  /*22200*/  SHFL.UP P6, R14, R13, R12, R11 ;  /* 0x0400000c0d0e7389 */ /* 0x00006400000c000b */
[----:B01----:R-:W-:Y:S01]  /*22210*/  ENDCOLLECTIVE ;  /* 0x000000000000791b */ /* 0x003fe20003800000 */
.L_x_1768:
[----:B------:R-:W-:Y:S01]  /*22220*/  IMAD.MOV.U32 R12, RZ, RZ, 0x10 ;  /* 0x00000010ff0c7424 */ /* 0x000fe200078e00ff */
[----:B------:R-:W-:-:S05]  /*22230*/  SEL R3, R14, RZ, P4 ;  /* 0x000000ff0e037207 */ /* 0x000fca0002000000 */
[----:B------:R-:W-:-:S04]  /*22240*/  IMAD.IADD R3, R2, 0x1, R3 ;  /* 0x0000000102037824 */ /* 0x000fc800078e0203 */
[----:B------:R-:W-:-:S07]  /*22250*/  IMAD.MOV.U32 R13, RZ, RZ, R3 ;  /* 0x000000ffff0d7224 */ /* 0x000fce00078e0003 */
[----:B------:R-:W-:Y:S05]  /*22260*/  WARPSYNC.COLLECTIVE R15, `(.L_x_1769) ;  /* 0x000000000f087348 */ /* 0x000fea0003c00000 */
[----:B------:R0:W1:Y:S02]  /*22270*/  SHFL.UP P6, R14, R13, R12, R11 ;  /* 0x0400000c0d0e7389 */ /* 0x00006400000c000b */
[----:B01----:R-:W-:Y:S01]  /*22280*/  ENDCOLLECTIVE ;  /* 0x000000000000791b */ /* 0x003fe20003800000 */
.L_x_1769:
        /* <DEDUP_REMOVED lines=8> */
.L_x_1770:
[----:B------:R-:W-:Y:S05]  /*22310*/  BRA `(.L_x_1771) ;  /* 0xffffffc4008c7947 */ /* 0x000fea000383ffff */
.L_x_1655:
[----:B------:R-:W-:Y:S01]  /*22320*/  BSSY B0, `(.L_x_1772) ;  /* 0x0000008000007945 */ /* 0x000fe20003800000 */
[----:B-----5:R-:W-:Y:S01]  /*22330*/  IMAD.MOV.U32 R13, RZ, RZ, R17 ;  /* 0x000000ffff0d7224 */ /* 0x020fe200078e0011 */
[----:B0-----:R-:W-:Y:S01]  /*22340*/  MOV R12, 0x1 ;  /* 0x00000001000c7802 */ /* 0x001fe20000000f00 */
[----:B------:R-:W-:Y:S02]  /*22350*/  IMAD.MOV.U32 R11, RZ, RZ, RZ ;  /* 0x000000ffff0b7224 */ /* 0x000fe400078e00ff */
[----:B------:R-:W-:-:S07]  /*22360*/  IMAD.MOV.U32 R15, RZ, RZ, -0x1 ;  /* 0xffffffffff0f7424 */ /* 0x000fce00078e00ff */
[----:B-1----:R-:W-:Y:S05]  /*22370*/  WARPSYNC.COLLECTIVE R15, `(.L_x_1773) ;  /* 0x000000000f087348 */ /* 0x002fea0003c00000 */
[----:B------:R0:W2:Y:S02]  /*22380*/  SHFL.UP P6, R14, R13, R12, R11 ;  /* 0x0400000c0d0e7389 */ /* 0x0000a400000c000b */
[----:B012---:R-:W-:Y:S01]  /*22390*/  ENDCOLLECTIVE ;  /* 0x000000000000791b */ /* 0x007fe20003800000 */
.L_x_1773:
[----:B------:R-:W-:Y:S05]  /*223a0*/  BSYNC B0 ;  /* 0x0000000000007941 */ /* 0x000fea0003800000 */
.L_x_1772:
        /* <DEDUP_REMOVED lines=8> */
.L_x_1774:
[----:B------:R-:W-:Y:S01]  /*22430*/  IMAD.MOV.U32 R12, RZ, RZ, 0x4 ;  /* 0x00000004ff0c7424 */ /* 0x000fe200078e00ff */
[----:B------:R-:W-:-:S05]  /*22440*/  SEL R2, R14, RZ, P2 ;  /* 0x000000ff0e027207 */ /* 0x000fca0001000000 */
[----:B------:R-:W-:-:S04]  /*22450*/  IMAD.IADD R2, R13, 0x1, R2 ;  /* 0x000000010d027824 */ /* 0x000fc800078e0202 */
[----:B------:R-:W-:-:S07]  /*22460*/  IMAD.MOV.U32 R13, RZ, RZ, R2 ;  /* 0x000000ffff0d7224 */ /* 0x000fce00078e0002 */
[----:B------:R-:W-:Y:S05]  /*22470*/  WARPSYNC.COLLECTIVE R15, `(.L_x_1775) ;  /* 0x000000000f087348 */ /* 0x000fea0003c00000 */
[----:B------:R0:W1:Y:S02]  /*22480*/  SHFL.UP P6, R14, R13, R12, R11 ;  /* 0x0400000c0d0e7389 */ /* 0x00006400000c000b */
[----:B01----:R-:W-:Y:S01]  /*22490*/  ENDCOLLECTIVE ;  /* 0x000000000000791b */ /* 0x003fe20003800000 */
.L_x_1775:
[----:B------:R-:W-:Y:S02]  /*224a0*/  MOV R12, 0x8 ;  /* 0x00000008000c7802 */ /* 0x000fe40000000f00 */
[----:B------:R-:W-:-:S05]  /*224b0*/  SEL R3, R14, RZ, P3 ;  /* 0x000000ff0e037207 */ /* 0x000fca0001800000 */
[----:B------:R-:W-:-:S04]  /*224c0*/  IMAD.IADD R3, R2, 0x1, R3 ;  /* 0x0000000102037824 */ /* 0x000fc800078e0203 */
[----:B------:R-:W-:-:S07]  /*224d0*/  IMAD.MOV.U32 R13, RZ, RZ, R3 ;  /* 0x000000ffff0d7224 */ /* 0x000fce00078e0003 */
[----:B------:R-:W-:Y:S05]  /*224e0*/  WARPSYNC.COLLECTIVE R15, `(.L_x_1776) ;  /* 0x000000000f087348 */ /* 0x000fea0003c00000 */
[----:B------:R0:W1:Y:S02]  /*224f0*/  SHFL.UP P6, R14, R13, R12, R11 ;  /* 0x0400000c0d0e7389 */ /* 0x00006400000c000b */
[----:B01----:R-:W-:Y:S01]  /*22500*/  ENDCOLLECTIVE ;  /* 0x000000000000791b */ /* 0x003fe20003800000 */
.L_x_1776:
[----:B------:R-:W-:Y:S01]  /*22510*/  IMAD.MOV.U32 R12, RZ, RZ, 0x10 ;  /* 0x00000010ff0c7424 */ /* 0x000fe200078e00ff */
[----:B------:R-:W-:-:S05]  /*22520*/  SEL R4, R14, RZ, P4 ;  /* 0x000000ff0e047207 */ /* 0x000fca0002000000 */
[----:B------:R-:W-:-:S04]  /*22530*/  IMAD.IADD R4, R3, 0x1, R4 ;  /* 0x0000000103047824 */ /* 0x000fc800078e0204 */
[----:B------:R-:W-:-:S07]  /*22540*/  IMAD.MOV.U32 R13, RZ, RZ, R4 ;  /* 0x000000ffff0d7224 */ /* 0x000fce00078e0004 */
[----:B------:R-:W-:Y:S05]  /*22550*/  WARPSYNC.COLLECTIVE R15, `(.L_x_1777) ;  /* 0x000000000f087348 */ /* 0x000fea0003c00000 */
[----:B------:R0:W1:Y:S02]  /*22560*/  SHFL.UP P6, R14, R13, R12, R11 ;  /* 0x0400000c0d0e7389 */ /* 0x00006400000c000b */
[----:B01----:R-:W-:Y:S01]  /*22570*/  ENDCOLLECTIVE ;  /* 0x000000000000791b */ /* 0x003fe20003800000 */
.L_x_1777:
        /* <DEDUP_REMOVED lines=8> */
.L_x_1778:
[----:B------:R-:W-:Y:S05]  /*22600*/  BRA `(.L_x_1779) ;  /* 0xffffffc4006c7947 */ /* 0x000fea000383ffff */
.L_x_1657:
[----:B------:R-:W-:Y:S01]  /*22610*/  BSSY B0, `(.L_x_1780) ;  /* 0x0000006000007945 */ /* 0x000fe20003800000 */
[----:B------:R-:W-:Y:S01]  /*22620*/  PLOP3.LUT P6, PT, P6, PT, PT, 0x8, 0x0 ;  /* 0x000000000000781c */ /* 0x000fe200037ce170 */
[----:B------:R-:W-:-:S12]  /*22630*/  IMAD.MOV.U32 R15, RZ, RZ, -0x1 ;  /* 0xffffffffff0f7424 */ /* 0x000fd800078e00ff */
[----:B01----:R-:W-:Y:S05]  /*22640*/  WARPSYNC.COLLECTIVE R15, `(.L_x_1781) ;  /* 0x000000000f087348 */ /* 0x003fea0003c00000 */
[----:B------:R-:W-:Y:S01]  /*22650*/  VOTE.ANY R14, PT, P6 ;  /* 0x00000000000e7806 */ /* 0x000fe200030e0100 */
[----:B01----:R-:W-:Y:S06]  /*22660*/  ENDCOLLECTIVE ;  /* 0x000000000000791b */ /* 0x003fec0003800000 */
.L_x_1781:
[----:B------:R-:W-:Y:S05]  /*22670*/  BSYNC B0 ;  /* 0x0000000000007941 */ /* 0x000fea0003800000 */
.L_x_1780:
[----:B------:R-:W-:Y:S01]  /*22680*/  IMAD.MOV.U32 R2, RZ, RZ, R14 ;  /* 0x000000ffff027224 */ /* 0x000fe200078e000e */
[----:B------:R-:W-:Y:S01]  /*22690*/  MOV R11, 0x1f ;  /* 0x0000001f000b7802 */ /* 0x000fe20000000f00 */
[----:B------:R-:W-:Y:S02]  /*226a0*/  IMAD.MOV.U32 R13, RZ, RZ, R17 ;  /* 0x000000ffff0d7224 */ /* 0x000fe400078e0011 */
[----:B------:R-:W0:Y:S01]  /*226b0*/  POPC R6, R2 ;  /* 0x0000000200067309 */ /* 0x000e220000000000 */
[----:B------:R-:W-:Y:S02]  /*226c0*/  IMAD.MOV.U32 R15, RZ, RZ, -0x1 ;  /* 0xffffffffff0f7424 */ /* 0x000fe400078e00ff */
[----:B0-----:R-:W-:-:S07]  /*226d0*/  IMAD.MOV.U32 R12, RZ, RZ, R6 ;  /* 0x000000ffff0c7224 */ /* 0x001fce00078e0006 */
[----:B------:R-:W-:Y:S05]  /*226e0*/  WARPSYNC.COLLECTIVE R15, `(.L_x_1782) ;  /* 0x000000000f087348 */ /* 0x000fea0003c00000 */
[----:B------:R0:W1:Y:S02]  /*226f0*/  SHFL.IDX P6, R14, R13, R12, R11 ;  /* 0x0000000c0d0e7389 */ /* 0x00006400000c000b */
[----:B01----:R-:W-:Y:S01]  /*22700*/  ENDCOLLECTIVE ;  /* 0x000000000000791b */ /* 0x003fe20003800000 */
.L_x_1782:
[----:B------:R-:W-:Y:S01]  /*22710*/  IMAD.MOV.U32 R17, RZ, RZ, R14 ;  /* 0x000000ffff117224 */ /* 0x000fe200078e000e */
[----:B------:R-:W-:Y:S06]  /*22720*/  BRA `(.L_x_1783) ;  /* 0xffffffc4005c7947 */ /* 0x000fec000383ffff */
.L_x_1659:
[----:B------:R-:W-:Y:S01]  /*22730*/  BSSY B0, `(.L_x_1784) ;  /* 0x0000007000007945 */ /* 0x000fe20003800000 */
[----:B------:R-:W-:Y:S02]  /*22740*/  IMAD.MOV.U32 R13, RZ, RZ, R3 ;  /* 0x000000ffff0d7224 */ /* 0x000fe400078e0003 */
[----:B------:R-:W-:Y:S02]  /*22750*/  IMAD.MOV.U32 R11, RZ, RZ, 0x1f ;  /* 0x0000001fff0b7424 */ /* 0x000fe400078e00ff */
[----:B------:R-:W-:-:S07]  /*22760*/  IMAD.MOV.U32 R15, RZ, RZ, -0x1 ;  /* 0xffffffffff0f7424 */ /* 0x000fce00078e00ff */
[----:B-123--:R-:W-:Y:S05]  /*22770*/  WARPSYNC.COLLECTIVE R15, `(.L_x_1785) ;  /* 0x000000000f087348 */ /* 0x00efea0003c00000 */
[----:B------:R0:W4:Y:S02]  /*22780*/  SHFL.IDX P6, R14, R13, R12, R11 ;  /* 0x0000000c0d0e7389 */ /* 0x00012400000c000b */
[----:B01234-:R-:W-:Y:S01]  /*22790*/  ENDCOLLECTIVE ;  /* 0x000000000000791b */ /* 0x01ffe20003800000 */
.L_x_1785:
[----:B------:R-:W-:Y:S05]  /*227a0*/  BSYNC B0 ;  /* 0x0000000000007941 */ /* 0x000fea0003800000 */
.L_x_1784:
[----:B------:R-:W-:Y:S05]  /*227b0*/  BRA `(.L_x_1658) ;  /* 0xffffffc400547947 */ /* 0x000fea000383ffff */
.L_x_1663:
[----:B0-----:R0:W2:Y:S02]  /*227c0*/  SYNCS.PHASECHK.TRANS64.TRYWAIT P0, [R9+URZ+0x16820], R0 ;  /* 0x01682000090075a7 */ /* 0x0010a4000800017f */
[----:B--2---:R-:W-:Y:S05]  /*227d0*/  @!P0 NANOSLEEP.SYNCS 0x989680 ;  /* 0x009896800000895d */ /* 0x004fea0003900000 */
[----:B------:R-:W2:Y:S02]  /*227e0*/  @!P0 SYNCS.PHASECHK.TRANS64 P0, [R9+URZ+0x16820], R0 ;  /* 0x01682000090085a7 */ /* 0x000ea4000800007f */
[----:B--2---:R-:W-:Y:S05]  /*227f0*/  @!P0 BRA `(.L_x_1663) ;  /* 0xfffffffc00f08947 */ /* 0x004fea000383ffff */
[----:B------:R-:W-:Y:S05]  /*22800*/  BRA `(.L_x_1786) ;  /* 0xffffffc800cc7947 */ /* 0x000fea000383ffff */
.L_x_1664:
        /* <DEDUP_REMOVED lines=11> */
.L_x_1788:
[----:B------:R-:W-:Y:S05]  /*228c0*/  BSYNC B0 ;  /* 0x0000000000007941 */ /* 0x000fea0003800000 */
.L_x_1787:
[----:B------:R-:W-:Y:S05]  /*228d0*/  BRA `(.L_x_1789) ;  /* 0xffffffc800b47947 */ /* 0x000fea000383ffff */
.L_x_1665:
[----:B------:R-:W-:Y:S01]  /*228e0*/  BSSY B0, `(.L_x_1790) ;  /* 0x0000006000007945 */ /* 0x000fe20003800000 */
[----:B------:R-:W-:-:S07]  /*228f0*/  IMAD.MOV.U32 R15, RZ, RZ, -0x1 ;  /* 0xffffffffff0f7424 */ /* 0x000fce00078e00ff */
[----:B01----:R-:W-:Y:S05]  /*22900*/  WARPSYNC.COLLECTIVE R15, `(.L_x_1791) ;  /* 0x000000000f0c7348 */ /* 0x003fea0003c00000 */
[----:B------:R-:W-:Y:S02]  /*22910*/  ELECT P6, UR62, PT ;  /* 0x00000000003e782f */ /* 0x000fe400038c0000 */
[----:B------:R-:W-:Y:S01]  /*22920*/  MOV R14, UR62 ;  /* 0x0000003e000e7c02 */ /* 0x000fe20008000f00 */
[----:B01----:R-:W-:Y:S10]  /*22930*/  ENDCOLLECTIVE ;  /* 0x000000000000791b */ /* 0x003ff40003800000 */
.L_x_1791:
[----:B------:R-:W-:Y:S05]  /*22940*/  BSYNC B0 ;  /* 0x0000000000007941 */ /* 0x000fea0003800000 */
.L_x_1790:
[----:B------:R-:W-:Y:S05]  /*22950*/  BRA `(.L_x_1792) ;  /* 0xffffffc800a87947 */ /* 0x000fea000383ffff */
.L_x_1667:
[----:B0-----:R0:W2:Y:S02]  /*22960*/  SYNCS.PHASECHK.TRANS64.TRYWAIT P0, [R5+URZ], R4 ;  /* 0x00000004050075a7 */ /* 0x0010a4000800017f */
[----:B--2---:R-:W-:Y:S05]  /*22970*/  @!P0 NANOSLEEP.SYNCS 0x989680 ;  /* 0x009896800000895d */ /* 0x004fea0003900000 */
[----:B------:R-:W2:Y:S02]  /*22980*/  @!P0 SYNCS.PHASECHK.TRANS64 P0, [R5+URZ], R4 ;  /* 0x00000004050085a7 */ /* 0x000ea4000800007f */
[----:B--2---:R-:W-:Y:S05]  /*22990*/  @!P0 BRA `(.L_x_1667) ;  /* 0xfffffffc00f08947 */ /* 0x004fea000383ffff */
[----:B------:R-:W-:Y:S05]  /*229a0*/  BRA `(.L_x_1793) ;  /* 0xffffffc800dc7947 */ /* 0x000fea000383ffff */
.L_x_1668:
[----:B--2---:R2:W3:Y:S02]  /*229b0*/  SYNCS.PHASECHK.TRANS64.TRYWAIT P0, [R3+URZ], R2 ;  /* 0x00000002030075a7 */ /* 0x0044e4000800017f */
[----:B---3--:R-:W-:Y:S05]  /*229c0*/  @!P0 NANOSLEEP.SYNCS 0x989680 ;  /* 0x009896800000895d */ /* 0x008fea0003900000 */
[----:B------:R-:W3:Y:S02]  /*229d0*/  @!P0 SYNCS.PHASECHK.TRANS64 P0, [R3+URZ], R2 ;  /* 0x00000002030085a7 */ /* 0x000ee4000800007f */
[----:B---3--:R-:W-:Y:S05]  /*229e0*/  @!P0 BRA `(.L_x_1668) ;  /* 0xfffffffc00f08947 */ /* 0x008fea000383ffff */
[----:B------:R-:W-:Y:S05]  /*229f0*/  BRA `(.L_x_1794) ;  /* 0xffffffc800d07947 */ /* 0x000fea000383ffff */
.L_x_1670:
[----:B---3--:R3:W4:Y:S02]  /*22a00*/  SYNCS.PHASECHK.TRANS64.TRYWAIT P0, [R23+URZ], R4 ;  /* 0x00000004170075a7 */ /* 0x008724000800017f */
[----:B----4-:R-:W-:Y:S05]  /*22a10*/  @!P0 NANOSLEEP.SYNCS 0x989680 ;  /* 0x009896800000895d */ /* 0x010fea0003900000 */
[----:B------:R-:W4:Y:S02]  /*22a20*/  @!P0 SYNCS.PHASECHK.TRANS64 P0, [R23+URZ], R4 ;  /* 0x00000004170085a7 */ /* 0x000f24000800007f */
[----:B----4-:R-:W-:Y:S05]  /*22a30*/  @!P0 BRA `(.L_x_1670) ;  /* 0xfffffffc00f08947 */ /* 0x010fea000383ffff */
[----:B------:R-:W-:Y:S05]  /*22a40*/  BRA `(.L_x_1795) ;  /* 0xffffffc800d47947 */ /* 0x000fea000383ffff */
.L_x_1796:
        /* <DEDUP_REMOVED lines=11> */
.L_x_2645:


//--------------------- .text._ZN7cutlass13device_kernelIN5flash11enable_sm90INS1_16FlashAttnFwdSm90INS1_25CollectiveMainloopFwdSm90ILi2EN4cute5tupleIJNS5_1CILi1EEES8_S8_EEENS6_IJNS7_ILi192EEENS7_ILi128EEENS7_ILi64EEEEEELi64ENS_6half_tEfNS_4arch4Sm90ELb1ELb0ELb1ELb0ELb0ELb0ELb0ELb1ELb1ELb1ELb0ELb0EEENS1_21CollectiveEpilogueFwdINS6_IJSA_SC_SB_EEES9_SE_SG_Li384ELb0ELb1ELb0ELb0EEENS1_30DynamicPersistentTileSchedulerILi384ELi128ELb0ELb1ELb1EEEEEEEEEvNT_6ParamsE --------------------------
	.section	.text._ZN7cutlass13device_kernelIN5flash11enable_sm90INS1_16FlashAttnFwdSm90INS1_25CollectiveMainloopFwdSm90ILi2EN4cute5tupleIJNS5_1CILi1EEES8_S8_EEENS6_IJNS7_ILi192EEENS7_ILi128EEENS7_ILi64EEEEEELi64ENS_6half_tEfNS_4arch4Sm90ELb1ELb0ELb1ELb0ELb0ELb0ELb0ELb1ELb1ELb1ELb0ELb0EEENS1_21CollectiveEpilogueFwdINS6_IJSA_SC_SB_EEES9_SE_SG_Li384ELb0ELb1ELb0ELb0EEENS1_30DynamicPersistentTileSchedulerILi384ELi128ELb0ELb1ELb1EEEEEEEEEvNT_6ParamsE,"ax",@progbits
	.align	128
.text._ZN7cutlass13device_kernelIN5flash11enable_sm90INS1_16FlashAttnFwdSm90INS1_25CollectiveMainloopFwdSm90ILi2EN4cute5tupleIJNS5_1CILi1EEES8_S8_EEENS6_IJNS7_ILi192EEENS7_ILi128EEENS7_ILi64EEEEEELi64ENS_6half_tEfNS_4arch4Sm90ELb1ELb0ELb1ELb0ELb0ELb0ELb0ELb1ELb1ELb1ELb0ELb0EEENS1_21CollectiveEpilogueFwdINS6_IJSA_SC_SB_EEES9_SE_SG_Li384ELb0ELb1ELb0ELb0EEENS1_30DynamicPersistentTileSchedulerILi384ELi128ELb0ELb1ELb1EEEEEEEEEvNT_6ParamsE:
        .type           _ZN7cutlass13device_kernelIN5flash11enable_sm90INS1_16FlashAttnFwdSm90INS1_25CollectiveMainloopFwdSm90ILi2EN4cute5tupleIJNS5_1CILi1EEES8_S8_EEENS6_IJNS7_ILi192EEENS7_ILi128EEENS7_ILi64EEEEEELi64ENS_6half_tEfNS_4arch4Sm90ELb1ELb0ELb1ELb0ELb0ELb0ELb0ELb1ELb1ELb1ELb0ELb0EEENS1_21CollectiveEpilogueFwdINS6_IJSA_SC_SB_EEES9_SE_SG_Li384ELb0ELb1ELb0ELb0EEENS1_30DynamicPersistentTileSchedulerILi384ELi128ELb0ELb1ELb1EEEEEEEEEvNT_6ParamsE,@function
        .size           _ZN7cutlass13device_kernelIN5flash11enable_sm90INS1_16FlashAttnFwdSm90INS1_25CollectiveMainloopFwdSm90ILi2EN4cute5tupleIJNS5_1CILi1EEES8_S8_EEENS6_IJNS7_ILi192EEENS7_ILi128EEENS7_ILi64EEEEEELi64ENS_6half_tEfNS_4arch4Sm90ELb1ELb0ELb1ELb0ELb0ELb0ELb0ELb1ELb1ELb1ELb0ELb0EEENS1_21CollectiveEpilogueFwdINS6_IJSA_SC_SB_EEES9_SE_SG_Li384ELb0ELb1ELb0ELb0EEENS1_30DynamicPersistentTileSchedulerILi384ELi128ELb0ELb1ELb1EEEEEEEEEvNT_6ParamsE,(.L_x_2646 - _ZN7cutlass13device_kernelIN5flash11enable_sm90INS1_16FlashAttnFwdSm90INS1_25CollectiveMainloopFwdSm90ILi2EN4cute5tupleIJNS5_1CILi1EEES8_S8_EEENS6_IJNS7_ILi192EEENS7_ILi128EEENS7_ILi64EEEEEELi64ENS_6half_tEfNS_4arch4Sm90ELb1ELb0ELb1ELb0ELb0ELb0ELb0ELb1ELb1ELb1ELb0ELb0EEENS1_21CollectiveEpilogueFwdINS6_IJSA_SC_SB_EEES9_SE_SG_Li384ELb0ELb1ELb0ELb0EEENS1_30DynamicPersistentTileSchedulerILi384ELi128ELb0ELb1ELb1EEEEEEEEEvNT_6ParamsE)
        .other          _ZN7cutlass13device_kernelIN5flash11enable_sm90INS1_16FlashAttnFwdSm90INS1_25CollectiveMainloopFwdSm90ILi2EN4cute5tupleIJNS5_1CILi1EEES8_S8_EEENS6_IJNS7_ILi192EEENS7_ILi128EEENS7_ILi64EEEEEELi64ENS_6half_tEfNS_4arch4Sm90ELb1ELb0ELb1ELb0ELb0ELb0ELb0ELb1ELb1ELb1ELb0ELb0EEENS1_21CollectiveEpilogueFwdINS6_IJSA_SC_SB_EEES9_SE_SG_Li384ELb0ELb1ELb0ELb0EEENS1_30DynamicPersistentTileSchedulerILi384ELi128ELb0ELb1ELb1EEEEEEEEEvNT_6ParamsE,@"STO_CUDA_ENTRY STV_DEFAULT"
_ZN7cutlass13device_kernelIN5flash11enable_sm90INS1_16FlashAttnFwdSm90INS1_25CollectiveMainloopFwdSm90ILi2EN4cute5tupleIJNS5_1CILi1EEES8_S8_EEENS6_IJNS7_ILi192EEENS7_ILi128EEENS7_ILi64EEEEEELi64ENS_6half_tEfNS_4arch4Sm90ELb1ELb0ELb1ELb0ELb0ELb0ELb0ELb1ELb1ELb1ELb0ELb0EEENS1_21CollectiveEpilogueFwdINS6_IJSA_SC_SB_EEES9_SE_SG_Li384ELb0ELb1ELb0ELb0EEENS1_30DynamicPersistentTileSchedulerILi384ELi128ELb0ELb1ELb1EEEEEEEEEvNT_6ParamsE:
        /* <DEDUP_REMOVED lines=18> */
.L_x_1798:
[----:B------:R-:W-:Y:S05]  /*0120*/  BSYNC B0 ;  /* 0x0000000000007941 */ /* 0x000fea0003800000 */
.L_x_1797:
        /* <DEDUP_REMOVED lines=41> */
.L_x_1799:
        /* <DEDUP_REMOVED lines=22> */
.L_x_1800:
        /* <DEDUP_REMOVED lines=18> */
.L_x_1801:
        /* <DEDUP_REMOVED lines=22> */
.L_x_1802:
        /* <DEDUP_REMOVED lines=22> */
.L_x_1803:
[----:B------:R-:W-:Y:S01]  /*0900*/  PLOP3.LUT P0, PT, PT, PT, UP0, 0x80, 0x0 ;  /* 0x000000000000781c */ /* 0x000fe20003f0f008 */
[----:B------:R-:W-:Y:S01]  /*0910*/  UMOV UR38, 0x1 ;  /* 0x0000000100267882 */ /* 0x000fe20000000000 */
[----:B------:R-:W-:Y:S01]  /*0920*/  NOP ;  /* 0x0000000000007918 */ /* 0x000fe20000000000 */
[----:B------:R-:W-:Y:S01]  /*0930*/  USEL UR38, UR38, 0x2, !UP0 ;  /* 0x0000000226267887 */ /* 0x000fe2000c000000 */
[----:B------:R-:W-:Y:S01]  /*0940*/  ULDC.64 UR46, c[0x0][0x208] ;  /* 0x00008200002e7ab9 */ /* 0x000fe20000000a00 */
[----:B012-4-:R-:W-:Y:S08]  /*0950*/  BAR.SYNC.DEFER_BLOCKING 0x0 ;  /* 0x0000000000007b1d */ /* 0x017ff00000010000 */
[----:B------:R-:W-:Y:S05]  /*0960*/  @!P0 BRA `(.L_x_1804) ;  /* 0x000000a400688947 */ /* 0x000fea0003800000 */
.L_x_1805:
        /* <DEDUP_REMOVED lines=26> */
[C---:B------:R-:W-:Y:S01]  /*0b10*/  LOP3.LUT R4, R2.reuse, 0x3fffff0, RZ, 0xc0, !PT ;  /* 0x03fffff002047812 */ /* 0x040fe200078ec0ff */
        /* <DEDUP_REMOVED lines=11> */
[----:B------:R-:W-:Y:S02]  /*0bd0*/  SHF.R.S32.HI R6, RZ, 0x1f, R4 ;  /* 0x0000001fff067819 */ /* 0x000fe40000011404 */
[----:B------:R-:W-:Y:S02]  /*0be0*/  SHF.R.S32.HI R153, RZ, 0x7, R153 ;  /* 0x00000007ff997819 */ /* 0x000fe40000011499 */
[----:B------:R-:W-:Y:S02]  /*0bf0*/  LOP3.LUT R8, R8, 0xfffffffc, RZ, 0xc0, !PT ;  /* 0xfffffffc08087812 */ /* 0x000fe400078ec0ff */
[----:B------:R-:W-:Y:S02]  /*0c00*/  LEA.HI R6, R6, R5, RZ, 0x3 ;  /* 0x0000000506067211 */ /* 0x000fe400078f18ff */
[----:B------:R-:W-:Y:S01]  /*0c10*/  LEA R155, R2, R3, 0x3 ;  /* 0x00000003029b7211 */ /* 0x000fe200078e18ff */
[----:B------:R-:W-:Y:S01]  /*0c20*/  IMAD.IADD R8, R157, 0x1, -R8 ;  /* 0x000000019d087824 */ /* 0x000fe200078e0a08 */
[----:B------:R-:W-:Y:S01]  /*0c30*/  LEA.HI R0, R0, R157, RZ, 0x3 ;  /* 0x0000009d00007211 */ /* 0x000fe200078f18ff */
[----:B------:R-:W-:Y:S01]  /*0c40*/  IMAD.HI R2, R153, 0x55555556, RZ ;  /* 0x5555555699027827 */ /* 0x000fe200078e02ff */
[----:B------:R-:W-:-:S02]  /*0c50*/  LOP3.LUT R6, R6, 0xfffffff8, RZ, 0xc0, !PT ;  /* 0xfffffff806067812 */ /* 0x000fc400078ec0ff */
[----:B------:R-:W-:Y:S02]  /*0c60*/  LEA.HI R7, R7, R152, RZ, 0x5 ;  /* 0x0000009807077211 */ /* 0x000fe400078f28ff */
        /* <DEDUP_REMOVED lines=11> */
[----:B------:R-:W-:Y:S01]  /*0d20*/  IMAD.SHL.U32 R19, R18, 0x8, RZ ;  /* 0x0000000812137824 */ /* 0x000fe200078e00ff */
[----:B------:R-:W-:Y:S01]  /*0d30*/  IADD3 R16, R152, -R5, RZ ;  /* 0x8000000598107210 */ /* 0x000fe20007ffe0ff */
[----:B------:R-:W-:-:S02]  /*0d40*/  IMAD.IADD R3, R8, 0x1, -R3 ;  /* 0x0000000108037824 */ /* 0x000fc400078e0a03 */
[----:B------:R-:W-:Y:S01]  /*0d50*/  IMAD R154, R2, 0x40, R7 ;  /* 0x00000040029a7824 */ /* 0x000fe200078e0207 */
[----:B------:R-:W-:-:S03]  /*0d60*/  SHF.R.S32.HI R156, RZ, 0x1f, R19 ;  /* 0x0000001fff9c7819 */ /* 0x000fc60000011413 */
[----:B------:R-:W-:-:S07]  /*0d70*/  IMAD R17, R3, 0x8, R154 ;  /* 0x0000000803117824 */ /* 0x000fce00078e029a */
.L_x_1844:
        /* <DEDUP_REMOVED lines=21> */
.L_x_1806:
[----:B------:R-:W-:Y:S01]  /*0ed0*/  ULDC UR7, c[0x0][0xc54] ;  /* 0x0003150000077ab9 */ /* 0x000fe20000000800 */
[----:B------:R-:W-:Y:S01]  /*0ee0*/  UMOV UR6, UR9 ;  /* 0x0000000900067c82 */ /* 0x000fe20008000000 */
[----:B------:R-:W-:-:S11]  /*0ef0*/  UISETP.NE.AND UP0, UPT, UR7, 0x1, UPT ;  /* 0x000000010700788c */ /* 0x000fd6000bf05270 */
[----:B------:R-:W-:Y:S02]  /*0f00*/  @UP0 ULDC.64 UR10, c[0x0][0xc58] ;  /* 0x00031600000a0ab9 */ /* 0x000fe40000000a00 */
[----:B------:R-:W-:-:S04]  /*0f10*/  UIMAD.WIDE.U32 UR4, UR9, UR10, URZ ;  /* 0x0000000a090472a5 */ /* 0x000fc8000f8e003f */
[----:B------:R-:W-:-:S04]  /*0f20*/  @UP0 USHF.R.U32.HI UR6, URZ, UR11, UR5 ;  /* 0x0000000b3f060299 */ /* 0x000fc80008011605 */
[----:B------:R-:W-:-:S12]  /*0f30*/  UIMAD UR4, UR6, UR7, URZ ;  /* 0x00000007060472a4 */ /* 0x000fd8000f8e023f */
.L_x_1807:
[----:B------:R-:W-:Y:S01]  /*0f40*/  ULDC.64 UR10, c[0x0][0x418] ;  /* 0x00010600000a7ab9 */ /* 0x000fe20000000a00 */
[----:B------:R-:W-:Y:S01]  /*0f50*/  ULOP3.LUT UR6, URZ, UR6, URZ, 0x33, !UPT ;  /* 0x000000063f067292 */ /* 0x000fe2000f8e333f */
[----:B------:R-:W-:Y:S01]  /*0f60*/  PLOP3.LUT P0, PT, PT, PT, PT, 0x80, 0x0 ;  /* 0x000000000000781c */ /* 0x000fe20003f0f070 */
[----:B------:R-:W-:Y:S01]  /*0f70*/  UISETP.NE.U32.AND UP0, UPT, UR10, URZ, UPT ;  /* 0x0000003f0a00728c */ /* 0x000fe2000bf05070 */
[----:B------:R-:W-:Y:S01]  /*0f80*/  IMAD.MOV.U32 R0, RZ, RZ, RZ ;  /* 0x000000ffff007224 */ /* 0x000fe200078e00ff */
[----:B------:R-:W-:Y:S01]  /*0f90*/  ULDC UR5, c[0x0][0xc3c] ;  /* 0x00030f0000057ab9 */ /* 0x000fe20000000800 */
[----:B------:R-:W-:Y:S01]  /*0fa0*/  UIADD3 UR4, UR9, -UR4, URZ ;  /* 0x8000000409047290 */ /* 0x000fe2000fffe03f */
[----:B------:R-:W-:Y:S01]  /*0fb0*/  IMAD.MOV.U32 R26, RZ, RZ, RZ ;  /* 0x000000ffff1a7224 */ /* 0x000fe200078e00ff */
[----:B------:R-:W-:Y:S01]  /*0fc0*/  UISETP.NE.AND.EX UP0, UPT, UR11, URZ, UPT, UP0 ;  /* 0x0000003f0b00728c */ /* 0x000fe2000bf05300 */
[----:B------:R-:W-:Y:S01]  /*0fd0*/  CS2R R118, SRZ ;  /* 0x0000000000767805 */ /* 0x000fe2000001ff00 */
[----:B------:R-:W-:Y:S01]  /*0fe0*/  UIADD3 UR6, UR6, UR5, URZ ;  /* 0x0000000506067290 */ /* 0x000fe2000fffe03f */
[----:B------:R-:W-:Y:S01]  /*0ff0*/  CS2R R116, SRZ ;  /* 0x0000000000747805 */ /* 0x000fe2000001ff00 */
[----:B------:R-:W-:Y:S01]  /*1000*/  ULDC UR11, c[0x0][0x448] ;  /* 0x00011200000b7ab9 */ /* 0x000fe20000000800 */
[----:B------:R-:W-:Y:S01]  /*1010*/  ULDC UR10, c[0x0][0xc54] ;  /* 0x00031500000a7ab9 */ /* 0x000fe20000000800 */
[----:B------:R-:W-:Y:S01]  /*1020*/  UISETP.NE.AND UP2, UPT, UR11, 0x1, UPT ;  /* 0x000000010b00788c */ /* 0x000fe2000bf45270 */
[----:B------:R-:W-:Y:S01]  /*1030*/  CS2R R114, SRZ ;  /* 0x0000000000727805 */ /* 0x000fe2000001ff00 */
[----:B------:R-:W-:Y:S01]  /*1040*/  UIMAD UR41, UR6, 0xc0, URZ ;  /* 0x000000c0062978a4 */ /* 0x000fe2000f8e023f */
[----:B------:R-:W-:Y:S01]  /*1050*/  CS2R R112, SRZ ;  /* 0x0000000000707805 */ /* 0x000fe2000001ff00 */
[----:B------:R-:W-:Y:S01]  /*1060*/  UIMAD UR10, UR8, UR10, UR4 ;  /* 0x0000000a080a72a4 */ /* 0x000fe2000f8e0204 */
[----:B------:R-:W-:Y:S01]  /*1070*/  CS2R R14, SRZ ;  /* 0x00000000000e7805 */ /* 0x000fe2000001ff00 */
[----:B------:R-:W-:Y:S01]  /*1080*/  UIADD3 UR6, UR41, 0xbf, URZ ;  /* 0x000000bf29067890 */ /* 0x000fe2000fffe03f */
[----:B------:R-:W-:Y:S01]  /*1090*/  IMAD.MOV.U32 R110, RZ, RZ, RZ ;  /* 0x000000ffff6e7224 */ /* 0x000fe200078e00ff */
[----:B------:R-:W-:Y:S01]  /*10a0*/  ULDC UR48, c[0x0][0x424] ;  /* 0x0001090000307ab9 */ /* 0x000fe20000000800 */
[----:B------:R-:W-:Y:S01]  /*10b0*/  ULDC UR7, c[0x0][0x288] ;  /* 0x0000a20000077ab9 */ /* 0x000fe20000000800 */
[----:B------:R-:W-:Y:S01]  /*10c0*/  USEL UR48, UR48, 0x1, UP0 ;  /* 0x0000000130307887 */ /* 0x000fe20008000000 */
[----:B------:R-:W-:Y:S01]  /*10d0*/  IMAD.MOV.U32 R21, RZ, RZ, RZ ;  /* 0x000000ffff157224 */ /* 0x000fe200078e00ff */
[----:B------:R-:W-:Y:S01]  /*10e0*/  @UP2 ULDC UR4, c[0x0][0x44c] ;  /* 0x0001130000042ab9 */ /* 0x000fe20000000800 */
[----:B------:R-:W-:Y:S01]  /*10f0*/  UIADD3 UR7, -UR7, 0x80, URZ ;  /* 0x0000008007077890 */ /* 0x000fe2000fffe13f */
[----:B------:R-:W-:Y:S01]  /*1100*/  CS2R R12, SRZ ;  /* 0x00000000000c7805 */ /* 0x000fe2000001ff00 */
[----:B------:R-:W-:Y:S01]  /*1110*/  UIMAD.WIDE.U32 UR4, UR6, UR4, URZ ;  /* 0x00000004060472a5 */ /* 0x000fe2000f8e003f */
[----:B------:R-:W-:Y:S01]  /*1120*/  IMAD.MOV.U32 R106, RZ, RZ, RZ ;  /* 0x000000ffff6a7224 */ /* 0x000fe200078e00ff */
[----:B------:R-:W-:Y:S01]  /*1130*/  ULDC UR9, c[0x0][0x2f0] ;  /* 0x0000bc0000097ab9 */ /* 0x000fe20000000800 */
[----:B------:R-:W-:Y:S01]  /*1140*/  @UP2 ULDC UR11, c[0x0][0x450] ;  /* 0x00011400000b2ab9 */ /* 0x000fe20000000800 */
[----:B------:R-:W-:Y:S01]  /*1150*/  UIMAD UR7, UR48, UR9, UR7 ;  /* 0x00000009300772a4 */ /* 0x000fe2000f8e0207 */
[----:B------:R-:W-:Y:S01]  /*1160*/  IMAD.MOV.U32 R25, RZ, RZ, RZ ;  /* 0x000000ffff197224 */ /* 0x000fe200078e00ff */
[----:B------:R-:W-:Y:S01]  /*1170*/  @UP2 USHF.R.U32.HI UR6, URZ, UR11, UR5 ;  /* 0x0000000b3f062299 */ /* 0x000fe20008011605 */
[----:B------:R-:W-:Y:S01]  /*1180*/  CS2R R102, SRZ ;  /* 0x0000000000667805 */ /* 0x000fe2000001ff00 */
[----:B------:R-:W-:Y:S01]  /*1190*/  UIMAD UR4, UR48, UR9, 0x7f ;  /* 0x0000007f300474a4 */ /* 0x000fe2000f8e0209 */
[----:B------:R-:W-:Y:S01]  /*11a0*/  CS2R R100, SRZ ;  /* 0x0000000000647805 */ /* 0x000fe2000001ff00 */
[----:B------:R-:W-:Y:S01]  /*11b0*/  UIADD3 UR6, UR7, UR6, URZ ;  /* 0x0000000607067290 */ /* 0x000fe2000fffe03f */
[----:B------:R-:W-:Y:S01]  /*11c0*/  CS2R R98, SRZ ;  /* 0x0000000000627805 */ /* 0x000fe2000001ff00 */
[----:B------:R-:W-:Y:S01]  /*11d0*/  USHF.R.S32.HI UR5, URZ, 0x1f, UR4 ;  /* 0x0000001f3f057899 */ /* 0x000fe20008011404 */
[----:B------:R-:W-:Y:S01]  /*11e0*/  CS2R R96, SRZ ;  /* 0x0000000000607805 */ /* 0x000fe2000001ff00 */
[----:B------:R-:W-:Y:S01]  /*11f0*/  USHF.R.S32.HI UR7, URZ, 0x1f, UR6 ;  /* 0x0000001f3f077899 */ /* 0x000fe20008011406 */
[----:B------:R-:W-:Y:S01]  /*1200*/  CS2R R94, SRZ ;  /* 0x00000000005e7805 */ /* 0x000fe2000001ff00 */
[----:B------:R-:W-:Y:S01]  /*1210*/  ULEA.HI UR5, UR5, UR4, URZ, 0x7 ;  /* 0x0000000405057291 */ /* 0x000fe2000f8f383f */
[----:B------:R-:W-:Y:S01]  /*1220*/  CS2R R92, SRZ ;  /* 0x00000000005c7805 */ /* 0x000fe2000001ff00 */
[----:B------:R-:W-:Y:S01]  /*1230*/  ULEA.HI UR7, UR7, UR6, URZ, 0x7 ;  /* 0x0000000607077291 */ /* 0x000fe2000f8f383f */
[----:B------:R-:W-:Y:S01]  /*1240*/  CS2R R90, SRZ ;  /* 0x00000000005a7805 */ /* 0x000fe2000001ff00 */
[----:B------:R-:W-:Y:S01]  /*1250*/  USHF.R.S32.HI UR49, URZ, 0x7, UR5 ;  /* 0x000000073f317899 */ /* 0x000fe20008011405 */
[----:B------:R-:W-:Y:S01]  /*1260*/  CS2R R88, SRZ ;  /* 0x0000000000587805 */ /* 0x000fe2000001ff00 */
[----:B------:R-:W-:Y:S01]  /*1270*/  USHF.R.S32.HI UR7, URZ, 0x7, UR7 ;  /* 0x000000073f077899 */ /* 0x000fe20008011407 */
[----:B------:R-:W-:Y:S01]  /*1280*/  ULDC UR43, c[0x0][0xc48] ;  /* 0x00031200002b7ab9 */ /* 0x000fe20000000800 */
[----:B------:R-:W-:-:S02]  /*1290*/  UMOV UR42, UR10 ;  /* 0x0000000a002a7c82 */ /* 0x000fc40008000000 */
[----:B------:R-:W-:Y:S02]  /*12a0*/  UISETP.LT.AND UP0, UPT, UR49, UR7, UPT ;  /* 0x000000073100728c */ /* 0x000fe4000bf01270 */
[----:B------:R-:W-:Y:S02]  /*12b0*/  UISETP.NE.AND UP1, UPT, UR43, 0x1, UPT ;  /* 0x000000012b00788c */ /* 0x000fe4000bf25270 */
[----:B------:R-:W-:-:S04]  /*12c0*/  USEL UR49, UR49, UR7, UP0 ;  /* 0x0000000731317287 */ /* 0x000fc80008000000 */
[----:B------:R-:W-:-:S05]  /*12d0*/  UISETP.GE.AND UP0, UPT, UR49, 0x1, UPT ;  /* 0x000000013100788c */ /* 0x000fca000bf06270 */
[----:B------:R-:W-:Y:S01]  /*12e0*/  @UP1 ULDC UR8, c[0x0][0xc4c] ;  /* 0x0003130000081ab9 */ /* 0x000fe20000000800 */
[----:B------:R-:W-:Y:S01]  /*12f0*/  PLOP3.LUT P1, PT, PT, PT, UP0, 0x80, 0x0 ;  /* 0x000000000000781c */ /* 0x000fe20003f2f008 */
[----:B------:R-:W-:Y:S01]  /*1300*/  UIMAD.WIDE.U32 UR4, UR10, UR8, URZ ;  /* 0x000000080a0472a5 */ /* 0x000fe2000f8e003f */
[----:B------:R-:W-:-:S03]  /*1310*/  @UP1 ULDC UR6, c[0x0][0xc50] ;  /* 0x0003140000061ab9 */ /* 0x000fc60000000800 */
[----:B------:R-:W-:-:S04]  /*1320*/  @UP1 USHF.R.U32.HI UR42, URZ, UR6, UR5 ;  /* 0x000000063f2a1299 */ /* 0x000fc80008011605 */
[----:B------:R-:W-:-:S04]  /*1330*/  UIADD3 UR4, -UR42, URZ, URZ ;  /* 0x0000003f2a047290 */ /* 0x000fc8000fffe13f */
[----:B------:R-:W-:Y:S01]  /*1340*/  UIMAD UR43, UR43, UR4, UR10 ;  /* 0x000000042b2b72a4 */ /* 0x000fe2000f8e020a */
[----:B------:R-:W-:Y:S11]  /*1350*/  @!P1 BRA `(.L_x_1808) ;  /* 0x0000008400c49947 */ /* 0x000ff60003800000 */
        /* <DEDUP_REMOVED lines=18> */
[----:B------:R-:W-:Y:S01]  /*1480*/  MOV R4, UR4 ;  /* 0x0000000400047c02 */ /* 0x000fe20008000f00 */
[----:B------:R0:W1:Y:S01]  /*1490*/  LDC.64 R2, c[0x4][R0] ;  /* 0x0100000000027b82 */ /* 0x0000620000000a00 */
[----:B------:R-:W-:Y:S01]  /*14a0*/  IMAD.U32 R5, RZ, RZ, UR5 ;  /* 0x00000005ff057e24 */ /* 0x000fe2000f8e00ff */
[----:B------:R-:W-:Y:S01]  /*14b0*/  ULDC.64 UR4, c[0x4][0xb0] ;  /* 0x01002c0000047ab9 */ /* 0x000fe20000000a00 */
[----:B------:R-:W-:Y:S01]  /*14c0*/  IMAD.U32 R10, RZ, RZ, UR6 ;  /* 0x00000006ff0a7e24 */ /* 0x000fe2000f8e00ff */
[----:B------:R-:W-:Y:S01]  /*14d0*/  MOV R13, RZ ;  /* 0x000000ff000d7202 */ /* 0x000fe20000000f00 */
[----:B------:R-:W-:Y:S02]  /*14e0*/  IMAD.U32 R6, RZ, RZ, UR4 ;  /* 0x00000004ff067e24 */ /* 0x000fe4000f8e00ff */
[----:B------:R-:W-:-:S02]  /*14f0*/  IMAD.U32 R7, RZ, RZ, UR5 ;  /* 0x00000005ff077e24 */ /* 0x000fc4000f8e00ff */
[----:B------:R-:W-:Y:S02]  /*1500*/  IMAD.U32 R11, RZ, RZ, UR7 ;  /* 0x00000007ff0b7e24 */ /* 0x000fe4000f8e00ff */
[----:B------:R-:W-:Y:S02]  /*1510*/  IMAD.MOV.U32 R8, RZ, RZ, 0x70 ;  /* 0x00000070ff087424 */ /* 0x000fe400078e00ff */
[----:B0-----:R-:W-:-:S07]  /*1520*/  IMAD.MOV.U32 R12, RZ, RZ, 0x1 ;  /* 0x00000001ff0c7424 */ /* 0x001fce00078e00ff */
[----:B------:R-:W-:-:S07]  /*1530*/  LEPC R20, `(.L_x_1809) ;  /* 0x000000001014794e */ /* 0x000fce0000000000 */
[----:B-1----:R-:W-:Y:S05]  /*1540*/  CALL.ABS.NOINC R2 ;  /* 0x0000000002007343 */ /* 0x002fea0003c00000 */
.L_x_1809:
        /* <DEDUP_REMOVED lines=9> */
.L_x_1936:
[----:B------:R-:W-:Y:S05]  /*15e0*/  @!P0 BRA `(.L_x_1811) ;  /* 0x0000000000048947 */ /* 0x000fea0003800000 */
[----:B------:R-:W-:Y:S01]  /*15f0*/  BPT.TRAP 0x1 ;  /* 0x000000040000795c */ /* 0x000fe20000300000 */
.L_x_1811:
[----:B0-----:R-:W-:Y:S02]  /*1600*/  IMAD.U32 R0, RZ, RZ, UR39 ;  /* 0x00000027ff007e24 */ /* 0x001fe4000f8e00ff */
[----:B------:R-:W-:-:S03]  /*1610*/  IMAD.U32 R3, RZ, RZ, UR37 ;  /* 0x00000025ff037e24 */ /* 0x000fc6000f8e00ff */
[----:B------:R-:W-:Y:S02]  /*1620*/  LEA R0, R0, UR45, 0x3 ;  /* 0x0000002d00007c11 */ /* 0x000fe4000f8e18ff */
[----:B------:R-:W-:-:S04]  /*1630*/  SHF.L.U32 R3, R3, 0x1f, RZ ;  /* 0x0000001f03037819 */ /* 0x000fc800000006ff */
[----:B------:R0:W1:Y:S01]  /*1640*/  SYNCS.PHASECHK.TRANS64.TRYWAIT P2, [R0+URZ+0x16830], R3 ;  /* 0x01683003000075a7 */ /* 0x000062000804017f */
[----:B------:R-:W-:Y:S05]  /*1650*/  @!P0 BRA `(.L_x_1812) ;  /* 0x0000000000048947 */ /* 0x000fea0003800000 */
[----:B------:R-:W-:Y:S01]  /*1660*/  BPT.TRAP 0x1 ;  /* 0x000000040000795c */ /* 0x000fe20000300000 */
.L_x_1812:
[----:B------:R-:W2:Y:S02]  /*1670*/  S2R R2, SR_TID.X ;  /* 0x0000000000027919 */ /* 0x000ea40000002100 */
[----:B--2---:R-:W-:Y:S01]  /*1680*/  LOP3.LUT P1, RZ, R2, 0x7f, RZ, 0xc0, !PT ;  /* 0x0000007f02ff7812 */ /* 0x004fe2000782c0ff */
[----:B-1----:R-:W-:-:S12]  /*1690*/  @P2 BRA `(.L_x_1813) ;  /* 0x0000000000082947 */ /* 0x002fd80003800000 */
[----:B------:R-:W1:Y:S02]  /*16a0*/  SYNCS.PHASECHK.TRANS64.TRYWAIT P2, [R0+URZ+0x16830], R3 ;  /* 0x01683003000075a7 */ /* 0x000e64000804017f */
[----:B-1----:R-:W-:Y:S05]  /*16b0*/  @!P2 BRA `(.L_x_1814) ;  /* 0x000000d40074a947 */ /* 0x002fea0003800000 */
.L_x_1813:
[----:B------:R-:W-:Y:S05]  /*16c0*/  WARPSYNC.ALL ;  /* 0x0000000000007948 */ /* 0x000fea0003800000 */
[----:B------:R-:W-:Y:S01]  /*16d0*/  UIADD3 UR4, UR45, 0xe400, URZ ;  /* 0x0000e4002d047890 */ /* 0x000fe2000fffe03f */
[----:B------:R-:W-:Y:S01]  /*16e0*/  WARPGROUP.ARRIVE ;  /* 0x00000000000079c5 */ /* 0x000fe20000000000 */
[----:B------:R-:W-:Y:S01]  /*16f0*/  ULOP3.LUT UR16, UR50, 0x10000, URZ, 0xfc, !UPT ;  /* 0x0001000032107892 */ /* 0x000fe2000f8efc3f */
[----:B------:R-:W-:Y:S01]  /*1700*/  VIADD R6, R17, UR41 ;  /* 0x0000002911067c36 */ /* 0x000fe20008000000 */
[----:B------:R-:W-:Y:S01]  /*1710*/  USHF.R.U32.HI UR4, URZ, 0x4, UR4 ;  /* 0x000000043f047899 */ /* 0x000fe20008011604 */
[----:B01----:R-:W-:Y:S01]  /*1720*/  @!P1 VIADD R0, R0, 0x16840 ;  /* 0x0001684000009836 */ /* 0x003fe20000000000 */
[----:B------:R-:W-:Y:S01]  /*1730*/  UMOV UR17, 0x40000040 ;  /* 0x4000004000117882 */ /* 0x000fe20000000000 */
[----:B------:R-:W-:Y:S01]  /*1740*/  UMOV UR19, 0x40000040 ;  /* 0x4000004000137882 */ /* 0x000fe20000000000 */
[----:B------:R-:W-:Y:S01]  /*1750*/  ULOP3.LUT UR4, UR4, 0x3fff, URZ, 0xc0, !UPT ;  /* 0x00003fff04047892 */ /* 0x000fe2000f8ec03f */
[----:B------:R-:W-:Y:S01]  /*1760*/  CS2R R118, SRZ ;  /* 0x0000000000767805 */ /* 0x000fe2000001ff00 */
[----:B------:R-:W-:Y:S01]  /*1770*/  UMOV UR5, 0x40000040 ;  /* 0x4000004000057882 */ /* 0x000fe20000000000 */
[----:B------:R-:W-:Y:S01]  /*1780*/  UMOV UR7, 0x40000040 ;  /* 0x4000004000077882 */ /* 0x000fe20000000000 */
[----:B------:R-:W-:Y:S01]  /*1790*/  ULOP3.LUT UR20, UR4, 0x10000, URZ, 0xfc, !UPT ;  /* 0x0001000004147892 */ /* 0x000fe2000f8efc3f */
[----:B------:R-:W-:Y:S01]  /*17a0*/  @!P1 PRMT R0, RZ, 0x654, R0 ;  /* 0x00000654ff009816 */ /* 0x000fe20000000000 */
[----:B------:R-:W-:Y:S01]  /*17b0*/  UIADD3 UR4, UR16, 0x2, URZ ;  /* 0x0000000210047890 */ /* 0x000fe2000fffe03f */
[----:B------:R-:W-:Y:S01]  /*17c0*/  CS2R R116, SRZ ;  /* 0x0000000000747805 */ /* 0x000fe2000001ff00 */
[----:B------:R-:W-:Y:S01]  /*17d0*/  ULEA UR18, UR39, UR20, 0xa ;  /* 0x0000001427127291 */ /* 0x000fe2000f8e503f */
[----:B------:R-:W-:Y:S01]  /*17e0*/  CS2R R114, SRZ ;  /* 0x0000000000727805 */ /* 0x000fe2000001ff00 */
[----:B------:R-:W-:Y:S01]  /*17f0*/  UIADD3 UR8, UR16, 0x4, URZ ;  /* 0x0000000410087890 */ /* 0x000fe2000fffe03f */
[----:B------:R-:W-:Y:S01]  /*1800*/  CS2R R112, SRZ ;  /* 0x0000000000707805 */ /* 0x000fe2000001ff00 */
[----:B------:R-:W-:Y:S01]  /*1810*/  UIADD3 UR6, UR18, 0x2, URZ ;  /* 0x0000000212067890 */ /* 0x000fe2000fffe03f */
[----:B------:R-:W-:Y:S01]  /*1820*/  CS2R R110, SRZ ;  /* 0x00000000006e7805 */ /* 0x000fe2000001ff00 */
[----:B------:R-:W-:Y:S01]  /*1830*/  UIADD3 UR10, UR18, 0x4, URZ ;  /* 0x00000004120a7890 */ /* 0x000fe2000fffe03f */
[----:B------:R-:W-:Y:S01]  /*1840*/  CS2R R108, SRZ ;  /* 0x00000000006c7805 */ /* 0x000fe2000001ff00 */
[----:B------:R-:W-:Y:S01]  /*1850*/  UMOV UR9, 0x40000040 ;  /* 0x4000004000097882 */ /* 0x000fe20000000000 */
[----:B------:R-:W-:Y:S01]  /*1860*/  HGMMA.64x128x16.F32 R24, gdesc[UR16], RZ, !UPT, gsb0 ;  /* 0x01e00000101879f0 */ /* 0x000fe2000c0008ff */
[----:B------:R-:W-:Y:S01]  /*1870*/  UMOV UR11, 0x40000040 ;  /* 0x40000040000b7882 */ /* 0x000fe20000000000 */
[----:B------:R-:W-:Y:S01]  /*1880*/  UIADD3 UR12, UR16, 0x6, URZ ;  /* 0x00000006100c7890 */ /* 0x000fe2000fffe03f */
[----:B------:R-:W-:Y:S01]  /*1890*/  CS2R R106, SRZ ;  /* 0x00000000006a7805 */ /* 0x000fe2000001ff00 */
[----:B------:R-:W-:Y:S01]  /*18a0*/  UIADD3 UR14, UR18, 0x6, URZ ;  /* 0x00000006120e7890 */ /* 0x000fe2000fffe03f */
[----:B------:R-:W-:Y:S01]  /*18b0*/  CS2R R104, SRZ ;  /* 0x0000000000687805 */ /* 0x000fe2000001ff00 */
[----:B------:R-:W-:Y:S01]  /*18c0*/  UMOV UR13, 0x40000040 ;  /* 0x40000040000d7882 */ /* 0x000fe20000000000 */
[----:B------:R-:W-:Y:S01]  /*18d0*/  UMOV UR15, 0x40000040 ;  /* 0x40000040000f7882 */ /* 0x000fe20000000000 */
[----:B------:R-:W-:Y:S01]  /*18e0*/  ULDC UR24, c[0x0][0x988] ;  /* 0x0002620000187ab9 */ /* 0x000fe20000000800 */
[----:B------:R-:W-:Y:S01]  /*18f0*/  UIADD3 UR26, UR49, -0x2, URZ ;  /* 0xfffffffe311a7890 */ /* 0x000fe2000fffe03f */
[----:B------:R-:W-:-:S02]  /*1900*/  CS2R R102, SRZ ;  /* 0x0000000000667805 */ /* 0x000fc4000001ff00 */
[----:B------:R-:W-:Y:S02]  /*1910*/  CS2R R100, SRZ ;  /* 0x0000000000647805 */ /* 0x000fe4000001ff00 */
[----:B------:R-:W-:Y:S02]  /*1920*/  CS2R R98, SRZ ;  /* 0x0000000000627805 */ /* 0x000fe4000001ff00 */
[----:B------:R-:W-:Y:S02]  /*1930*/  CS2R R96, SRZ ;  /* 0x0000000000607805 */ /* 0x000fe4000001ff00 */
[----:B------:R-:W-:Y:S01]  /*1940*/  CS2R R94, SRZ ;  /* 0x00000000005e7805 */ /* 0x000fe2000001ff00 */
[----:B------:R-:W-:Y:S02]  /*1950*/  WARPGROUP.DEPBAR.LE gsb0, 0x0 ;  /* 0x00008000000079c5 */ /* 0x000fe40000010000 */
[----:B------:R-:W-:-:S06]  /*1960*/  WARPGROUP.ARRIVE ;  /* 0x00000000000079c5 */ /* 0x000fcc0000000000 */
[----:B------:R-:W-:Y:S01]  /*1970*/  HGMMA.64x128x16.F32 R24, gdesc[UR4], R24, gsb0 ;  /* 0x01e00000041879f0 */ /* 0x000fe20008000818 */
[----:B------:R-:W-:Y:S02]  /*1980*/  ULDC UR6, c[0x0][0x448] ;  /* 0x0001120000067ab9 */ /* 0x000fe40000000800 */
[----:B------:R-:W-:-:S06]  /*1990*/  UISETP.NE.AND UP0, UPT, UR6, 0x1, UPT ;  /* 0x000000010600788c */ /* 0x000fcc000bf05270 */
[----:B------:R-:W-:-:S05]  /*19a0*/  PLOP3.LUT P2, PT, PT, PT, UP0, 0x80, 0x0 ;  /* 0x000000000000781c */ /* 0x000fca0003f4f008 */
[----:B------:R-:W-:-:S08]  /*19b0*/  @UP0 ULDC UR6, c[0x0][0x44c] ;  /* 0x0001130000060ab9 */ /* 0x000fd00000000800 */
[----:B------:R-:W-:Y:S01]  /*19c0*/  @P2 IMAD.HI.U32 R2, R6, UR6, RZ ;  /* 0x0000000606022c27 */ /* 0x000fe2000f8e00ff */
[----:B------:R-:W-:-:S04]  /*19d0*/  @UP0 ULDC UR6, c[0x0][0x450] ;  /* 0x0001140000060ab9 */ /* 0x000fc80000000800 */
[----:B------:R-:W-:Y:S01]  /*19e0*/  @P2 SHF.R.U32.HI R6, RZ, UR6, R2 ;  /* 0x00000006ff062c19 */ /* 0x000fe20008011602 */
[----:B------:R-:W-:Y:S02]  /*19f0*/  UMOV UR6, 0xffffff80 ;  /* 0xffffff8000067882 */ /* 0x000fe40000000000 */
[----:B------:R-:W-:Y:S02]  /*1a00*/  UIMAD UR6, UR49, UR6, 0x80 ;  /* 0x00000080310674a4 */ /* 0x000fe4000f8e0206 */
[----:B------:R-:W0:Y:S02]  /*1a10*/  SHFL.IDX PT, R3, R6, 0x1, 0x1c1f ;  /* 0x003c1f0006037f89 */ /* 0x000e2400000e0000 */
[----:B------:R-:W-:Y:S02]  /*1a20*/  UIADD3 UR7, UR6, 0x1, URZ ;  /* 0x0000000106077890 */ /* 0x000fe4000fffe03f */
[----:B------:R-:W1:Y:S01]  /*1a30*/  SHFL.IDX PT, R6, R6, RZ, 0x1c1f ;  /* 0x001c1fff06067589 */ /* 0x000e6200000e0000 */
[----:B------:R-:W-:-:S02]  /*1a40*/  WARPGROUP.DEPBAR.LE gsb0, 0x0 ;  /* 0x00008000000079c5 */ /* 0x000fc40000010000 */
[----:B------:R-:W-:-:S06]  /*1a50*/  WARPGROUP.ARRIVE ;  /* 0x00000000000079c5 */ /* 0x000fcc0000000000 */
[----:B------:R-:W-:Y:S01]  /*1a60*/  HGMMA.64x128x16.F32 R24, gdesc[UR8], R24, gsb0 ;  /* 0x01e00000081879f0 */ /* 0x000fe20008000818 */
[----:B------:R-:W-:Y:S01]  /*1a70*/  ULDC UR10, c[0x0][0x9d8] ;  /* 0x00027600000a7ab9 */ /* 0x000fe20000000800 */
[----:B------:R-:W-:Y:S02]  /*1a80*/  ULDC UR11, c[0x0][0x2f0] ;  /* 0x0000bc00000b7ab9 */ /* 0x000fe40000000800 */
[----:B------:R-:W-:Y:S01]  /*1a90*/  UIMAD UR6, UR48, UR11, UR6 ;  /* 0x0000000b300672a4 */ /* 0x000fe2000f8e0206 */
[----:B------:R-:W-:Y:S02]  /*1aa0*/  WARPGROUP.DEPBAR.LE gsb0, 0x0 ;  /* 0x00008000000079c5 */ /* 0x000fe40000010000 */
[----:B------:R-:W-:-:S06]  /*1ab0*/  WARPGROUP.ARRIVE ;  /* 0x00000000000079c5 */ /* 0x000fcc0000000000 */
[----:B------:R-:W-:Y:S01]  /*1ac0*/  HGMMA.64x128x16.F32 R24, gdesc[UR12], R24, gsb0 ;  /* 0x01e000000c1879f0 */ /* 0x000fe20008000818 */
[----:B------:R-:W-:Y:S02]  /*1ad0*/  ULDC UR14, c[0x0][0x288] ;  /* 0x0000a200000e7ab9 */ /* 0x000fe40000000800 */
[----:B------:R-:W-:Y:S02]  /*1ae0*/  WARPGROUP.DEPBAR.LE gsb0, 0x0 ;  /* 0x00008000000079c5 */ /* 0x000fe40000010000 */
[----:B------:R-:W-:Y:S01]  /*1af0*/  FMUL.FTZ R88, R29, UR10 ;  /* 0x0000000a1d587c20 */ /* 0x000fe20008410000 */
[----:B------:R-:W-:Y:S01]  /*1b00*/  FMUL.FTZ R29, R37, UR10 ;  /* 0x0000000a251d7c20 */ /* 0x000fe20008410000 */
[----:B------:R-:W-:Y:S01]  /*1b10*/  FMUL.FTZ R47, R47, UR10 ;  /* 0x0000000a2f2f7c20 */ /* 0x000fe20008410000 */
[----:B------:R-:W-:Y:S02]  /*1b20*/  IMAD.U32 R37, RZ, RZ, UR7 ;  /* 0x00000007ff257e24 */ /* 0x000fe4000f8e00ff */
[----:B------:R-:W-:Y:S01]  /*1b30*/  FMUL.FTZ R26, R26, UR10 ;  /* 0x0000000a1a1a7c20 */ /* 0x000fe20008410000 */
[----:B------:R-:W-:Y:S01]  /*1b40*/  FMUL.FTZ R27, R27, UR10 ;  /* 0x0000000a1b1b7c20 */ /* 0x000fe20008410000 */
[----:B------:R-:W-:Y:S01]  /*1b50*/  FMUL.FTZ R5, R56, UR10 ;  /* 0x0000000a38057c20 */ /* 0x000fe20008410000 */
[----:B------:R2:W-:Y:S01]  /*1b60*/  MUFU.TANH R9, R47 ;  /* 0x0000002f00097308 */ /* 0x0005e20000002400 */
[----:B------:R-:W-:-:S02]  /*1b70*/  IMAD R56, R16, -0x2, R37 ;  /* 0xfffffffe10387824 */ /* 0x000fc400078e0225 */
[----:B------:R-:W-:Y:S01]  /*1b80*/  FMUL.FTZ R30, R30, UR10 ;  /* 0x0000000a1e1e7c20 */ /* 0x000fe20008410000 */
[----:B------:R-:W-:Y:S01]  /*1b90*/  FMUL.FTZ R2, R55, UR10 ;  /* 0x0000000a37027c20 */ /* 0x000fe20008410000 */
[----:B------:R-:W-:Y:S01]  /*1ba0*/  MOV R55, UR6 ;  /* 0x0000000600377c02 */ /* 0x000fe20008000f00 */
[----:B------:R-:W-:Y:S01]  /*1bb0*/  FMUL.FTZ R31, R31, UR10 ;  /* 0x0000000a1f1f7c20 */ /* 0x000fe20008410000 */
[----:B------:R-:W-:Y:S01]  /*1bc0*/  FMUL.FTZ R8, R25, UR10 ;  /* 0x0000000a19087c20 */ /* 0x000fe20008410000 */
[----:B------:R-:W-:Y:S01]  /*1bd0*/  FMUL.FTZ R34, R34, UR10 ;  /* 0x0000000a22227c20 */ /* 0x000fe20008410000 */
[----:B------:R-:W3:Y:S01]  /*1be0*/  MUFU.TANH R26, R26 ;  /* 0x0000001a001a7308 */ /* 0x000ee20000002400 */
[----:B--2---:R-:W-:Y:S02]  /*1bf0*/  IMAD.U32 R47, RZ, RZ, UR11 ;  /* 0x0000000bff2f7e24 */ /* 0x004fe4000f8e00ff */
[----:B------:R-:W-:Y:S01]  /*1c00*/  FMUL.FTZ R25, R41, UR10 ;  /* 0x0000000a29197c20 */ /* 0x000fe20008410000 */
[----:B------:R-:W-:-:S02]  /*1c10*/  IMAD R55, R16, -0x2, R55 ;  /* 0xfffffffe10377824 */ /* 0x000fc400078e0237 */
[----:B------:R-:W-:Y:S01]  /*1c20*/  FMUL.FTZ R35, R35, UR10 ;  /* 0x0000000a23237c20 */ /* 0x000fe20008410000 */
[----:B------:R-:W-:Y:S02]  /*1c30*/  IMAD R56, R47, UR48, R56 ;  /* 0x000000302f387c24 */ /* 0x000fe4000f8e0238 */
[----:B------:R-:W-:Y:S01]  /*1c40*/  FMUL.FTZ R38, R38, UR10 ;  /* 0x0000000a26267c20 */ /* 0x000fe20008410000 */
[----:B------:R-:W-:Y:S01]  /*1c50*/  FMUL.FTZ R59, R59, UR10 ;  /* 0x0000000a3b3b7c20 */ /* 0x000fe20008410000 */
[----:B------:R-:W2:Y:S01]  /*1c60*/  MUFU.TANH R27, R27 ;  /* 0x0000001b001b7308 */ /* 0x000ea20000002400 */
[----:B------:R-:W-:Y:S01]  /*1c70*/  FMUL.FTZ R89, R32, UR10 ;  /* 0x0000000a20597c20 */ /* 0x000fe20008410000 */
[----:B0-----:R-:W-:Y:S01]  /*1c80*/  IADD3 R4, R3, -UR14, R56 ;  /* 0x8000000e03047c10 */ /* 0x001fe2000fffe038 */
[----:B------:R-:W-:Y:S01]  /*1c90*/  FMUL.FTZ R39, R39, UR10 ;  /* 0x0000000a27277c20 */ /* 0x000fe20008410000 */
[----:B------:R-:W-:Y:S01]  /*1ca0*/  FMUL.FTZ R32, R36, UR10 ;  /* 0x0000000a24207c20 */ /* 0x000fe20008410000 */
[----:B------:R-:W-:Y:S01]  /*1cb0*/  FMUL.FTZ R42, R42, UR10 ;  /* 0x0000000a2a2a7c20 */ /* 0x000fe20008410000 */
        /* <DEDUP_REMOVED lines=20> */
[----:B------:R-:W-:Y:S01]  /*1e00*/  FMUL.FTZ R67, R67, UR10 ;  /* 0x0000000a43437c20 */ /* 0x000fe20008410000 */
[----:B------:R-:W-:Y:S01]  /*1e10*/  FMUL.FTZ R70, R70, UR10 ;  /* 0x0000000a46467c20 */ /* 0x000fe20008410000 */
[----:B------:R-:W-:Y:S01]  /*1e20*/  FMUL.FTZ R71, R71, UR10 ;  /* 0x0000000a47477c20 */ /* 0x000fe20008410000 */
[----:B------:R-:W-:Y:S01]  /*1e30*/  FMUL.FTZ R74, R74, UR10 ;  /* 0x0000000a4a4a7c20 */ /* 0x000fe20008410000 */
[----:B------:R-:W-:Y:S01]  /*1e40*/  FMUL.FTZ R75, R75, UR10 ;  /* 0x0000000a4b4b7c20 */ /* 0x000fe20008410000 */
[----:B------:R-:W-:Y:S01]  /*1e50*/  FMUL.FTZ R78, R78, UR10 ;  /* 0x0000000a4e4e7c20 */ /* 0x000fe20008410000 */
[----:B------:R-:W5:Y:S01]  /*1e60*/  MUFU.TANH R34, R34 ;  /* 0x0000002200227308 */ /* 0x000f620000002400 */
[----:B----4-:R-:W-:Y:S01]  /*1e70*/  VIMNMX R2, R55, R4, PT ;  /* 0x0000000437027248 */ /* 0x010fe20003fe0100 */
[----:B------:R-:W-:Y:S01]  /*1e80*/  FMUL.FTZ R79, R79, UR10 ;  /* 0x0000000a4f4f7c20 */ /* 0x000fe20008410000 */
[----:B------:R-:W-:Y:S01]  /*1e90*/  FMUL.FTZ R82, R82, UR10 ;  /* 0x0000000a52527c20 */ /* 0x000fe20008410000 */
[----:B------:R-:W-:Y:S01]  /*1ea0*/  FMUL.FTZ R83, R83, UR10 ;  /* 0x0000000a53537c20 */ /* 0x000fe20008410000 */
[----:B------:R-:W-:Y:S01]  /*1eb0*/  ISETP.GT.AND P3, PT, R2, RZ, PT ;  /* 0x000000ff0200720c */ /* 0x000fe20003f64270 */
[----:B------:R-:W-:Y:S01]  /*1ec0*/  FMUL.FTZ R86, R86, UR10 ;  /* 0x0000000a56567c20 */ /* 0x000fe20008410000 */
[C---:B------:R-:W-:Y:S01]  /*1ed0*/  ISETP.GT.AND P4, PT, R2.reuse, 0x1, PT ;  /* 0x000000010200780c */ /* 0x040fe20003f84270 */
[----:B------:R-:W4:Y:S01]  /*1ee0*/  MUFU.TANH R35, R35 ;  /* 0x0000002300237308 */ /* 0x000f220000002400 */
[----:B------:R-:W-:Y:S01]  /*1ef0*/  ISETP.GT.AND P5, PT, R2, 0x8, PT ;  /* 0x000000080200780c */ /* 0x000fe20003fa4270 */
[----:B------:R-:W-:Y:S01]  /*1f00*/  FMUL.FTZ R87, R87, UR10 ;  /* 0x0000000a57577c20 */ /* 0x000fe20008410000 */
[----:B---3--:R-:W-:Y:S01]  /*1f10*/  FSEL R93, R26, -INF , P3 ;  /* 0xff8000001a5d7808 */ /* 0x008fe20001800000 */
[----:B------:R-:W-:Y:S01]  /*1f20*/  FMUL.FTZ R21, R44, UR10 ;  /* 0x0000000a2c157c20 */ /* 0x000fe20008410000 */
[----:B--2---:R-:W-:Y:S01]  /*1f30*/  FSEL R91, R27, -INF , P4 ;  /* 0xff8000001b5b7808 */ /* 0x004fe20002000000 */
[----:B------:R-:W-:Y:S01]  /*1f40*/  FMUL.FTZ R28, R28, UR10 ;  /* 0x0000000a1c1c7c20 */ /* 0x000fe20008410000 */
[C---:B------:R-:W-:Y:S01]  /*1f50*/  ISETP.GT.AND P3, PT, R2.reuse, 0x9, PT ;  /* 0x000000090200780c */ /* 0x040fe20003f64270 */
[----:B------:R-:W2:Y:S01]  /*1f60*/  MUFU.TANH R38, R38 ;  /* 0x0000002600267308 */ /* 0x000ea20000002400 */
[----:B------:R-:W-:Y:S01]  /*1f70*/  FMNMX.FTZ R4, R93, R91, !PT ;  /* 0x0000005b5d047209 */ /* 0x000fe20007810000 */
[----:B------:R-:W-:Y:S01]  /*1f80*/  FMUL.FTZ R33, R33, UR10 ;  /* 0x0000000a21217c20 */ /* 0x000fe20008410000 */
[C---:B------:R-:W-:Y:S01]  /*1f90*/  ISETP.GT.AND P4, PT, R2.reuse, 0x10, PT ;  /* 0x000000100200780c */ /* 0x040fe20003f84270 */
[----:B------:R3:W-:Y:S01]  /*1fa0*/  @!P1 SYNCS.ARRIVE.TRANS64.RED.A1T0 RZ, [R0+URZ], RZ ;  /* 0x000000ff00ff99a7 */ /* 0x0007e2000810043f */
[----:B0-----:R-:W-:Y:S01]  /*1fb0*/  FSEL R57, R31, -INF , P3 ;  /* 0xff8000001f397808 */ /* 0x001fe20001800000 */
[----:B------:R-:W-:Y:S01]  /*1fc0*/  @UP0 ULDC UR6, c[0x0][0x44c] ;  /* 0x0001130000060ab9 */ /* 0x000fe20000000800 */
[----:B------:R-:W-:Y:S01]  /*1fd0*/  ISETP.GT.AND P3, PT, R2, 0x11, PT ;  /* 0x000000110200780c */ /* 0x000fe20003f64270 */
[----:B------:R0:W-:Y:S01]  /*1fe0*/  MUFU.TANH R36, R59 ;  /* 0x0000003b00247308 */ /* 0x0001e20000002400 */
[----:B-----5:R-:W-:Y:S01]  /*1ff0*/  FSEL R53, R34, -INF , P4 ;  /* 0xff80000022357808 */ /* 0x020fe20002000000 */
[----:B------:R-:W-:Y:S01]  /*2000*/  UIMAD.WIDE.U32 UR6, UR41, UR6, URZ ;  /* 0x00000006290672a5 */ /* 0x000fe2000f8e003f */
[----:B------:R-:W-:Y:S01]  /*2010*/  ISETP.GT.AND P4, PT, R2, 0x18, PT ;  /* 0x000000180200780c */ /* 0x000fe20003f84270 */
[----:B------:R-:W-:Y:S01]  /*2020*/  UIMAD UR11, UR48, UR11, -UR14 ;  /* 0x0000000b300b72a4 */ /* 0x000fe2000f8e0a0e */
[----:B----4-:R-:W-:-:S02]  /*2030*/  FSEL R52, R35, -INF , P3 ;  /* 0xff80000023347808 */ /* 0x010fc40001800000 */
[----:B------:R-:W-:Y:S01]  /*2040*/  ISETP.GT.AND P3, PT, R2, 0x19, PT ;  /* 0x000000190200780c */ /* 0x000fe20003f64270 */
[----:B------:R-:W-:Y:S01]  /*2050*/  MUFU.TANH R39, R39 ;  /* 0x0000002700277308 */ /* 0x000fe20000002400 */
[----:B0-----:R-:W-:-:S04]  /*2060*/  FSEL R59, R30, -INF , P5 ;  /* 0xff8000001e3b7808 */ /* 0x001fc80002800000 */
[----:B------:R-:W-:-:S03]  /*2070*/  FMNMX.FTZ R4, R59, R4, !PT ;  /* 0x000000043b047209 */ /* 0x000fc60007810000 */
[----:B------:R-:W0:Y:S01]  /*2080*/  MUFU.TANH R42, R42 ;  /* 0x0000002a002a7308 */ /* 0x000e220000002400 */
[----:B------:R-:W-:-:S04]  /*2090*/  FMNMX.FTZ R4, R57, R4, !PT ;  /* 0x0000000439047209 */ /* 0x000fc80007810000 */
[----:B------:R-:W-:-:S03]  /*20a0*/  FMNMX.FTZ R3, R53, R4, !PT ;  /* 0x0000000435037209 */ /* 0x000fc60007810000 */
[----:B------:R-:W4:Y:S01]  /*20b0*/  MUFU.TANH R43, R43 ;  /* 0x0000002b002b7308 */ /* 0x000f220000002400 */
[----:B------:R-:W-:-:S07]  /*20c0*/  FMNMX.FTZ R4, R52, R3, !PT ;  /* 0x0000000334047209 */ /* 0x000fce0007810000 */
[----:B------:R-:W5:Y:S08]  /*20d0*/  MUFU.TANH R46, R46 ;  /* 0x0000002e002e7308 */ /* 0x000f700000002400 */
[----:B------:R2:W-:Y:S08]  /*20e0*/  MUFU.TANH R11, R51 ;  /* 0x00000033000b7308 */ /* 0x0005f00000002400 */
[----:B------:R1:W3:Y:S01]  /*20f0*/  MUFU.TANH R45, R50 ;  /* 0x00000032002d7308 */ /* 0x0002e20000002400 */
[----:B--2---:R-:W-:-:S02]  /*2100*/  FSEL R51, R38, -INF , P4 ;  /* 0xff80000026337808 */ /* 0x004fc40002000000 */
[----:B------:R-:W-:Y:S02]  /*2110*/  ISETP.GT.AND P4, PT, R2, 0x20, PT ;  /* 0x000000200200780c */ /* 0x000fe40003f84270 */
[----:B------:R-:W-:Y:S02]  /*2120*/  FMNMX.FTZ R3, R51, R4, !PT ;  /* 0x0000000433037209 */ /* 0x000fe40007810000 */
[----:B0-----:R-:W-:Y:S01]  /*2130*/  FSEL R49, R42, -INF , P4 ;  /* 0xff8000002a317808 */ /* 0x001fe20002000000 */
[----:B------:R-:W0:Y:S01]  /*2140*/  MUFU.TANH R54, R54 ;  /* 0x0000003600367308 */ /* 0x000e220000002400 */
[----:B-1----:R-:W-:Y:S02]  /*2150*/  FSEL R50, R39, -INF , P3 ;  /* 0xff80000027327808 */ /* 0x002fe40001800000 */
[----:B------:R-:W-:Y:S02]  /*2160*/  ISETP.GT.AND P3, PT, R2, 0x21, PT ;  /* 0x000000210200780c */ /* 0x000fe40003f64270 */
[----:B------:R-:W-:-:S02]  /*2170*/  FMNMX.FTZ R4, R50, R3, !PT ;  /* 0x0000000332047209 */ /* 0x000fc40007810000 */
[C---:B------:R-:W-:Y:S01]  /*2180*/  ISETP.GT.AND P4, PT, R2.reuse, 0x28, PT ;  /* 0x000000280200780c */ /* 0x040fe20003f84270 */
[----:B------:R1:W2:Y:S01]  /*2190*/  MUFU.TANH R40, R58 ;  /* 0x0000003a00287308 */ /* 0x0002a20000002400 */
[----:B----4-:R-:W-:Y:S02]  /*21a0*/  FSEL R48, R43, -INF , P3 ;  /* 0xff8000002b307808 */ /* 0x010fe40001800000 */
[----:B------:R-:W-:Y:S02]  /*21b0*/  FMNMX.FTZ R3, R49, R4, !PT ;  /* 0x0000000431037209 */ /* 0x000fe40007810000 */
[----:B------:R-:W-:Y:S02]  /*21c0*/  ISETP.GT.AND P3, PT, R2, 0x29, PT ;  /* 0x000000290200780c */ /* 0x000fe40003f64270 */
[----:B-----5:R-:W-:Y:S01]  /*21d0*/  FSEL R47, R46, -INF , P4 ;  /* 0xff8000002e2f7808 */ /* 0x020fe20002000000 */
[----:B------:R-:W4:Y:S01]  /*21e0*/  MUFU.TANH R62, R62 ;  /* 0x0000003e003e7308 */ /* 0x000f220000002400 */
[----:B------:R-:W-:Y:S01]  /*21f0*/  FMNMX.FTZ R4, R48, R3, !PT ;  /* 0x0000000330047209 */ /* 0x000fe20007810000 */
[----:B-1----:R-:W-:Y:S01]  /*2200*/  FMUL.FTZ R58, R60, UR10 ;  /* 0x0000000a3c3a7c20 */ /* 0x002fe20008410000 */
[----:B------:R-:W-:Y:S01]  /*2210*/  ISETP.GT.AND P4, PT, R2, 0x30, PT ;  /* 0x000000300200780c */ /* 0x000fe20003f84270 */
[----:B------:R-:W-:Y:S01]  /*2220*/  FMUL.FTZ R60, R64, UR10 ;  /* 0x0000000a403c7c20 */ /* 0x000fe20008410000 */
[----:B------:R-:W-:Y:S01]  /*2230*/  FSEL R46, R9, -INF , P3 ;  /* 0xff800000092e7808 */ /* 0x000fe20001800000 */
[----:B------:R-:W-:Y:S01]  /*2240*/  FMUL.FTZ R64, R69, UR10 ;  /* 0x0000000a45407c20 */ /* 0x000fe20008410000 */
[----:B------:R-:W-:Y:S01]  /*2250*/  FMNMX.FTZ R3, R47, R4, !PT ;  /* 0x000000042f037209 */ /* 0x000fe20007810000 */
[----:B------:R-:W1:Y:S01]  /*2260*/  MUFU.TANH R37, R63 ;  /* 0x0000003f00257308 */ /* 0x000e620000002400 */
[----:B------:R-:W-:Y:S01]  /*2270*/  ISETP.GT.AND P3, PT, R2, 0x31, PT ;  /* 0x000000310200780c */ /* 0x000fe20003f64270 */
[----:B------:R-:W-:Y:S01]  /*2280*/  FMUL.FTZ R69, R81, UR10 ;  /* 0x0000000a51457c20 */ /* 0x000fe20008410000 */
[----:B---3--:R-:W-:-:S02]  /*2290*/  FSEL R45, R45, -INF , P4 ;  /* 0xff8000002d2d7808 */ /* 0x008fc40002000000 */
[----:B------:R-:W-:Y:S02]  /*22a0*/  FMNMX.FTZ R4, R46, R3, !PT ;  /* 0x000000032e047209 */ /* 0x000fe40007810000 */
[C---:B------:R-:W-:Y:S01]  /*22b0*/  ISETP.GT.AND P4, PT, R2.reuse, 0x38, PT ;  /* 0x000000380200780c */ /* 0x040fe20003f84270 */
[----:B------:R-:W3:Y:S01]  /*22c0*/  MUFU.TANH R66, R66 ;  /* 0x0000004200427308 */ /* 0x000ee20000002400 */
[----:B------:R-:W-:Y:S02]  /*22d0*/  FSEL R43, R11, -INF , P3 ;  /* 0xff8000000b2b7808 */ /* 0x000fe40001800000 */
[----:B------:R-:W-:Y:S02]  /*22e0*/  FMNMX.FTZ R4, R45, R4, !PT ;  /* 0x000000042d047209 */ /* 0x000fe40007810000 */
[----:B------:R-:W-:Y:S02]  /*22f0*/  ISETP.GT.AND P3, PT, R2, 0x39, PT ;  /* 0x000000390200780c */ /* 0x000fe40003f64270 */
[----:B0-----:R-:W-:Y:S01]  /*2300*/  FSEL R42, R54, -INF , P4 ;  /* 0xff800000362a7808 */ /* 0x001fe20002000000 */
[----:B------:R-:W0:Y:S01]  /*2310*/  MUFU.TANH R35, R67 ;  /* 0x0000004300237308 */ /* 0x000e220000002400 */
[----:B------:R-:W-:-:S02]  /*2320*/  FMNMX.FTZ R3, R43, R4, !PT ;  /* 0x000000042b037209 */ /* 0x000fc40007810000 */
[----:B------:R-:W-:Y:S02]  /*2330*/  ISETP.GT.AND P4, PT, R2, 0x40, PT ;  /* 0x000000400200780c */ /* 0x000fe40003f84270 */
[----:B------:R-:W-:Y:S02]  /*2340*/  FSEL R41, R41, -INF , P3 ;  /* 0xff80000029297808 */ /* 0x000fe40001800000 */
[----:B------:R-:W-:Y:S01]  /*2350*/  FMNMX.FTZ R4, R42, R3, !PT ;  /* 0x000000032a047209 */ /* 0x000fe20007810000 */
[----:B------:R5:W0:Y:S01]  /*2360*/  MUFU.TANH R34, R70 ;  /* 0x0000004600227308 */ /* 0x000a220000002400 */
[----:B------:R-:W-:Y:S02]  /*2370*/  ISETP.GT.AND P3, PT, R2, 0x41, PT ;  /* 0x000000410200780c */ /* 0x000fe40003f64270 */
[----:B--2---:R-:W-:Y:S02]  /*2380*/  FSEL R40, R40, -INF , P4 ;  /* 0xff80000028287808 */ /* 0x004fe40002000000 */
[----:B------:R-:W-:-:S02]  /*2390*/  FMNMX.FTZ R3, R41, R4, !PT ;  /* 0x0000000429037209 */ /* 0x000fc40007810000 */
[----:B------:R-:W-:Y:S01]  /*23a0*/  ISETP.GT.AND P4, PT, R2, 0x48, PT ;  /* 0x000000480200780c */ /* 0x000fe20003f84270 */
[----:B------:R-:W2:Y:S01]  /*23b0*/  MUFU.TANH R31, R71 ;  /* 0x00000047001f7308 */ /* 0x000ea20000002400 */
[----:B------:R-:W-:Y:S01]  /*23c0*/  FSEL R39, R36, -INF , P3 ;  /* 0xff80000024277808 */ /* 0x000fe20001800000 */
[----:B-----5:R-:W-:Y:S01]  /*23d0*/  FMUL.FTZ R70, R84, UR10 ;  /* 0x0000000a54467c20 */ /* 0x020fe20008410000 */
[----:B------:R-:W-:Y:S02]  /*23e0*/  FMNMX.FTZ R4, R40, R3, !PT ;  /* 0x0000000328047209 */ /* 0x000fe40007810000 */
[----:B------:R-:W-:Y:S02]  /*23f0*/  ISETP.GT.AND P3, PT, R2, 0x49, PT ;  /* 0x000000490200780c */ /* 0x000fe40003f64270 */
[----:B----4-:R-:W-:Y:S01]  /*2400*/  FSEL R38, R62, -INF , P4 ;  /* 0xff8000003e267808 */ /* 0x010fe20002000000 */
[----:B------:R4:W5:Y:S01]  /*2410*/  MUFU.TANH R30, R74 ;  /* 0x0000004a001e7308 */ /* 0x0009620000002400 */
[----:B------:R-:W-:Y:S01]  /*2420*/  FMNMX.FTZ R3, R39, R4, !PT ;  /* 0x0000000427037209 */ /* 0x000fe20007810000 */
[----:B------:R-:W-:Y:S01]  /*2430*/  FMUL.FTZ R62, R65, UR10 ;  /* 0x0000000a413e7c20 */ /* 0x000fe20008410000 */
[----:B------:R-:W-:Y:S01]  /*2440*/  ISETP.GT.AND P4, PT, R2, 0x50, PT ;  /* 0x000000500200780c */ /* 0x000fe20003f84270 */
[----:B------:R-:W-:Y:S01]  /*2450*/  FMUL.FTZ R65, R76, UR10 ;  /* 0x0000000a4c417c20 */ /* 0x000fe20008410000 */
[----:B-1----:R-:W-:-:S02]  /*2460*/  FSEL R37, R37, -INF , P3 ;  /* 0xff80000025257808 */ /* 0x002fc40001800000 */
[----:B------:R-:W-:Y:S01]  /*2470*/  FMNMX.FTZ R4, R38, R3, !PT ;  /* 0x0000000326047209 */ /* 0x000fe20007810000 */
[----:B------:R-:W1:Y:S01]  /*2480*/  MUFU.TANH R26, R75 ;  /* 0x0000004b001a7308 */ /* 0x000e620000002400 */
[----:B------:R-:W-:Y:S01]  /*2490*/  ISETP.GT.AND P3, PT, R2, 0x51, PT ;  /* 0x000000510200780c */ /* 0x000fe20003f64270 */
[----:B----4-:R-:W-:Y:S01]  /*24a0*/  FMUL.FTZ R74, R61, UR10 ;  /* 0x0000000a3d4a7c20 */ /* 0x010fe20008410000 */
[----:B---3--:R-:W-:Y:S01]  /*24b0*/  FSEL R36, R66, -INF , P4 ;  /* 0xff80000042247808 */ /* 0x008fe20002000000 */
[----:B------:R-:W-:Y:S01]  /*24c0*/  FMUL.FTZ R66, R73, UR10 ;  /* 0x0000000a49427c20 */ /* 0x000fe20008410000 */
[----:B------:R-:W-:Y:S02]  /*24d0*/  FMNMX.FTZ R3, R37, R4, !PT ;  /* 0x0000000425037209 */ /* 0x000fe40007810000 */
[----:B------:R-:W-:Y:S01]  /*24e0*/  ISETP.GT.AND P4, PT, R2, 0x58, PT ;  /* 0x000000580200780c */ /* 0x000fe20003f84270 */
[----:B------:R-:W3:Y:S01]  /*24f0*/  MUFU.TANH R27, R78 ;  /* 0x0000004e001b7308 */ /* 0x000ee20000002400 */
[----:B0-----:R-:W-:-:S02]  /*2500*/  FSEL R35, R35, -INF , P3 ;  /* 0xff80000023237808 */ /* 0x001fc40001800000 */
[----:B------:R-:W-:Y:S02]  /*2510*/  FMNMX.FTZ R4, R36, R3, !PT ;  /* 0x0000000324047209 */ /* 0x000fe40007810000 */
[----:B------:R-:W-:Y:S02]  /*2520*/  ISETP.GT.AND P3, PT, R2, 0x59, PT ;  /* 0x000000590200780c */ /* 0x000fe40003f64270 */
[----:B------:R-:W-:Y:S01]  /*2530*/  FSEL R34, R34, -INF , P4 ;  /* 0xff80000022227808 */ /* 0x000fe20002000000 */
[----:B------:R-:W0:Y:S01]  /*2540*/  MUFU.TANH R9, R79 ;  /* 0x0000004f00097308 */ /* 0x000e220000002400 */
[----:B------:R-:W-:Y:S02]  /*2550*/  FMNMX.FTZ R3, R35, R4, !PT ;  /* 0x0000000423037209 */ /* 0x000fe40007810000 */
[----:B------:R-:W-:Y:S02]  /*2560*/  ISETP.GT.AND P4, PT, R2, 0x60, PT ;  /* 0x000000600200780c */ /* 0x000fe40003f84270 */
[----:B--2---:R-:W-:-:S02]  /*2570*/  FSEL R31, R31, -INF , P3 ;  /* 0xff8000001f1f7808 */ /* 0x004fc40001800000 */
[----:B------:R-:W-:Y:S01]  /*2580*/  FMNMX.FTZ R4, R34, R3, !PT ;  /* 0x0000000322047209 */ /* 0x000fe20007810000 */
[----:B------:R-:W2:Y:S01]  /*2590*/  MUFU.TANH R11, R82 ;  /* 0x00000052000b7308 */ /* 0x000ea20000002400 */
[----:B------:R-:W-:Y:S02]  /*25a0*/  ISETP.GT.AND P3, PT, R2, 0x61, PT ;  /* 0x000000610200780c */ /* 0x000fe40003f64270 */
[----:B-----5:R-:W-:Y:S02]  /*25b0*/  FSEL R30, R30, -INF , P4 ;  /* 0xff8000001e1e7808 */ /* 0x020fe40002000000 */
[----:B------:R-:W-:Y:S02]  /*25c0*/  FMNMX.FTZ R3, R31, R4, !PT ;  /* 0x000000041f037209 */ /* 0x000fe40007810000 */
[----:B------:R-:W-:Y:S01]  /*25d0*/  ISETP.GT.AND P4, PT, R2, 0x68, PT ;  /* 0x000000680200780c */ /* 0x000fe20003f84270 */
[----:B------:R-:W4:Y:S01]  /*25e0*/  MUFU.TANH R83, R83 ;  /* 0x0000005300537308 */ /* 0x000f220000002400 */
[----:B-1----:R-:W-:-:S02]  /*25f0*/  FSEL R26, R26, -INF , P3 ;  /* 0xff8000001a1a7808 */ /* 0x002fc40001800000 */
[----:B------:R-:W-:Y:S02]  /*2600*/  FMNMX.FTZ R3, R30, R3, !PT ;  /* 0x000000031e037209 */ /* 0x000fe40007810000 */
[----:B------:R-:W-:Y:S02]  /*2610*/  ISETP.GT.AND P3, PT, R2, 0x69, PT ;  /* 0x000000690200780c */ /* 0x000fe40003f64270 */
[----:B---3--:R-:W-:Y:S01]  /*2620*/  FSEL R27, R27, -INF , P4 ;  /* 0xff8000001b1b7808 */ /* 0x008fe20002000000 */
[----:B------:R-:W1:Y:S01]  /*2630*/  MUFU.TANH R86, R86 ;  /* 0x0000005600567308 */ /* 0x000e620000002400 */
[----:B------:R-:W-:Y:S02]  /*2640*/  FMNMX.FTZ R4, R26, R3, !PT ;  /* 0x000000031a047209 */ /* 0x000fe40007810000 */
[----:B------:R-:W-:Y:S02]  /*2650*/  ISETP.GT.AND P4, PT, R2, 0x70, PT ;  /* 0x000000700200780c */ /* 0x000fe40003f84270 */
[----:B0-----:R-:W-:-:S02]  /*2660*/  FSEL R9, R9, -INF , P3 ;  /* 0xff80000009097808 */ /* 0x001fc40001800000 */
[----:B------:R-:W-:Y:S01]  /*2670*/  FMNMX.FTZ R4, R27, R4, !PT ;  /* 0x000000041b047209 */ /* 0x000fe20007810000 */
[----:B------:R-:W0:Y:S01]  /*2680*/  MUFU.TANH R87, R87 ;  /* 0x0000005700577308 */ /* 0x000e220000002400 */
[C---:B------:R-:W-:Y:S02]  /*2690*/  ISETP.GT.AND P3, PT, R2.reuse, 0x71, PT ;  /* 0x000000710200780c */ /* 0x040fe40003f64270 */
[----:B--2---:R-:W-:Y:S02]  /*26a0*/  FSEL R11, R11, -INF , P4 ;  /* 0xff8000000b0b7808 */ /* 0x004fe40002000000 */
[----:B------:R-:W-:Y:S02]  /*26b0*/  FMNMX.FTZ R44, R9, R4, !PT ;  /* 0x00000004092c7209 */ /* 0x000fe40007810000 */
[----:B------:R-:W-:Y:S01]  /*26c0*/  ISETP.GT.AND P4, PT, R2, 0x78, PT ;  /* 0x000000780200780c */ /* 0x000fe20003f84270 */
[----:B------:R-:W-:Y:S01]  /*26d0*/  MUFU.TANH R10, R10 ;  /* 0x0000000a000a7308 */ /* 0x000fe20000002400 */
[----:B----4-:R-:W-:-:S02]  /*26e0*/  FSEL R4, R83, -INF , P3 ;  /* 0xff80000053047808 */ /* 0x010fc40001800000 */
[----:B------:R-:W-:Y:S02]  /*26f0*/  FMNMX.FTZ R63, R11, R44, !PT ;  /* 0x0000002c0b3f7209 */ /* 0x000fe40007810000 */
[----:B------:R-:W-:Y:S02]  /*2700*/  ISETP.GT.AND P3, PT, R2, 0x79, PT ;  /* 0x000000790200780c */ /* 0x000fe40003f64270 */
[----:B-1----:R-:W-:Y:S01]  /*2710*/  FSEL R3, R86, -INF , P4 ;  /* 0xff80000056037808 */ /* 0x002fe20002000000 */
[----:B------:R-:W1:Y:S01]  /*2720*/  MUFU.TANH R8, R8 ;  /* 0x0000000800087308 */ /* 0x000e620000002400 */
[----:B------:R-:W-:Y:S01]  /*2730*/  FMNMX.FTZ R44, R4, R63, !PT ;  /* 0x0000003f042c7209 */ /* 0x000fe20007810000 */
[----:B------:R-:W-:Y:S01]  /*2740*/  FMUL.FTZ R63, R72, UR10 ;  /* 0x0000000a483f7c20 */ /* 0x000fe20008410000 */
[----:B0-----:R-:W-:Y:S01]  /*2750*/  FSEL R2, R87, -INF , P3 ;  /* 0xff80000057027808 */ /* 0x001fe20001800000 */
[----:B------:R-:W-:Y:S01]  /*2760*/  VIADD R72, R56, -UR14 ;  /* 0x8000000e38487c36 */ /* 0x000fe20008000000 */
[----:B------:R-:W-:Y:S01]  /*2770*/  FMNMX.FTZ R61, R3, R44, !PT ;  /* 0x0000002c033d7209 */ /* 0x000fe20007810000 */
[----:B------:R-:W-:-:S02]  /*2780*/  @UP0 ULDC UR14, c[0x0][0x450] ;  /* 0x00011400000e0ab9 */ /* 0x000fc40000000800 */
[----:B------:R-:W0:Y:S01]  /*2790*/  MUFU.TANH R28, R28 ;  /* 0x0000001c001c7308 */ /* 0x000e220000002400 */
[----:B------:R-:W-:Y:S01]  /*27a0*/  FMNMX.FTZ R44, R2, R61, !PT ;  /* 0x0000003d022c7209 */ /* 0x000fe20007810000 */
[----:B------:R-:W-:Y:S01]  /*27b0*/  FMUL.FTZ R61, R68, UR10 ;  /* 0x0000000a443d7c20 */ /* 0x000fe20008410000 */
[----:B------:R-:W-:Y:S01]  /*27c0*/  VIADDMNMX R72, R6, R72, R55, PT ;  /* 0x0000004806487246 */ /* 0x000fe20003800137 */
[----:B------:R-:W-:Y:S02]  /*27d0*/  FMUL.FTZ R68, R77, UR10 ;  /* 0x0000000a4d447c20 */ /* 0x000fe40008410000 */
[----:B------:R-:W2:Y:S01]  /*27e0*/  SHFL.BFLY PT, R67, R44, 0x2, 0x1f ;  /* 0x0c401f002c437f89 */ /* 0x000ea200000e0000 */
[C---:B------:R-:W-:Y:S01]  /*27f0*/  ISETP.GT.AND P4, PT, R72.reuse, 0x1, PT ;  /* 0x000000014800780c */ /* 0x040fe20003f84270 */
[----:B------:R-:W-:Y:S01]  /*2800*/  MUFU.TANH R88, R88 ;  /* 0x0000005800587308 */ /* 0x000fe20000002400 */
[----:B------:R-:W-:Y:S02]  /*2810*/  ISETP.GT.AND P5, PT, R72, 0x8, PT ;  /* 0x000000084800780c */ /* 0x000fe40003fa4270 */
[----:B-1----:R-:W-:-:S02]  /*2820*/  FSEL R56, R8, -INF , P4 ;  /* 0xff80000008387808 */ /* 0x002fc40002000000 */
[----:B------:R-:W-:-:S03]  /*2830*/  ISETP.GT.AND P4, PT, R72, 0x10, PT ;  /* 0x000000104800780c */ /* 0x000fc60003f84270 */
[----:B------:R-:W1:Y:S01]  /*2840*/  MUFU.TANH R89, R89 ;  /* 0x0000005900597308 */ /* 0x000e620000002400 */
[----:B0-----:R-:W-:-:S07]  /*2850*/  FSEL R28, R28, -INF , P5 ;  /* 0xff8000001c1c7808 */ /* 0x001fce0002800000 */
[----:B------:R-:W-:Y:S01]  /*2860*/  MUFU.TANH R33, R33 ;  /* 0x0000002100217308 */ /* 0x000fe20000002400 */
[----:B--2---:R-:W-:Y:S01]  /*2870*/  FMNMX.FTZ R54, R44, R67, !PT ;  /* 0x000000432c367209 */ /* 0x004fe20007810000 */
[----:B------:R-:W-:-:S06]  /*2880*/  FMUL.FTZ R67, R80, UR10 ;  /* 0x0000000a50437c20 */ /* 0x000fcc0008410000 */
[----:B------:R-:W0:Y:S01]  /*2890*/  MUFU.TANH R32, R32 ;  /* 0x0000002000207308 */ /* 0x000e220000002400 */
[----:B-1----:R-:W-:Y:S01]  /*28a0*/  FSEL R89, R89, -INF , P4 ;  /* 0xff80000059597808 */ /* 0x002fe20002000000 */
[----:B------:R-:W1:Y:S01]  /*28b0*/  SHFL.BFLY PT, R71, R54, 0x1, 0x1f ;  /* 0x0c201f0036477f89 */ /* 0x000e6200000e0000 */
[----:B------:R-:W-:-:S05]  /*28c0*/  ISETP.GT.AND P4, PT, R72, 0x18, PT ;  /* 0x000000184800780c */ /* 0x000fca0003f84270 */
[----:B------:R-:W-:Y:S08]  /*28d0*/  MUFU.TANH R29, R29 ;  /* 0x0000001d001d7308 */ /* 0x000ff00000002400 */
[----:B------:R-:W2:Y:S01]  /*28e0*/  MUFU.TANH R24, R24 ;  /* 0x0000001800187308 */ /* 0x000ea20000002400 */
[----:B0-----:R-:W-:Y:S02]  /*28f0*/  FSEL R32, R32, -INF , P4 ;  /* 0xff80000020207808 */ /* 0x001fe40002000000 */
[----:B------:R-:W-:-:S05]  /*2900*/  ISETP.GT.AND P4, PT, R72, 0x20, PT ;  /* 0x000000204800780c */ /* 0x000fca0003f84270 */
[----:B------:R-:W0:Y:S01]  /*2910*/  MUFU.TANH R25, R25 ;  /* 0x0000001900197308 */ /* 0x000e220000002400 */
[----:B-1----:R-:W-:Y:S01]  /*2920*/  FMNMX.FTZ R44, R54, R71, !PT ;  /* 0x00000047362c7209 */ /* 0x002fe20007810000 */
[----:B------:R-:W-:Y:S01]  /*2930*/  FMUL.FTZ R71, R85, UR10 ;  /* 0x0000000a55477c20 */ /* 0x000fe20008410000 */
[----:B------:R-:W-:Y:S01]  /*2940*/  UMOV UR10, UR41 ;  /* 0x00000029000a7c82 */ /* 0x000fe20008000000 */
[----:B------:R-:W-:Y:S01]  /*2950*/  @UP0 USHF.R.U32.HI UR10, URZ, UR14, UR7 ;  /* 0x0000000e3f0a0299 */ /* 0x000fe20008011607 */
[C---:B------:R-:W-:Y:S01]  /*2960*/  FSETP.NEU.FTZ.AND P3, PT, R44.reuse, -INF , PT ;  /* 0xff8000002c00780b */ /* 0x040fe20003f7d000 */
[----:B------:R-:W-:Y:S02]  /*2970*/  FMUL.FTZ R54, R44, UR24 ;  /* 0x000000182c367c20 */ /* 0x000fe40008410000 */
[----:B------:R-:W1:Y:S01]  /*2980*/  MUFU.TANH R21, R21 ;  /* 0x0000001500157308 */ /* 0x000e620000002400 */
[----:B--2---:R-:W-:Y:S01]  /*2990*/  FSEL R24, R24, -INF , P4 ;  /* 0xff80000018187808 */ /* 0x004fe20002000000 */
[----:B------:R-:W-:Y:S01]  /*29a0*/  UIADD3 UR11, UR11, UR10, URZ ;  /* 0x0000000a0b0b7290 */ /* 0x000fe2000fffe03f */
[----:B------:R-:W-:-:S02]  /*29b0*/  ISETP.GT.AND P4, PT, R72, 0x28, PT ;  /* 0x000000284800780c */ /* 0x000fc40003f84270 */
[----:B------:R-:W-:Y:S01]  /*29c0*/  FSEL R54, R54, RZ, P3 ;  /* 0x000000ff36367208 */ /* 0x000fe20001800000 */
[----:B------:R-:W-:Y:S01]  /*29d0*/  USHF.R.S32.HI UR6, URZ, 0x1f, UR11 ;  /* 0x0000001f3f067899 */ /* 0x000fe2000801140b */
[----:B------:R-:W-:Y:S01]  /*29e0*/  ISETP.GT.AND P3, PT, R72, RZ, PT ;  /* 0x000000ff4800720c */ /* 0x000fe20003f64270 */
[----:B------:R-:W2:Y:S02]  /*29f0*/  MUFU.TANH R20, R20 ;  /* 0x0000001400147308 */ /* 0x000ea40000002400 */
[--C-:B------:R-:W-:Y:S01]  /*2a00*/  FFMA.FTZ R8, R57, UR24, -R54.reuse ;  /* 0x0000001839087c23 */ /* 0x100fe20008010836 */
[----:B------:R-:W-:Y:S01]  /*2a10*/  FSEL R55, R10, -INF , P3 ;  /* 0xff8000000a377808 */ /* 0x000fe20001800000 */
[--C-:B------:R-:W-:Y:S01]  /*2a20*/  FFMA.FTZ R145, R53, UR24, -R54.reuse ;  /* 0x0000001835917c23 */ /* 0x100fe20008010836 */
[----:B------:R-:W-:Y:S01]  /*2a30*/  ISETP.GT.AND P3, PT, R72, 0x9, PT ;  /* 0x000000094800780c */ /* 0x000fe20003f64270 */
[--C-:B------:R-:W-:Y:S01]  /*2a40*/  FFMA.FTZ R147, R51, UR24, -R54.reuse ;  /* 0x0000001833937c23 */ /* 0x100fe20008010836 */
[----:B------:R-:W-:Y:S01]  /*2a50*/  FMNMX.FTZ R57, R55, R56, !PT ;  /* 0x0000003837397209 */ /* 0x000fe20007810000 */
[----:B------:R-:W3:Y:S01]  /*2a60*/  MUFU.TANH R14, R14 ;  /* 0x0000000e000e7308 */ /* 0x000ee20000002400 */
[----:B------:R-:W-:Y:S01]  /*2a70*/  FSEL R88, R88, -INF , P3 ;  /* 0xff80000058587808 */ /* 0x000fe20001800000 */
[--C-:B------:R-:W-:Y:S01]  /*2a80*/  FFMA.FTZ R141, R49, UR24, -R54.reuse ;  /* 0x00000018318d7c23 */ /* 0x100fe20008010836 */
[----:B------:R-:W-:Y:S01]  /*2a90*/  FMNMX.FTZ R57, R28, R57, !PT ;  /* 0x000000391c397209 */ /* 0x000fe20007810000 */
[--C-:B------:R-:W-:Y:S01]  /*2aa0*/  FFMA.FTZ R143, R47, UR24, -R54.reuse ;  /* 0x000000182f8f7c23 */ /* 0x100fe20008010836 */
[----:B------:R-:W-:Y:S01]  /*2ab0*/  ISETP.GT.AND P3, PT, R72, 0x11, PT ;  /* 0x000000114800780c */ /* 0x000fe20003f64270 */
[--C-:B------:R-:W-:Y:S01]  /*2ac0*/  FFMA.FTZ R46, R46, UR24, -R54.reuse ;  /* 0x000000182e2e7c23 */ /* 0x100fe20008010836 */
[----:B------:R-:W-:Y:S01]  /*2ad0*/  FMNMX.FTZ R10, R88, R57, !PT ;  /* 0x00000039580a7209 */ /* 0x000fe20007810000 */
[--C-:B------:R-:W-:Y:S01]  /*2ae0*/  FFMA.FTZ R57, R52, UR24, -R54.reuse ;  /* 0x0000001834397c23 */ /* 0x100fe20008010836 */
[----:B------:R-:W-:Y:S01]  /*2af0*/  FSEL R33, R33, -INF , P3 ;  /* 0xff80000021217808 */ /* 0x000fe20001800000 */
[----:B------:R-:W4:Y:S01]  /*2b00*/  MUFU.TANH R15, R15 ;  /* 0x0000000f000f7308 */ /* 0x000f220000002400 */
[----:B------:R-:W-:Y:S01]  /*2b10*/  FMNMX.FTZ R10, R89, R10, !PT ;  /* 0x0000000a590a7209 */ /* 0x000fe20007810000 */
[--C-:B------:R-:W-:Y:S01]  /*2b20*/  FFMA.FTZ R139, R42, UR24, -R54.reuse ;  /* 0x000000182a8b7c23 */ /* 0x100fe20008010836 */
[----:B------:R-:W-:Y:S01]  /*2b30*/  ISETP.GT.AND P3, PT, R72, 0x19, PT ;  /* 0x000000194800780c */ /* 0x000fe20003f64270 */
[--C-:B------:R-:W-:Y:S01]  /*2b40*/  FFMA.FTZ R133, R40, UR24, -R54.reuse ;  /* 0x0000001828857c23 */ /* 0x100fe20008010836 */
[----:B------:R-:W-:Y:S01]  /*2b50*/  FMNMX.FTZ R53, R33, R10, !PT ;  /* 0x0000000a21357209 */ /* 0x000fe20007810000 */
[--C-:B------:R-:W-:Y:S01]  /*2b60*/  FFMA.FTZ R135, R38, UR24, -R54.reuse ;  /* 0x0000001826877c23 */ /* 0x100fe20008010836 */
[----:B------:R-:W-:Y:S01]  /*2b70*/  FSEL R29, R29, -INF , P3 ;  /* 0xff8000001d1d7808 */ /* 0x000fe20001800000 */
[----:B------:R-:W5:Y:S01]  /*2b80*/  MUFU.TANH R12, R12 ;  /* 0x0000000c000c7308 */ /* 0x000f620000002400 */
[----:B------:R-:W-:Y:S01]  /*2b90*/  FMNMX.FTZ R52, R32, R53, !PT ;  /* 0x0000003520347209 */ /* 0x000fe20007810000 */
[--C-:B------:R-:W-:Y:S01]  /*2ba0*/  FFMA.FTZ R38, R37, UR24, -R54.reuse ;  /* 0x0000001825267c23 */ /* 0x100fe20008010836 */
[----:B------:R-:W-:Y:S01]  /*2bb0*/  ISETP.GT.AND P3, PT, R72, 0x21, PT ;  /* 0x000000214800780c */ /* 0x000fe20003f64270 */
[--C-:B------:R-:W-:Y:S01]  /*2bc0*/  FFMA.FTZ R149, R93, UR24, -R54.reuse ;  /* 0x000000185d957c23 */ /* 0x100fe20008010836 */
[----:B------:R-:W-:Y:S01]  /*2bd0*/  FMNMX.FTZ R51, R29, R52, !PT ;  /* 0x000000341d337209 */ /* 0x000fe20007810000 */
[--C-:B------:R-:W-:Y:S01]  /*2be0*/  FFMA.FTZ R91, R91, UR24, -R54.reuse ;  /* 0x000000185b5b7c23 */ /* 0x100fe20008010836 */
[----:B0-----:R-:W-:Y:S01]  /*2bf0*/  FSEL R25, R25, -INF , P3 ;  /* 0xff80000019197808 */ /* 0x001fe20001800000 */
[----:B------:R0:W-:Y:S01]  /*2c00*/  MUFU.EX2 R10, R57 ;  /* 0x00000039000a7308 */ /* 0x0001e20000000800 */
[----:B------:R-:W-:Y:S01]  /*2c10*/  FMNMX.FTZ R52, R24, R51, !PT ;  /* 0x0000003318347209 */ /* 0x000fe20007810000 */
[--C-:B------:R-:W-:Y:S01]  /*2c20*/  FFMA.FTZ R151, R59, UR24, -R54.reuse ;  /* 0x000000183b977c23 */ /* 0x100fe20008010836 */
[----:B------:R-:W-:Y:S01]  /*2c30*/  ISETP.GT.AND P3, PT, R72, 0x29, PT ;  /* 0x000000294800780c */ /* 0x000fe20003f64270 */
[--C-:B------:R-:W-:Y:S01]  /*2c40*/  FFMA.FTZ R127, R27, UR24, -R54.reuse ;  /* 0x000000181b7f7c23 */ /* 0x100fe20008010836 */
[----:B-1----:R-:W-:Y:S01]  /*2c50*/  FSEL R21, R21, -INF , P4 ;  /* 0xff80000015157808 */ /* 0x002fe20002000000 */
[--C-:B------:R-:W-:Y:S01]  /*2c60*/  FFMA.FTZ R123, R3, UR24, -R54.reuse ;  /* 0x00000018037b7c23 */ /* 0x100fe20008010836 */
[----:B------:R-:W-:Y:S01]  /*2c70*/  FMNMX.FTZ R52, R25, R52, !PT ;  /* 0x0000003419347209 */ /* 0x000fe20007810000 */
[----:B------:R-:W1:Y:S01]  /*2c80*/  MUFU.TANH R13, R13 ;  /* 0x0000000d000d7308 */ /* 0x000e620000002400 */
[--C-:B0-----:R-:W-:Y:S01]  /*2c90*/  FFMA.FTZ R57, R50, UR24, -R54.reuse ;  /* 0x0000001832397c23 */ /* 0x101fe20008010836 */
[----:B------:R-:W-:Y:S01]  /*2ca0*/  ISETP.GT.AND P4, PT, R72, 0x30, PT ;  /* 0x000000304800780c */ /* 0x000fe20003f84270 */
[--C-:B------:R-:W-:Y:S01]  /*2cb0*/  FFMA.FTZ R125, R30, UR24, -R54.reuse ;  /* 0x000000181e7d7c23 */ /* 0x100fe20008010836 */
[----:B--2---:R-:W-:Y:S01]  /*2cc0*/  FSEL R50, R20, -INF , P3 ;  /* 0xff80000014327808 */ /* 0x004fe20001800000 */
[--C-:B------:R-:W-:Y:S01]  /*2cd0*/  FFMA.FTZ R30, R9, UR24, -R54.reuse ;  /* 0x00000018091e7c23 */ /* 0x100fe20008010836 */
[----:B------:R-:W-:Y:S01]  /*2ce0*/  FMNMX.FTZ R53, R21, R52, !PT ;  /* 0x0000003415357209 */ /* 0x000fe20007810000 */
[--C-:B------:R-:W-:Y:S01]  /*2cf0*/  FFMA.FTZ R137, R45, UR24, -R54.reuse ;  /* 0x000000182d897c23 */ /* 0x100fe20008010836 */
[----:B------:R-:W0:Y:S01]  /*2d00*/  MUFU.TANH R5, R5 ;  /* 0x0000000500057308 */ /* 0x000e220000002400 */
[----:B---3--:R-:W-:Y:S01]  /*2d10*/  FSEL R51, R14, -INF , P4 ;  /* 0xff8000000e337808 */ /* 0x008fe20002000000 */
[--C-:B------:R-:W-:Y:S01]  /*2d20*/  FFMA.FTZ R121, R11, UR24, -R54.reuse ;  /* 0x000000180b797c23 */ /* 0x100fe20008010836 */
[----:B------:R-:W-:Y:S01]  /*2d30*/  ISETP.GT.AND P3, PT, R72, 0x31, PT ;  /* 0x000000314800780c */ /* 0x000fe20003f64270 */
[--C-:B------:R-:W-:Y:S01]  /*2d40*/  FFMA.FTZ R131, R34, UR24, -R54.reuse ;  /* 0x0000001822837c23 */ /* 0x100fe20008010836 */
[----:B------:R-:W-:Y:S01]  /*2d50*/  FMNMX.FTZ R14, R50, R53, !PT ;  /* 0x00000035320e7209 */ /* 0x000fe20007810000 */
[--C-:B------:R-:W-:Y:S01]  /*2d60*/  FFMA.FTZ R34, R31, UR24, -R54.reuse ;  /* 0x000000181f227c23 */ /* 0x100fe20008010836 */
[----:B------:R-:W-:Y:S01]  /*2d70*/  ISETP.GT.AND P4, PT, R72, 0x38, PT ;  /* 0x000000384800780c */ /* 0x000fe20003f84270 */
[----:B------:R-:W2:Y:S01]  /*2d80*/  MUFU.TANH R7, R7 ;  /* 0x0000000700077308 */ /* 0x000ea20000002400 */
[----:B----4-:R-:W-:Y:S01]  /*2d90*/  FSEL R15, R15, -INF , P3 ;  /* 0xff8000000f0f7808 */ /* 0x010fe20001800000 */
[--C-:B------:R-:W-:Y:S01]  /*2da0*/  FFMA.FTZ R129, R36, UR24, -R54.reuse ;  /* 0x0000001824817c23 */ /* 0x100fe20008010836 */
[----:B------:R-:W-:Y:S01]  /*2db0*/  FMNMX.FTZ R14, R51, R14, !PT ;  /* 0x0000000e330e7209 */ /* 0x000fe20007810000 */
[--C-:B------:R-:W-:Y:S01]  /*2dc0*/  FFMA.FTZ R36, R35, UR24, -R54.reuse ;  /* 0x0000001823247c23 */ /* 0x100fe20008010836 */
[----:B------:R-:W-:Y:S01]  /*2dd0*/  ISETP.GT.AND P3, PT, R72, 0x39, PT ;  /* 0x000000394800780c */ /* 0x000fe20003f64270 */
[--C-:B------:R-:W-:Y:S01]  /*2de0*/  FFMA.FTZ R26, R26, UR24, -R54.reuse ;  /* 0x000000181a1a7c23 */ /* 0x100fe20008010836 */
[----:B-----5:R-:W-:Y:S01]  /*2df0*/  FSEL R52, R12, -INF , P4 ;  /* 0xff8000000c347808 */ /* 0x020fe20002000000 */
[----:B------:R-:W3:Y:S01]  /*2e00*/  MUFU.TANH R58, R58 ;  /* 0x0000003a003a7308 */ /* 0x000ee20000002400 */
[----:B------:R-:W-:Y:S01]  /*2e10*/  FMNMX.FTZ R49, R15, R14, !PT ;  /* 0x0000000e0f317209 */ /* 0x000fe20007810000 */
[--C-:B------:R-:W-:Y:S01]  /*2e20*/  FFMA.FTZ R12, R48, UR24, -R54.reuse ;  /* 0x00000018300c7c23 */ /* 0x100fe20008010836 */
[----:B------:R-:W-:Y:S01]  /*2e30*/  ISETP.GT.AND P4, PT, R72, 0x40, PT ;  /* 0x000000404800780c */ /* 0x000fe20003f84270 */
[--C-:B------:R-:W-:Y:S01]  /*2e40*/  FFMA.FTZ R4, R4, UR24, -R54.reuse ;  /* 0x0000001804047c23 */ /* 0x100fe20008010836 */
[----:B-1----:R-:W-:Y:S01]  /*2e50*/  FSEL R13, R13, -INF , P3 ;  /* 0xff8000000d0d7808 */ /* 0x002fe20001800000 */
[----:B------:R-:W-:Y:S01]  /*2e60*/  FFMA.FTZ R2, R2, UR24, -R54 ;  /* 0x0000001802027c23 */ /* 0x000fe20008010836 */
[----:B------:R-:W-:Y:S01]  /*2e70*/  FMNMX.FTZ R14, R52, R49, !PT ;  /* 0x00000031340e7209 */ /* 0x000fe20007810000 */
[----:B------:R-:W1:Y:S01]  /*2e80*/  MUFU.TANH R74, R74 ;  /* 0x0000004a004a7308 */ /* 0x000e620000002400 */
[----:B------:R-:W-:Y:S01]  /*2e90*/  ISETP.GT.AND P3, PT, R72, 0x41, PT ;  /* 0x000000414800780c */ /* 0x000fe20003f64270 */
[----:B------:R-:W-:Y:S01]  /*2ea0*/  ULEA.HI UR6, UR6, UR11, URZ, 0x7 ;  /* 0x0000000b06067291 */ /* 0x000fe2000f8f383f */
[----:B0-----:R-:W-:-:S02]  /*2eb0*/  FSEL R5, R5, -INF , P4 ;  /* 0xff80000005057808 */ /* 0x001fc40002000000 */
[----:B------:R-:W-:Y:S02]  /*2ec0*/  CS2R R92, SRZ ;  /* 0x00000000005c7805 */ /* 0x000fe4000001ff00 */
[----:B------:R-:W-:Y:S01]  /*2ed0*/  FMNMX.FTZ R14, R13, R14, !PT ;  /* 0x0000000e0d0e7209 */ /* 0x000fe20007810000 */
[----:B------:R-:W-:Y:S01]  /*2ee0*/  USHF.R.S32.HI UR6, URZ, 0x7, UR6 ;  /* 0x000000073f067899 */ /* 0x000fe20008011406 */
[C---:B------:R-:W-:Y:S01]  /*2ef0*/  ISETP.GT.AND P4, PT, R72.reuse, 0x48, PT ;  /* 0x000000484800780c */ /* 0x040fe20003f84270 */
[----:B------:R-:W0:Y:S01]  /*2f00*/  MUFU.TANH R60, R60 ;  /* 0x0000003c003c7308 */ /* 0x000e220000002400 */
[----:B--2---:R-:W-:Y:S01]  /*2f10*/  FSEL R7, R7, -INF , P3 ;  /* 0xff80000007077808 */ /* 0x004fe20001800000 */
[----:B------:R-:W-:Y:S01]  /*2f20*/  UISETP.LT.AND UP1, UPT, URZ, UR6, UPT ;  /* 0x000000063f00728c */ /* 0x000fe2000bf21270 */
[----:B------:R-:W-:Y:S02]  /*2f30*/  FMNMX.FTZ R14, R5, R14, !PT ;  /* 0x0000000e050e7209 */ /* 0x000fe40007810000 */
[----:B------:R-:W-:Y:S01]  /*2f40*/  ISETP.GT.AND P3, PT, R72, 0x49, PT ;  /* 0x000000494800780c */ /* 0x000fe20003f64270 */
[----:B------:R-:W-:Y:S01]  /*2f50*/  USEL UR21, URZ, UR6, !UP1 ;  /* 0x000000063f157287 */ /* 0x000fe2000c800000 */
[----:B---3--:R-:W-:Y:S01]  /*2f60*/  FSEL R58, R58, -INF , P4 ;  /* 0xff8000003a3a7808 */ /* 0x008fe20002000000 */
[----:B------:R-:W2:Y:S01]  /*2f70*/  MUFU.TANH R62, R62 ;  /* 0x0000003e003e7308 */ /* 0x000ea20000002400 */
[----:B------:R-:W-:Y:S01]  /*2f80*/  FMNMX.FTZ R47, R7, R14, !PT ;  /* 0x0000000e072f7209 */ /* 0x000fe20007810000 */
[----:B------:R-:W-:Y:S01]  /*2f90*/  UISETP.GE.AND UP1, UPT, UR26, UR21, UPT ;  /* 0x000000151a00728c */ /* 0x000fe2000bf26270 */
[----:B------:R-:W-:-:S02]  /*2fa0*/  ISETP.GT.AND P4, PT, R72, 0x50, PT ;  /* 0x000000504800780c */ /* 0x000fc40003f84270 */
[----:B-1----:R-:W-:Y:S02]  /*2fb0*/  FSEL R74, R74, -INF , P3 ;  /* 0xff8000004a4a7808 */ /* 0x002fe40001800000 */
[----:B------:R-:W-:Y:S01]  /*2fc0*/  FMNMX.FTZ R47, R58, R47, !PT ;  /* 0x0000002f3a2f7209 */ /* 0x000fe20007810000 */
[----:B------:R-:W1:Y:S01]  /*2fd0*/  MUFU.TANH R61, R61 ;  /* 0x0000003d003d7308 */ /* 0x000e620000002400 */
[----:B------:R-:W-:Y:S02]  /*2fe0*/  ISETP.GT.AND P3, PT, R72, 0x51, PT ;  /* 0x000000514800780c */ /* 0x000fe40003f64270 */
[----:B0-----:R-:W-:Y:S02]  /*2ff0*/  FSEL R60, R60, -INF , P4 ;  /* 0xff8000003c3c7808 */ /* 0x001fe40002000000 */
[----:B------:R-:W-:Y:S02]  /*3000*/  FMNMX.FTZ R47, R74, R47, !PT ;  /* 0x0000002f4a2f7209 */ /* 0x000fe40007810000 */
[----:B------:R-:W-:Y:S01]  /*3010*/  ISETP.GT.AND P4, PT, R72, 0x58, PT ;  /* 0x000000584800780c */ /* 0x000fe20003f84270 */
[----:B------:R-:W0:Y:S01]  /*3020*/  MUFU.TANH R64, R64 ;  /* 0x0000004000407308 */ /* 0x000e220000002400 */
[----:B--2---:R-:W-:-:S02]  /*3030*/  FSEL R62, R62, -INF , P3 ;  /* 0xff8000003e3e7808 */ /* 0x004fc40001800000 */
[----:B------:R-:W-:Y:S02]  /*3040*/  FMNMX.FTZ R47, R60, R47, !PT ;  /* 0x0000002f3c2f7209 */ /* 0x000fe40007810000 */
[----:B------:R-:W-:Y:S02]  /*3050*/  ISETP.GT.AND P3, PT, R72, 0x59, PT ;  /* 0x000000594800780c */ /* 0x000fe40003f64270 */
[----:B------:R-:W-:Y:S01]  /*3060*/  FMNMX.FTZ R48, R62, R47, !PT ;  /* 0x0000002f3e307209 */ /* 0x000fe20007810000 */
[----:B------:R-:W2:Y:S01]  /*3070*/  MUFU.TANH R63, R63 ;  /* 0x0000003f003f7308 */ /* 0x000ea20000002400 */
[----:B-1----:R-:W-:Y:S02]  /*3080*/  FSEL R61, R61, -INF , P4 ;  /* 0xff8000003d3d7808 */ /* 0x002fe40002000000 */
[----:B------:R-:W-:-:S05]  /*3090*/  ISETP.GT.AND P4, PT, R72, 0x60, PT ;  /* 0x000000604800780c */ /* 0x000fca0003f84270 */
[----:B------:R-:W1:Y:S01]  /*30a0*/  MUFU.TANH R66, R66 ;  /* 0x0000004200427308 */ /* 0x000e620000002400 */
[----:B0-----:R-:W-:Y:S02]  /*30b0*/  FSEL R64, R64, -INF , P3 ;  /* 0xff80000040407808 */ /* 0x001fe40001800000 */
[----:B------:R-:W-:-:S05]  /*30c0*/  ISETP.GT.AND P3, PT, R72, 0x61, PT ;  /* 0x000000614800780c */ /* 0x000fca0003f64270 */
[----:B------:R-:W0:Y:S01]  /*30d0*/  MUFU.TANH R65, R65 ;  /* 0x0000004100417308 */ /* 0x000e220000002400 */
[----:B--2---:R-:W-:Y:S02]  /*30e0*/  FSEL R63, R63, -INF , P4 ;  /* 0xff8000003f3f7808 */ /* 0x004fe40002000000 */
[----:B------:R-:W-:-:S05]  /*30f0*/  ISETP.GT.AND P4, PT, R72, 0x68, PT ;  /* 0x000000684800780c */ /* 0x000fca0003f84270 */
[----:B------:R2:W-:Y:S01]  /*3100*/  MUFU.EX2 R14, R46 ;  /* 0x0000002e000e7308 */ /* 0x0005e20000000800 */
[----:B-1----:R-:W-:Y:S02]  /*3110*/  FSEL R66, R66, -INF , P3 ;  /* 0xff80000042427808 */ /* 0x002fe40001800000 */
[----:B------:R-:W-:-:S05]  /*3120*/  ISETP.GT.AND P3, PT, R72, 0x69, PT ;  /* 0x000000694800780c */ /* 0x000fca0003f64270 */
[----:B------:R-:W1:Y:S01]  /*3130*/  MUFU.TANH R68, R68 ;  /* 0x0000004400447308 */ /* 0x000e620000002400 */
[--C-:B--2---:R-:W-:Y:S01]  /*3140*/  FFMA.FTZ R46, R43, UR24, -R54.reuse ;  /* 0x000000182b2e7c23 */ /* 0x104fe20008010836 */
[----:B------:R-:W-:Y:S02]  /*3150*/  FMNMX.FTZ R43, R61, R48, !PT ;  /* 0x000000303d2b7209 */ /* 0x000fe40007810000 */
[----:B0-----:R-:W-:Y:S02]  /*3160*/  FSEL R65, R65, -INF , P4 ;  /* 0xff80000041417808 */ /* 0x001fe40002000000 */
[----:B------:R-:W-:Y:S02]  /*3170*/  FMNMX.FTZ R42, R64, R43, !PT ;  /* 0x0000002b402a7209 */ /* 0x000fe40007810000 */
[----:B------:R-:W0:Y:S01]  /*3180*/  MUFU.TANH R67, R67 ;  /* 0x0000004300437308 */ /* 0x000e220000002400 */
[----:B------:R-:W-:Y:S02]  /*3190*/  ISETP.GT.AND P4, PT, R72, 0x70, PT ;  /* 0x000000704800780c */ /* 0x000fe40003f84270 */
[----:B------:R-:W-:Y:S01]  /*31a0*/  FMNMX.FTZ R43, R63, R42, !PT ;  /* 0x0000002a3f2b7209 */ /* 0x000fe20007810000 */
[----:B------:R-:W-:-:S03]  /*31b0*/  FFMA.FTZ R42, R41, UR24, -R54 ;  /* 0x00000018292a7c23 */ /* 0x000fc60008010836 */
[----:B------:R-:W-:Y:S01]  /*31c0*/  FMNMX.FTZ R48, R66, R43, !PT ;  /* 0x0000002b42307209 */ /* 0x000fe20007810000 */
[----:B------:R-:W2:Y:S01]  /*31d0*/  MUFU.TANH R69, R69 ;  /* 0x0000004500457308 */ /* 0x000ea20000002400 */
[----:B-1----:R-:W-:Y:S02]  /*31e0*/  FSEL R68, R68, -INF , P3 ;  /* 0xff80000044447808 */ /* 0x002fe40001800000 */
[----:B------:R-:W-:Y:S02]  /*31f0*/  FMNMX.FTZ R41, R65, R48, !PT ;  /* 0x0000003041297209 */ /* 0x000fe40007810000 */
[----:B------:R-:W-:Y:S02]  /*3200*/  ISETP.GT.AND P3, PT, R72, 0x71, PT ;  /* 0x000000714800780c */ /* 0x000fe40003f64270 */
[----:B------:R-:W-:Y:S01]  /*3210*/  FMNMX.FTZ R40, R68, R41, !PT ;  /* 0x0000002944287209 */ /* 0x000fe20007810000 */
[----:B------:R-:W1:Y:S01]  /*3220*/  MUFU.TANH R70, R70 ;  /* 0x0000004600467308 */ /* 0x000e620000002400 */
[----:B0-----:R-:W-:Y:S01]  /*3230*/  FSEL R67, R67, -INF , P4 ;  /* 0xff80000043437808 */ /* 0x001fe20002000000 */
[----:B------:R-:W-:Y:S01]  /*3240*/  FFMA.FTZ R41, R39, UR24, -R54 ;  /* 0x0000001827297c23 */ /* 0x000fe20008010836 */
[----:B------:R-:W-:-:S02]  /*3250*/  ISETP.GT.AND P4, PT, R72, 0x78, PT ;  /* 0x000000784800780c */ /* 0x000fc40003f84270 */
[----:B------:R-:W-:-:S03]  /*3260*/  FMNMX.FTZ R40, R67, R40, !PT ;  /* 0x0000002843287209 */ /* 0x000fc60007810000 */
[----:B------:R-:W0:Y:S01]  /*3270*/  MUFU.TANH R71, R71 ;  /* 0x0000004700477308 */ /* 0x000e220000002400 */
[----:B--2---:R-:W-:Y:S02]  /*3280*/  FSEL R69, R69, -INF , P3 ;  /* 0xff80000045457808 */ /* 0x004fe40001800000 */
[----:B------:R-:W-:Y:S02]  /*3290*/  ISETP.GT.AND P3, PT, R72, 0x79, PT ;  /* 0x000000794800780c */ /* 0x000fe40003f64270 */
[----:B------:R-:W-:-:S03]  /*32a0*/  FMNMX.FTZ R39, R69, R40, !PT ;  /* 0x0000002845277209 */ /* 0x000fc60007810000 */
[----:B------:R-:W-:Y:S01]  /*32b0*/  MUFU.EX2 R149, R149 ;  /* 0x0000009500957308 */ /* 0x000fe20000000800 */
[----:B-1----:R-:W-:-:S04]  /*32c0*/  FSEL R70, R70, -INF , P4 ;  /* 0xff80000046467808 */ /* 0x002fc80002000000 */
[----:B------:R-:W-:-:S03]  /*32d0*/  FMNMX.FTZ R48, R70, R39, !PT ;  /* 0x0000002746307209 */ /* 0x000fc60007810000 */
[----:B------:R1:W2:Y:S01]  /*32e0*/  MUFU.EX2 R6, R91 ;  /* 0x0000005b00067308 */ /* 0x0002a20000000800 */
[----:B0-----:R-:W-:-:S04]  /*32f0*/  FSEL R71, R71, -INF , P3 ;  /* 0xff80000047477808 */ /* 0x001fc80001800000 */
[----:B------:R-:W-:-:S03]  /*3300*/  FMNMX.FTZ R48, R71, R48, !PT ;  /* 0x0000003047307209 */ /* 0x000fc60007810000 */
[----:B------:R-:W0:Y:S01]  /*3310*/  MUFU.EX2 R151, R151 ;  /* 0x0000009700977308 */ /* 0x000e220000000800 */
[----:B-1----:R-:W-:Y:S01]  /*3320*/  CS2R R90, SRZ ;  /* 0x00000000005a7805 */ /* 0x002fe2000001ff00 */
[----:B------:R-:W1:Y:S06]  /*3330*/  SHFL.BFLY PT, R37, R48, 0x2, 0x1f ;  /* 0x0c401f0030257f89 */ /* 0x000e6c00000e0000 */
[----:B------:R-:W3:Y:S08]  /*3340*/  MUFU.EX2 R8, R8 ;  /* 0x0000000800087308 */ /* 0x000ef00000000800 */
[----:B------:R-:W4:Y:S08]  /*3350*/  MUFU.EX2 R145, R145 ;  /* 0x0000009100917308 */ /* 0x000f300000000800 */
[----:B------:R-:W5:Y:S01]  /*3360*/  MUFU.EX2 R147, R147 ;  /* 0x0000009300937308 */ /* 0x000f620000000800 */
[----:B-1----:R-:W-:-:S05]  /*3370*/  FMNMX.FTZ R37, R48, R37, !PT ;  /* 0x0000002530257209 */ /* 0x002fca0007810000 */
[----:B------:R-:W1:Y:S02]  /*3380*/  SHFL.BFLY PT, R48, R37, 0x1, 0x1f ;  /* 0x0c201f0025307f89 */ /* 0x000e6400000e0000 */
[----:B------:R-:W5:Y:S08]  /*3390*/  MUFU.EX2 R20, R57 ;  /* 0x0000003900147308 */ /* 0x000f700000000800 */
[----:B------:R-:W5:Y:S08]  /*33a0*/  MUFU.EX2 R141, R141 ;  /* 0x0000008d008d7308 */ /* 0x000f700000000800 */
[----:B------:R-:W5:Y:S01]  /*33b0*/  MUFU.EX2 R12, R12 ;  /* 0x0000000c000c7308 */ /* 0x000f620000000800 */
[----:B-1----:R-:W-:-:S07]  /*33c0*/  FMNMX.FTZ R49, R37, R48, !PT ;  /* 0x0000003025317209 */ /* 0x002fce0007810000 */
[----:B------:R-:W-:Y:S01]  /*33d0*/  MUFU.EX2 R143, R143 ;  /* 0x0000008f008f7308 */ /* 0x000fe20000000800 */
[C---:B------:R-:W-:Y:S01]  /*33e0*/  FSETP.NEU.FTZ.AND P3, PT, R49.reuse, -INF , PT ;  /* 0xff8000003100780b */ /* 0x040fe20003f7d000 */
[----:B------:R-:W-:-:S06]  /*33f0*/  FMUL.FTZ R48, R49, UR24 ;  /* 0x0000001831307c20 */ /* 0x000fcc0008410000 */
[----:B------:R-:W-:Y:S01]  /*3400*/  MUFU.EX2 R137, R137 ;  /* 0x0000008900897308 */ /* 0x000fe20000000800 */
[----:B------:R-:W-:Y:S02]  /*3410*/  FSEL R48, R48, RZ, P3 ;  /* 0x000000ff30307208 */ /* 0x000fe40001800000 */
[----:B------:R-:W-:-:S03]  /*3420*/  PLOP3.LUT P3, PT, PT, PT, UP1, 0x80, 0x0 ;  /* 0x000000000000781c */ /* 0x000fc60003f6f018 */
[----:B------:R-:W-:Y:S01]  /*3430*/  FFMA.FTZ R140, R24, UR24, -R48 ;  /* 0x00000018188c7c23 */ /* 0x000fe20008010830 */
[----:B--2---:R-:W-:Y:S01]  /*3440*/  FADD.FTZ R24, R149, R6 ;  /* 0x0000000695187221 */ /* 0x004fe20000010000 */
[--C-:B------:R-:W-:Y:S01]  /*3450*/  FFMA.FTZ R27, R29, UR24, -R48.reuse ;  /* 0x000000181d1b7c23 */ /* 0x100fe20008010830 */
[--C-:B------:R-:W-:Y:S01]  /*3460*/  FFMA.FTZ R148, R55, UR24, -R48.reuse ;  /* 0x0000001837947c23 */ /* 0x100fe20008010830 */
[----:B------:R-:W-:Y:S01]  /*3470*/  FFMA.FTZ R3, R56, UR24, -R48 ;  /* 0x0000001838037c23 */ /* 0x000fe20008010830 */
[----:B0-----:R-:W-:Y:S01]  /*3480*/  FADD.FTZ R29, R151, R24 ;  /* 0x00000018971d7221 */ /* 0x001fe20000010000 */
[--C-:B------:R-:W-:Y:S01]  /*3490*/  FFMA.FTZ R150, R28, UR24, -R48.reuse ;  /* 0x000000181c967c23 */ /* 0x100fe20008010830 */
[--C-:B------:R-:W-:Y:S01]  /*34a0*/  FFMA.FTZ R132, R5, UR24, -R48.reuse ;  /* 0x0000001805847c23 */ /* 0x100fe20008010830 */
[--C-:B------:R-:W-:Y:S01]  /*34b0*/  FFMA.FTZ R9, R88, UR24, -R48.reuse ;  /* 0x0000001858097c23 */ /* 0x100fe20008010830 */
[----:B---3--:R-:W-:Y:S01]  /*34c0*/  FADD.FTZ R24, R8, R29 ;  /* 0x0000001d08187221 */ /* 0x008fe20000010000 */
[----:B------:R-:W-:Y:S01]  /*34d0*/  MUFU.EX2 R148, R148 ;  /* 0x0000009400947308 */ /* 0x000fe20000000800 */
[--C-:B------:R-:W-:Y:S01]  /*34e0*/  FFMA.FTZ R144, R89, UR24, -R48.reuse ;  /* 0x0000001859907c23 */ /* 0x100fe20008010830 */
[----:B------:R-:W-:Y:S01]  /*34f0*/  FFMA.FTZ R11, R33, UR24, -R48 ;  /* 0x00000018210b7c23 */ /* 0x000fe20008010830 */
[----:B----4-:R-:W-:Y:S01]  /*3500*/  FADD.FTZ R5, R145, R24 ;  /* 0x0000001891057221 */ /* 0x010fe20000010000 */
[--C-:B------:R-:W-:Y:S01]  /*3510*/  FFMA.FTZ R146, R32, UR24, -R48.reuse ;  /* 0x0000001820927c23 */ /* 0x100fe20008010830 */
[--C-:B------:R-:W-:Y:S01]  /*3520*/  FFMA.FTZ R25, R25, UR24, -R48.reuse ;  /* 0x0000001819197c23 */ /* 0x100fe20008010830 */
[--C-:B------:R-:W-:Y:S01]  /*3530*/  FFMA.FTZ R142, R21, UR24, -R48.reuse ;  /* 0x00000018158e7c23 */ /* 0x100fe20008010830 */
[----:B------:R-:W-:Y:S01]  /*3540*/  FADD.FTZ R24, R10, R5 ;  /* 0x000000050a187221 */ /* 0x000fe20000010000 */
[----:B------:R-:W0:Y:S01]  /*3550*/  MUFU.EX2 R3, R3 ;  /* 0x0000000300037308 */ /* 0x000e220000000800 */
[--C-:B------:R-:W-:Y:S01]  /*3560*/  FFMA.FTZ R5, R7, UR24, -R48.reuse ;  /* 0x0000001807057c23 */ /* 0x100fe20008010830 */
[----:B------:R-:W-:Y:S01]  /*3570*/  FFMA.FTZ R21, R50, UR24, -R48 ;  /* 0x0000001832157c23 */ /* 0x000fe20008010830 */
[----:B-----5:R-:W-:Y:S01]  /*3580*/  FADD.FTZ R7, R147, R24 ;  /* 0x0000001893077221 */ /* 0x020fe20000010000 */
[--C-:B------:R-:W-:Y:S01]  /*3590*/  FFMA.FTZ R136, R51, UR24, -R48.reuse ;  /* 0x0000001833887c23 */ /* 0x100fe20008010830 */
[--C-:B------:R-:W-:Y:S01]  /*35a0*/  FFMA.FTZ R15, R15, UR24, -R48.reuse ;  /* 0x000000180f0f7c23 */ /* 0x100fe20008010830 */
[--C-:B------:R-:W-:Y:S01]  /*35b0*/  FFMA.FTZ R138, R52, UR24, -R48.reuse ;  /* 0x00000018348a7c23 */ /* 0x100fe20008010830 */
[----:B------:R-:W-:Y:S01]  /*35c0*/  FADD.FTZ R24, R20, R7 ;  /* 0x0000000714187221 */ /* 0x000fe20000010000 */
[----:B------:R-:W1:Y:S01]  /*35d0*/  MUFU.EX2 R150, R150 ;  /* 0x0000009600967308 */ /* 0x000e620000000800 */
[--C-:B------:R-:W-:Y:S01]  /*35e0*/  FFMA.FTZ R13, R13, UR24, -R48.reuse ;  /* 0x000000180d0d7c23 */ /* 0x100fe20008010830 */
[----:B------:R-:W-:Y:S01]  /*35f0*/  FFMA.FTZ R134, R58, UR24, -R48 ;  /* 0x000000183a867c23 */ /* 0x000fe20008010830 */
[----:B------:R-:W-:Y:S01]  /*3600*/  FADD.FTZ R7, R141, R24 ;  /* 0x000000188d077221 */ /* 0x000fe20000010000 */
[--C-:B------:R-:W-:Y:S01]  /*3610*/  FFMA.FTZ R128, R60, UR24, -R48.reuse ;  /* 0x000000183c807c23 */ /* 0x100fe20008010830 */
[----:B------:R-:W-:Y:S01]  /*3620*/  F2FP.F16.F32.PACK_AB R149, R6, R149 ;  /* 0x000000950695723e */ /* 0x000fe200000000ff */
[--C-:B------:R-:W-:Y:S01]  /*3630*/  FFMA.FTZ R130, R61, UR24, -R48.reuse ;  /* 0x000000183d827c23 */ /* 0x100fe20008010830 */
[----:B------:R-:W-:Y:S01]  /*3640*/  FADD.FTZ R28, R12, R7 ;  /* 0x000000070c1c7221 */ /* 0x000fe20000010000 */
[----:B------:R-:W2:Y:S01]  /*3650*/  MUFU.EX2 R9, R9 ;  /* 0x0000000900097308 */ /* 0x000ea20000000800 */
[----:B0-----:R-:W-:Y:S01]  /*3660*/  FADD.FTZ R29, R148, R3 ;  /* 0x00000003941d7221 */ /* 0x001fe20000010000 */
[----:B------:R-:W-:Y:S01]  /*3670*/  FFMA.FTZ R7, R74, UR24, -R48 ;  /* 0x000000184a077c23 */ /* 0x000fe20008010830 */
[----:B------:R-:W-:Y:S01]  /*3680*/  FADD.FTZ R31, R143, R28 ;  /* 0x0000001c8f1f7221 */ /* 0x000fe20000010000 */
[--C-:B------:R-:W-:Y:S01]  /*3690*/  FFMA.FTZ R64, R64, UR24, -R48.reuse ;  /* 0x0000001840407c23 */ /* 0x100fe20008010830 */
[--C-:B------:R-:W-:Y:S01]  /*36a0*/  FFMA.FTZ R63, R63, UR24, -R48.reuse ;  /* 0x000000183f3f7c23 */ /* 0x100fe20008010830 */
[--C-:B------:R-:W-:Y:S01]  /*36b0*/  FFMA.FTZ R66, R66, UR24, -R48.reuse ;  /* 0x0000001842427c23 */ /* 0x100fe20008010830 */
[----:B------:R-:W-:Y:S01]  /*36c0*/  FADD.FTZ R28, R14, R31 ;  /* 0x0000001f0e1c7221 */ /* 0x000fe20000010000 */
[----:B------:R-:W0:Y:S01]  /*36d0*/  MUFU.EX2 R144, R144 ;  /* 0x0000009000907308 */ /* 0x000e220000000800 */
[----:B-1----:R-:W-:Y:S01]  /*36e0*/  FADD.FTZ R24, R150, R29 ;  /* 0x0000001d96187221 */ /* 0x002fe20000010000 */
[--C-:B------:R-:W-:Y:S01]  /*36f0*/  FFMA.FTZ R65, R65, UR24, -R48.reuse ;  /* 0x0000001841417c23 */ /* 0x100fe20008010830 */
[--C-:B------:R-:W-:Y:S01]  /*3700*/  FFMA.FTZ R68, R68, UR24, -R48.reuse ;  /* 0x0000001844447c23 */ /* 0x100fe20008010830 */
[--C-:B------:R-:W-:Y:S01]  /*3710*/  FFMA.FTZ R67, R67, UR24, -R48.reuse ;  /* 0x0000001843437c23 */ /* 0x100fe20008010830 */
[--C-:B------:R-:W-:Y:S01]  /*3720*/  FFMA.FTZ R69, R69, UR24, -R48.reuse ;  /* 0x0000001845457c23 */ /* 0x100fe20008010830 */
[----:B------:R-:W-:Y:S01]  /*3730*/  FFMA.FTZ R70, R70, UR24, -R48 ;  /* 0x0000001846467c23 */ /* 0x000fe20008010830 */
[----:B------:R-:W-:Y:S01]  /*3740*/  F2FP.F16.F32.PACK_AB R148, R3, R148 ;  /* 0x000000940394723e */ /* 0x000fe200000000ff */
[----:B------:R-:W1:Y:S01]  /*3750*/  MUFU.EX2 R11, R11 ;  /* 0x0000000b000b7308 */ /* 0x000e620000000800 */
[C---:B--2---:R-:W-:Y:S01]  /*3760*/  FADD.FTZ R29, R9.reuse, R24 ;  /* 0x00000018091d7221 */ /* 0x044fe20000010000 */
[----:B------:R-:W-:-:S02]  /*3770*/  F2FP.F16.F32.PACK_AB R150, R9, R150 ;  /* 0x000000960996723e */ /* 0x000fc400000000ff */
[----:B------:R-:W-:Y:S02]  /*3780*/  CS2R R88, SRZ ;  /* 0x0000000000587805 */ /* 0x000fe4000001ff00 */
[----:B------:R-:W-:Y:S02]  /*3790*/  F2FP.F16.F32.PACK_AB R151, R8, R151 ;  /* 0x000000970897723e */ /* 0x000fe400000000ff */
[----:B------:R-:W-:Y:S01]  /*37a0*/  F2FP.F16.F32.PACK_AB R145, R10, R145 ;  /* 0x000000910a91723e */ /* 0x000fe200000000ff */
[----:B------:R-:W2:Y:S01]  /*37b0*/  MUFU.EX2 R46, R46 ;  /* 0x0000002e002e7308 */ /* 0x000ea20000000800 */
[----:B0-----:R-:W-:Y:S01]  /*37c0*/  FADD.FTZ R24, R144, R29 ;  /* 0x0000001d90187221 */ /* 0x001fe20000010000 */
[----:B------:R-:W-:Y:S01]  /*37d0*/  FADD.FTZ R29, R137, R28 ;  /* 0x0000001c891d7221 */ /* 0x000fe20000010000 */
[----:B------:R-:W-:Y:S02]  /*37e0*/  F2FP.F16.F32.PACK_AB R147, R20, R147 ;  /* 0x000000931493723e */ /* 0x000fe400000000ff */
[----:B------:R-:W-:-:S02]  /*37f0*/  F2FP.F16.F32.PACK_AB R141, R12, R141 ;  /* 0x0000008d0c8d723e */ /* 0x000fc400000000ff */
[----:B------:R-:W-:Y:S01]  /*3800*/  F2FP.F16.F32.PACK_AB R143, R14, R143 ;  /* 0x0000008f0e8f723e */ /* 0x000fe200000000ff */
[----:B------:R-:W0:Y:S01]  /*3810*/  MUFU.EX2 R146, R146 ;  /* 0x0000009200927308 */ /* 0x000e220000000800 */
[C---:B-1----:R-:W-:Y:S01]  /*3820*/  FADD.FTZ R31, R11.reuse, R24 ;  /* 0x000000180b1f7221 */ /* 0x042fe20000010000 */
[----:B------:R-:W-:-:S06]  /*3830*/  F2FP.F16.F32.PACK_AB R144, R11, R144 ;  /* 0x000000900b90723e */ /* 0x000fcc00000000ff */
[----:B------:R-:W1:Y:S01]  /*3840*/  MUFU.EX2 R139, R139 ;  /* 0x0000008b008b7308 */ /* 0x000e620000000800 */
[----:B--2---:R-:W-:Y:S01]  /*3850*/  FADD.FTZ R28, R46, R29 ;  /* 0x0000001d2e1c7221 */ /* 0x004fe20000010000 */
[--C-:B------:R-:W-:Y:S01]  /*3860*/  FFMA.FTZ R29, R62, UR24, -R48.reuse ;  /* 0x000000183e1d7c23 */ /* 0x100fe20008010830 */
[----:B------:R-:W-:Y:S01]  /*3870*/  FFMA.FTZ R48, R71, UR24, -R48 ;  /* 0x0000001847307c23 */ /* 0x000fe20008010830 */
[----:B------:R-:W-:-:S04]  /*3880*/  F2FP.F16.F32.PACK_AB R137, R46, R137 ;  /* 0x000000892e89723e */ /* 0x000fc800000000ff */
        /* <DEDUP_REMOVED lines=104> */
[----:B------:R-:W-:-:S03]  /*3f10*/  F2FP.F16.F32.PACK_AB R120, R120, R67 ;  /* 0x000000437878723e */ /* 0x000fc600000000ff */
[----:B0-----:R-:W-:-:S04]  /*3f20*/  FADD.FTZ R2, R70, R5 ;  /* 0x0000000546027221 */ /* 0x001fc80000010000 */
[C---:B-1----:R-:W-:Y:S01]  /*3f30*/  FADD.FTZ R2, R3.reuse, R2 ;  /* 0x0000000203027221 */ /* 0x042fe20000010000 */
[----:B------:R-:W-:Y:S01]  /*3f40*/  F2FP.F16.F32.PACK_AB R122, R3, R70 ;  /* 0x00000046037a723e */ /* 0x000fe200000000ff */
[----:B------:R-:W-:Y:S06]  /*3f50*/  @!P3 BRA `(.L_x_1815) ;  /* 0x0000002c0090b947 */ /* 0x000fec0003800000 */
[----:B------:R-:W-:Y:S01]  /*3f60*/  IMAD.MOV.U32 R4, RZ, RZ, R44 ;  /* 0x000000ffff047224 */ /* 0x000fe200078e002c */
[----:B------:R-:W-:Y:S01]  /*3f70*/  UMOV UR27, UR37 ;  /* 0x00000025001b7c82 */ /* 0x000fe20008000000 */
[----:B------:R-:W-:Y:S01]  /*3f80*/  IMAD.MOV.U32 R3, RZ, RZ, R49 ;  /* 0x000000ffff037224 */ /* 0x000fe200078e0031 */
[----:B------:R-:W-:Y:S01]  /*3f90*/  UMOV UR25, UR39 ;  /* 0x0000002700197c82 */ /* 0x000fe20008000000 */
[----:B------:R-:W-:Y:S01]  /*3fa0*/  IMAD.MOV.U32 R119, RZ, RZ, RZ ;  /* 0x000000ffff777224 */ /* 0x000fe200078e00ff */
[----:B------:R-:W-:Y:S01]  /*3fb0*/  ULDC UR22, c[0x0][0x288] ;  /* 0x0000a20000167ab9 */ /* 0x000fe20000000800 */
[----:B------:R-:W-:Y:S01]  /*3fc0*/  ULDC UR23, c[0x0][0x9d8] ;  /* 0x0002760000177ab9 */ /* 0x000fe20000000800 */
[----:B------:R-:W-:-:S05]  /*3fd0*/  ULDC UR24, c[0x0][0x988] ;  /* 0x0002620000187ab9 */ /* 0x000fca0000000800 */
.L_x_1824:
        /* <DEDUP_REMOVED lines=9> */
.L_x_1817:
[----:B------:R-:W-:Y:S01]  /*4070*/  ULEA UR6, UR39, UR45, 0x3 ;  /* 0x0000002d27067291 */ /* 0x000fe2000f8e183f */
[----:B------:R-:W-:-:S05]  /*4080*/  IMAD.U32 R5, RZ, RZ, UR37 ;  /* 0x00000025ff057e24 */ /* 0x000fca000f8e00ff */
[----:B------:R-:W-:-:S04]  /*4090*/  SHF.L.U32 R5, R5, 0x1f, RZ ;  /* 0x0000001f05057819 */ /* 0x000fc800000006ff */
[----:B------:R0:W1:Y:S01]  /*40a0*/  SYNCS.PHASECHK.TRANS64.TRYWAIT P3, [UR6+0x16830], R5 ;  /* 0x01683005ff0075a7 */ /* 0x0000620008060146 */
[----:B------:R-:W-:Y:S05]  /*40b0*/  @!P0 BRA `(.L_x_1818) ;  /* 0x0000000000048947 */ /* 0x000fea0003800000 */
[----:B------:R-:W-:Y:S01]  /*40c0*/  BPT.TRAP 0x1 ;  /* 0x000000040000795c */ /* 0x000fe20000300000 */
.L_x_1818:
[----:B-1----:R-:W-:Y:S05]  /*40d0*/  @P3 BRA `(.L_x_1816) ;  /* 0x0000000000083947 */ /* 0x002fea0003800000 */
[----:B------:R-:W1:Y:S02]  /*40e0*/  SYNCS.PHASECHK.TRANS64.TRYWAIT P3, [UR6+0x16830], R5 ;  /* 0x01683005ff0075a7 */ /* 0x000e640008060146 */
[----:B-1----:R-:W-:Y:S05]  /*40f0*/  @!P3 BRA `(.L_x_1819) ;  /* 0x000000a800f8b947 */ /* 0x002fea0003800000 */
.L_x_1816:
        /* <DEDUP_REMOVED lines=25> */
.L_x_1821:
[----:B------:R-:W-:Y:S01]  /*4290*/  ULEA UR6, UR25, UR45, 0x3 ;  /* 0x0000002d19067291 */ /* 0x000fe2000f8e183f */
[----:B------:R-:W-:-:S04]  /*42a0*/  MOV R5, UR27 ;  /* 0x0000001b00057c02 */ /* 0x000fc80008000f00 */
[----:B------:R-:W-:-:S04]  /*42b0*/  SHF.L.U32 R5, R5, 0x1f, RZ ;  /* 0x0000001f05057819 */ /* 0x000fc800000006ff */
[----:B------:R0:W1:Y:S01]  /*42c0*/  SYNCS.PHASECHK.TRANS64.TRYWAIT P3, [UR6+0x16850], R5 ;  /* 0x01685005ff0075a7 */ /* 0x0000620008060146 */
[----:B------:R-:W-:Y:S05]  /*42d0*/  @!P0 BRA `(.L_x_1822) ;  /* 0x0000000000048947 */ /* 0x000fea0003800000 */
[----:B------:R-:W-:Y:S01]  /*42e0*/  BPT.TRAP 0x1 ;  /* 0x000000040000795c */ /* 0x000fe20000300000 */
.L_x_1822:
[----:B-1----:R-:W-:Y:S05]  /*42f0*/  @P3 BRA `(.L_x_1820) ;  /* 0x0000000000083947 */ /* 0x002fea0003800000 */
[----:B------:R-:W1:Y:S02]  /*4300*/  SYNCS.PHASECHK.TRANS64.TRYWAIT P3, [UR6+0x16850], R5 ;  /* 0x01685005ff0075a7 */ /* 0x000e640008060146 */
[----:B-1----:R-:W-:Y:S05]  /*4310*/  @!P3 BRA `(.L_x_1823) ;  /* 0x000000a80088b947 */ /* 0x002fea0003800000 */
.L_x_1820:
[----:B------:R-:W-:Y:S01]  /*4320*/  UIADD3 UR6, UR45, 0x400, URZ ;  /* 0x000004002d067890 */ /* 0x000fe2000fffe03f */
[----:B------:R-:W-:Y:S01]  /*4330*/  WARPGROUP.ARRIVE ;  /* 0x00000000000079c5 */ /* 0x000fe20000000000 */
[----:B------:R-:W-:Y:S01]  /*4340*/  UMOV UR7, 0x40000040 ;  /* 0x4000004000077882 */ /* 0x000fe20000000000 */
[----:B------:R-:W-:Y:S01]  /*4350*/  FMUL.FTZ R8, R27, UR23 ;  /* 0x000000171b087c20 */ /* 0x000fe20008410000 */
[----:B------:R-:W-:Y:S01]  /*4360*/  USHF.R.U32.HI UR6, URZ, 0x4, UR6 ;  /* 0x000000043f067899 */ /* 0x000fe20008011606 */
[----:B------:R-:W-:Y:S01]  /*4370*/  FMUL.FTZ R27, R40, UR23 ;  /* 0x00000017281b7c20 */ /* 0x000fe20008410000 */
[----:B------:R-:W-:Y:S02]  /*4380*/  VIADD R40, R17, UR41 ;  /* 0x0000002911287c36 */ /* 0x000fe40008000000 */
[----:B------:R-:W-:Y:S01]  /*4390*/  FMUL.FTZ R9, R28, UR23 ;  /* 0x000000171c097c20 */ /* 0x000fe20008410000 */
[----:B------:R-:W-:Y:S01]  /*43a0*/  ULOP3.LUT UR6, UR6, 0x3fff, URZ, 0xc0, !UPT ;  /* 0x00003fff06067892 */ /* 0x000fe2000f8ec03f */
[----:B------:R-:W-:Y:S01]  /*43b0*/  FMUL.FTZ R28, R41, UR23 ;  /* 0x00000017291c7c20 */ /* 0x000fe20008410000 */
[----:B------:R-:W-:Y:S01]  /*43c0*/  FMUL.FTZ R20, R35, UR23 ;  /* 0x0000001723147c20 */ /* 0x000fe20008410000 */
[----:B------:R-:W-:Y:S01]  /*43d0*/  FMUL.FTZ R35, R48, UR23 ;  /* 0x0000001730237c20 */ /* 0x000fe20008410000 */
[----:B------:R-:W-:Y:S01]  /*43e0*/  ULEA UR10, UR25, UR6, 0xa ;  /* 0x00000006190a7291 */ /* 0x000fe2000f8e503f */
[----:B------:R-:W2:Y:S01]  /*43f0*/  LDC R48, c[0x0][0x2f0] ;  /* 0x0000bc00ff307b82 */ /* 0x000ea20000000800 */
[----:B------:R-:W-:Y:S01]  /*4400*/  FMUL.FTZ R12, R31, UR23 ;  /* 0x000000171f0c7c20 */ /* 0x000fe20008410000 */
[----:B------:R-:W-:Y:S01]  /*4410*/  FMUL.FTZ R31, R44, UR23 ;  /* 0x000000172c1f7c20 */ /* 0x000fe20008410000 */
[----:B------:R-:W-:Y:S01]  /*4420*/  FMUL.FTZ R7, R26, UR23 ;  /* 0x000000171a077c20 */ /* 0x000fe20008410000 */
[----:B------:R-:W-:Y:S01]  /*4430*/  FMUL.FTZ R11, R30, UR23 ;  /* 0x000000171e0b7c20 */ /* 0x000fe20008410000 */
[----:B------:R-:W-:Y:S01]  /*4440*/  FMUL.FTZ R30, R43, UR23 ;  /* 0x000000172b1e7c20 */ /* 0x000fe20008410000 */
[----:B------:R-:W-:Y:S01]  /*4450*/  UMOV UR6, UR10 ;  /* 0x0000000a00067c82 */ /* 0x000fe20008000000 */
[----:B------:R-:W-:Y:S01]  /*4460*/  MUFU.TANH R8, R8 ;  /* 0x0000000800087308 */ /* 0x000fe20000002400 */
[----:B------:R-:W-:Y:S01]  /*4470*/  HGMMA.64x64x16.F32 R88, R148, gdesc[UR4].tnspB, R88, gsb0 ;  /* 0x40e0000494587df0 */ /* 0x000fe20008000858 */
[----:B------:R-:W-:Y:S01]  /*4480*/  UIADD3 UR6, UR10, 0x80, URZ ;  /* 0x000000800a067890 */ /* 0x000fe2000fffe03f */
[----:B------:R-:W-:Y:S01]  /*4490*/  FMUL.FTZ R15, R34, UR23 ;  /* 0x00000017220f7c20 */ /* 0x000fe20008410000 */
[----:B------:R-:W-:Y:S01]  /*44a0*/  UMOV UR7, 0x40000040 ;  /* 0x4000004000077882 */ /* 0x000fe20000000000 */
[----:B-1----:R-:W-:Y:S01]  /*44b0*/  FMUL.FTZ R6, R25, UR23 ;  /* 0x0000001719067c20 */ /* 0x002fe20008410000 */
[----:B------:R-:W-:Y:S01]  /*44c0*/  FMUL.FTZ R25, R38, UR23 ;  /* 0x0000001726197c20 */ /* 0x000fe20008410000 */
[----:B------:R-:W-:Y:S01]  /*44d0*/  FMUL.FTZ R26, R39, UR23 ;  /* 0x00000017271a7c20 */ /* 0x000fe20008410000 */
[----:B------:R-:W1:Y:S01]  /*44e0*/  MUFU.TANH R7, R7 ;  /* 0x0000000700077308 */ /* 0x000e620000002400 */
[----:B------:R-:W-:Y:S01]  /*44f0*/  FMUL.FTZ R39, R53, UR23 ;  /* 0x0000001735277c20 */ /* 0x000fe20008410000 */
[----:B------:R-:W-:Y:S01]  /*4500*/  FMUL.FTZ R38, R52, UR23 ;  /* 0x0000001734267c20 */ /* 0x000fe20008410000 */
[----:B------:R-:W-:Y:S01]  /*4510*/  FMUL.FTZ R10, R29, UR23 ;  /* 0x000000171d0a7c20 */ /* 0x000fe20008410000 */
[----:B------:R-:W-:Y:S01]  /*4520*/  FMUL.FTZ R29, R42, UR23 ;  /* 0x000000172a1d7c20 */ /* 0x000fe20008410000 */
[----:B------:R-:W-:Y:S01]  /*4530*/  FMUL.FTZ R14, R33, UR23 ;  /* 0x00000017210e7c20 */ /* 0x000fe20008410000 */
[----:B------:R-:W-:Y:S01]  /*4540*/  FMUL.FTZ R33, R46, UR23 ;  /* 0x000000172e217c20 */ /* 0x000fe20008410000 */
[----:B------:R-:W-:Y:S01]  /*4550*/  FMUL.FTZ R46, R54, UR23 ;  /* 0x00000017362e7c20 */ /* 0x000fe20008410000 */
[----:B------:R-:W3:Y:S01]  /*4560*/  MUFU.TANH R11, R11 ;  /* 0x0000000b000b7308 */ /* 0x000ee20000002400 */
[----:B------:R-:W-:Y:S01]  /*4570*/  FMUL.FTZ R34, R47, UR23 ;  /* 0x000000172f227c20 */ /* 0x000fe20008410000 */
[----:B------:R-:W-:Y:S01]  /*4580*/  FMUL.FTZ R47, R55, UR23 ;  /* 0x00000017372f7c20 */ /* 0x000fe20008410000 */
[----:B0-----:R-:W-:Y:S01]  /*4590*/  FMUL.FTZ R5, R24, UR23 ;  /* 0x0000001718057c20 */ /* 0x001fe20008410000 */
        /* <DEDUP_REMOVED lines=12> */
[----:B------:R-:W4:Y:S01]  /*4660*/  MUFU.TANH R15, R15 ;  /* 0x0000000f000f7308 */ /* 0x000f220000002400 */
        /* <DEDUP_REMOVED lines=8> */
[----:B------:R-:W-:Y:S01]  /*46f0*/  FMUL.FTZ R69, R69, UR23 ;  /* 0x0000001745457c20 */ /* 0x000fe20008410000 */
[----:B------:R-:W-:Y:S01]  /*4700*/  FMUL.FTZ R85, R85, UR23 ;  /* 0x0000001755557c20 */ /* 0x000fe20008410000 */
[----:B------:R-:W-:Y:S01]  /*4710*/  UISETP.GT.AND UP1, UPT, UR26, UR21, UPT ;  /* 0x000000151a00728c */ /* 0x000fe2000bf24270 */
[----:B------:R-:W-:-:S04]  /*4720*/  UMOV UR27, UR37 ;  /* 0x00000025001b7c82 */ /* 0x000fc80008000000 */
[----:B------:R-:W5:Y:S08]  /*4730*/  MUFU.TANH R25, R25 ;  /* 0x0000001900197308 */ /* 0x000f700000002400 */
[----:B------:R-:W5:Y:S08]  /*4740*/  MUFU.TANH R26, R26 ;  /* 0x0000001a001a7308 */ /* 0x000f700000002400 */
[----:B------:R-:W5:Y:S08]  /*4750*/  MUFU.TANH R29, R29 ;  /* 0x0000001d001d7308 */ /* 0x000f700000002400 */
[----:B------:R-:W5:Y:S01]  /*4760*/  MUFU.TANH R30, R30 ;  /* 0x0000001e001e7308 */ /* 0x000f620000002400 */
[----:B------:R-:W-:-:S02]  /*4770*/  WARPGROUP.DEPBAR.LE gsb0, 0x0 ;  /* 0x00008000000079c5 */ /* 0x000fc40000010000 */
[----:B------:R-:W-:-:S05]  /*4780*/  WARPGROUP.ARRIVE ;  /* 0x00000000000079c5 */ /* 0x000fca0000000000 */
[----:B------:R-:W5:Y:S01]  /*4790*/  MUFU.TANH R33, R33 ;  /* 0x0000002100217308 */ /* 0x000f620000002400 */
[----:B------:R-:W-:Y:S01]  /*47a0*/  HGMMA.64x64x16.F32 R88, R144, gdesc[UR4].tnspB, R88, gsb0 ;  /* 0x40e0000490587df0 */ /* 0x000fe20008000858 */
[----:B------:R-:W-:Y:S01]  /*47b0*/  @UP0 ULDC UR6, c[0x0][0x44c] ;  /* 0x0001130000060ab9 */ /* 0x000fe20000000800 */
[----:B------:R-:W-:Y:S01]  /*47c0*/  UMOV UR7, 0x40000040 ;  /* 0x4000004000077882 */ /* 0x000fe20000000000 */
[----:B------:R-:W-:Y:S01]  /*47d0*/  @P2 IMAD.HI.U32 R41, R40, UR6, RZ ;  /* 0x0000000628292c27 */ /* 0x000fe2000f8e00ff */
[----:B------:R-:W-:-:S03]  /*47e0*/  @UP0 ULDC UR6, c[0x0][0x450] ;  /* 0x0001140000060ab9 */ /* 0x000fc60000000800 */
[----:B------:R-:W5:Y:S01]  /*47f0*/  MUFU.TANH R34, R34 ;  /* 0x0000002200227308 */ /* 0x000f620000002400 */
[----:B------:R-:W-:Y:S01]  /*4800*/  @P2 SHF.R.U32.HI R40, RZ, UR6, R41 ;  /* 0x00000006ff282c19 */ /* 0x000fe20008011629 */
[----:B------:R-:W-:Y:S01]  /*4810*/  UMOV UR6, 0xffffff80 ;  /* 0xffffff8000067882 */ /* 0x000fe20000000000 */
[----:B------:R-:W-:Y:S01]  /*4820*/  FMUL.FTZ R41, R56, UR23 ;  /* 0x0000001738297c20 */ /* 0x000fe20008410000 */
[----:B------:R-:W-:Y:S02]  /*4830*/  UIMAD UR6, UR26, UR6, 0x1 ;  /* 0x000000011a0674a4 */ /* 0x000fe4000f8e0206 */
[----:B------:R-:W1:Y:S02]  /*4840*/  SHFL.IDX PT, R44, R40, 0x1, 0x1c1f ;  /* 0x003c1f00282c7f89 */ /* 0x000e6400000e0000 */
[----:B------:R-:W5:Y:S01]  /*4850*/  MUFU.TANH R37, R37 ;  /* 0x0000002500257308 */ /* 0x000f620000002400 */
[----:B------:R-:W-:Y:S01]  /*4860*/  UIADD3 UR26, UR26, -0x1, URZ ;  /* 0xffffffff1a1a7890 */ /* 0x000fe2000fffe03f */
[----:B------:R-:W-:Y:S01]  /*4870*/  IMAD.U32 R43, RZ, RZ, UR6 ;  /* 0x00000006ff2b7e24 */ /* 0x000fe2000f8e00ff */
[----:B------:R-:W-:Y:S01]  /*4880*/  UIADD3 UR6, UR10, 0x100, URZ ;  /* 0x000001000a067890 */ /* 0x000fe2000fffe03f */
[----:B------:R-:W5:Y:S02]  /*4890*/  SHFL.IDX PT, R78, R40, RZ, 0x1c1f ;  /* 0x001c1fff284e7589 */ /* 0x000f6400000e0000 */
[----:B------:R-:W-:-:S02]  /*48a0*/  IMAD R43, R16, -0x2, R43 ;  /* 0xfffffffe102b7824 */ /* 0x000fc400078e022b */
[----:B------:R-:W5:Y:S02]  /*48b0*/  MUFU.TANH R45, R45 ;  /* 0x0000002d002d7308 */ /* 0x000f640000002400 */
[----:B--2---:R-:W-:Y:S02]  /*48c0*/  IMAD R43, R48, UR48, R43 ;  /* 0x00000030302b7c24 */ /* 0x004fe4000f8e022b */
[----:B------:R-:W-:-:S04]  /*48d0*/  FMUL.FTZ R48, R59, UR23 ;  /* 0x000000173b307c20 */ /* 0x000fc80008410000 */
[----:B------:R-:W2:Y:S01]  /*48e0*/  MUFU.TANH R46, R46 ;  /* 0x0000002e002e7308 */ /* 0x000ea20000002400 */
[----:B-1----:R-:W-:-:S07]  /*48f0*/  IADD3 R44, R44, -UR22, R43 ;  /* 0x800000162c2c7c10 */ /* 0x002fce000fffe02b */
[----:B------:R-:W1:Y:S01]  /*4900*/  MUFU.TANH R47, R47 ;  /* 0x0000002f002f7308 */ /* 0x000e620000002400 */
[C---:B------:R-:W-:Y:S02]  /*4910*/  ISETP.GT.AND P3, PT, R44.reuse, RZ, PT ;  /* 0x000000ff2c00720c */ /* 0x040fe40003f64270 */
[----:B------:R-:W-:Y:S02]  /*4920*/  ISETP.GT.AND P4, PT, R44, 0x1, PT ;  /* 0x000000012c00780c */ /* 0x000fe40003f84270 */
[----:B------:R-:W-:-:S03]  /*4930*/  FSEL R7, R7, -INF , P3 ;  /* 0xff80000007077808 */ /* 0x000fc60001800000 */
[----:B------:R-:W1:Y:S01]  /*4940*/  MUFU.TANH R49, R49 ;  /* 0x0000003100317308 */ /* 0x000e620000002400 */
[----:B------:R-:W-:Y:S02]  /*4950*/  ISETP.GT.AND P3, PT, R44, 0x8, PT ;  /* 0x000000082c00780c */ /* 0x000fe40003f64270 */
[----:B------:R-:W-:Y:S02]  /*4960*/  FSEL R8, R8, -INF , P4 ;  /* 0xff80000008087808 */ /* 0x000fe40002000000 */
[----:B------:R-:W-:Y:S02]  /*4970*/  FMNMX.FTZ R53, R7, R4, !PT ;  /* 0x0000000407357209 */ /* 0x000fe40007810000 */
[----:B------:R-:W-:Y:S01]  /*4980*/  ISETP.GT.AND P4, PT, R44, 0x9, PT ;  /* 0x000000092c00780c */ /* 0x000fe20003f84270 */
[----:B------:R-:W1:Y:S01]  /*4990*/  MUFU.TANH R48, R48 ;  /* 0x0000003000307308 */ /* 0x000e620000002400 */
[----:B---3--:R-:W-:Y:S02]  /*49a0*/  FSEL R11, R11, -INF , P3 ;  /* 0xff8000000b0b7808 */ /* 0x008fe40001800000 */
[----:B------:R-:W-:-:S02]  /*49b0*/  FMNMX.FTZ R52, R8, R53, !PT ;  /* 0x0000003508347209 */ /* 0x000fc40007810000 */
[----:B------:R-:W-:Y:S02]  /*49c0*/  ISETP.GT.AND P3, PT, R44, 0x10, PT ;  /* 0x000000102c00780c */ /* 0x000fe40003f64270 */
[----:B0-----:R-:W-:Y:S01]  /*49d0*/  FSEL R12, R12, -INF , P4 ;  /* 0xff8000000c0c7808 */ /* 0x001fe20002000000 */
[----:B------:R-:W0:Y:S01]  /*49e0*/  MUFU.TANH R50, R50 ;  /* 0x0000003200327308 */ /* 0x000e220000002400 */
[----:B------:R-:W-:Y:S01]  /*49f0*/  FMNMX.FTZ R53, R11, R52, !PT ;  /* 0x000000340b357209 */ /* 0x000fe20007810000 */
[----:B------:R-:W-:Y:S01]  /*4a00*/  FMUL.FTZ R52, R66, UR23 ;  /* 0x0000001742347c20 */ /* 0x000fe20008410000 */
[----:B------:R-:W-:Y:S02]  /*4a10*/  ISETP.GT.AND P4, PT, R44, 0x11, PT ;  /* 0x000000112c00780c */ /* 0x000fe40003f84270 */
[----:B----4-:R-:W-:Y:S02]  /*4a20*/  FSEL R15, R15, -INF , P3 ;  /* 0xff8000000f0f7808 */ /* 0x010fe40001800000 */
[----:B------:R-:W-:Y:S01]  /*4a30*/  FMNMX.FTZ R54, R12, R53, !PT ;  /* 0x000000350c367209 */ /* 0x000fe20007810000 */
[----:B------:R-:W3:Y:S01]  /*4a40*/  MUFU.TANH R51, R51 ;  /* 0x0000003300337308 */ /* 0x000ee20000002400 */
[----:B------:R-:W-:Y:S01]  /*4a50*/  ISETP.GT.AND P3, PT, R44, 0x18, PT ;  /* 0x000000182c00780c */ /* 0x000fe20003f64270 */
[----:B------:R-:W-:Y:S01]  /*4a60*/  FMUL.FTZ R53, R67, UR23 ;  /* 0x0000001743357c20 */ /* 0x000fe20008410000 */
[----:B-----5:R-:W-:-:S02]  /*4a70*/  FSEL R20, R20, -INF , P4 ;  /* 0xff80000014147808 */ /* 0x020fc40002000000 */
[----:B------:R-:W-:Y:S02]  /*4a80*/  FMNMX.FTZ R55, R15, R54, !PT ;  /* 0x000000360f377209 */ /* 0x000fe40007810000 */
[----:B------:R-:W-:Y:S01]  /*4a90*/  ISETP.GT.AND P4, PT, R44, 0x19, PT ;  /* 0x000000192c00780c */ /* 0x000fe20003f84270 */
[----:B------:R-:W4:Y:S01]  /*4aa0*/  MUFU.TANH R52, R52 ;  /* 0x0000003400347308 */ /* 0x000f220000002400 */
[----:B------:R-:W-:Y:S01]  /*4ab0*/  FSEL R25, R25, -INF , P3 ;  /* 0xff80000019197808 */ /* 0x000fe20001800000 */
[----:B------:R-:W-:Y:S02]  /*4ac0*/  WARPGROUP.DEPBAR.LE gsb0, 0x0 ;  /* 0x00008000000079c5 */ /* 0x000fe40000010000 */
[----:B------:R-:W-:Y:S01]  /*4ad0*/  FMNMX.FTZ R54, R20, R55, !PT ;  /* 0x0000003714367209 */ /* 0x000fe20007810000 */
[----:B------:R-:W-:Y:S01]  /*4ae0*/  WARPGROUP.ARRIVE ;  /* 0x00000000000079c5 */ /* 0x000fe20000000000 */
[----:B------:R-:W-:Y:S02]  /*4af0*/  ISETP.GT.AND P3, PT, R44, 0x20, PT ;  /* 0x000000202c00780c */ /* 0x000fe40003f64270 */
[----:B------:R-:W-:Y:S01]  /*4b00*/  FSEL R26, R26, -INF , P4 ;  /* 0xff8000001a1a7808 */ /* 0x000fe20002000000 */
[----:B------:R-:W5:Y:S01]  /*4b10*/  MUFU.TANH R53, R53 ;  /* 0x0000003500357308 */ /* 0x000f620000002400 */
[----:B------:R-:W-:Y:S01]  /*4b20*/  FMNMX.FTZ R55, R25, R54, !PT ;  /* 0x0000003619377209 */ /* 0x000fe20007810000 */
[----:B------:R-:W-:Y:S01]  /*4b30*/  FMUL.FTZ R54, R70, UR23 ;  /* 0x0000001746367c20 */ /* 0x000fe20008410000 */
[----:B------:R-:W-:Y:S01]  /*4b40*/  ISETP.GT.AND P4, PT, R44, 0x21, PT ;  /* 0x000000212c00780c */ /* 0x000fe20003f84270 */
[----:B------:R-:W-:Y:S01]  /*4b50*/  HGMMA.64x64x16.F32 R88, R140, gdesc[UR4].tnspB, R88, gsb0 ;  /* 0x40e000048c587df0 */ /* 0x000fe20008000858 */
[----:B------:R-:W-:Y:S01]  /*4b60*/  FSEL R29, R29, -INF , P3 ;  /* 0xff8000001d1d7808 */ /* 0x000fe20001800000 */
[----:B------:R-:W-:Y:S01]  /*4b70*/  UIADD3 UR6, UR10, 0x180, URZ ;  /* 0x000001800a067890 */ /* 0x000fe2000fffe03f */
[----:B------:R-:W-:Y:S01]  /*4b80*/  FMNMX.FTZ R56, R26, R55, !PT ;  /* 0x000000371a387209 */ /* 0x000fe20007810000 */
[----:B------:R-:W-:Y:S01]  /*4b90*/  FMUL.FTZ R55, R71, UR23 ;  /* 0x0000001747377c20 */ /* 0x000fe20008410000 */
[----:B------:R-:W-:Y:S01]  /*4ba0*/  ISETP.GT.AND P3, PT, R44, 0x28, PT ;  /* 0x000000282c00780c */ /* 0x000fe20003f64270 */
[----:B------:R-:W5:Y:S01]  /*4bb0*/  MUFU.TANH R54, R54 ;  /* 0x0000003600367308 */ /* 0x000f620000002400 */
[----:B------:R-:W-:Y:S01]  /*4bc0*/  FSEL R30, R30, -INF , P4 ;  /* 0xff8000001e1e7808 */ /* 0x000fe20002000000 */
[----:B------:R-:W-:Y:S01]  /*4bd0*/  UMOV UR7, 0x40000040 ;  /* 0x4000004000077882 */ /* 0x000fe20000000000 */
[----:B------:R-:W-:Y:S01]  /*4be0*/  FMNMX.FTZ R57, R29, R56, !PT ;  /* 0x000000381d397209 */ /* 0x000fe20007810000 */
[----:B------:R-:W-:Y:S01]  /*4bf0*/  FMUL.FTZ R70, R72, UR23 ;  /* 0x0000001748467c20 */ /* 0x000fe20008410000 */
[----:B------:R-:W-:Y:S01]  /*4c00*/  ISETP.GT.AND P4, PT, R44, 0x29, PT ;  /* 0x000000292c00780c */ /* 0x000fe20003f84270 */
[----:B------:R-:W-:Y:S01]  /*4c10*/  FMUL.FTZ R72, R76, UR23 ;  /* 0x000000174c487c20 */ /* 0x000fe20008410000 */
[----:B------:R-:W-:Y:S01]  /*4c20*/  FSEL R33, R33, -INF , P3 ;  /* 0xff80000021217808 */ /* 0x000fe20001800000 */
[----:B------:R-:W5:Y:S01]  /*4c30*/  MUFU.TANH R55, R55 ;  /* 0x0000003700377308 */ /* 0x000f620000002400 */
[----:B------:R-:W-:-:S02]  /*4c40*/  FMNMX.FTZ R56, R30, R57, !PT ;  /* 0x000000391e387209 */ /* 0x000fc40007810000 */
[----:B------:R-:W-:Y:S02]  /*4c50*/  ISETP.GT.AND P3, PT, R44, 0x30, PT ;  /* 0x000000302c00780c */ /* 0x000fe40003f64270 */
[----:B------:R-:W-:Y:S02]  /*4c60*/  FSEL R34, R34, -INF , P4 ;  /* 0xff80000022227808 */ /* 0x000fe40002000000 */
[----:B------:R-:W-:Y:S01]  /*4c70*/  FMNMX.FTZ R57, R33, R56, !PT ;  /* 0x0000003821397209 */ /* 0x000fe20007810000 */
[----:B------:R-:W-:Y:S01]  /*4c80*/  FMUL.FTZ R56, R74, UR23 ;  /* 0x000000174a387c20 */ /* 0x000fe20008410000 */
[----:B------:R-:W-:Y:S01]  /*4c90*/  ISETP.GT.AND P4, PT, R44, 0x31, PT ;  /* 0x000000312c00780c */ /* 0x000fe20003f84270 */
[----:B------:R-:W-:Y:S01]  /*4ca0*/  MUFU.TANH R62, R62 ;  /* 0x0000003e003e7308 */ /* 0x000fe20000002400 */
[----:B------:R-:W-:Y:S01]  /*4cb0*/  FSEL R37, R37, -INF , P3 ;  /* 0xff80000025257808 */ /* 0x000fe20001800000 */
[----:B------:R-:W-:Y:S01]  /*4cc0*/  FMUL.FTZ R74, R80, UR23 ;  /* 0x00000017504a7c20 */ /* 0x000fe20008410000 */
        /* <DEDUP_REMOVED lines=8> */
[----:B--2---:R-:W-:Y:S02]  /*4d50*/  FSEL R46, R46, -INF , P3 ;  /* 0xff8000002e2e7808 */ /* 0x004fe40001800000 */
[----:B------:R-:W-:Y:S01]  /*4d60*/  FMNMX.FTZ R59, R45, R58, !PT ;  /* 0x0000003a2d3b7209 */ /* 0x000fe20007810000 */
[----:B------:R-:W2:Y:S01]  /*4d70*/  MUFU.TANH R57, R57 ;  /* 0x0000003900397308 */ /* 0x000ea20000002400 */
[----:B------:R-:W-:Y:S02]  /*4d80*/  ISETP.GT.AND P3, PT, R44, 0x40, PT ;  /* 0x000000402c00780c */ /* 0x000fe40003f64270 */
[----:B-1----:R-:W-:Y:S02]  /*4d90*/  FSEL R47, R47, -INF , P4 ;  /* 0xff8000002f2f7808 */ /* 0x002fe40002000000 */
[----:B------:R-:W-:Y:S01]  /*4da0*/  FMNMX.FTZ R58, R46, R59, !PT ;  /* 0x0000003b2e3a7209 */ /* 0x000fe20007810000 */
[----:B------:R-:W-:Y:S01]  /*4db0*/  FMUL.FTZ R59, R79, UR23 ;  /* 0x000000174f3b7c20 */ /* 0x000fe20008410000 */
[----:B------:R-:W-:Y:S01]  /*4dc0*/  ISETP.GT.AND P4, PT, R44, 0x41, PT ;  /* 0x000000412c00780c */ /* 0x000fe20003f84270 */
[----:B------:R-:W-:Y:S01]  /*4dd0*/  MUFU.TANH R83, R83 ;  /* 0x0000005300537308 */ /* 0x000fe20000002400 */
[----:B------:R-:W-:-:S02]  /*4de0*/  FSEL R49, R49, -INF , P3 ;  /* 0xff80000031317808 */ /* 0x000fc40001800000 */
[----:B------:R-:W-:Y:S02]  /*4df0*/  FMNMX.FTZ R58, R47, R58, !PT ;  /* 0x0000003a2f3a7209 */ /* 0x000fe40007810000 */
[----:B------:R-:W-:Y:S02]  /*4e00*/  ISETP.GT.AND P3, PT, R44, 0x48, PT ;  /* 0x000000482c00780c */ /* 0x000fe40003f64270 */
[----:B------:R-:W-:Y:S01]  /*4e10*/  FSEL R48, R48, -INF , P4 ;  /* 0xff80000030307808 */ /* 0x000fe20002000000 */
[----:B------:R-:W1:Y:S01]  /*4e20*/  MUFU.TANH R59, R59 ;  /* 0x0000003b003b7308 */ /* 0x000e620000002400 */
[----:B------:R-:W-:Y:S01]  /*4e30*/  FMNMX.FTZ R63, R49, R58, !PT ;  /* 0x0000003a313f7209 */ /* 0x000fe20007810000 */
[----:B------:R-:W-:Y:S01]  /*4e40*/  FMUL.FTZ R58, R82, UR23 ;  /* 0x00000017523a7c20 */ /* 0x000fe20008410000 */
[----:B------:R-:W-:Y:S01]  /*4e50*/  ISETP.GT.AND P4, PT, R44, 0x49, PT ;  /* 0x000000492c00780c */ /* 0x000fe20003f84270 */
[----:B------:R-:W1:Y:S01]  /*4e60*/  S2R R82, SR_TID.X ;  /* 0x0000000000527919 */ /* 0x000e620000002100 */
[----:B0-----:R-:W-:-:S02]  /*4e70*/  FSEL R50, R50, -INF , P3 ;  /* 0xff80000032327808 */ /* 0x001fc40001800000 */
[----:B------:R-:W-:Y:S01]  /*4e80*/  FMNMX.FTZ R63, R48, R63, !PT ;  /* 0x0000003f303f7209 */ /* 0x000fe20007810000 */
[----:B------:R-:W0:Y:S01]  /*4e90*/  MUFU.TANH R58, R58 ;  /* 0x0000003a003a7308 */ /* 0x000e220000002400 */
[----:B------:R-:W-:Y:S02]  /*4ea0*/  ISETP.GT.AND P3, PT, R44, 0x50, PT ;  /* 0x000000502c00780c */ /* 0x000fe40003f64270 */
[----:B---3--:R-:W-:Y:S02]  /*4eb0*/  FSEL R51, R51, -INF , P4 ;  /* 0xff80000033337808 */ /* 0x008fe40002000000 */
[----:B------:R-:W-:Y:S02]  /*4ec0*/  FMNMX.FTZ R66, R50, R63, !PT ;  /* 0x0000003f32427209 */ /* 0x000fe40007810000 */
[----:B------:R-:W-:Y:S01]  /*4ed0*/  ISETP.GT.AND P4, PT, R44, 0x51, PT ;  /* 0x000000512c00780c */ /* 0x000fe20003f84270 */
[----:B------:R-:W3:Y:S01]  /*4ee0*/  MUFU.TANH R86, R86 ;  /* 0x0000005600567308 */ /* 0x000ee20000002400 */
[----:B----4-:R-:W-:-:S02]  /*4ef0*/  FSEL R52, R52, -INF , P3 ;  /* 0xff80000034347808 */ /* 0x010fc40001800000 */
[----:B------:R-:W-:Y:S02]  /*4f00*/  FMNMX.FTZ R63, R51, R66, !PT ;  /* 0x00000042333f7209 */ /* 0x000fe40007810000 */
[----:B------:R-:W-:Y:S01]  /*4f10*/  ISETP.GT.AND P3, PT, R44, 0x58, PT ;  /* 0x000000582c00780c */ /* 0x000fe20003f64270 */
[----:B------:R-:W-:Y:S02]  /*4f20*/  WARPGROUP.DEPBAR.LE gsb0, 0x0 ;  /* 0x00008000000079c5 */ /* 0x000fe40000010000 */
[----:B-----5:R-:W-:Y:S01]  /*4f30*/  FSEL R53, R53, -INF , P4 ;  /* 0xff80000035357808 */ /* 0x020fe20002000000 */
[----:B------:R-:W4:Y:S01]  /*4f40*/  MUFU.TANH R87, R87 ;  /* 0x0000005700577308 */ /* 0x000f220000002400 */
[----:B------:R-:W-:Y:S01]  /*4f50*/  FMNMX.FTZ R66, R52, R63, !PT ;  /* 0x0000003f34427209 */ /* 0x000fe20007810000 */
[----:B------:R-:W-:Y:S01]  /*4f60*/  WARPGROUP.ARRIVE ;  /* 0x00000000000079c5 */ /* 0x000fe20000000000 */
[----:B------:R-:W-:Y:S02]  /*4f70*/  ISETP.GT.AND P4, PT, R44, 0x59, PT ;  /* 0x000000592c00780c */ /* 0x000fe40003f84270 */
[----:B------:R-:W-:-:S02]  /*4f80*/  FSEL R54, R54, -INF , P3 ;  /* 0xff80000036367808 */ /* 0x000fc40001800000 */
[----:B------:R-:W-:Y:S01]  /*4f90*/  FMNMX.FTZ R63, R53, R66, !PT ;  /* 0x00000042353f7209 */ /* 0x000fe20007810000 */
[----:B------:R-:W-:Y:S01]  /*4fa0*/  HGMMA.64x64x16.F32 R88, R136, gdesc[UR4].tnspB, R88, gsb0 ;  /* 0x40e0000488587df0 */ /* 0x000fe20008000858 */
[----:B------:R-:W-:Y:S01]  /*4fb0*/  ISETP.GT.AND P3, PT, R44, 0x60, PT ;  /* 0x000000602c00780c */ /* 0x000fe20003f64270 */
[----:B------:R-:W5:Y:S01]  /*4fc0*/  MUFU.TANH R5, R5 ;  /* 0x0000000500057308 */ /* 0x000f620000002400 */
[----:B------:R-:W-:Y:S01]  /*4fd0*/  FSEL R55, R55, -INF , P4 ;  /* 0xff80000037377808 */ /* 0x000fe20002000000 */
[----:B------:R-:W-:Y:S01]  /*4fe0*/  UIADD3 UR6, UR10, 0x200, URZ ;  /* 0x000002000a067890 */ /* 0x000fe2000fffe03f */
[----:B------:R-:W-:Y:S01]  /*4ff0*/  FMNMX.FTZ R66, R54, R63, !PT ;  /* 0x0000003f36427209 */ /* 0x000fe20007810000 */
[----:B------:R-:W-:Y:S01]  /*5000*/  UMOV UR7, 0x40000040 ;  /* 0x4000004000077882 */ /* 0x000fe20000000000 */
[----:B------:R-:W-:Y:S02]  /*5010*/  ISETP.GT.AND P4, PT, R44, 0x61, PT ;  /* 0x000000612c00780c */ /* 0x000fe40003f84270 */
        /* <DEDUP_REMOVED lines=8> */
[----:B------:R-:W-:Y:S02]  /*50a0*/  FSEL R62, R62, -INF , P3 ;  /* 0xff8000003e3e7808 */ /* 0x000fe40001800000 */
[----:B------:R-:W-:-:S02]  /*50b0*/  FMNMX.FTZ R63, R57, R66, !PT ;  /* 0x00000042393f7209 */ /* 0x000fc40007810000 */
[----:B------:R-:W-:Y:S01]  /*50c0*/  ISETP.GT.AND P3, PT, R44, 0x70, PT ;  /* 0x000000702c00780c */ /* 0x000fe20003f64270 */
[----:B------:R-:W2:Y:S01]  /*50d0*/  MUFU.TANH R10, R10 ;  /* 0x0000000a000a7308 */ /* 0x000ea20000002400 */
[----:B-1----:R-:W-:Y:S02]  /*50e0*/  FSEL R59, R59, -INF , P4 ;  /* 0xff8000003b3b7808 */ /* 0x002fe40002000000 */
[----:B------:R-:W-:Y:S01]  /*50f0*/  FMNMX.FTZ R66, R62, R63, !PT ;  /* 0x0000003f3e427209 */ /* 0x000fe20007810000 */
[----:B------:R-:W-:Y:S01]  /*5100*/  FMUL.FTZ R63, R60, UR23 ;  /* 0x000000173c3f7c20 */ /* 0x000fe20008410000 */
[----:B------:R-:W-:Y:S02]  /*5110*/  ISETP.GT.AND P4, PT, R44, 0x71, PT ;  /* 0x000000712c00780c */ /* 0x000fe40003f84270 */
[----:B0-----:R-:W-:Y:S01]  /*5120*/  FSEL R58, R58, -INF , P3 ;  /* 0xff8000003a3a7808 */ /* 0x001fe20001800000 */
[----:B------:R-:W0:Y:S01]  /*5130*/  MUFU.TANH R13, R13 ;  /* 0x0000000d000d7308 */ /* 0x000e220000002400 */
[----:B------:R-:W-:-:S02]  /*5140*/  FMNMX.FTZ R67, R59, R66, !PT ;  /* 0x000000423b437209 */ /* 0x000fc40007810000 */
[----:B------:R-:W-:Y:S02]  /*5150*/  ISETP.GT.AND P3, PT, R44, 0x78, PT ;  /* 0x000000782c00780c */ /* 0x000fe40003f64270 */
[----:B------:R-:W-:Y:S02]  /*5160*/  FSEL R60, R83, -INF , P4 ;  /* 0xff800000533c7808 */ /* 0x000fe40002000000 */
[----:B------:R-:W-:Y:S01]  /*5170*/  FMNMX.FTZ R71, R58, R67, !PT ;  /* 0x000000433a477209 */ /* 0x000fe20007810000 */
[----:B------:R-:W-:Y:S01]  /*5180*/  FMUL.FTZ R67, R61, UR23 ;  /* 0x000000173d437c20 */ /* 0x000fe20008410000 */
[----:B------:R-:W-:Y:S01]  /*5190*/  ISETP.GT.AND P4, PT, R44, 0x79, PT ;  /* 0x000000792c00780c */ /* 0x000fe20003f84270 */
[----:B------:R-:W1:Y:S01]  /*51a0*/  MUFU.TANH R14, R14 ;  /* 0x0000000e000e7308 */ /* 0x000e620000002400 */
[----:B---3--:R-:W-:Y:S02]  /*51b0*/  FSEL R61, R86, -INF , P3 ;  /* 0xff800000563d7808 */ /* 0x008fe40001800000 */
[----:B------:R-:W-:-:S02]  /*51c0*/  FMNMX.FTZ R44, R60, R71, !PT ;  /* 0x000000473c2c7209 */ /* 0x000fc40007810000 */
[----:B----4-:R-:W-:Y:S02]  /*51d0*/  FSEL R66, R87, -INF , P4 ;  /* 0xff80000057427808 */ /* 0x010fe40002000000 */
[----:B------:R-:W-:Y:S01]  /*51e0*/  FMNMX.FTZ R71, R61, R44, !PT ;  /* 0x0000002c3d477209 */ /* 0x000fe20007810000 */
[----:B------:R-:W3:Y:S01]  /*51f0*/  MUFU.TANH R21, R21 ;  /* 0x0000001500157308 */ /* 0x000ee20000002400 */
[----:B------:R-:W-:Y:S02]  /*5200*/  IADD3 R43, R78, -UR22, R43 ;  /* 0x800000164e2b7c10 */ /* 0x000fe4000fffe02b */
[----:B------:R-:W-:Y:S02]  /*5210*/  FMNMX.FTZ R71, R66, R71, !PT ;  /* 0x0000004742477209 */ /* 0x000fe40007810000 */
[C---:B------:R-:W-:Y:S02]  /*5220*/  ISETP.GT.AND P4, PT, R43.reuse, RZ, PT ;  /* 0x000000ff2b00720c */ /* 0x040fe40003f84270 */
[----:B------:R-:W-:Y:S01]  /*5230*/  ISETP.GT.AND P5, PT, R43, 0x1, PT ;  /* 0x000000012b00780c */ /* 0x000fe20003fa4270 */
[----:B------:R-:W4:Y:S01]  /*5240*/  SHFL.BFLY PT, R44, R71, 0x2, 0x1f ;  /* 0x0c401f00472c7f89 */ /* 0x000f2200000e0000 */
[----:B------:R-:W3:Y:S08]  /*5250*/  MUFU.TANH R24, R24 ;  /* 0x0000001800187308 */ /* 0x000ef00000002400 */
[----:B------:R-:W3:Y:S08]  /*5260*/  MUFU.TANH R27, R27 ;  /* 0x0000001b001b7308 */ /* 0x000ef00000002400 */
[----:B------:R-:W3:Y:S01]  /*5270*/  MUFU.TANH R28, R28 ;  /* 0x0000001c001c7308 */ /* 0x000ee20000002400 */
[----:B------:R-:W-:-:S02]  /*5280*/  WARPGROUP.DEPBAR.LE gsb0, 0x0 ;  /* 0x00008000000079c5 */ /* 0x000fc40000010000 */
[----:B------:R-:W-:Y:S01]  /*5290*/  WARPGROUP.ARRIVE ;  /* 0x00000000000079c5 */ /* 0x000fe20000000000 */
[----:B----4-:R-:W-:-:S04]  /*52a0*/  FMNMX.FTZ R79, R71, R44, !PT ;  /* 0x0000002c474f7209 */ /* 0x010fc80007810000 */
[----:B------:R-:W4:Y:S01]  /*52b0*/  MUFU.TANH R31, R31 ;  /* 0x0000001f001f7308 */ /* 0x000f220000002400 */
[----:B------:R-:W-:Y:S01]  /*52c0*/  HGMMA.64x64x16.F32 R88, R132, gdesc[UR4].tnspB, R88, gsb0 ;  /* 0x40e0000484587df0 */ /* 0x000fe20008000858 */
[----:B------:R-:W-:Y:S01]  /*52d0*/  FMUL.FTZ R71, R73, UR23 ;  /* 0x0000001749477c20 */ /* 0x000fe20008410000 */
[----:B------:R-:W-:Y:S01]  /*52e0*/  FMUL.FTZ R73, R77, UR23 ;  /* 0x000000174d497c20 */ /* 0x000fe20008410000 */
[----:B------:R-:W5:Y:S01]  /*52f0*/  SHFL.BFLY PT, R44, R79, 0x1, 0x1f ;  /* 0x0c201f004f2c7f89 */ /* 0x000f6200000e0000 */
[----:B------:R-:W-:Y:S01]  /*5300*/  FMUL.FTZ R77, R84, UR23 ;  /* 0x00000017544d7c20 */ /* 0x000fe20008410000 */
[----:B------:R-:W-:Y:S02]  /*5310*/  UIADD3 UR6, UR10, 0x280, URZ ;  /* 0x000002800a067890 */ /* 0x000fe4000fffe03f */
[----:B------:R-:W4:Y:S01]  /*5320*/  MUFU.TANH R32, R32 ;  /* 0x0000002000207308 */ /* 0x000f220000002400 */
[----:B------:R-:W-:-:S07]  /*5330*/  UMOV UR7, 0x40000040 ;  /* 0x4000004000077882 */ /* 0x000fce0000000000 */
[----:B------:R-:W4:Y:S08]  /*5340*/  MUFU.TANH R35, R35 ;  /* 0x0000002300237308 */ /* 0x000f300000002400 */
[----:B------:R-:W4:Y:S01]  /*5350*/  MUFU.TANH R36, R36 ;  /* 0x0000002400247308 */ /* 0x000f220000002400 */
[----:B-----5:R-:W-:-:S04]  /*5360*/  FMNMX.FTZ R44, R79, R44, !PT ;  /* 0x0000002c4f2c7209 */ /* 0x020fc80007810000 */
[C---:B------:R-:W-:Y:S01]  /*5370*/  FSETP.NEU.FTZ.AND P3, PT, R44.reuse, -INF , PT ;  /* 0xff8000002c00780b */ /* 0x040fe20003f7d000 */
[----:B------:R-:W-:Y:S02]  /*5380*/  FMUL.FTZ R76, R44, UR24 ;  /* 0x000000182c4c7c20 */ /* 0x000fe40008410000 */
[----:B------:R-:W5:Y:S03]  /*5390*/  MUFU.TANH R38, R38 ;  /* 0x0000002600267308 */ /* 0x000f660000002400 */
[----:B------:R-:W-:-:S05]  /*53a0*/  FSEL R76, R76, RZ, P3 ;  /* 0x000000ff4c4c7208 */ /* 0x000fca0001800000 */
[----:B------:R-:W5:Y:S01]  /*53b0*/  MUFU.TANH R39, R39 ;  /* 0x0000002700277308 */ /* 0x000f620000002400 */
[--C-:B------:R-:W-:Y:S01]  /*53c0*/  FFMA.FTZ R79, R8, UR24, -R76.reuse ;  /* 0x00000018084f7c23 */ /* 0x100fe2000801084c */
[----:B------:R-:W-:Y:S01]  /*53d0*/  FSEL R8, R5, -INF , P4 ;  /* 0xff80000005087808 */ /* 0x000fe20002000000 */
[--C-:B------:R-:W-:Y:S01]  /*53e0*/  FFMA.FTZ R149, R7, UR24, -R76.reuse ;  /* 0x0000001807957c23 */ /* 0x100fe2000801084c */
[----:B------:R-:W-:Y:S01]  /*53f0*/  ISETP.GT.AND P4, PT, R43, 0x8, PT ;  /* 0x000000082b00780c */ /* 0x000fe20003f84270 */
[--C-:B------:R-:W-:Y:S01]  /*5400*/  FFMA.FTZ R151, R11, UR24, -R76.reuse ;  /* 0x000000180b977c23 */ /* 0x100fe2000801084c */
[----:B------:R-:W-:Y:S01]  /*5410*/  FSEL R5, R6, -INF , P5 ;  /* 0xff80000006057808 */ /* 0x000fe20002800000 */
[--C-:B------:R-:W-:Y:S01]  /*5420*/  FFMA.FTZ R139, R46, UR24, -R76.reuse ;  /* 0x000000182e8b7c23 */ /* 0x100fe2000801084c */
[----:B------:R-:W-:Y:S01]  /*5430*/  FMNMX.FTZ R78, R8, R3, !PT ;  /* 0x00000003084e7209 */ /* 0x000fe20007810000 */
[----:B------:R-:W5:Y:S01]  /*5440*/  MUFU.TANH R41, R41 ;  /* 0x0000002900297308 */ /* 0x000f620000002400 */
[----:B------:R-:W-:Y:S01]  /*5450*/  ISETP.GT.AND P5, PT, R43, 0x9, PT ;  /* 0x000000092b00780c */ /* 0x000fe20003fa4270 */
[--C-:B------:R-:W-:Y:S01]  /*5460*/  FFMA.FTZ R147, R25, UR24, -R76.reuse ;  /* 0x0000001819937c23 */ /* 0x100fe2000801084c */
[----:B--2---:R-:W-:Y:S01]  /*5470*/  FSEL R9, R9, -INF , P4 ;  /* 0xff80000009097808 */ /* 0x004fe20002000000 */
[--C-:B------:R-:W-:Y:S01]  /*5480*/  FFMA.FTZ R137, R37, UR24, -R76.reuse ;  /* 0x0000001825897c23 */ /* 0x100fe2000801084c */
[----:B------:R-:W-:Y:S01]  /*5490*/  FMNMX.FTZ R78, R5, R78, !PT ;  /* 0x0000004e054e7209 */ /* 0x000fe20007810000 */
[--C-:B------:R-:W-:Y:S01]  /*54a0*/  FFMA.FTZ R143, R33, UR24, -R76.reuse ;  /* 0x00000018218f7c23 */ /* 0x100fe2000801084c */
[----:B------:R-:W-:Y:S01]  /*54b0*/  ISETP.GT.AND P4, PT, R43, 0x10, PT ;  /* 0x000000102b00780c */ /* 0x000fe20003f84270 */
[----:B------:R-:W2:Y:S01]  /*54c0*/  MUFU.TANH R42, R42 ;  /* 0x0000002a002a7308 */ /* 0x000ea20000002400 */
[----:B------:R-:W-:Y:S01]  /*54d0*/  FSEL R10, R10, -INF , P5 ;  /* 0xff8000000a0a7808 */ /* 0x000fe20002800000 */
[--C-:B------:R-:W-:Y:S01]  /*54e0*/  FFMA.FTZ R33, R58, UR24, -R76.reuse ;  /* 0x000000183a217c23 */ /* 0x100fe2000801084c */
[----:B------:R-:W-:Y:S01]  /*54f0*/  FMNMX.FTZ R7, R9, R78, !PT ;  /* 0x0000004e09077209 */ /* 0x000fe20007810000 */
[--C-:B------:R-:W-:Y:S01]  /*5500*/  FFMA.FTZ R58, R60, UR24, -R76.reuse ;  /* 0x000000183c3a7c23 */ /* 0x100fe2000801084c */
[----:B------:R-:W-:Y:S01]  /*5510*/  ISETP.GT.AND P5, PT, R43, 0x11, PT ;  /* 0x000000112b00780c */ /* 0x000fe20003fa4270 */
[--C-:B------:R-:W-:Y:S01]  /*5520*/  FFMA.FTZ R45, R45, UR24, -R76.reuse ;  /* 0x000000182d2d7c23 */ /* 0x100fe2000801084c */
[----:B0-----:R-:W-:Y:S01]  /*5530*/  FSEL R13, R13, -INF , P4 ;  /* 0xff8000000d0d7808 */ /* 0x001fe20002000000 */
[----:B------:R-:W0:Y:S01]  /*5540*/  MUFU.TANH R63, R63 ;  /* 0x0000003f003f7308 */ /* 0x000e220000002400 */
        /* <DEDUP_REMOVED lines=8> */
[----:B------:R-:W-:Y:S01]  /*55d0*/  ISETP.GT.AND P5, PT, R43, 0x19, PT ;  /* 0x000000192b00780c */ /* 0x000fe20003fa4270 */
[----:B------:R-:W-:Y:S01]  /*55e0*/  FFMA.FTZ R26, R26, UR24, -R76 ;  /* 0x000000181a1a7c23 */ /* 0x000fe2000801084c */
[----:B---3--:R-:W-:Y:S01]  /*55f0*/  FSEL R21, R21, -INF , P4 ;  /* 0xff80000015157808 */ /* 0x008fe20002000000 */
[----:B------:R-:W-:-:S02]  /*5600*/  WARPGROUP.DEPBAR.LE gsb0, 0x0 ;  /* 0x00008000000079c5 */ /* 0x000fc40000010000 */
[----:B------:R-:W-:Y:S01]  /*5610*/  FMNMX.FTZ R78, R14, R7, !PT ;  /* 0x000000070e4e7209 */ /* 0x000fe20007810000 */
[----:B------:R-:W-:Y:S01]  /*5620*/  WARPGROUP.ARRIVE ;  /* 0x00000000000079c5 */ /* 0x000fe20000000000 */
[----:B------:R-:W-:Y:S01]  /*5630*/  ISETP.GT.AND P4, PT, R43, 0x20, PT ;  /* 0x000000202b00780c */ /* 0x000fe20003f84270 */
[----:B------:R-:W3:Y:S01]  /*5640*/  MUFU.TANH R64, R64 ;  /* 0x0000004000407308 */ /* 0x000ee20000002400 */
[----:B------:R-:W-:Y:S01]  /*5650*/  FSEL R24, R24, -INF , P5 ;  /* 0xff80000018187808 */ /* 0x000fe20002800000 */
[--C-:B------:R-:W-:Y:S01]  /*5660*/  FFMA.FTZ R133, R49, UR24, -R76.reuse ;  /* 0x0000001831857c23 */ /* 0x100fe2000801084c */
[----:B------:R-:W-:Y:S01]  /*5670*/  FMNMX.FTZ R7, R21, R78, !PT ;  /* 0x0000004e15077209 */ /* 0x000fe20007810000 */
[----:B------:R-:W-:Y:S01]  /*5680*/  HGMMA.64x64x16.F32 R88, R128, gdesc[UR4].tnspB, R88, gsb0 ;  /* 0x40e0000480587df0 */ /* 0x000fe20008000858 */
[----:B------:R-:W-:Y:S01]  /*5690*/  ISETP.GT.AND P5, PT, R43, 0x21, PT ;  /* 0x000000212b00780c */ /* 0x000fe20003fa4270 */
[----:B------:R-:W-:Y:S01]  /*56a0*/  UIADD3 UR6, UR10, 0x300, URZ ;  /* 0x000003000a067890 */ /* 0x000fe2000fffe03f */
[----:B------:R-:W-:Y:S01]  /*56b0*/  FSEL R27, R27, -INF , P4 ;  /* 0xff8000001b1b7808 */ /* 0x000fe20002000000 */
[----:B------:R-:W3:Y:S01]  /*56c0*/  MUFU.TANH R65, R65 ;  /* 0x0000004100417308 */ /* 0x000ee20000002400 */
[----:B------:R-:W-:Y:S01]  /*56d0*/  FMNMX.FTZ R78, R24, R7, !PT ;  /* 0x00000007184e7209 */ /* 0x000fe20007810000 */
[----:B------:R-:W-:Y:S01]  /*56e0*/  UMOV UR7, 0x40000040 ;  /* 0x4000004000077882 */ /* 0x000fe20000000000 */
[----:B------:R-:W-:Y:S01]  /*56f0*/  ISETP.GT.AND P4, PT, R43, 0x28, PT ;  /* 0x000000282b00780c */ /* 0x000fe20003f84270 */
[--C-:B------:R-:W-:Y:S01]  /*5700*/  FFMA.FTZ R141, R29, UR24, -R76.reuse ;  /* 0x000000181d8d7c23 */ /* 0x100fe2000801084c */
[----:B------:R-:W-:Y:S01]  /*5710*/  FSEL R28, R28, -INF , P5 ;  /* 0xff8000001c1c7808 */ /* 0x000fe20002800000 */
[--C-:B------:R-:W-:Y:S01]  /*5720*/  FFMA.FTZ R30, R30, UR24, -R76.reuse ;  /* 0x000000181e1e7c23 */ /* 0x100fe2000801084c */
[----:B------:R-:W-:Y:S01]  /*5730*/  FMNMX.FTZ R7, R27, R78, !PT ;  /* 0x0000004e1b077209 */ /* 0x000fe20007810000 */
[----:B------:R-:W3:Y:S01]  /*5740*/  MUFU.TANH R68, R68 ;  /* 0x0000004400447308 */ /* 0x000ee20000002400 */
[----:B------:R-:W-:Y:S01]  /*5750*/  ISETP.GT.AND P5, PT, R43, 0x29, PT ;  /* 0x000000292b00780c */ /* 0x000fe20003fa4270 */
[--C-:B------:R-:W-:Y:S01]  /*5760*/  FFMA.FTZ R47, R47, UR24, -R76.reuse ;  /* 0x000000182f2f7c23 */ /* 0x100fe2000801084c */
[----:B----4-:R-:W-:Y:S01]  /*5770*/  FSEL R31, R31, -INF , P4 ;  /* 0xff8000001f1f7808 */ /* 0x010fe20002000000 */
[--C-:B------:R-:W-:Y:S01]  /*5780*/  FFMA.FTZ R34, R34, UR24, -R76.reuse ;  /* 0x0000001822227c23 */ /* 0x100fe2000801084c */
[----:B------:R-:W-:Y:S01]  /*5790*/  FMNMX.FTZ R78, R28, R7, !PT ;  /* 0x000000071c4e7209 */ /* 0x000fe20007810000 */
[--C-:B------:R-:W-:Y:S01]  /*57a0*/  FFMA.FTZ R135, R50, UR24, -R76.reuse ;  /* 0x0000001832877c23 */ /* 0x100fe2000801084c */
[----:B------:R-:W-:Y:S01]  /*57b0*/  ISETP.GT.AND P4, PT, R43, 0x30, PT ;  /* 0x000000302b00780c */ /* 0x000fe20003f84270 */
[----:B------:R-:W4:Y:S01]  /*57c0*/  MUFU.TANH R69, R69 ;  /* 0x0000004500457308 */ /* 0x000f220000002400 */
[----:B------:R-:W-:Y:S01]  /*57d0*/  FSEL R32, R32, -INF , P5 ;  /* 0xff80000020207808 */ /* 0x000fe20002800000 */
[--C-:B------:R-:W-:Y:S01]  /*57e0*/  FFMA.FTZ R50, R53, UR24, -R76.reuse ;  /* 0x0000001835327c23 */ /* 0x100fe2000801084c */
[----:B------:R-:W-:Y:S01]  /*57f0*/  FMNMX.FTZ R7, R31, R78, !PT ;  /* 0x0000004e1f077209 */ /* 0x000fe20007810000 */
[--C-:B------:R-:W-:Y:S01]  /*5800*/  FFMA.FTZ R15, R54, UR24, -R76.reuse ;  /* 0x00000018360f7c23 */ /* 0x100fe2000801084c */
[----:B------:R-:W-:Y:S01]  /*5810*/  ISETP.GT.AND P5, PT, R43, 0x31, PT ;  /* 0x000000312b00780c */ /* 0x000fe20003fa4270 */
[--C-:B------:R-:W-:Y:S01]  /*5820*/  FFMA.FTZ R54, R57, UR24, -R76.reuse ;  /* 0x0000001839367c23 */ /* 0x100fe2000801084c */
[----:B------:R-:W-:Y:S01]  /*5830*/  FSEL R35, R35, -INF , P4 ;  /* 0xff80000023237808 */ /* 0x000fe20002000000 */
[----:B------:R-:W4:Y:S01]  /*5840*/  MUFU.TANH R70, R70 ;  /* 0x0000004600467308 */ /* 0x000f220000002400 */
[----:B------:R-:W-:Y:S01]  /*5850*/  FMNMX.FTZ R78, R32, R7, !PT ;  /* 0x00000007204e7209 */ /* 0x000fe20007810000 */
[--C-:B------:R-:W-:Y:S01]  /*5860*/  FFMA.FTZ R29, R62, UR24, -R76.reuse ;  /* 0x000000183e1d7c23 */ /* 0x100fe2000801084c */
[----:B------:R-:W-:Y:S01]  /*5870*/  ISETP.GT.AND P4, PT, R43, 0x38, PT ;  /* 0x000000382b00780c */ /* 0x000fe20003f84270 */
[----:B------:R-:W-:Y:S01]  /*5880*/  FFMA.FTZ R66, R66, UR24, -R76 ;  /* 0x0000001842427c23 */ /* 0x000fe2000801084c */
[----:B------:R-:W-:-:S02]  /*5890*/  FSEL R36, R36, -INF , P5 ;  /* 0xff80000024247808 */ /* 0x000fc40002800000 */
[----:B------:R-:W-:Y:S01]  /*58a0*/  FMNMX.FTZ R7, R35, R78, !PT ;  /* 0x0000004e23077209 */ /* 0x000fe20007810000 */
[----:B------:R-:W4:Y:S01]  /*58b0*/  MUFU.TANH R71, R71 ;  /* 0x0000004700477308 */ /* 0x000f220000002400 */
[C---:B------:R-:W-:Y:S02]  /*58c0*/  ISETP.GT.AND P5, PT, R43.reuse, 0x39, PT ;  /* 0x000000392b00780c */ /* 0x040fe40003fa4270 */
[----:B-----5:R-:W-:Y:S02]  /*58d0*/  FSEL R38, R38, -INF , P4 ;  /* 0xff80000026267808 */ /* 0x020fe40002000000 */
[----:B------:R-:W-:Y:S02]  /*58e0*/  FMNMX.FTZ R7, R36, R7, !PT ;  /* 0x0000000724077209 */ /* 0x000fe40007810000 */
[----:B------:R-:W-:Y:S01]  /*58f0*/  ISETP.GT.AND P4, PT, R43, 0x40, PT ;  /* 0x000000402b00780c */ /* 0x000fe20003f84270 */
[----:B------:R-:W5:Y:S01]  /*5900*/  MUFU.TANH R72, R72 ;  /* 0x0000004800487308 */ /* 0x000f620000002400 */
[----:B------:R-:W-:-:S02]  /*5910*/  FSEL R39, R39, -INF , P5 ;  /* 0xff80000027277808 */ /* 0x000fc40002800000 */
[----:B------:R-:W-:Y:S02]  /*5920*/  FMNMX.FTZ R78, R38, R7, !PT ;  /* 0x00000007264e7209 */ /* 0x000fe40007810000 */
[----:B------:R-:W-:Y:S02]  /*5930*/  ISETP.GT.AND P5, PT, R43, 0x41, PT ;  /* 0x000000412b00780c */ /* 0x000fe40003fa4270 */
[----:B------:R-:W-:Y:S01]  /*5940*/  FSEL R41, R41, -INF , P4 ;  /* 0xff80000029297808 */ /* 0x000fe20002000000 */
[----:B------:R-:W5:Y:S01]  /*5950*/  MUFU.TANH R73, R73 ;  /* 0x0000004900497308 */ /* 0x000f620000002400 */
[----:B------:R-:W-:Y:S02]  /*5960*/  FMNMX.FTZ R78, R39, R78, !PT ;  /* 0x0000004e274e7209 */ /* 0x000fe40007810000 */
[----:B------:R-:W-:Y:S02]  /*5970*/  ISETP.GT.AND P4, PT, R43, 0x48, PT ;  /* 0x000000482b00780c */ /* 0x000fe40003f84270 */
[----:B--2---:R-:W-:-:S02]  /*5980*/  FSEL R7, R42, -INF , P5 ;  /* 0xff8000002a077808 */ /* 0x004fc40002800000 */
[----:B------:R-:W-:Y:S01]  /*5990*/  FMNMX.FTZ R78, R41, R78, !PT ;  /* 0x0000004e294e7209 */ /* 0x000fe20007810000 */
[----:B------:R-:W2:Y:S01]  /*59a0*/  MUFU.TANH R74, R74 ;  /* 0x0000004a004a7308 */ /* 0x000ea20000002400 */
[----:B------:R-:W-:Y:S02]  /*59b0*/  ISETP.GT.AND P5, PT, R43, 0x49, PT ;  /* 0x000000492b00780c */ /* 0x000fe40003fa4270 */
[----:B0-----:R-:W-:Y:S02]  /*59c0*/  FSEL R63, R63, -INF , P4 ;  /* 0xff8000003f3f7808 */ /* 0x001fe40002000000 */
[----:B------:R-:W-:Y:S02]  /*59d0*/  FMNMX.FTZ R78, R7, R78, !PT ;  /* 0x0000004e074e7209 */ /* 0x000fe40007810000 */
[----:B------:R-:W-:Y:S01]  /*59e0*/  ISETP.GT.AND P4, PT, R43, 0x50, PT ;  /* 0x000000502b00780c */ /* 0x000fe20003f84270 */
[----:B------:R-:W0:Y:S01]  /*59f0*/  MUFU.TANH R75, R75 ;  /* 0x0000004b004b7308 */ /* 0x000e220000002400 */
[----:B-1----:R-:W-:-:S02]  /*5a00*/  FSEL R67, R67, -INF , P5 ;  /* 0xff80000043437808 */ /* 0x002fc40002800000 */
[----:B------:R-:W-:Y:S02]  /*5a10*/  FMNMX.FTZ R78, R63, R78, !PT ;  /* 0x0000004e3f4e7209 */ /* 0x000fe40007810000 */
[----:B------:R-:W-:Y:S02]  /*5a20*/  ISETP.GT.AND P5, PT, R43, 0x51, PT ;  /* 0x000000512b00780c */ /* 0x000fe40003fa4270 */
[----:B---3--:R-:W-:Y:S01]  /*5a30*/  FSEL R64, R64, -INF , P4 ;  /* 0xff80000040407808 */ /* 0x008fe20002000000 */
[----:B------:R-:W1:Y:S01]  /*5a40*/  MUFU.TANH R77, R77 ;  /* 0x0000004d004d7308 */ /* 0x000e620000002400 */
[----:B------:R-:W-:Y:S01]  /*5a50*/  FMNMX.FTZ R11, R67, R78, !PT ;  /* 0x0000004e430b7209 */ /* 0x000fe20007810000 */
[----:B------:R-:W-:Y:S02]  /*5a60*/  WARPGROUP.DEPBAR.LE gsb0, 0x0 ;  /* 0x00008000000079c5 */ /* 0x000fe40000010000 */
[----:B------:R-:W-:Y:S01]  /*5a70*/  ISETP.GT.AND P4, PT, R43, 0x58, PT ;  /* 0x000000582b00780c */ /* 0x000fe20003f84270 */
[----:B------:R-:W-:Y:S01]  /*5a80*/  WARPGROUP.ARRIVE ;  /* 0x00000000000079c5 */ /* 0x000fe20000000000 */
[----:B------:R-:W-:-:S02]  /*5a90*/  FSEL R65, R65, -INF , P5 ;  /* 0xff80000041417808 */ /* 0x000fc40002800000 */
[----:B------:R-:W-:Y:S01]  /*5aa0*/  FMNMX.FTZ R42, R64, R11, !PT ;  /* 0x0000000b402a7209 */ /* 0x000fe20007810000 */
[----:B------:R-:W3:Y:S01]  /*5ab0*/  MUFU.TANH R40, R85 ;  /* 0x0000005500287308 */ /* 0x000ee20000002400 */
[----:B------:R-:W-:Y:S01]  /*5ac0*/  ISETP.GT.AND P5, PT, R43, 0x59, PT ;  /* 0x000000592b00780c */ /* 0x000fe20003fa4270 */
[----:B------:R-:W-:Y:S01]  /*5ad0*/  HGMMA.64x64x16.F32 R88, R124, gdesc[UR4].tnspB, R88, gsb0 ;  /* 0x40e000047c587df0 */ /* 0x000fe20008000858 */
[----:B------:R-:W-:Y:S01]  /*5ae0*/  FSEL R68, R68, -INF , P4 ;  /* 0xff80000044447808 */ /* 0x000fe20002000000 */
[----:B------:R-:W-:Y:S01]  /*5af0*/  UIADD3 UR6, UR10, 0x380, URZ ;  /* 0x000003800a067890 */ /* 0x000fe2000fffe03f */
[----:B------:R-:W-:Y:S01]  /*5b00*/  FMNMX.FTZ R11, R65, R42, !PT ;  /* 0x0000002a410b7209 */ /* 0x000fe20007810000 */
[----:B------:R-:W-:Y:S01]  /*5b10*/  UMOV UR7, 0x40000040 ;  /* 0x4000004000077882 */ /* 0x000fe20000000000 */
[----:B------:R-:W-:Y:S01]  /*5b20*/  ISETP.GT.AND P4, PT, R43, 0x60, PT ;  /* 0x000000602b00780c */ /* 0x000fe20003f84270 */
[----:B------:R-:W-:Y:S01]  /*5b30*/  MUFU.EX2 R149, R149 ;  /* 0x0000009500957308 */ /* 0x000fe20000000800 */
[----:B----4-:R-:W-:-:S02]  /*5b40*/  FSEL R69, R69, -INF , P5 ;  /* 0xff80000045457808 */ /* 0x010fc40002800000 */
[----:B------:R-:W-:Y:S02]  /*5b50*/  FMNMX.FTZ R42, R68, R11, !PT ;  /* 0x0000000b442a7209 */ /* 0x000fe40007810000 */
[----:B------:R-:W-:Y:S02]  /*5b60*/  ISETP.GT.AND P5, PT, R43, 0x61, PT ;  /* 0x000000612b00780c */ /* 0x000fe40003fa4270 */
[----:B------:R-:W-:Y:S01]  /*5b70*/  FSEL R70, R70, -INF , P4 ;  /* 0xff80000046467808 */ /* 0x000fe20002000000 */
[----:B------:R-:W-:Y:S01]  /*5b80*/  MUFU.EX2 R6, R79 ;  /* 0x0000004f00067308 */ /* 0x000fe20000000800 */
[----:B------:R-:W-:Y:S02]  /*5b90*/  FMNMX.FTZ R11, R69, R42, !PT ;  /* 0x0000002a450b7209 */ /* 0x000fe40007810000 */
[----:B------:R-:W-:Y:S02]  /*5ba0*/  ISETP.GT.AND P4, PT, R43, 0x68, PT ;  /* 0x000000682b00780c */ /* 0x000fe40003f84270 */
[----:B------:R-:W-:-:S02]  /*5bb0*/  FSEL R71, R71, -INF , P5 ;  /* 0xff80000047477808 */ /* 0x000fc40002800000 */
[----:B------:R-:W-:Y:S01]  /*5bc0*/  FMNMX.FTZ R78, R70, R11, !PT ;  /* 0x0000000b464e7209 */ /* 0x000fe20007810000 */
[----:B------:R4:W-:Y:S01]  /*5bd0*/  MUFU.EX2 R42, R45 ;  /* 0x0000002d002a7308 */ /* 0x0009e20000000800 */
[----:B------:R-:W-:Y:S02]  /*5be0*/  ISETP.GT.AND P5, PT, R43, 0x69, PT ;  /* 0x000000692b00780c */ /* 0x000fe40003fa4270 */
[----:B-----5:R-:W-:Y:S02]  /*5bf0*/  FSEL R72, R72, -INF , P4 ;  /* 0xff80000048487808 */ /* 0x020fe40002000000 */
[----:B------:R-:W-:Y:S02]  /*5c00*/  FMNMX.FTZ R11, R71, R78, !PT ;  /* 0x0000004e470b7209 */ /* 0x000fe40007810000 */
[----:B------:R-:W-:Y:S01]  /*5c10*/  ISETP.GT.AND P4, PT, R43, 0x70, PT ;  /* 0x000000702b00780c */ /* 0x000fe20003f84270 */
[----:B------:R-:W-:Y:S01]  /*5c20*/  MUFU.EX2 R151, R151 ;  /* 0x0000009700977308 */ /* 0x000fe20000000800 */
[----:B------:R-:W-:-:S02]  /*5c30*/  FSEL R73, R73, -INF , P5 ;  /* 0xff80000049497808 */ /* 0x000fc40002800000 */
[----:B------:R-:W-:Y:S02]  /*5c40*/  FMNMX.FTZ R46, R72, R11, !PT ;  /* 0x0000000b482e7209 */ /* 0x000fe40007810000 */
[----:B------:R-:W-:Y:S02]  /*5c50*/  ISETP.GT.AND P5, PT, R43, 0x71, PT ;  /* 0x000000712b00780c */ /* 0x000fe40003fa4270 */
[----:B--2---:R-:W-:Y:S01]  /*5c60*/  FSEL R74, R74, -INF , P4 ;  /* 0xff8000004a4a7808 */ /* 0x004fe20002000000 */
[----:B------:R-:W-:Y:S01]  /*5c70*/  MUFU.EX2 R12, R12 ;  /* 0x0000000c000c7308 */ /* 0x000fe20000000800 */
[----:B------:R-:W-:Y:S02]  /*5c80*/  FMNMX.FTZ R11, R73, R46, !PT ;  /* 0x0000002e490b7209 */ /* 0x000fe40007810000 */
[----:B------:R-:W-:Y:S02]  /*5c90*/  ISETP.GT.AND P4, PT, R43, 0x78, PT ;  /* 0x000000782b00780c */ /* 0x000fe40003f84270 */
[----:B0-----:R-:W-:-:S02]  /*5ca0*/  FSEL R75, R75, -INF , P5 ;  /* 0xff8000004b4b7808 */ /* 0x001fc40002800000 */
[----:B------:R-:W-:Y:S01]  /*5cb0*/  FMNMX.FTZ R78, R74, R11, !PT ;  /* 0x0000000b4a4e7209 */ /* 0x000fe20007810000 */
[----:B------:R-:W-:Y:S01]  /*5cc0*/  MUFU.EX2 R145, R145 ;  /* 0x0000009100917308 */ /* 0x000fe20000000800 */
[----:B------:R-:W-:Y:S01]  /*5cd0*/  ISETP.GT.AND P5, PT, R43, 0x79, PT ;  /* 0x000000792b00780c */ /* 0x000fe20003fa4270 */
[--C-:B------:R-:W-:Y:S01]  /*5ce0*/  FFMA.FTZ R11, R52, UR24, -R76.reuse ;  /* 0x00000018340b7c23 */ /* 0x100fe2000801084c */
[----:B-1----:R-:W-:Y:S01]  /*5cf0*/  FSEL R77, R77, -INF , P4 ;  /* 0xff8000004d4d7808 */ /* 0x002fe20002000000 */
[--C-:B------:R-:W-:Y:S01]  /*5d00*/  FFMA.FTZ R52, R55, UR24, -R76.reuse ;  /* 0x0000001837347c23 */ /* 0x100fe2000801084c */
[----:B------:R-:W-:Y:S02]  /*5d10*/  FMNMX.FTZ R78, R75, R78, !PT ;  /* 0x0000004e4b4e7209 */ /* 0x000fe40007810000 */
[----:B---3--:R-:W-:Y:S01]  /*5d20*/  FSEL R43, R40, -INF , P5 ;  /* 0xff800000282b7808 */ /* 0x008fe20002800000 */
[----:B------:R-:W-:Y:S01]  /*5d30*/  MUFU.EX2 R20, R20 ;  /* 0x0000001400147308 */ /* 0x000fe20000000800 */
[----:B------:R-:W-:Y:S01]  /*5d40*/  FMNMX.FTZ R78, R77, R78, !PT ;  /* 0x0000004e4d4e7209 */ /* 0x000fe20007810000 */
[--C-:B------:R-:W-:Y:S01]  /*5d50*/  FFMA.FTZ R40, R48, UR24, -R76.reuse ;  /* 0x0000001830287c23 */ /* 0x100fe2000801084c */
[----:B------:R-:W-:-:S02]  /*5d60*/  FFMA.FTZ R48, R51, UR24, -R76 ;  /* 0x0000001833307c23 */ /* 0x000fc4000801084c */
[----:B------:R-:W-:-:S03]  /*5d70*/  FMNMX.FTZ R78, R43, R78, !PT ;  /* 0x0000004e2b4e7209 */ /* 0x000fc60007810000 */
[----:B------:R-:W-:Y:S02]  /*5d80*/  MUFU.EX2 R147, R147 ;  /* 0x0000009300937308 */ /* 0x000fe40000000800 */
[----:B------:R-:W0:Y:S06]  /*5d90*/  SHFL.BFLY PT, R25, R78, 0x2, 0x1f ;  /* 0x0c401f004e197f89 */ /* 0x000e2c00000e0000 */
[----:B------:R-:W-:Y:S08]  /*5da0*/  MUFU.EX2 R26, R26 ;  /* 0x0000001a001a7308 */ /* 0x000ff00000000800 */
[----:B------:R-:W-:Y:S01]  /*5db0*/  MUFU.EX2 R141, R141 ;  /* 0x0000008d008d7308 */ /* 0x000fe20000000800 */
[----:B------:R-:W-:-:S02]  /*5dc0*/  WARPGROUP.DEPBAR.LE gsb0, 0x0 ;  /* 0x00008000000079c5 */ /* 0x000fc40000010000 */
[----:B------:R-:W-:-:S05]  /*5dd0*/  WARPGROUP.ARRIVE ;  /* 0x00000000000079c5 */ /* 0x000fca0000000000 */
[----:B------:R-:W-:Y:S01]  /*5de0*/  MUFU.EX2 R30, R30 ;  /* 0x0000001e001e7308 */ /* 0x000fe20000000800 */
[----:B------:R-:W-:Y:S01]  /*5df0*/  HGMMA.64x64x16.F32 R88, R120, gdesc[UR4].tnspB, R88, gsb0 ;  /* 0x40e0000478587df0 */ /* 0x000fe20008000858 */
[----:B0-----:R-:W-:Y:S01]  /*5e00*/  FMNMX.FTZ R49, R78, R25, !PT ;  /* 0x000000194e317209 */ /* 0x001fe20007810000 */
[--C-:B------:R-:W-:Y:S01]  /*5e10*/  FFMA.FTZ R25, R56, UR24, -R76.reuse ;  /* 0x0000001838197c23 */ /* 0x100fe2000801084c */
[----:B------:R-:W-:-:S03]  /*5e20*/  FFMA.FTZ R56, R59, UR24, -R76 ;  /* 0x000000183b387c23 */ /* 0x000fc6000801084c */
[----:B------:R-:W0:Y:S01]  /*5e30*/  SHFL.BFLY PT, R78, R49, 0x1, 0x1f ;  /* 0x0c201f00314e7f89 */ /* 0x000e2200000e0000 */
[----:B------:R1:W-:Y:S08]  /*5e40*/  MUFU.EX2 R46, R47 ;  /* 0x0000002f002e7308 */ /* 0x0003f00000000800 */
[----:B------:R-:W-:Y:S08]  /*5e50*/  MUFU.EX2 R143, R143 ;  /* 0x0000008f008f7308 */ /* 0x000ff00000000800 */
[----:B------:R-:W-:Y:S01]  /*5e60*/  MUFU.EX2 R34, R34 ;  /* 0x0000002200227308 */ /* 0x000fe20000000800 */
[----:B0-----:R-:W-:-:S07]  /*5e70*/  FMNMX.FTZ R49, R49, R78, !PT ;  /* 0x0000004e31317209 */ /* 0x001fce0007810000 */
[----:B------:R-:W-:Y:S01]  /*5e80*/  MUFU.EX2 R137, R137 ;  /* 0x0000008900897308 */ /* 0x000fe20000000800 */
[C---:B------:R-:W-:Y:S01]  /*5e90*/  FSETP.NEU.FTZ.AND P4, PT, R49.reuse, -INF , PT ;  /* 0xff8000003100780b */ /* 0x040fe20003f9d000 */
[----:B------:R-:W-:-:S06]  /*5ea0*/  FMUL.FTZ R37, R49, UR24 ;  /* 0x0000001831257c20 */ /* 0x000fcc0008410000 */
[----:B------:R-:W-:Y:S01]  /*5eb0*/  MUFU.EX2 R139, R139 ;  /* 0x0000008b008b7308 */ /* 0x000fe20000000800 */
[----:B------:R-:W-:Y:S01]  /*5ec0*/  FSEL R60, R37, RZ, P4 ;  /* 0x000000ff253c7208 */ /* 0x000fe20002000000 */
[----:B------:R-:W-:-:S04]  /*5ed0*/  FFMA.FTZ R37, R61, UR24, -R76 ;  /* 0x000000183d257c23 */ /* 0x000fc8000801084c */
[--C-:B------:R-:W-:Y:S01]  /*5ee0*/  FFMA.FTZ R136, R35, UR24, -R60.reuse ;  /* 0x0000001823887c23 */ /* 0x100fe2000801083c */
[----:B------:R-:W-:Y:S01]  /*5ef0*/  FSEL R35, R44, RZ, P3 ;  /* 0x000000ff2c237208 */ /* 0x000fe20001800000 */
[--C-:B------:R-:W-:Y:S01]  /*5f00*/  FFMA.FTZ R148, R8, UR24, -R60.reuse ;  /* 0x0000001808947c23 */ /* 0x100fe2000801083c */
[--C-:B------:R-:W-:Y:S01]  /*5f10*/  FFMA.FTZ R5, R5, UR24, -R60.reuse ;  /* 0x0000001805057c23 */ /* 0x100fe2000801083c */
[--C-:B------:R-:W-:Y:S01]  /*5f20*/  FFMA.FTZ R150, R9, UR24, -R60.reuse ;  /* 0x0000001809967c23 */ /* 0x100fe2000801083c */
[----:B----4-:R-:W-:Y:S01]  /*5f30*/  FFMA.FTZ R45, R10, UR24, -R60 ;  /* 0x000000180a2d7c23 */ /* 0x010fe2000801083c */
[----:B------:R-:W-:Y:S01]  /*5f40*/  FADD.FTZ R35, -R35, R4 ;  /* 0x0000000423237221 */ /* 0x000fe20000010100 */
[----:B------:R-:W-:Y:S01]  /*5f50*/  FSEL R4, R49, RZ, P4 ;  /* 0x000000ff31047208 */ /* 0x000fe20002000000 */
[----:B------:R-:W-:Y:S01]  /*5f60*/  MUFU.EX2 R148, R148 ;  /* 0x0000009400947308 */ /* 0x000fe20000000800 */
[--C-:B------:R-:W-:Y:S01]  /*5f70*/  FFMA.FTZ R144, R13, UR24, -R60.reuse ;  /* 0x000000180d907c23 */ /* 0x100fe2000801083c */
[----:B------:R-:W-:Y:S01]  /*5f80*/  FMUL.FTZ R35, R35, UR24 ;  /* 0x0000001823237c20 */ /* 0x000fe20008410000 */
[--C-:B------:R-:W-:Y:S01]  /*5f90*/  FFMA.FTZ R13, R14, UR24, -R60.reuse ;  /* 0x000000180e0d7c23 */ /* 0x100fe2000801083c */
[----:B------:R-:W-:Y:S01]  /*5fa0*/  FADD.FTZ R3, -R4, R3 ;  /* 0x0000000304037221 */ /* 0x000fe20000010100 */
[--C-:B------:R-:W-:Y:S01]  /*5fb0*/  FFMA.FTZ R142, R31, UR24, -R60.reuse ;  /* 0x000000181f8e7c23 */ /* 0x100fe2000801083c */
[--C-:B------:R-:W-:Y:S01]  /*5fc0*/  FFMA.FTZ R31, R39, UR24, -R60.reuse ;  /* 0x00000018271f7c23 */ /* 0x100fe2000801083c */
[--C-:B------:R-:W-:Y:S01]  /*5fd0*/  FFMA.FTZ R146, R21, UR24, -R60.reuse ;  /* 0x0000001815927c23 */ /* 0x100fe2000801083c */
[----:B------:R-:W-:Y:S01]  /*5fe0*/  FMUL.FTZ R3, R3, UR24 ;  /* 0x0000001803037c20 */ /* 0x000fe20008410000 */
[----:B------:R0:W2:Y:S01]  /*5ff0*/  MUFU.EX2 R4, R35 ;  /* 0x0000002300047308 */ /* 0x0000a20000000800 */
[--C-:B------:R-:W-:Y:S01]  /*6000*/  FFMA.FTZ R132, R41, UR24, -R60.reuse ;  /* 0x0000001829847c23 */ /* 0x100fe2000801083c */
[--C-:B------:R-:W-:Y:S01]  /*6010*/  FFMA.FTZ R9, R24, UR24, -R60.reuse ;  /* 0x0000001818097c23 */ /* 0x100fe2000801083c */
[--C-:B------:R-:W-:Y:S01]  /*6020*/  FFMA.FTZ R140, R27, UR24, -R60.reuse ;  /* 0x000000181b8c7c23 */ /* 0x100fe2000801083c */
[--C-:B------:R-:W-:Y:S01]  /*6030*/  FFMA.FTZ R21, R28, UR24, -R60.reuse ;  /* 0x000000181c157c23 */ /* 0x100fe2000801083c */
[--C-:B-1----:R-:W-:Y:S01]  /*6040*/  FFMA.FTZ R47, R32, UR24, -R60.reuse ;  /* 0x00000018202f7c23 */ /* 0x102fe2000801083c */
[--C-:B------:R-:W-:Y:S01]  /*6050*/  FFMA.FTZ R27, R36, UR24, -R60.reuse ;  /* 0x00000018241b7c23 */ /* 0x100fe2000801083c */
[--C-:B------:R-:W-:Y:S01]  /*6060*/  FFMA.FTZ R138, R38, UR24, -R60.reuse ;  /* 0x00000018268a7c23 */ /* 0x100fe2000801083c */
[----:B------:R-:W1:Y:S01]  /*6070*/  MUFU.EX2 R3, R3 ;  /* 0x0000000300037308 */ /* 0x000e620000000800 */
[--C-:B------:R-:W-:Y:S01]  /*6080*/  FFMA.FTZ R7, R7, UR24, -R60.reuse ;  /* 0x0000001807077c23 */ /* 0x100fe2000801083c */
[--C-:B------:R-:W-:Y:S01]  /*6090*/  FFMA.FTZ R134, R63, UR24, -R60.reuse ;  /* 0x000000183f867c23 */ /* 0x100fe2000801083c */
[--C-:B0-----:R-:W-:Y:S01]  /*60a0*/  FFMA.FTZ R35, R67, UR24, -R60.reuse ;  /* 0x0000001843237c23 */ /* 0x101fe2000801083c */
[--C-:B------:R-:W-:Y:S01]  /*60b0*/  FFMA.FTZ R128, R64, UR24, -R60.reuse ;  /* 0x0000001840807c23 */ /* 0x100fe2000801083c */
[--C-:B------:R-:W-:Y:S01]  /*60c0*/  FFMA.FTZ R130, R68, UR24, -R60.reuse ;  /* 0x0000001844827c23 */ /* 0x100fe2000801083c */
[--C-:B------:R-:W-:Y:S01]  /*60d0*/  FFMA.FTZ R124, R70, UR24, -R60.reuse ;  /* 0x00000018467c7c23 */ /* 0x100fe2000801083c */
[----:B------:R-:W-:Y:S01]  /*60e0*/  FFMA.FTZ R126, R72, UR24, -R60 ;  /* 0x00000018487e7c23 */ /* 0x000fe2000801083c */
[----:B------:R-:W0:Y:S01]  /*60f0*/  MUFU.EX2 R5, R5 ;  /* 0x0000000500057308 */ /* 0x000e220000000800 */
[----:B--2---:R-:W-:Y:S01]  /*6100*/  FFMA.FTZ R39, R4, R0, R149 ;  /* 0x0000000004277223 */ /* 0x004fe20000010095 */
[----:B------:R-:W-:-:S02]  /*6110*/  IMAD.U32 R10, RZ, RZ, UR39 ;  /* 0x00000027ff0a7e24 */ /* 0x000fc4000f8e00ff */
[--C-:B------:R-:W-:Y:S01]  /*6120*/  FFMA.FTZ R73, R73, UR24, -R60.reuse ;  /* 0x0000001849497c23 */ /* 0x100fe2000801083c */
[----:B------:R-:W-:Y:S01]  /*6130*/  FFMA.FTZ R74, R74, UR24, -R60 ;  /* 0x000000184a4a7c23 */ /* 0x000fe2000801083c */
[----:B------:R-:W-:Y:S01]  /*6140*/  FADD.FTZ R0, R6, R39 ;  /* 0x0000002706007221 */ /* 0x000fe20000010000 */
[----:B------:R-:W-:Y:S01]  /*6150*/  VIADD R8, R23, 0x9 ;  /* 0x0000000917087836 */ /* 0x000fe20000000000 */
[----:B------:R-:W-:Y:S01]  /*6160*/  @!P1 LEA R10, R10, UR45, 0x3 ;  /* 0x0000002d0a0a9c11 */ /* 0x000fe2000f8e18ff */
[----:B------:R-:W2:Y:S01]  /*6170*/  MUFU.EX2 R150, R150 ;  /* 0x0000009600967308 */ /* 0x000ea20000000800 */
[----:B-1----:R-:W-:Y:S01]  /*6180*/  FFMA.FTZ R2, R3, R2, R148 ;  /* 0x0000000203027223 */ /* 0x002fe20000010094 */
[----:B------:R-:W-:Y:S01]  /*6190*/  FADD.FTZ R39, R151, R0 ;  /* 0x0000000097277221 */ /* 0x000fe20000010000 */
[----:B------:R-:W-:Y:S01]  /*61a0*/  ISETP.GE.U32.AND P3, PT, R82, 0x180, PT ;  /* 0x000001805200780c */ /* 0x000fe20003f66070 */
[----:B------:R-:W-:Y:S02]  /*61b0*/  @!P1 VIADD R10, R10, 0x16840 ;  /* 0x000168400a0a9836 */ /* 0x000fe40000000000 */
[--C-:B------:R-:W-:Y:S01]  /*61c0*/  FFMA.FTZ R75, R75, UR24, -R60.reuse ;  /* 0x000000184b4b7c23 */ /* 0x100fe2000801083c */
[----:B------:R-:W-:Y:S01]  /*61d0*/  FADD.FTZ R0, R12, R39 ;  /* 0x000000270c007221 */ /* 0x000fe20000010000 */
[----:B------:R-:W-:Y:S01]  /*61e0*/  FFMA.FTZ R39, R65, UR24, -R60 ;  /* 0x0000001841277c23 */ /* 0x000fe2000801083c */
[----:B------:R-:W1:Y:S01]  /*61f0*/  MUFU.EX2 R45, R45 ;  /* 0x0000002d002d7308 */ /* 0x000e620000000800 */
[C---:B0-----:R-:W-:Y:S01]  /*6200*/  FADD.FTZ R41, R5.reuse, R2 ;  /* 0x0000000205297221 */ /* 0x041fe20000010000 */
[----:B------:R-:W-:Y:S01]  /*6210*/  F2FP.F16.F32.PACK_AB R148, R5, R148 ;  /* 0x000000940594723e */ /* 0x000fe200000000ff */
[----:B------:R-:W-:-:S02]  /*6220*/  WARPGROUP.DEPBAR.LE gsb0, 0x0 ;  /* 0x00008000000079c5 */ /* 0x000fc40000010000 */
[----:B------:R-:W-:Y:S01]  /*6230*/  SEL R8, R8, 0x9, !P3 ;  /* 0x0000000908087807 */ /* 0x000fe20005800000 */
[----:B------:R-:W-:Y:S01]  /*6240*/  FFMA.FTZ R77, R77, UR24, -R60 ;  /* 0x000000184d4d7c23 */ /* 0x000fe2000801083c */
[----:B------:R-:W-:Y:S01]  /*6250*/  @!P1 PRMT R10, RZ, 0x654, R10 ;  /* 0x00000654ff0a9816 */ /* 0x000fe2000000000a */
[----:B------:R-:W0:Y:S01]  /*6260*/  MUFU.EX2 R144, R144 ;  /* 0x0000009000907308 */ /* 0x000e220000000800 */
[----:B--2---:R-:W-:Y:S01]  /*6270*/  FADD.FTZ R2, R150, R41 ;  /* 0x0000002996027221 */ /* 0x004fe20000010000 */
[----:B------:R2:W-:Y:S06]  /*6280*/  BAR.ARV R8, 0x100 ;  /* 0x000400080000751d */ /* 0x0005ec0000002000 */
[----:B------:R-:W3:Y:S01]  /*6290*/  MUFU.EX2 R13, R13 ;  /* 0x0000000d000d7308 */ /* 0x000ee20000000800 */
[----:B-1----:R-:W-:Y:S01]  /*62a0*/  FADD.FTZ R41, R45, R2 ;  /* 0x000000022d297221 */ /* 0x002fe20000010000 */
[----:B------:R1:W-:Y:S01]  /*62b0*/  @!P1 SYNCS.ARRIVE.TRANS64.RED.A1T0 RZ, [R10+URZ], RZ ;  /* 0x000000ff0aff99a7 */ /* 0x0003e2000810043f */
[----:B------:R-:W-:Y:S01]  /*62c0*/  FFMA.FTZ R43, R43, UR24, -R60 ;  /* 0x000000182b2b7c23 */ /* 0x000fe2000801083c */
[----:B------:R-:W-:Y:S01]  /*62d0*/  PLOP3.LUT P3, PT, PT, PT, UP1, 0x80, 0x0 ;  /* 0x000000000000781c */ /* 0x000fe20003f6f018 */
[-C--:B------:R-:W-:Y:S01]  /*62e0*/  FMUL.FTZ R88, R88, R3.reuse ;  /* 0x0000000358587220 */ /* 0x080fe20000410000 */
[-C--:B------:R-:W-:Y:S01]  /*62f0*/  FMUL.FTZ R89, R89, R3.reuse ;  /* 0x0000000359597220 */ /* 0x080fe20000410000 */
[-C--:B------:R-:W-:Y:S01]  /*6300*/  FMUL.FTZ R92, R92, R3.reuse ;  /* 0x000000035c5c7220 */ /* 0x080fe20000410000 */
[----:B------:R-:W4:Y:S01]  /*6310*/  MUFU.EX2 R146, R146 ;  /* 0x0000009200927308 */ /* 0x000f220000000800 */
[----:B0-----:R-:W-:Y:S01]  /*6320*/  FADD.FTZ R2, R144, R41 ;  /* 0x0000002990027221 */ /* 0x001fe20000010000 */
[----:B------:R-:W-:Y:S01]  /*6330*/  FADD.FTZ R41, R145, R0 ;  /* 0x0000000091297221 */ /* 0x000fe20000010000 */
[----:B-1----:R-:W-:Y:S01]  /*6340*/  IMAD.U32 R10, RZ, RZ, UR25 ;  /* 0x00000019ff0a7e24 */ /* 0x002fe2000f8e00ff */
[----:B------:R-:W-:Y:S01]  /*6350*/  UMOV UR25, UR39 ;  /* 0x0000002700197c82 */ /* 0x000fe20008000000 */
[-C--:B------:R-:W-:Y:S01]  /*6360*/  FMUL.FTZ R93, R93, R3.reuse ;  /* 0x000000035d5d7220 */ /* 0x080fe20000410000 */
[----:B------:R-:W-:Y:S01]  /*6370*/  FADD.FTZ R0, R20, R41 ;  /* 0x0000002914007221 */ /* 0x000fe20000010000 */
[----:B------:R-:W-:Y:S01]  /*6380*/  FFMA.FTZ R41, R69, UR24, -R60 ;  /* 0x0000001845297c23 */ /* 0x000fe2000801083c */
[----:B------:R-:W0:Y:S01]  /*6390*/  MUFU.EX2 R9, R9 ;  /* 0x0000000900097308 */ /* 0x000e220000000800 */
[C---:B---3--:R-:W-:Y:S01]  /*63a0*/  FADD.FTZ R51, R13.reuse, R2 ;  /* 0x000000020d337221 */ /* 0x048fe20000010000 */
[----:B------:R-:W-:Y:S01]  /*63b0*/  F2FP.F16.F32.PACK_AB R144, R13, R144 ;  /* 0x000000900d90723e */ /* 0x000fe200000000ff */
[-C--:B------:R-:W-:Y:S01]  /*63c0*/  FMUL.FTZ R96, R96, R3.reuse ;  /* 0x0000000360607220 */ /* 0x080fe20000410000 */
[----:B------:R-:W-:Y:S01]  /*63d0*/  @!P1 LEA R10, R10, UR45, 0x3 ;  /* 0x0000002d0a0a9c11 */ /* 0x000fe2000f8e18ff */
[-C--:B------:R-:W-:Y:S01]  /*63e0*/  FMUL.FTZ R97, R97, R3.reuse ;  /* 0x0000000361617220 */ /* 0x080fe20000410000 */
[-C--:B------:R-:W-:Y:S01]  /*63f0*/  FMUL.FTZ R100, R100, R3.reuse ;  /* 0x0000000364647220 */ /* 0x080fe20000410000 */
[----:B------:R-:W-:Y:S01]  /*6400*/  FMUL.FTZ R101, R101, R3 ;  /* 0x0000000365657220 */ /* 0x000fe20000410000 */
[----:B------:R-:W1:Y:S01]  /*6410*/  MUFU.EX2 R140, R140 ;  /* 0x0000008c008c7308 */ /* 0x000e620000000800 */
[----:B----4-:R-:W-:Y:S01]  /*6420*/  FADD.FTZ R2, R146, R51 ;  /* 0x0000003392027221 */ /* 0x010fe20000010000 */
[----:B------:R-:W-:Y:S01]  /*6430*/  FADD.FTZ R51, R147, R0 ;  /* 0x0000000093337221 */ /* 0x000fe20000010000 */
[----:B--2---:R-:W-:-:S02]  /*6440*/  @!P1 VIADD R8, R10, 0x16860 ;  /* 0x000168600a089836 */ /* 0x004fc40000000000 */
[-C--:B------:R-:W-:Y:S01]  /*6450*/  FMUL.FTZ R104, R104, R3.reuse ;  /* 0x0000000368687220 */ /* 0x080fe20000410000 */
[-C--:B------:R-:W-:Y:S01]  /*6460*/  FMUL.FTZ R105, R105, R3.reuse ;  /* 0x0000000369697220 */ /* 0x080fe20000410000 */
[----:B------:R-:W-:Y:S01]  /*6470*/  FADD.FTZ R0, R26, R51 ;  /* 0x000000331a007221 */ /* 0x000fe20000010000 */
[----:B------:R-:W-:Y:S01]  /*6480*/  FFMA.FTZ R51, R71, UR24, -R60 ;  /* 0x0000001847337c23 */ /* 0x000fe2000801083c */
[----:B------:R-:W2:Y:S01]  /*6490*/  MUFU.EX2 R21, R21 ;  /* 0x0000001500157308 */ /* 0x000ea20000000800 */
[C---:B0-----:R-:W-:Y:S01]  /*64a0*/  FADD.FTZ R53, R9.reuse, R2 ;  /* 0x0000000209357221 */ /* 0x041fe20000010000 */
[----:B------:R-:W-:Y:S01]  /*64b0*/  F2FP.F16.F32.PACK_AB R146, R9, R146 ;  /* 0x000000920992723e */ /* 0x000fe200000000ff */
[-C--:B------:R-:W-:Y:S01]  /*64c0*/  FMUL.FTZ R108, R108, R3.reuse ;  /* 0x000000036c6c7220 */ /* 0x080fe20000410000 */
[----:B------:R-:W-:Y:S01]  /*64d0*/  @!P1 PRMT R8, RZ, 0x654, R8 ;  /* 0x00000654ff089816 */ /* 0x000fe20000000008 */
[-C--:B------:R-:W-:Y:S01]  /*64e0*/  FMUL.FTZ R109, R109, R3.reuse ;  /* 0x000000036d6d7220 */ /* 0x080fe20000410000 */
[-C--:B------:R-:W-:Y:S01]  /*64f0*/  FMUL.FTZ R112, R112, R3.reuse ;  /* 0x0000000370707220 */ /* 0x080fe20000410000 */
[-C--:B------:R-:W-:Y:S01]  /*6500*/  FMUL.FTZ R113, R113, R3.reuse ;  /* 0x0000000371717220 */ /* 0x080fe20000410000 */
[----:B------:R-:W0:Y:S01]  /*6510*/  MUFU.EX2 R142, R142 ;  /* 0x0000008e008e7308 */ /* 0x000e220000000800 */
[----:B-1----:R-:W-:Y:S01]  /*6520*/  FADD.FTZ R2, R140, R53 ;  /* 0x000000358c027221 */ /* 0x002fe20000010000 */
[----:B------:R-:W-:Y:S01]  /*6530*/  FADD.FTZ R53, R141, R0 ;  /* 0x000000008d357221 */ /* 0x000fe20000010000 */
[----:B------:R1:W-:Y:S01]  /*6540*/  @!P1 SYNCS.ARRIVE.TRANS64.RED.A1T0 RZ, [R8+URZ], RZ ;  /* 0x000000ff08ff99a7 */ /* 0x0003e2000810043f */
[-C--:B------:R-:W-:Y:S01]  /*6550*/  FMUL.FTZ R116, R116, R3.reuse ;  /* 0x0000000374747220 */ /* 0x080fe20000410000 */
[----:B------:R-:W-:Y:S01]  /*6560*/  FMUL.FTZ R117, R117, R3 ;  /* 0x0000000375757220 */ /* 0x000fe20000410000 */
[----:B------:R-:W-:Y:S01]  /*6570*/  FADD.FTZ R0, R30, R53 ;  /* 0x000000351e007221 */ /* 0x000fe20000010000 */
[-C--:B------:R-:W-:Y:S01]  /*6580*/  FMUL.FTZ R90, R90, R4.reuse ;  /* 0x000000045a5a7220 */ /* 0x080fe20000410000 */
[----:B------:R-:W3:Y:S01]  /*6590*/  MUFU.EX2 R47, R47 ;  /* 0x0000002f002f7308 */ /* 0x000ee20000000800 */
        /* <DEDUP_REMOVED lines=16> */
[----:B---3--:R-:W-:Y:S01]  /*66a0*/  FADD.FTZ R55, R47, R2 ;  /* 0x000000022f377221 */ /* 0x008fe20000010000 */
[----:B------:R-:W-:Y:S01]  /*66b0*/  FADD.FTZ R5, R139, R0 ;  /* 0x000000008b057221 */ /* 0x000fe20000010000 */
[-C--:B------:R-:W-:Y:S01]  /*66c0*/  FMUL.FTZ R107, R107, R4.reuse ;  /* 0x000000046b6b7220 */ /* 0x080fe20000410000 */
[-C--:B------:R-:W-:Y:S01]  /*66d0*/  FMUL.FTZ R110, R110, R4.reuse ;  /* 0x000000046e6e7220 */ /* 0x080fe20000410000 */
[-C--:B------:R-:W-:Y:S01]  /*66e0*/  FMUL.FTZ R111, R111, R4.reuse ;  /* 0x000000046f6f7220 */ /* 0x080fe20000410000 */
[----:B------:R-:W-:Y:S01]  /*66f0*/  FADD.FTZ R0, R46, R5 ;  /* 0x000000052e007221 */ /* 0x000fe20000010000 */
[-C--:B------:R-:W-:Y:S01]  /*6700*/  FMUL.FTZ R114, R114, R4.reuse ;  /* 0x0000000472727220 */ /* 0x080fe20000410000 */
[----:B------:R-:W3:Y:S01]  /*6710*/  MUFU.EX2 R138, R138 ;  /* 0x0000008a008a7308 */ /* 0x000ee20000000800 */
[----:B--2---:R-:W-:Y:S01]  /*6720*/  FADD.FTZ R2, R136, R55 ;  /* 0x0000003788027221 */ /* 0x004fe20000010000 */
[-C--:B------:R-:W-:Y:S01]  /*6730*/  FMUL.FTZ R115, R115, R4.reuse ;  /* 0x0000000473737220 */ /* 0x080fe20000410000 */
[-C--:B------:R-:W-:Y:S01]  /*6740*/  FMUL.FTZ R118, R118, R4.reuse ;  /* 0x0000000476767220 */ /* 0x080fe20000410000 */
[----:B------:R-:W-:Y:S01]  /*6750*/  FMUL.FTZ R119, R119, R4 ;  /* 0x0000000477777220 */ /* 0x000fe20000410000 */
[----:B------:R-:W-:Y:S01]  /*6760*/  F2FP.F16.F32.PACK_AB R149, R6, R149 ;  /* 0x000000950695723e */ /* 0x000fe200000000ff */
[----:B------:R-:W-:Y:S01]  /*6770*/  IMAD.MOV.U32 R3, RZ, RZ, R49 ;  /* 0x000000ffff037224 */ /* 0x000fe200078e0031 */
[----:B------:R-:W-:Y:S01]  /*6780*/  F2FP.F16.F32.PACK_AB R151, R12, R151 ;  /* 0x000000970c97723e */ /* 0x000fe200000000ff */
[----:B------:R-:W2:Y:S01]  /*6790*/  MUFU.EX2 R31, R31 ;  /* 0x0000001f001f7308 */ /* 0x000ea20000000800 */
[----:B0-----:R-:W-:Y:S01]  /*67a0*/  FADD.FTZ R55, R27, R2 ;  /* 0x000000021b377221 */ /* 0x001fe20000010000 */
[----:B------:R-:W-:-:S02]  /*67b0*/  F2FP.F16.F32.PACK_AB R150, R45, R150 ;  /* 0x000000962d96723e */ /* 0x000fc400000000ff */
[----:B------:R-:W-:Y:S02]  /*67c0*/  F2FP.F16.F32.PACK_AB R145, R20, R145 ;  /* 0x000000911491723e */ /* 0x000fe400000000ff */
[----:B------:R-:W-:Y:S02]  /*67d0*/  F2FP.F16.F32.PACK_AB R147, R26, R147 ;  /* 0x000000931a93723e */ /* 0x000fe400000000ff */
[----:B------:R-:W0:Y:S01]  /*67e0*/  MUFU.EX2 R133, R133 ;  /* 0x0000008500857308 */ /* 0x000e220000000800 */
[----:B---3--:R-:W-:Y:S01]  /*67f0*/  FADD.FTZ R2, R138, R55 ;  /* 0x000000378a027221 */ /* 0x008fe20000010000 */
[----:B------:R-:W-:Y:S02]  /*6800*/  F2FP.F16.F32.PACK_AB R140, R21, R140 ;  /* 0x0000008c158c723e */ /* 0x000fe400000000ff */
[----:B------:R-:W-:Y:S02]  /*6810*/  F2FP.F16.F32.PACK_AB R141, R30, R141 ;  /* 0x0000008d1e8d723e */ /* 0x000fe400000000ff */
[----:B------:R-:W-:-:S02]  /*6820*/  F2FP.F16.F32.PACK_AB R142, R47, R142 ;  /* 0x0000008e2f8e723e */ /* 0x000fc400000000ff */
[----:B------:R-:W3:Y:S01]  /*6830*/  MUFU.EX2 R132, R132 ;  /* 0x0000008400847308 */ /* 0x000ee20000000800 */
[----:B--2---:R-:W-:Y:S01]  /*6840*/  FADD.FTZ R13, R31, R2 ;  /* 0x000000021f0d7221 */ /* 0x004fe20000010000 */
[----:B------:R-:W-:Y:S02]  /*6850*/  F2FP.F16.F32.PACK_AB R143, R34, R143 ;  /* 0x0000008f228f723e */ /* 0x000fe400000000ff */
[----:B------:R-:W-:Y:S02]  /*6860*/  F2FP.F16.F32.PACK_AB R136, R27, R136 ;  /* 0x000000881b88723e */ /* 0x000fe400000000ff */
[----:B------:R-:W-:Y:S02]  /*6870*/  F2FP.F16.F32.PACK_AB R137, R42, R137 ;  /* 0x000000892a89723e */ /* 0x000fe400000000ff */
[----:B------:R-:W2:Y:S01]  /*6880*/  MUFU.EX2 R40, R40 ;  /* 0x0000002800287308 */ /* 0x000ea20000000800 */
[----:B0-----:R-:W-:Y:S01]  /*6890*/  FADD.FTZ R5, R133, R0 ;  /* 0x0000000085057221 */ /* 0x001fe20000010000 */
[----:B------:R-:W-:-:S02]  /*68a0*/  F2FP.F16.F32.PACK_AB R138, R31, R138 ;  /* 0x0000008a1f8a723e */ /* 0x000fc400000000ff */
[----:B------:R-:W-:Y:S02]  /*68b0*/  F2FP.F16.F32.PACK_AB R139, R46, R139 ;  /* 0x0000008b2e8b723e */ /* 0x000fe400000000ff */
[----:B------:R-:W-:Y:S02]  /*68c0*/  MOV R4, R44 ;  /* 0x0000002c00047202 */ /* 0x000fe40000000f00 */
[----:B------:R-:W0:Y:S01]  /*68d0*/  MUFU.EX2 R7, R7 ;  /* 0x0000000700077308 */ /* 0x000e220000000800 */
[----:B---3--:R-:W-:-:S07]  /*68e0*/  FADD.FTZ R2, R132, R13 ;  /* 0x0000000d84027221 */ /* 0x008fce0000010000 */
[----:B------:R-:W3:Y:S01]  /*68f0*/  MUFU.EX2 R135, R135 ;  /* 0x0000008700877308 */ /* 0x000ee20000000800 */
[C---:B--2---:R-:W-:Y:S01]  /*6900*/  FADD.FTZ R0, R40.reuse, R5 ;  /* 0x0000000528007221 */ /* 0x044fe20000010000 */
[----:B------:R-:W-:-:S06]  /*6910*/  F2FP.F16.F32.PACK_AB R133, R40, R133 ;  /* 0x000000852885723e */ /* 0x000fcc00000000ff */
[----:B------:R-:W2:Y:S01]  /*6920*/  MUFU.EX2 R134, R134 ;  /* 0x0000008600867308 */ /* 0x000ea20000000800 */
[C---:B0-----:R-:W-:Y:S01]  /*6930*/  FADD.FTZ R9, R7.reuse, R2 ;  /* 0x0000000207097221 */ /* 0x041fe20000010000 */
[----:B------:R-:W-:-:S06]  /*6940*/  F2FP.F16.F32.PACK_AB R132, R7, R132 ;  /* 0x000000840784723e */ /* 0x000fcc00000000ff */
[----:B------:R-:W0:Y:S01]  /*6950*/  MUFU.EX2 R48, R48 ;  /* 0x0000003000307308 */ /* 0x000e220000000800 */
[----:B---3--:R-:W-:-:S07]  /*6960*/  FADD.FTZ R5, R135, R0 ;  /* 0x0000000087057221 */ /* 0x008fce0000010000 */
[----:B------:R-:W3:Y:S01]  /*6970*/  MUFU.EX2 R35, R35 ;  /* 0x0000002300237308 */ /* 0x000ee20000000800 */
[----:B--2---:R-:W-:-:S07]  /*6980*/  FADD.FTZ R2, R134, R9 ;  /* 0x0000000986027221 */ /* 0x004fce0000010000 */
[----:B------:R-:W2:Y:S01]  /*6990*/  MUFU.EX2 R11, R11 ;  /* 0x0000000b000b7308 */ /* 0x000ea20000000800 */
[C---:B0-----:R-:W-:Y:S01]  /*69a0*/  FADD.FTZ R0, R48.reuse, R5 ;  /* 0x0000000530007221 */ /* 0x041fe20000010000 */
[----:B------:R-:W-:-:S06]  /*69b0*/  F2FP.F16.F32.PACK_AB R135, R48, R135 ;  /* 0x000000873087723e */ /* 0x000fcc00000000ff */
[----:B------:R-:W0:Y:S01]  /*69c0*/  MUFU.EX2 R128, R128 ;  /* 0x0000008000807308 */ /* 0x000e220000000800 */
[C---:B---3--:R-:W-:Y:S01]  /*69d0*/  FADD.FTZ R9, R35.reuse, R2 ;  /* 0x0000000223097221 */ /* 0x048fe20000010000 */
[----:B------:R-:W-:-:S06]  /*69e0*/  F2FP.F16.F32.PACK_AB R134, R35, R134 ;  /* 0x000000862386723e */ /* 0x000fcc00000000ff */
[----:B------:R-:W3:Y:S01]  /*69f0*/  MUFU.EX2 R50, R50 ;  /* 0x0000003200327308 */ /* 0x000ee20000000800 */
[----:B--2---:R-:W-:-:S07]  /*6a00*/  FADD.FTZ R5, R11, R0 ;  /* 0x000000000b057221 */ /* 0x004fce0000010000 */
[----:B------:R-:W2:Y:S01]  /*6a10*/  MUFU.EX2 R39, R39 ;  /* 0x0000002700277308 */ /* 0x000ea20000000800 */
[----:B0-----:R-:W-:-:S07]  /*6a20*/  FADD.FTZ R2, R128, R9 ;  /* 0x0000000980027221 */ /* 0x001fce0000010000 */
[----:B------:R-:W0:Y:S01]  /*6a30*/  MUFU.EX2 R15, R15 ;  /* 0x0000000f000f7308 */ /* 0x000e220000000800 */
[C---:B---3--:R-:W-:Y:S01]  /*6a40*/  FADD.FTZ R0, R50.reuse, R5 ;  /* 0x0000000532007221 */ /* 0x048fe20000010000 */
[----:B------:R-:W-:-:S06]  /*6a50*/  F2FP.F16.F32.PACK_AB R129, R50, R11 ;  /* 0x0000000b3281723e */ /* 0x000fcc00000000ff */
[----:B------:R-:W3:Y:S01]  /*6a60*/  MUFU.EX2 R130, R130 ;  /* 0x0000008200827308 */ /* 0x000ee20000000800 */
[C---:B--2---:R-:W-:Y:S01]  /*6a70*/  FADD.FTZ R9, R39.reuse, R2 ;  /* 0x0000000227097221 */ /* 0x044fe20000010000 */
[----:B------:R-:W-:-:S06]  /*6a80*/  F2FP.F16.F32.PACK_AB R128, R39, R128 ;  /* 0x000000802780723e */ /* 0x000fcc00000000ff */
[----:B------:R-:W2:Y:S01]  /*6a90*/  MUFU.EX2 R52, R52 ;  /* 0x0000003400347308 */ /* 0x000ea20000000800 */
[----:B0-----:R-:W-:-:S07]  /*6aa0*/  FADD.FTZ R5, R15, R0 ;  /* 0x000000000f057221 */ /* 0x001fce0000010000 */
        /* <DEDUP_REMOVED lines=41> */
[----:B--2---:R-:W-:-:S04]  /*6d40*/  FADD.FTZ R7, R122, R7 ;  /* 0x000000077a077221 */ /* 0x004fc80000010000 */
[C---:B0-----:R-:W-:Y:S01]  /*6d50*/  FADD.FTZ R2, R43.reuse, R7 ;  /* 0x000000072b027221 */ /* 0x041fe20000010000 */
[----:B------:R-:W-:Y:S01]  /*6d60*/  F2FP.F16.F32.PACK_AB R122, R43, R122 ;  /* 0x0000007a2b7a723e */ /* 0x000fe200000000ff */
[C---:B---3--:R-:W-:Y:S01]  /*6d70*/  FADD.FTZ R0, R66.reuse, R0 ;  /* 0x0000000042007221 */ /* 0x048fe20000010000 */
[----:B------:R-:W-:Y:S01]  /*6d80*/  F2FP.F16.F32.PACK_AB R123, R66, R37 ;  /* 0x00000025427b723e */ /* 0x000fe200000000ff */
[----:B-1----:R-:W-:Y:S06]  /*6d90*/  @P3 BRA `(.L_x_1824) ;  /* 0xffffffd000903947 */ /* 0x002fec000383ffff */
.L_x_1815:
[----:B------:R-:W-:-:S13]  /*6da0*/  ISETP.LE.AND P2, PT, RZ, UR26, PT ;  /* 0x0000001aff007c0c */ /* 0x000fda000bf43270 */
[----:B------:R-:W-:Y:S05]  /*6db0*/  @!P2 BRA `(.L_x_1825) ;  /* 0x000000240034a947 */ /* 0x000fea0003800000 */
[----:B------:R-:W-:Y:S01]  /*6dc0*/  IMAD.MOV.U32 R3, RZ, RZ, R44 ;  /* 0x000000ffff037224 */ /* 0x000fe200078e002c */
[----:B------:R-:W-:Y:S01]  /*6dd0*/  UMOV UR23, UR37 ;  /* 0x0000002500177c82 */ /* 0x000fe20008000000 */
[----:B------:R-:W-:Y:S01]  /*6de0*/  IMAD.MOV.U32 R4, RZ, RZ, R49 ;  /* 0x000000ffff047224 */ /* 0x000fe200078e0031 */
[----:B------:R-:W-:Y:S01]  /*6df0*/  UMOV UR21, UR39 ;  /* 0x0000002700157c82 */ /* 0x000fe20008000000 */
[----:B------:R-:W-:Y:S01]  /*6e00*/  ULDC UR22, c[0x0][0x9d8] ;  /* 0x0002760000167ab9 */ /* 0x000fe20000000800 */
[----:B------:R-:W-:-:S05]  /*6e10*/  ULDC UR24, c[0x0][0x988] ;  /* 0x0002620000187ab9 */ /* 0x000fca0000000800 */
.L_x_1834:
        /* <DEDUP_REMOVED lines=9> */
.L_x_1827:
[----:B------:R-:W-:Y:S01]  /*6eb0*/  ULEA UR6, UR39, UR45, 0x3 ;  /* 0x0000002d27067291 */ /* 0x000fe2000f8e183f */
[----:B------:R-:W-:-:S05]  /*6ec0*/  IMAD.U32 R5, RZ, RZ, UR37 ;  /* 0x00000025ff057e24 */ /* 0x000fca000f8e00ff */
[----:B------:R-:W-:-:S04]  /*6ed0*/  SHF.L.U32 R5, R5, 0x1f, RZ ;  /* 0x0000001f05057819 */ /* 0x000fc800000006ff */
[----:B------:R0:W1:Y:S01]  /*6ee0*/  SYNCS.PHASECHK.TRANS64.TRYWAIT P2, [UR6+0x16830], R5 ;  /* 0x01683005ff0075a7 */ /* 0x0000620008040146 */
[----:B------:R-:W-:Y:S05]  /*6ef0*/  @!P0 BRA `(.L_x_1828) ;  /* 0x0000000000048947 */ /* 0x000fea0003800000 */
[----:B------:R-:W-:Y:S01]  /*6f00*/  BPT.TRAP 0x1 ;  /* 0x000000040000795c */ /* 0x000fe20000300000 */
.L_x_1828:
[----:B-1----:R-:W-:Y:S05]  /*6f10*/  @P2 BRA `(.L_x_1826) ;  /* 0x0000000000082947 */ /* 0x002fea0003800000 */
[----:B------:R-:W1:Y:S02]  /*6f20*/  SYNCS.PHASECHK.TRANS64.TRYWAIT P2, [UR6+0x16830], R5 ;  /* 0x01683005ff0075a7 */ /* 0x000e640008040146 */
[----:B-1----:R-:W-:Y:S05]  /*6f30*/  @!P2 BRA `(.L_x_1829) ;  /* 0x0000007c0098a947 */ /* 0x002fea0003800000 */
.L_x_1826:
        /* <DEDUP_REMOVED lines=25> */
.L_x_1831:
[----:B------:R-:W-:Y:S01]  /*70d0*/  ULEA UR6, UR21, UR45, 0x3 ;  /* 0x0000002d15067291 */ /* 0x000fe2000f8e183f */
[----:B------:R-:W-:-:S05]  /*70e0*/  IMAD.U32 R5, RZ, RZ, UR23 ;  /* 0x00000017ff057e24 */ /* 0x000fca000f8e00ff */
[----:B------:R-:W-:-:S04]  /*70f0*/  SHF.L.U32 R5, R5, 0x1f, RZ ;  /* 0x0000001f05057819 */ /* 0x000fc800000006ff */
[----:B------:R0:W1:Y:S01]  /*7100*/  SYNCS.PHASECHK.TRANS64.TRYWAIT P2, [UR6+0x16850], R5 ;  /* 0x01685005ff0075a7 */ /* 0x0000620008040146 */
[----:B------:R-:W-:Y:S05]  /*7110*/  @!P0 BRA `(.L_x_1832) ;  /* 0x0000000000048947 */ /* 0x000fea0003800000 */
[----:B------:R-:W-:Y:S01]  /*7120*/  BPT.TRAP 0x1 ;  /* 0x000000040000795c */ /* 0x000fe20000300000 */
.L_x_1832:
[----:B-1----:R-:W-:Y:S05]  /*7130*/  @P2 BRA `(.L_x_1830) ;  /* 0x0000000000082947 */ /* 0x002fea0003800000 */
[----:B------:R-:W1:Y:S02]  /*7140*/  SYNCS.PHASECHK.TRANS64.TRYWAIT P2, [UR6+0x16850], R5 ;  /* 0x01685005ff0075a7 */ /* 0x000e640008040146 */
[----:B-1----:R-:W-:Y:S05]  /*7150*/  @!P2 BRA `(.L_x_1833) ;  /* 0x0000007c0028a947 */ /* 0x002fea0003800000 */
.L_x_1830:
[----:B------:R-:W-:Y:S01]  /*7160*/  UIADD3 UR6, UR45, 0x400, URZ ;  /* 0x000004002d067890 */ /* 0x000fe2000fffe03f */
[----:B------:R-:W-:Y:S01]  /*7170*/  WARPGROUP.ARRIVE ;  /* 0x00000000000079c5 */ /* 0x000fe20000000000 */
[----:B------:R-:W-:Y:S01]  /*7180*/  UMOV UR7, 0x40000040 ;  /* 0x4000004000077882 */ /* 0x000fe20000000000 */
[----:B01----:R-:W-:Y:S01]  /*7190*/  FMUL.FTZ R5, R24, UR22 ;  /* 0x0000001618057c20 */ /* 0x003fe20008410000 */
[----:B------:R-:W-:Y:S01]  /*71a0*/  USHF.R.U32.HI UR6, URZ, 0x4, UR6 ;  /* 0x000000043f067899 */ /* 0x000fe20008011606 */
[----:B------:R-:W-:Y:S01]  /*71b0*/  FMUL.FTZ R6, R25, UR22 ;  /* 0x0000001619067c20 */ /* 0x000fe20008410000 */
        /* <DEDUP_REMOVED lines=73> */
[----:B------:R-:W0:Y:S01]  /*7650*/  S2R R80, SR_TID.X ;  /* 0x0000000000507919 */ /* 0x000e220000002100 */
[----:B------:R-:W-:Y:S01]  /*7660*/  UMOV UR23, UR37 ;  /* 0x0000002500177c82 */ /* 0x000fe20008000000 */
[----:B------:R-:W3:Y:S01]  /*7670*/  MUFU.TANH R28, R28 ;  /* 0x0000001c001c7308 */ /* 0x000ee20000002400 */
[----:B-1----:R-:W-:-:S07]  /*7680*/  FMNMX.FTZ R54, R24, R49, !PT ;  /* 0x0000003118367209 */ /* 0x002fce0007810000 */
[----:B------:R-:W1:Y:S01]  /*7690*/  MUFU.TANH R31, R31 ;  /* 0x0000001f001f7308 */ /* 0x000e620000002400 */
[----:B--2---:R-:W-:Y:S01]  /*76a0*/  FMNMX.FTZ R49, R27, R54, !PT ;  /* 0x000000361b317209 */ /* 0x004fe20007810000 */
[----:B------:R-:W-:-:S06]  /*76b0*/  FMUL.FTZ R54, R69, UR22 ;  /* 0x0000001645367c20 */ /* 0x000fcc0008410000 */
[----:B------:R-:W2:Y:S01]  /*76c0*/  MUFU.TANH R33, R33 ;  /* 0x0000002100217308 */ /* 0x000ea20000002400 */
[----:B---3--:R-:W-:Y:S01]  /*76d0*/  FMNMX.FTZ R56, R28, R49, !PT ;  /* 0x000000311c387209 */ /* 0x008fe20007810000 */
[----:B------:R-:W-:Y:S02]  /*76e0*/  WARPGROUP.DEPBAR.LE gsb0, 0x0 ;  /* 0x00008000000079c5 */ /* 0x000fe40000010000 */
[----:B------:R-:W-:-:S04]  /*76f0*/  WARPGROUP.ARRIVE ;  /* 0x00000000000079c5 */ /* 0x000fc80000000000 */
[----:B------:R-:W3:Y:S01]  /*7700*/  MUFU.TANH R35, R35 ;  /* 0x0000002300237308 */ /* 0x000ee20000002400 */
[----:B-1----:R-:W-:Y:S01]  /*7710*/  FMNMX.FTZ R56, R31, R56, !PT ;  /* 0x000000381f387209 */ /* 0x002fe20007810000 */
[----:B------:R-:W-:Y:S01]  /*7720*/  HGMMA.64x64x16.F32 R88, R144, gdesc[UR4].tnspB, R88, gsb0 ;  /* 0x40e0000490587df0 */ /* 0x000fe20008000858 */
[----:B------:R-:W-:Y:S01]  /*7730*/  UIADD3 UR6, UR10, 0x100, URZ ;  /* 0x000001000a067890 */ /* 0x000fe2000fffe03f */
[----:B------:R-:W-:Y:S01]  /*7740*/  UMOV UR7, 0x40000040 ;  /* 0x4000004000077882 */ /* 0x000fe20000000000 */
[----:B0-----:R-:W-:-:S03]  /*7750*/  ISETP.GE.U32.AND P2, PT, R80, 0x180, PT ;  /* 0x000001805000780c */ /* 0x001fc60003f46070 */
[----:B------:R-:W0:Y:S01]  /*7760*/  MUFU.TANH R36, R36 ;  /* 0x0000002400247308 */ /* 0x000e220000002400 */
[----:B--2---:R-:W-:-:S07]  /*7770*/  FMNMX.FTZ R56, R33, R56, !PT ;  /* 0x0000003821387209 */ /* 0x004fce0007810000 */
[----:B------:R-:W1:Y:S01]  /*7780*/  MUFU.TANH R39, R39 ;  /* 0x0000002700277308 */ /* 0x000e620000002400 */
[----:B---3--:R-:W-:Y:S01]  /*7790*/  FMNMX.FTZ R49, R35, R56, !PT ;  /* 0x0000003823317209 */ /* 0x008fe20007810000 */
[----:B------:R-:W-:Y:S01]  /*77a0*/  FMUL.FTZ R56, R73, UR22 ;  /* 0x0000001649387c20 */ /* 0x000fe20008410000 */
        /* <DEDUP_REMOVED lines=9> */
[----:B------:R-:W-:-:S06]  /*7840*/  FMUL.FTZ R58, R77, UR22 ;  /* 0x000000164d3a7c20 */ /* 0x000fcc0008410000 */
        /* <DEDUP_REMOVED lines=10> */
[----:B------:R-:W-:Y:S01]  /*78f0*/  FMUL.FTZ R60, R81, UR22 ;  /* 0x00000016513c7c20 */ /* 0x000fe20008410000 */
[----:B------:R-:W-:Y:S01]  /*7900*/  HGMMA.64x64x16.F32 R88, R140, gdesc[UR4].tnspB, R88, gsb0 ;  /* 0x40e000048c587df0 */ /* 0x000fe20008000858 */
[----:B------:R-:W-:Y:S01]  /*7910*/  UIADD3 UR6, UR10, 0x180, URZ ;  /* 0x000001800a067890 */ /* 0x000fe2000fffe03f */
[----:B--2---:R-:W-:Y:S01]  /*7920*/  FMNMX.FTZ R62, R52, R49, !PT ;  /* 0x00000031343e7209 */ /* 0x004fe20007810000 */
[----:B------:R-:W-:Y:S02]  /*7930*/  UMOV UR7, 0x40000040 ;  /* 0x4000004000077882 */ /* 0x000fe40000000000 */
[----:B------:R-:W1:Y:S08]  /*7940*/  MUFU.TANH R54, R54 ;  /* 0x0000003600367308 */ /* 0x000e700000002400 */
        /* <DEDUP_REMOVED lines=47> */
[--C-:B------:R-:W-:Y:S01]  /*7c40*/  FFMA.FTZ R5, R6, UR24, -R4.reuse ;  /* 0x0000001806057c23 */ /* 0x100fe20008010804 */
[----:B------:R-:W-:Y:S01]  /*7c50*/  FMNMX.FTZ R6, R8, R3, !PT ;  /* 0x0000000308067209 */ /* 0x000fe20007810000 */
[--C-:B------:R-:W-:Y:S01]  /*7c60*/  FFMA.FTZ R144, R13, UR24, -R4.reuse ;  /* 0x000000180d907c23 */ /* 0x100fe20008010804 */
[----:B------:R-:W1:Y:S01]  /*7c70*/  MUFU.TANH R32, R32 ;  /* 0x0000002000207308 */ /* 0x000e620000002400 */
[--C-:B------:R-:W-:Y:S01]  /*7c80*/  FFMA.FTZ R146, R21, UR24, -R4.reuse ;  /* 0x0000001815927c23 */ /* 0x100fe20008010804 */
[----:B--2---:R-:W-:Y:S01]  /*7c90*/  FMNMX.FTZ R6, R7, R6, !PT ;  /* 0x0000000607067209 */ /* 0x004fe20007810000 */
[----:B------:R-:W-:Y:S02]  /*7ca0*/  WARPGROUP.DEPBAR.LE gsb0, 0x0 ;  /* 0x00008000000079c5 */ /* 0x000fe40000010000 */
[----:B------:R-:W-:Y:S01]  /*7cb0*/  WARPGROUP.ARRIVE ;  /* 0x00000000000079c5 */ /* 0x000fe20000000000 */
[----:B---3--:R-:W-:Y:S01]  /*7cc0*/  FMNMX.FTZ R13, R11, R6, !PT ;  /* 0x000000060b0d7209 */ /* 0x008fe20007810000 */
[--C-:B------:R-:W-:Y:S01]  /*7cd0*/  FFMA.FTZ R140, R27, UR24, -R4.reuse ;  /* 0x000000181b8c7c23 */ /* 0x100fe20008010804 */
[----:B------:R-:W2:Y:S01]  /*7ce0*/  MUFU.TANH R34, R34 ;  /* 0x0000002200227308 */ /* 0x000ea20000002400 */
        /* <DEDUP_REMOVED lines=29> */
[----:B------:R-:W-:Y:S01]  /*7ec0*/  FFMA.FTZ R62, R62, UR24, -R4 ;  /* 0x000000183e3e7c23 */ /* 0x000fe20008010804 */
[----:B------:R-:W-:Y:S01]  /*7ed0*/  FMNMX.FTZ R27, R32, R21, !PT ;  /* 0x00000015201b7209 */ /* 0x000fe20007810000 */
[----:B------:R-:W1:Y:S03]  /*7ee0*/  MUFU.TANH R42, R42 ;  /* 0x0000002a002a7308 */ /* 0x000e660000002400 */
[----:B--2---:R-:W-:-:S04]  /*7ef0*/  FMNMX.FTZ R6, R34, R27, !PT ;  /* 0x0000001b22067209 */ /* 0x004fc80007810000 */
        /* <DEDUP_REMOVED lines=18> */
[--C-:B------:R-:W-:Y:S01]  /*8020*/  FFMA.FTZ R134, R47, UR24, -R4.reuse ;  /* 0x000000182f867c23 */ /* 0x100fe20008010804 */
[----:B------:R-:W2:Y:S01]  /*8030*/  MUFU.TANH R66, R66 ;  /* 0x0000004200427308 */ /* 0x000ea20000002400 */
[----:B------:R-:W-:Y:S01]  /*8040*/  HGMMA.64x64x16.F32 R88, R128, gdesc[UR4].tnspB, R88, gsb0 ;  /* 0x40e0000480587df0 */ /* 0x000fe20008000858 */
[----:B------:R-:W-:Y:S01]  /*8050*/  UIADD3 UR6, UR10, 0x300, URZ ;  /* 0x000003000a067890 */ /* 0x000fe2000fffe03f */
[----:B0-----:R-:W-:Y:S01]  /*8060*/  FMNMX.FTZ R6, R64, R33, !PT ;  /* 0x0000002140067209 */ /* 0x001fe20007810000 */
[----:B------:R-:W-:Y:S01]  /*8070*/  UMOV UR7, 0x40000040 ;  /* 0x4000004000077882 */ /* 0x000fe20000000000 */
[----:B------:R-:W-:-:S03]  /*8080*/  FFMA.FTZ R47, R54, UR24, -R4 ;  /* 0x00000018362f7c23 */ /* 0x000fc60008010804 */
        /* <DEDUP_REMOVED lines=21> */
[----:B-1----:R-:W-:Y:S01]  /*81e0*/  FMNMX.FTZ R39, R75, R6, !PT ;  /* 0x000000064b277209 */ /* 0x002fe20007810000 */
[--C-:B------:R-:W-:Y:S01]  /*81f0*/  FFMA.FTZ R6, R51, UR24, -R4.reuse ;  /* 0x0000001833067c23 */ /* 0x100fe20008010804 */
[----:B------:R-:W-:Y:S03]  /*8200*/  MUFU.EX2 R27, R36 ;  /* 0x00000024001b7308 */ /* 0x000fe60000000800 */
[----:B------:R-:W-:Y:S01]  /*8210*/  HGMMA.64x64x16.F32 R88, R124, gdesc[UR4].tnspB, R88, gsb0 ;  /* 0x40e000047c587df0 */ /* 0x000fe20008000858 */
[----:B------:R-:W-:Y:S01]  /*8220*/  UIADD3 UR6, UR10, 0x380, URZ ;  /* 0x000003800a067890 */ /* 0x000fe2000fffe03f */
[----:B--2---:R-:W-:Y:S01]  /*8230*/  FMNMX.FTZ R24, R76, R39, !PT ;  /* 0x000000274c187209 */ /* 0x004fe20007810000 */
[----:B------:R-:W-:Y:S01]  /*8240*/  UMOV UR7, 0x40000040 ;  /* 0x4000004000077882 */ /* 0x000fe20000000000 */
[--C-:B------:R-:W-:Y:S01]  /*8250*/  FFMA.FTZ R39, R52, UR24, -R4.reuse ;  /* 0x0000001834277c23 */ /* 0x100fe20008010804 */
[----:B------:R0:W-:Y:S02]  /*8260*/  MUFU.EX2 R21, R28 ;  /* 0x0000001c00157308 */ /* 0x0001e40000000800 */
[----:B------:R-:W1:Y:S06]  /*8270*/  SHFL.BFLY PT, R51, R24, 0x2, 0x1f ;  /* 0x0c401f0018337f89 */ /* 0x000e6c00000e0000 */
[----:B------:R-:W-:Y:S01]  /*8280*/  MUFU.EX2 R69, R69 ;  /* 0x0000004500457308 */ /* 0x000fe20000000800 */
[----:B0-----:R-:W-:-:S07]  /*8290*/  FFMA.FTZ R28, R59, UR24, -R4 ;  /* 0x000000183b1c7c23 */ /* 0x001fce0008010804 */
[----:B------:R-:W0:Y:S08]  /*82a0*/  MUFU.EX2 R148, R148 ;  /* 0x0000009400947308 */ /* 0x000e300000000800 */
[----:B------:R-:W2:Y:S01]  /*82b0*/  MUFU.EX2 R5, R5 ;  /* 0x0000000500057308 */ /* 0x000ea20000000800 */
[----:B-1----:R-:W-:Y:S01]  /*82c0*/  FMNMX.FTZ R36, R24, R51, !PT ;  /* 0x0000003318247209 */ /* 0x002fe20007810000 */
[--C-:B------:R-:W-:Y:S01]  /*82d0*/  FFMA.FTZ R51, R56, UR24, -R4.reuse ;  /* 0x0000001838337c23 */ /* 0x100fe20008010804 */
[----:B------:R-:W-:-:S03]  /*82e0*/  FFMA.FTZ R24, R57, UR24, -R4 ;  /* 0x0000001839187c23 */ /* 0x000fc60008010804 */
[----:B------:R-:W1:Y:S02]  /*82f0*/  SHFL.BFLY PT, R79, R36, 0x1, 0x1f ;  /* 0x0c201f00244f7f89 */ /* 0x000e6400000e0000 */
[----:B------:R-:W-:Y:S01]  /*8300*/  MUFU.EX2 R150, R150 ;  /* 0x0000009600967308 */ /* 0x000fe20000000800 */
[----:B0-----:R-:W-:-:S07]  /*8310*/  FFMA.FTZ R2, R69, R2, R148 ;  /* 0x0000000245027223 */ /* 0x001fce0000010094 */
[----:B------:R-:W-:Y:S01]  /*8320*/  MUFU.EX2 R77, R77 ;  /* 0x0000004d004d7308 */ /* 0x000fe20000000800 */
[----:B--2---:R-:W-:-:S07]  /*8330*/  F2FP.F16.F32.PACK_AB R148, R5, R148 ;  /* 0x000000940594723e */ /* 0x004fce00000000ff */
[----:B------:R-:W-:Y:S01]  /*8340*/  MUFU.EX2 R144, R144 ;  /* 0x0000009000907308 */ /* 0x000fe20000000800 */
[----:B-1----:R-:W-:-:S07]  /*8350*/  FMNMX.FTZ R44, R36, R79, !PT ;  /* 0x0000004f242c7209 */ /* 0x002fce0007810000 */
        /* <DEDUP_REMOVED lines=8> */
[--C-:B------:R-:W-:Y:S01]  /*83e0*/  FFMA.FTZ R145, R15, UR24, -R59.reuse ;  /* 0x000000180f917c23 */ /* 0x100fe2000801083b */
[----:B------:R-:W-:Y:S01]  /*83f0*/  @!P1 LEA R11, R11, UR45, 0x3 ;  /* 0x0000002d0b0b9c11 */ /* 0x000fe2000f8e18ff */
[----:B------:R-:W-:Y:S01]  /*8400*/  FFMA.FTZ R8, R12, UR24, -R59 ;  /* 0x000000180c087c23 */ /* 0x000fe2000801083b */
[----:B------:R-:W-:Y:S01]  /*8410*/  MUFU.EX2 R57, R57 ;  /* 0x0000003900397308 */ /* 0x000fe20000000800 */
[----:B------:R-:W-:-:S02]  /*8420*/  WARPGROUP.DEPBAR.LE gsb0, 0x0 ;  /* 0x00008000000079c5 */ /* 0x000fc40000010000 */
[----:B------:R-:W-:Y:S01]  /*8430*/  WARPGROUP.ARRIVE ;  /* 0x00000000000079c5 */ /* 0x000fe20000000000 */
[----:B------:R-:W-:Y:S01]  /*8440*/  IADD3 R7, R23, 0x9, RZ ;  /* 0x0000000917077810 */ /* 0x000fe20007ffe0ff */
[----:B------:R-:W-:Y:S02]  /*8450*/  @!P1 VIADD R15, R11, 0x16840 ;  /* 0x000168400b0f9836 */ /* 0x000fe40000000000 */
[--C-:B------:R-:W-:Y:S01]  /*8460*/  FFMA.FTZ R12, R20, UR24, -R59.reuse ;  /* 0x00000018140c7c23 */ /* 0x100fe2000801083b */
[----:B------:R-:W-:Y:S01]  /*8470*/  FFMA.FTZ R147, R25, UR24, -R59 ;  /* 0x0000001819937c23 */ /* 0x000fe2000801083b */
[----:B------:R-:W0:Y:S01]  /*8480*/  MUFU.EX2 R4, R4 ;  /* 0x0000000400047308 */ /* 0x000e220000000800 */
[----:B------:R-:W-:Y:S01]  /*8490*/  HGMMA.64x64x16.F32 R88, R120, gdesc[UR4].tnspB, R88, gsb0 ;  /* 0x40e0000478587df0 */ /* 0x000fe20008000858 */
[----:B------:R-:W-:Y:S01]  /*84a0*/  SEL R11, R7, 0x9, !P2 ;  /* 0x00000009070b7807 */ /* 0x000fe20005000000 */
[----:B------:R-:W-:Y:S01]  /*84b0*/  FADD.FTZ R7, R5, R2 ;  /* 0x0000000205077221 */ /* 0x000fe20000010000 */
[----:B------:R-:W-:Y:S01]  /*84c0*/  @!P1 PRMT R15, RZ, 0x654, R15 ;  /* 0x00000654ff0f9816 */ /* 0x000fe2000000000f */
        /* <DEDUP_REMOVED lines=11> */
[----:B------:R-:W2:Y:S01]  /*8580*/  MUFU.EX2 R151, R151 ;  /* 0x0000009700977308 */ /* 0x000ea20000000800 */
[----:B0-----:R-:W-:Y:S01]  /*8590*/  FFMA.FTZ R0, R57, R0, R4 ;  /* 0x0000000039007223 */ /* 0x001fe20000010004 */
[--C-:B------:R-:W-:Y:S01]  /*85a0*/  FFMA.FTZ R133, R45, UR24, -R59.reuse ;  /* 0x000000182d857c23 */ /* 0x100fe2000801083b */
[--C-:B------:R-:W-:Y:S01]  /*85b0*/  FFMA.FTZ R135, R50, UR24, -R59.reuse ;  /* 0x0000001832877c23 */ /* 0x100fe2000801083b */
[--C-:B------:R-:W-:Y:S01]  /*85c0*/  FFMA.FTZ R129, R64, UR24, -R59.reuse ;  /* 0x0000001840817c23 */ /* 0x100fe2000801083b */
[--C-:B------:R-:W-:Y:S01]  /*85d0*/  FFMA.FTZ R131, R66, UR24, -R59.reuse ;  /* 0x0000001842837c23 */ /* 0x100fe2000801083b */
[--C-:B------:R-:W-:Y:S01]  /*85e0*/  FFMA.FTZ R125, R68, UR24, -R59.reuse ;  /* 0x00000018447d7c23 */ /* 0x100fe2000801083b */
[--C-:B------:R-:W-:Y:S01]  /*85f0*/  FFMA.FTZ R70, R70, UR24, -R59.reuse ;  /* 0x0000001846467c23 */ /* 0x100fe2000801083b */
[----:B------:R-:W0:Y:S01]  /*8600*/  MUFU.EX2 R8, R8 ;  /* 0x0000000800087308 */ /* 0x000e220000000800 */
[----:B-1----:R-:W-:Y:S01]  /*8610*/  FADD.FTZ R2, R149, R0 ;  /* 0x0000000095027221 */ /* 0x002fe20000010000 */
[--C-:B------:R-:W-:Y:S01]  /*8620*/  FFMA.FTZ R0, R63, UR24, -R59.reuse ;  /* 0x000000183f007c23 */ /* 0x100fe2000801083b */
[----:B------:R-:W-:Y:S01]  /*8630*/  F2FP.F16.F32.PACK_AB R149, R149, R4 ;  /* 0x000000049595723e */ /* 0x000fe200000000ff */
[--C-:B------:R-:W-:Y:S01]  /*8640*/  FFMA.FTZ R71, R71, UR24, -R59.reuse ;  /* 0x0000001847477c23 */ /* 0x100fe2000801083b */
[--C-:B------:R-:W-:Y:S01]  /*8650*/  FFMA.FTZ R72, R72, UR24, -R59.reuse ;  /* 0x0000001848487c23 */ /* 0x100fe2000801083b */
[--C-:B------:R-:W-:Y:S01]  /*8660*/  FFMA.FTZ R73, R73, UR24, -R59.reuse ;  /* 0x0000001849497c23 */ /* 0x100fe2000801083b */
[--C-:B------:R-:W-:Y:S01]  /*8670*/  FFMA.FTZ R74, R74, UR24, -R59.reuse ;  /* 0x000000184a4a7c23 */ /* 0x100fe2000801083b */
[----:B------:R-:W1:Y:S01]  /*8680*/  MUFU.EX2 R145, R145 ;  /* 0x0000009100917308 */ /* 0x000e620000000800 */
[----:B------:R-:W-:Y:S01]  /*8690*/  FFMA.FTZ R75, R75, UR24, -R59 ;  /* 0x000000184b4b7c23 */ /* 0x000fe2000801083b */
[----:B------:R-:W-:Y:S01]  /*86a0*/  ISETP.LT.AND P2, PT, RZ, UR26, PT ;  /* 0x0000001aff007c0c */ /* 0x000fe2000bf41270 */
[----:B------:R-:W-:-:S05]  /*86b0*/  UIADD3 UR6, UR26, -0x1, URZ ;  /* 0xffffffff1a067890 */ /* 0x000fca000fffe03f */
[----:B------:R-:W3:Y:S02]  /*86c0*/  MUFU.EX2 R12, R12 ;  /* 0x0000000c000c7308 */ /* 0x000ee40000000800 */
[----:B------:R-:W-:-:S06]  /*86d0*/  UMOV UR26, UR6 ;  /* 0x00000006001a7c82 */ /* 0x000fcc0008000000 */
[----:B------:R-:W-:Y:S08]  /*86e0*/  MUFU.EX2 R146, R146 ;  /* 0x0000009200927308 */ /* 0x000ff00000000800 */
[----:B------:R4:W-:Y:S08]  /*86f0*/  MUFU.EX2 R33, R40 ;  /* 0x0000002800217308 */ /* 0x0009f00000000800 */
[----:B------:R-:W5:Y:S01]  /*8700*/  MUFU.EX2 R147, R147 ;  /* 0x0000009300937308 */ /* 0x000f620000000800 */
[----:B----4-:R-:W-:Y:S01]  /*8710*/  FADD.FTZ R40, R150, R7 ;  /* 0x0000000796287221 */ /* 0x010fe20000010000 */
[----:B--2---:R-:W-:Y:S01]  /*8720*/  FADD.FTZ R7, R151, R2 ;  /* 0x0000000297077221 */ /* 0x004fe20000010000 */
[----:B0-----:R-:W-:-:S02]  /*8730*/  F2FP.F16.F32.PACK_AB R151, R8, R151 ;  /* 0x000000970897723e */ /* 0x001fc400000000ff */
[----:B------:R-:W-:Y:S01]  /*8740*/  F2FP.F16.F32.PACK_AB R150, R77, R150 ;  /* 0x000000964d96723e */ /* 0x000fe200000000ff */
[----:B------:R-:W-:Y:S02]  /*8750*/  FADD.FTZ R2, R8, R7 ;  /* 0x0000000708027221 */ /* 0x000fe40000010000 */
[----:B------:R-:W-:Y:S02]  /*8760*/  MUFU.EX2 R13, R13 ;  /* 0x0000000d000d7308 */ /* 0x000fe40000000800 */
[----:B-1----:R-:W-:Y:S01]  /*8770*/  FADD.FTZ R7, R145, R2 ;  /* 0x0000000291077221 */ /* 0x002fe20000010000 */
[----:B------:R-:W-:Y:S01]  /*8780*/  FFMA.FTZ R2, R65, UR24, -R59 ;  /* 0x0000001841027c23 */ /* 0x000fe2000801083b */
[C---:B---3--:R-:W-:Y:S02]  /*8790*/  F2FP.F16.F32.PACK_AB R145, R12.reuse, R145 ;  /* 0x000000910c91723e */ /* 0x048fe400000000ff */
[----:B------:R-:W-:Y:S01]  /*87a0*/  FADD.FTZ R42, R12, R7 ;  /* 0x000000070c2a7221 */ /* 0x000fe20000010000 */
[----:B------:R-:W-:-:S02]  /*87b0*/  WARPGROUP.DEPBAR.LE gsb0, 0x0 ;  /* 0x00008000000079c5 */ /* 0x000fc40000010000 */
[----:B------:R0:W-:Y:S06]  /*87c0*/  BAR.ARV R11, 0x100 ;  /* 0x0004000b0000751d */ /* 0x0001ec0000002000 */
[----:B------:R1:W-:Y:S01]  /*87d0*/  @!P1 SYNCS.ARRIVE.TRANS64.RED.A1T0 RZ, [R15+URZ], RZ ;  /* 0x000000ff0fff99a7 */ /* 0x0003e2000810043f */
[----:B------:R-:W2:Y:S01]  /*87e0*/  MUFU.EX2 R20, R20 ;  /* 0x0000001400147308 */ /* 0x000ea20000000800 */
[----:B-----5:R-:W-:Y:S01]  /*87f0*/  FADD.FTZ R7, R147, R42 ;  /* 0x0000002a93077221 */ /* 0x020fe20000010000 */
[-C--:B------:R-:W-:Y:S01]  /*8800*/  FMUL.FTZ R88, R88, R69.reuse ;  /* 0x0000004558587220 */ /* 0x080fe20000410000 */
[-C--:B------:R-:W-:Y:S01]  /*8810*/  FMUL.FTZ R89, R89, R69.reuse ;  /* 0x0000004559597220 */ /* 0x080fe20000410000 */
[-C--:B------:R-:W-:Y:S01]  /*8820*/  FMUL.FTZ R92, R92, R69.reuse ;  /* 0x000000455c5c7220 */ /* 0x080fe20000410000 */
[-C--:B------:R-:W-:Y:S01]  /*8830*/  FMUL.FTZ R93, R93, R69.reuse ;  /* 0x000000455d5d7220 */ /* 0x080fe20000410000 */
[-C--:B------:R-:W-:Y:S01]  /*8840*/  FMUL.FTZ R96, R96, R69.reuse ;  /* 0x0000004560607220 */ /* 0x080fe20000410000 */
[----:B-1----:R-:W-:Y:S01]  /*8850*/  IMAD.U32 R15, RZ, RZ, UR21 ;  /* 0x00000015ff0f7e24 */ /* 0x002fe2000f8e00ff */
[----:B------:R-:W-:Y:S01]  /*8860*/  MUFU.EX2 R140, R140 ;  /* 0x0000008c008c7308 */ /* 0x000fe20000000800 */
[----:B------:R-:W-:Y:S01]  /*8870*/  UMOV UR21, UR39 ;  /* 0x0000002700157c82 */ /* 0x000fe20008000000 */
[-C--:B------:R-:W-:Y:S01]  /*8880*/  FMUL.FTZ R97, R97, R69.reuse ;  /* 0x0000004561617220 */ /* 0x080fe20000410000 */
[-C--:B------:R-:W-:Y:S01]  /*8890*/  FMUL.FTZ R100, R100, R69.reuse ;  /* 0x0000004564647220 */ /* 0x080fe20000410000 */
[----:B------:R-:W-:Y:S01]  /*88a0*/  @!P1 LEA R15, R15, UR45, 0x3 ;  /* 0x0000002d0f0f9c11 */ /* 0x000fe2000f8e18ff */
[-C--:B------:R-:W-:Y:S01]  /*88b0*/  FMUL.FTZ R101, R101, R69.reuse ;  /* 0x0000004565657220 */ /* 0x080fe20000410000 */
[-C--:B------:R-:W-:Y:S01]  /*88c0*/  FMUL.FTZ R104, R104, R69.reuse ;  /* 0x0000004568687220 */ /* 0x080fe20000410000 */
[----:B------:R-:W-:Y:S01]  /*88d0*/  FMUL.FTZ R105, R105, R69 ;  /* 0x0000004569697220 */ /* 0x000fe20000410000 */
[----:B------:R-:W1:Y:S01]  /*88e0*/  MUFU.EX2 R141, R141 ;  /* 0x0000008d008d7308 */ /* 0x000e620000000800 */
[----:B0-----:R-:W-:-:S02]  /*88f0*/  @!P1 VIADD R11, R15, 0x16860 ;  /* 0x000168600f0b9836 */ /* 0x001fc40000000000 */
[C---:B--2---:R-:W-:Y:S01]  /*8900*/  FADD.FTZ R42, R20.reuse, R7 ;  /* 0x00000007142a7221 */ /* 0x044fe20000010000 */
[----:B------:R-:W-:Y:S01]  /*8910*/  F2FP.F16.F32.PACK_AB R147, R20, R147 ;  /* 0x000000931493723e */ /* 0x000fe200000000ff */
[-C--:B------:R-:W-:Y:S01]  /*8920*/  FMUL.FTZ R108, R108, R69.reuse ;  /* 0x000000456c6c7220 */ /* 0x080fe20000410000 */
[-C--:B------:R-:W-:Y:S01]  /*8930*/  FMUL.FTZ R109, R109, R69.reuse ;  /* 0x000000456d6d7220 */ /* 0x080fe20000410000 */
[----:B------:R-:W-:Y:S01]  /*8940*/  @!P1 PRMT R15, RZ, 0x654, R11 ;  /* 0x00000654ff0f9816 */ /* 0x000fe2000000000b */
[----:B------:R-:W-:Y:S01]  /*8950*/  FADD.FTZ R11, R77, R40 ;  /* 0x000000284d0b7221 */ /* 0x000fe20000010000 */
[----:B------:R-:W0:Y:S01]  /*8960*/  MUFU.EX2 R26, R26 ;  /* 0x0000001a001a7308 */ /* 0x000e220000000800 */
[-C--:B------:R-:W-:Y:S01]  /*8970*/  FMUL.FTZ R112, R112, R69.reuse ;  /* 0x0000004570707220 */ /* 0x080fe20000410000 */
[----:B------:R2:W-:Y:S01]  /*8980*/  @!P1 SYNCS.ARRIVE.TRANS64.RED.A1T0 RZ, [R15+URZ], RZ ;  /* 0x000000ff0fff99a7 */ /* 0x0005e2000810043f */
[----:B------:R-:W-:Y:S01]  /*8990*/  FADD.FTZ R40, R144, R11 ;  /* 0x0000000b90287221 */ /* 0x000fe20000010000 */
[----:B------:R-:W-:Y:S01]  /*89a0*/  F2FP.F16.F32.PACK_AB R144, R9, R144 ;  /* 0x000000900990723e */ /* 0x000fe200000000ff */
[-C--:B------:R-:W-:Y:S01]  /*89b0*/  FMUL.FTZ R113, R113, R69.reuse ;  /* 0x0000004571717220 */ /* 0x080fe20000410000 */
[-C--:B------:R-:W-:Y:S01]  /*89c0*/  FMUL.FTZ R116, R116, R69.reuse ;  /* 0x0000004574747220 */ /* 0x080fe20000410000 */
[----:B------:R-:W-:Y:S01]  /*89d0*/  FADD.FTZ R11, R9, R40 ;  /* 0x00000028090b7221 */ /* 0x000fe20000010000 */
[----:B------:R-:W3:Y:S01]  /*89e0*/  MUFU.EX2 R142, R142 ;  /* 0x0000008e008e7308 */ /* 0x000ee20000000800 */
[----:B-1----:R-:W-:Y:S01]  /*89f0*/  FADD.FTZ R7, R141, R42 ;  /* 0x0000002a8d077221 */ /* 0x002fe20000010000 */
[----:B------:R-:W-:Y:S01]  /*8a00*/  FFMA.FTZ R40, R67, UR24, -R59 ;  /* 0x0000001843287c23 */ /* 0x000fe2000801083b */
[----:B------:R-:W-:Y:S01]  /*8a10*/  FADD.FTZ R46, R146, R11 ;  /* 0x0000000b922e7221 */ /* 0x000fe20000010000 */
[----:B------:R-:W-:Y:S01]  /*8a20*/  FFMA.FTZ R59, R76, UR24, -R59 ;  /* 0x000000184c3b7c23 */ /* 0x000fe2000801083b */
[----:B------:R-:W-:Y:S01]  /*8a30*/  F2FP.F16.F32.PACK_AB R146, R13, R146 ;  /* 0x000000920d92723e */ /* 0x000fe200000000ff */
[----:B------:R-:W-:Y:S01]  /*8a40*/  FMUL.FTZ R117, R117, R69 ;  /* 0x0000004575757220 */ /* 0x000fe20000410000 */
[----:B------:R-:W-:Y:S01]  /*8a50*/  FADD.FTZ R11, R13, R46 ;  /* 0x0000002e0d0b7221 */ /* 0x000fe20000010000 */
[----:B------:R-:W1:Y:S01]  /*8a60*/  MUFU.EX2 R143, R143 ;  /* 0x0000008f008f7308 */ /* 0x000e620000000800 */
[C---:B0-----:R-:W-:Y:S01]  /*8a70*/  FADD.FTZ R42, R26.reuse, R7 ;  /* 0x000000071a2a7221 */ /* 0x041fe20000010000 */
[----:B------:R-:W-:Y:S01]  /*8a80*/  F2FP.F16.F32.PACK_AB R141, R26, R141 ;  /* 0x0000008d1a8d723e */ /* 0x000fe200000000ff */
[----:B------:R-:W-:Y:S01]  /*8a90*/  FADD.FTZ R46, R140, R11 ;  /* 0x0000000b8c2e7221 */ /* 0x000fe20000010000 */
[----:B------:R-:W-:Y:S01]  /*8aa0*/  F2FP.F16.F32.PACK_AB R140, R21, R140 ;  /* 0x0000008c158c723e */ /* 0x000fe200000000ff */
[-C--:B------:R-:W-:Y:S01]  /*8ab0*/  FMUL.FTZ R90, R90, R57.reuse ;  /* 0x000000395a5a7220 */ /* 0x080fe20000410000 */
[-C--:B------:R-:W-:Y:S01]  /*8ac0*/  FMUL.FTZ R91, R91, R57.reuse ;  /* 0x000000395b5b7220 */ /* 0x080fe20000410000 */
[----:B------:R-:W-:Y:S01]  /*8ad0*/  FADD.FTZ R11, R21, R46 ;  /* 0x0000002e150b7221 */ /* 0x000fe20000010000 */
[----:B------:R-:W0:Y:S01]  /*8ae0*/  MUFU.EX2 R31, R31 ;  /* 0x0000001f001f7308 */ /* 0x000e220000000800 */
[-C--:B------:R-:W-:Y:S01]  /*8af0*/  FMUL.FTZ R94, R94, R57.reuse ;  /* 0x000000395e5e7220 */ /* 0x080fe20000410000 */
[-C--:B------:R-:W-:Y:S01]  /*8b00*/  FMUL.FTZ R95, R95, R57.reuse ;  /* 0x000000395f5f7220 */ /* 0x080fe20000410000 */
[----:B---3--:R-:W-:Y:S01]  /*8b10*/  FADD.FTZ R46, R142, R11 ;  /* 0x0000000b8e2e7221 */ /* 0x008fe20000010000 */
[-C--:B------:R-:W-:Y:S01]  /*8b20*/  FMUL.FTZ R98, R98, R57.reuse ;  /* 0x0000003962627220 */ /* 0x080fe20000410000 */
[-C--:B------:R-:W-:Y:S01]  /*8b30*/  FMUL.FTZ R99, R99, R57.reuse ;  /* 0x0000003963637220 */ /* 0x080fe20000410000 */
[-C--:B------:R-:W-:Y:S01]  /*8b40*/  FMUL.FTZ R102, R102, R57.reuse ;  /* 0x0000003966667220 */ /* 0x080fe20000410000 */
[-C--:B------:R-:W-:Y:S01]  /*8b50*/  FMUL.FTZ R103, R103, R57.reuse ;  /* 0x0000003967677220 */ /* 0x080fe20000410000 */
[----:B------:R-:W3:Y:S01]  /*8b60*/  MUFU.EX2 R30, R30 ;  /* 0x0000001e001e7308 */ /* 0x000ee20000000800 */
[----:B-1----:R-:W-:Y:S01]  /*8b70*/  FADD.FTZ R7, R143, R42 ;  /* 0x0000002a8f077221 */ /* 0x002fe20000010000 */
[-C--:B------:R-:W-:Y:S01]  /*8b80*/  FMUL.FTZ R106, R106, R57.reuse ;  /* 0x000000396a6a7220 */ /* 0x080fe20000410000 */
[-C--:B------:R-:W-:Y:S01]  /*8b90*/  FMUL.FTZ R107, R107, R57.reuse ;  /* 0x000000396b6b7220 */ /* 0x080fe20000410000 */
[-C--:B------:R-:W-:Y:S01]  /*8ba0*/  FMUL.FTZ R110, R110, R57.reuse ;  /* 0x000000396e6e7220 */ /* 0x080fe20000410000 */
[-C--:B------:R-:W-:Y:S01]  /*8bb0*/  FMUL.FTZ R111, R111, R57.reuse ;  /* 0x000000396f6f7220 */ /* 0x080fe20000410000 */
[-C--:B------:R-:W-:Y:S01]  /*8bc0*/  FMUL.FTZ R114, R114, R57.reuse ;  /* 0x0000003972727220 */ /* 0x080fe20000410000 */
[-C--:B------:R-:W-:Y:S01]  /*8bd0*/  FMUL.FTZ R115, R115, R57.reuse ;  /* 0x0000003973737220 */ /* 0x080fe20000410000 */
[----:B------:R-:W1:Y:S01]  /*8be0*/  MUFU.EX2 R136, R136 ;  /* 0x0000008800887308 */ /* 0x000e620000000800 */
[C---:B0-----:R-:W-:Y:S01]  /*8bf0*/  FADD.FTZ R11, R31.reuse, R46 ;  /* 0x0000002e1f0b7221 */ /* 0x041fe20000010000 */
[----:B------:R-:W-:Y:S01]  /*8c00*/  F2FP.F16.F32.PACK_AB R142, R31, R142 ;  /* 0x0000008e1f8e723e */ /* 0x000fe200000000ff */
[-C--:B------:R-:W-:Y:S01]  /*8c10*/  FMUL.FTZ R118, R118, R57.reuse ;  /* 0x0000003976767220 */ /* 0x080fe20000410000 */
[----:B------:R-:W-:-:S04]  /*8c20*/  FMUL.FTZ R119, R119, R57 ;  /* 0x0000003977777220 */ /* 0x000fc80000410000 */
[----:B------:R-:W0:Y:S01]  /*8c30*/  MUFU.EX2 R137, R137 ;  /* 0x0000008900897308 */ /* 0x000e220000000800 */
[C---:B---3--:R-:W-:Y:S01]  /*8c40*/  FADD.FTZ R42, R30.reuse, R7 ;  /* 0x000000071e2a7221 */ /* 0x048fe20000010000 */
[----:B------:R-:W-:-:S06]  /*8c50*/  F2FP.F16.F32.PACK_AB R143, R30, R143 ;  /* 0x0000008f1e8f723e */ /* 0x000fcc00000000ff */
[----:B------:R-:W3:Y:S01]  /*8c60*/  MUFU.EX2 R32, R32 ;  /* 0x0000002000207308 */ /* 0x000ee20000000800 */
[----:B-1----:R-:W-:Y:S01]  /*8c70*/  FADD.FTZ R46, R136, R11 ;  /* 0x0000000b882e7221 */ /* 0x002fe20000010000 */
[----:B------:R-:W-:-:S03]  /*8c80*/  F2FP.F16.F32.PACK_AB R136, R27, R136 ;  /* 0x000000881b88723e */ /* 0x000fc600000000ff */
[----:B------:R-:W-:-:S03]  /*8c90*/  FADD.FTZ R7, R27, R46 ;  /* 0x0000002e1b077221 */ /* 0x000fc60000010000 */
[----:B------:R-:W1:Y:S01]  /*8ca0*/  MUFU.EX2 R138, R138 ;  /* 0x0000008a008a7308 */ /* 0x000e620000000800 */
[----:B0-----:R-:W-:-:S07]  /*8cb0*/  FADD.FTZ R5, R137, R42 ;  /* 0x0000002a89057221 */ /* 0x001fce0000010000 */
        /* <DEDUP_REMOVED lines=13> */
[----:B-1----:R-:W-:-:S07]  /*8d90*/  FADD.FTZ R12, R132, R7 ;  /* 0x00000007840c7221 */ /* 0x002fce0000010000 */
[----:B------:R-:W1:Y:S01]  /*8da0*/  MUFU.EX2 R38, R38 ;  /* 0x0000002600267308 */ /* 0x000e620000000800 */
[----:B0-----:R-:W-:-:S07]  /*8db0*/  FADD.FTZ R5, R133, R8 ;  /* 0x0000000885057221 */ /* 0x001fce0000010000 */
[----:B------:R-:W0:Y:S01]  /*8dc0*/  MUFU.EX2 R134, R134 ;  /* 0x0000008600867308 */ /* 0x000e220000000800 */
[C---:B---3--:R-:W-:Y:S01]  /*8dd0*/  FADD.FTZ R7, R43.reuse, R12 ;  /* 0x0000000c2b077221 */ /* 0x048fe20000010000 */
[----:B------:R-:W-:-:S06]  /*8de0*/  F2FP.F16.F32.PACK_AB R132, R43, R132 ;  /* 0x000000842b84723e */ /* 0x000fcc00000000ff */
[----:B------:R-:W3:Y:S01]  /*8df0*/  MUFU.EX2 R135, R135 ;  /* 0x0000008700877308 */ /* 0x000ee20000000800 */
[C---:B-1----:R-:W-:Y:S01]  /*8e00*/  FADD.FTZ R8, R38.reuse, R5 ;  /* 0x0000000526087221 */ /* 0x042fe20000010000 */
[----:B------:R-:W-:-:S06]  /*8e10*/  F2FP.F16.F32.PACK_AB R133, R38, R133 ;  /* 0x000000852685723e */ /* 0x000fcc00000000ff */
[----:B------:R-:W1:Y:S01]  /*8e20*/  MUFU.EX2 R35, R35 ;  /* 0x0000002300237308 */ /* 0x000e620000000800 */
[----:B0-----:R-:W-:-:S07]  /*8e30*/  FADD.FTZ R12, R134, R7 ;  /* 0x00000007860c7221 */ /* 0x001fce0000010000 */
[----:B------:R-:W0:Y:S01]  /*8e40*/  MUFU.EX2 R0, R0 ;  /* 0x0000000000007308 */ /* 0x000e220000000800 */
[----:B---3--:R-:W-:-:S07]  /*8e50*/  FADD.FTZ R5, R135, R8 ;  /* 0x0000000887057221 */ /* 0x008fce0000010000 */
[----:B------:R-:W3:Y:S01]  /*8e60*/  MUFU.EX2 R6, R6 ;  /* 0x0000000600067308 */ /* 0x000ee20000000800 */
[C---:B-1----:R-:W-:Y:S01]  /*8e70*/  FADD.FTZ R7, R35.reuse, R12 ;  /* 0x0000000c23077221 */ /* 0x042fe20000010000 */
[----:B------:R-:W-:-:S06]  /*8e80*/  F2FP.F16.F32.PACK_AB R134, R35, R134 ;  /* 0x000000862386723e */ /* 0x000fcc00000000ff */
[----:B------:R-:W1:Y:S01]  /*8e90*/  MUFU.EX2 R129, R129 ;  /* 0x0000008100817308 */ /* 0x000e620000000800 */
[C---:B0-----:R-:W-:Y:S01]  /*8ea0*/  FADD.FTZ R8, R0.reuse, R5 ;  /* 0x0000000500087221 */ /* 0x041fe20000010000 */
[----:B------:R-:W-:-:S06]  /*8eb0*/  F2FP.F16.F32.PACK_AB R135, R0, R135 ;  /* 0x000000870087723e */ /* 0x000fcc00000000ff */
[----:B------:R-:W0:Y:S01]  /*8ec0*/  MUFU.EX2 R39, R39 ;  /* 0x0000002700277308 */ /* 0x000e220000000800 */
[----:B---3--:R-:W-:-:S07]  /*8ed0*/  FADD.FTZ R12, R6, R7 ;  /* 0x00000007060c7221 */ /* 0x008fce0000010000 */
[----:B------:R-:W3:Y:S01]  /*8ee0*/  MUFU.EX2 R2, R2 ;  /* 0x0000000200027308 */ /* 0x000ee20000000800 */
[----:B-1----:R-:W-:-:S07]  /*8ef0*/  FADD.FTZ R5, R129, R8 ;  /* 0x0000000881057221 */ /* 0x002fce0000010000 */
[----:B------:R-:W1:Y:S01]  /*8f00*/  MUFU.EX2 R10, R10 ;  /* 0x0000000a000a7308 */ /* 0x000e620000000800 */
[C---:B0-----:R-:W-:Y:S01]  /*8f10*/  FADD.FTZ R7, R39.reuse, R12 ;  /* 0x0000000c27077221 */ /* 0x041fe20000010000 */
[----:B------:R-:W-:-:S06]  /*8f20*/  F2FP.F16.F32.PACK_AB R128, R39, R6 ;  /* 0x000000062780723e */ /* 0x000fcc00000000ff */
        /* <DEDUP_REMOVED lines=22> */
[----:B------:R-:W-:Y:S01]  /*9090*/  F2FP.F16.F32.PACK_AB R125, R4, R125 ;  /* 0x0000007d047d723e */ /* 0x000fe200000000ff */
[----:B------:R-:W-:-:S05]  /*90a0*/  IMAD.MOV.U32 R4, RZ, RZ, R49 ;  /* 0x000000ffff047224 */ /* 0x000fca00078e0031 */
        /* <DEDUP_REMOVED lines=23> */
[----:B---3--:R-:W-:Y:S01]  /*9220*/  FADD.FTZ R5, R8, R5 ;  /* 0x0000000508057221 */ /* 0x008fe20000010000 */
[C---:B-1----:R-:W-:Y:S01]  /*9230*/  FADD.FTZ R2, R3.reuse, R2 ;  /* 0x0000000203027221 */ /* 0x042fe20000010000 */
[----:B------:R-:W-:Y:S01]  /*9240*/  F2FP.F16.F32.PACK_AB R122, R3, R36 ;  /* 0x00000024037a723e */ /* 0x000fe200000000ff */
[----:B------:R-:W-:Y:S02]  /*9250*/  IMAD.MOV.U32 R3, RZ, RZ, R44 ;  /* 0x000000ffff037224 */ /* 0x000fe400078e002c */
[C---:B0-----:R-:W-:Y:S01]  /*9260*/  FADD.FTZ R0, R59.reuse, R5 ;  /* 0x000000053b007221 */ /* 0x041fe20000010000 */
[----:B------:R-:W-:Y:S01]  /*9270*/  F2FP.F16.F32.PACK_AB R123, R59, R8 ;  /* 0x000000083b7b723e */ /* 0x000fe200000000ff */
[----:B--2---:R-:W-:Y:S06]  /*9280*/  @P2 BRA `(.L_x_1834) ;  /* 0xffffffd800e42947 */ /* 0x004fec000383ffff */
.L_x_1825:
[----:B------:R-:W-:Y:S06]  /*9290*/  BAR.ARV 0x8, 0x200 ;  /* 0x0208000000007b1d */ /* 0x000fec0000002000 */
[----:B------:R-:W-:Y:S05]  /*92a0*/  @!P0 BRA `(.L_x_1835) ;  /* 0x0000000000048947 */ /* 0x000fea0003800000 */
[----:B------:R-:W-:Y:S01]  /*92b0*/  BPT.TRAP 0x1 ;  /* 0x000000040000795c */ /* 0x000fe20000300000 */
.L_x_1835:
[----:B------:R-:W-:Y:S01]  /*92c0*/  ULEA UR5, UR39, UR45, 0x3 ;  /* 0x0000002d27057291 */ /* 0x000fe2000f8e183f */
[----:B------:R-:W-:-:S05]  /*92d0*/  IMAD.U32 R3, RZ, RZ, UR37 ;  /* 0x00000025ff037e24 */ /* 0x000fca000f8e00ff */
[----:B------:R-:W-:-:S04]  /*92e0*/  SHF.L.U32 R3, R3, 0x1f, RZ ;  /* 0x0000001f03037819 */ /* 0x000fc800000006ff */
[----:B------:R0:W1:Y:S01]  /*92f0*/  SYNCS.PHASECHK.TRANS64.TRYWAIT P2, [UR5+0x16850], R3 ;  /* 0x01685003ff0075a7 */ /* 0x0000620008040145 */
[----:B------:R-:W-:Y:S05]  /*9300*/  @!P0 BRA `(.L_x_1836) ;  /* 0x0000000000048947 */ /* 0x000fea0003800000 */
[----:B------:R-:W-:Y:S01]  /*9310*/  BPT.TRAP 0x1 ;  /* 0x000000040000795c */ /* 0x000fe20000300000 */
.L_x_1836:
[----:B-1----:R-:W-:Y:S05]  /*9320*/  @P2 BRA `(.L_x_1837) ;  /* 0x0000000000082947 */ /* 0x002fea0003800000 */
[----:B------:R-:W1:Y:S02]  /*9330*/  SYNCS.PHASECHK.TRANS64.TRYWAIT P0, [UR5+0x16850], R3 ;  /* 0x01685003ff0075a7 */ /* 0x000e640008000145 */
[----:B-1----:R-:W-:Y:S05]  /*9340*/  @!P0 BRA `(.L_x_1838) ;  /* 0x0000005800c48947 */ /* 0x002fea0003800000 */
.L_x_1837:
        /* <DEDUP_REMOVED lines=19> */
[----:B------:R-:W-:Y:S01]  /*9480*/  MOV R2, RZ ;  /* 0x000000ff00027202 */ /* 0x000fe20000000f00 */
[----:B-1----:R-:W-:-:S03]  /*9490*/  FADD.FTZ R5, R5, R0 ;  /* 0x0000000005057221 */ /* 0x002fc60000010000 */
[----:B------:R-:W0:Y:S01]  /*94a0*/  SHFL.BFLY PT, R4, R3, 0x1, 0x1f ;  /* 0x0c201f0003047f89 */ /* 0x000e2200000e0000 */
[----:B------:R-:W-:-:S03]  /*94b0*/  IMAD.MOV.U32 R0, RZ, RZ, -0x800000 ;  /* 0xff800000ff007424 */ /* 0x000fc600078e00ff */
[----:B------:R-:W1:Y:S01]  /*94c0*/  SHFL.BFLY PT, R6, R5, 0x1, 0x1f ;  /* 0x0c201f0005067f89 */ /* 0x000e6200000e0000 */
[----:B0-----:R-:W-:Y:S01]  /*94d0*/  FADD.FTZ R8, R3, R4 ;  /* 0x0000000403087221 */ /* 0x001fe20000010000 */
[----:B------:R-:W-:Y:S02]  /*94e0*/  IMAD.U32 R3, RZ, RZ, UR24 ;  /* 0x00000018ff037e24 */ /* 0x000fe4000f8e00ff */
[----:B------:R-:W-:Y:S02]  /*94f0*/  IMAD.U32 R4, RZ, RZ, UR24 ;  /* 0x00000018ff047e24 */ /* 0x000fe4000f8e00ff */
[----:B-1----:R-:W-:Y:S01]  /*9500*/  FADD.FTZ R9, R5, R6 ;  /* 0x0000000605097221 */ /* 0x002fe20000010000 */
[----:B------:R-:W-:Y:S01]  /*9510*/  FSETP.NE.FTZ.AND P0, PT, R8, RZ, PT ;  /* 0x000000ff0800720b */ /* 0x000fe20003f15000 */
[----:B------:R-:W-:-:S03]  /*9520*/  IMAD.MOV.U32 R5, RZ, RZ, RZ ;  /* 0x000000ffff057224 */ /* 0x000fc600078e00ff */
[----:B------:R-:W-:-:S09]  /*9530*/  FSETP.NE.FTZ.AND P2, PT, R9, RZ, PT ;  /* 0x000000ff0900720b */ /* 0x000fd20003f55000 */
[----:B------:R-:W0:Y:S01]  /*9540*/  @P0 MUFU.LG2 R6, R8 ;  /* 0x0000000800060308 */ /* 0x000e220000000c00 */
[----:B------:R-:W-:-:S07]  /*9550*/  @P0 FMUL.FTZ R4, R4, 0.69314718246459960938 ;  /* 0x3f31721804040820 */ /* 0x000fce0000410000 */
[----:B------:R1:W-:Y:S08]  /*9560*/  @P0 MUFU.RCP R2, R8 ;  /* 0x0000000800020308 */ /* 0x0003f00000001000 */
[----:B------:R-:W2:Y:S01]  /*9570*/  @P2 MUFU.LG2 R7, R9 ;  /* 0x0000000900072308 */ /* 0x000ea20000000c00 */
[----:B-1----:R-:W-:Y:S01]  /*9580*/  @P2 FMUL.FTZ R8, R3, 0.69314718246459960938 ;  /* 0x3f31721803082820 */ /* 0x002fe20000410000 */
[----:B0-----:R-:W-:Y:S01]  /*9590*/  @P0 FMUL.FTZ R3, R6, 0.69314718246459960938 ;  /* 0x3f31721806030820 */ /* 0x001fe20000410000 */
[----:B------:R-:W-:-:S03]  /*95a0*/  @!P1 IADD3 R6, R10, 0x16860, RZ ;  /* 0x000168600a069810 */ /* 0x000fc60007ffe0ff */
[----:B------:R-:W-:Y:S01]  /*95b0*/  @P0 FFMA.FTZ R26, R4, R49, R3 ;  /* 0x00000031041a0223 */ /* 0x000fe20000010003 */
[----:B------:R-:W-:Y:S01]  /*95c0*/  @!P1 PRMT R6, RZ, 0x654, R6 ;  /* 0x00000654ff069816 */ /* 0x000fe20000000006 */
[----:B------:R-:W0:Y:S01]  /*95d0*/  @P2 MUFU.RCP R5, R9 ;  /* 0x0000000900052308 */ /* 0x000e220000001000 */
[----:B------:R-:W-:Y:S01]  /*95e0*/  PLOP3.LUT P0, PT, PT, PT, PT, 0x8, 0x0 ;  /* 0x000000000000781c */ /* 0x000fe20003f0e170 */
[----:B------:R-:W-:Y:S02]  /*95f0*/  WARPGROUP.DEPBAR.LE gsb0, 0x0 ;  /* 0x00008000000079c5 */ /* 0x000fe40000010000 */
[----:B------:R-:W-:Y:S01]  /*9600*/  WARPGROUP.ARRIVE ;  /* 0x00000000000079c5 */ /* 0x000fe20000000000 */
[----:B--2---:R-:W-:-:S05]  /*9610*/  @P2 FMUL.FTZ R7, R7, 0.69314718246459960938 ;  /* 0x3f31721807072820 */ /* 0x004fca0000410000 */
[----:B------:R-:W-:Y:S01]  /*9620*/  HGMMA.64x64x16.F32 R88, R144, gdesc[UR4].tnspB, R88, gsb0 ;  /* 0x40e0000490587df0 */ /* 0x000fe20008000858 */
[----:B------:R-:W-:Y:S01]  /*9630*/  UIADD3 UR6, UR4, 0x100, URZ ;  /* 0x0000010004067890 */ /* 0x000fe2000fffe03f */
[----:B------:R-:W-:Y:S01]  /*9640*/  UMOV UR7, 0x40000040 ;  /* 0x4000004000077882 */ /* 0x000fe20000000000 */
[----:B------:R-:W-:Y:S01]  /*9650*/  @P2 FFMA.FTZ R0, R8, R44, R7 ;  /* 0x0000002c08002223 */ /* 0x000fe20000010007 */
        /* <DEDUP_REMOVED lines=65> */
.L_x_1808:
        /* <DEDUP_REMOVED lines=18> */
[----:B------:R-:W-:Y:S01]  /*9b90*/  IMAD.MOV.U32 R28, RZ, RZ, R37 ;  /* 0x000000ffff1c7224 */ /* 0x000fe200078e0025 */
        /* <DEDUP_REMOVED lines=13> */
[----:B------:R-:W-:Y:S01]  /*9c70*/  F2FP.F16.F32.PACK_AB R115, R119, R118 ;  /* 0x000000767773723e */ /* 0x000fe200000000ff */
[----:B------:R-:W-:Y:S01]  /*9c80*/  ULDC UR5, c[0x0][0xa88] ;  /* 0x0002a20000057ab9 */ /* 0x000fe20000000800 */
[----:B------:R-:W-:Y:S01]  /*9c90*/  BAR.SYNC.DEFER_BLOCKING 0x1, 0x180 ;  /* 0x0046000000007b1d */ /* 0x000fe20000010000 */
[----:B-1----:R-:W-:Y:S01]  /*9ca0*/  ISETP.NE.AND P1, PT, R32, 0x1, PT ;  /* 0x000000012000780c */ /* 0x002fe20003f25270 */
[----:B------:R-:W-:-:S04]  /*9cb0*/  IMAD.U32 R34, RZ, RZ, UR8 ;  /* 0x00000008ff227e24 */ /* 0x000fc8000f8e00ff */
[----:B------:R-:W-:Y:S01]  /*9cc0*/  ULDC.64 UR8, c[0x0][0xae8] ;  /* 0x0002ba0000087ab9 */ /* 0x000fe20000000a00 */
[----:B------:R-:W-:Y:S02]  /*9cd0*/  MOV R2, R27 ;  /* 0x0000001b00027202 */ /* 0x000fe40000000f00 */
[----:B0-----:R-:W-:Y:S01]  /*9ce0*/  MOV R3, R4 ;  /* 0x0000000400037202 */ /* 0x001fe20000000f00 */
[----:B------:R-:W-:Y:S02]  /*9cf0*/  ULDC.64 UR10, c[0x0][0xaf0] ;  /* 0x0002bc00000a7ab9 */ /* 0x000fe40000000a00 */
[--C-:B------:R-:W-:Y:S02]  /*9d00*/  IMAD.WIDE R10, R155, 0x2, R2.reuse ;  /* 0x000000029b0a7825 */ /* 0x100fe400078e0202 */
[----:B------:R-:W0:Y:S02]  /*9d10*/  @P1 LDC R20, c[0x0][0xbec] ;  /* 0x0002fb00ff141b82 */ /* 0x000e240000000800 */
[----:B------:R-:W-:Y:S01]  /*9d20*/  IMAD.WIDE R2, R5, 0x2, R2 ;  /* 0x0000000205027825 */ /* 0x000fe200078e0202 */
[----:B------:R-:W-:-:S02]  /*9d30*/  LOP3.LUT R4, R10, 0x380, RZ, 0xc0, !PT ;  /* 0x000003800a047812 */ /* 0x000fc400078ec0ff */
[----:B------:R-:W-:Y:S02]  /*9d40*/  IADD3 R33, P0, R10, 0x60, RZ ;  /* 0x000000600a217810 */ /* 0x000fe40007f1e0ff */
[----:B------:R-:W-:Y:S01]  /*9d50*/  SHF.R.U64 R5, R4, 0x3, RZ ;  /* 0x0000000304057819 */ /* 0x000fe200000012ff */
[----:B------:R-:W1:Y:S01]  /*9d60*/  @P1 LDC R35, c[0x0][0xbf0] ;  /* 0x0002fc00ff231b82 */ /* 0x000e620000000800 */
[----:B------:R-:W-:Y:S01]  /*9d70*/  LOP3.LUT R4, R33, 0x380, RZ, 0xc0, !PT ;  /* 0x0000038021047812 */ /* 0x000fe200078ec0ff */
[--C-:B------:R-:W-:Y:S01]  /*9d80*/  IMAD.X R9, RZ, RZ, R11.reuse, P0 ;  /* 0x000000ffff097224 */ /* 0x100fe200000e060b */
[----:B------:R-:W-:Y:S02]  /*9d90*/  IADD3 R31, P2, R10, 0x40, RZ ;  /* 0x000000400a1f7810 */ /* 0x000fe40007f5e0ff */
[----:B------:R-:W-:Y:S02]  /*9da0*/  SHF.R.U64 R4, R4, 0x3, RZ ;  /* 0x0000000304047819 */ /* 0x000fe400000012ff */
[----:B------:R-:W-:Y:S01]  /*9db0*/  IADD3 R29, P3, R10, 0x20, RZ ;  /* 0x000000200a1d7810 */ /* 0x000fe20007f7e0ff */
[----:B------:R-:W-:Y:S01]  /*9dc0*/  IMAD.X R7, RZ, RZ, R11, P2 ;  /* 0x000000ffff077224 */ /* 0x000fe200010e060b */
[----:B------:R-:W-:-:S02]  /*9dd0*/  LOP3.LUT R6, R31, 0x380, RZ, 0xc0, !PT ;  /* 0x000003801f067812 */ /* 0x000fc400078ec0ff */
[----:B------:R-:W-:Y:S02]  /*9de0*/  LOP3.LUT R8, R4, R33, RZ, 0x3c, !PT ;  /* 0x0000002104087212 */ /* 0x000fe400078e3cff */
[----:B------:R-:W-:Y:S02]  /*9df0*/  SHF.R.U64 R6, R6, 0x3, RZ ;  /* 0x0000000306067819 */ /* 0x000fe400000012ff */
[----:B------:R-:W-:Y:S01]  /*9e00*/  LOP3.LUT R4, R29, 0x380, RZ, 0xc0, !PT ;  /* 0x000003801d047812 */ /* 0x000fe200078ec0ff */
[----:B0-----:R-:W-:Y:S01]  /*9e10*/  @P1 IMAD.HI.U32 R20, R37, R20, RZ ;  /* 0x0000001425141227 */ /* 0x001fe200078e00ff */
[----:B------:R-:W-:Y:S02]  /*9e20*/  LOP3.LUT R6, R6, R31, RZ, 0x3c, !PT ;  /* 0x0000001f06067212 */ /* 0x000fe400078e3cff */
[----:B------:R-:W-:Y:S02]  /*9e30*/  SHF.R.U64 R4, R4, 0x3, RZ ;  /* 0x0000000304047819 */ /* 0x000fe400000012ff */
[----:B------:R-:W-:-:S02]  /*9e40*/  IADD3 R31, P2, R2, 0x3000, RZ ;  /* 0x00003000021f7810 */ /* 0x000fc40007f5e0ff */
[----:B------:R-:W-:Y:S02]  /*9e50*/  LOP3.LUT R4, R4, R29, RZ, 0x3c, !PT ;  /* 0x0000001d04047212 */ /* 0x000fe400078e3cff */
[----:B------:R-:W-:Y:S01]  /*9e60*/  LOP3.LUT R29, R31, 0x380, RZ, 0xc0, !PT ;  /* 0x000003801f1d7812 */ /* 0x000fe200078ec0ff */
[----:B------:R-:W-:Y:S01]  /*9e70*/  IMAD.X R21, RZ, RZ, R3, P2 ;  /* 0x000000ffff157224 */ /* 0x000fe200010e0603 */
[----:B-1----:R-:W-:Y:S02]  /*9e80*/  @P1 SHF.R.U32.HI R28, RZ, R35, R20 ;  /* 0x00000023ff1c1219 */ /* 0x002fe40000011614 */
[----:B------:R-:W-:Y:S02]  /*9e90*/  SHF.R.U64 R20, R29, 0x3, RZ ;  /* 0x000000031d147819 */ /* 0x000fe400000012ff */
[----:B------:R-:W-:Y:S02]  /*9ea0*/  IADD3 R29, -R28, RZ, RZ ;  /* 0x000000ff1c1d7210 */ /* 0x000fe40007ffe1ff */
[----:B------:R-:W-:Y:S01]  /*9eb0*/  LOP3.LUT R10, R5, R10, RZ, 0x3c, !PT ;  /* 0x0000000a050a7212 */ /* 0x000fe200078e3cff */
[----:B------:R-:W-:Y:S01]  /*9ec0*/  IMAD.X R5, RZ, RZ, R11, P3 ;  /* 0x000000ffff057224 */ /* 0x000fe200018e060b */
[----:B------:R-:W-:Y:S01]  /*9ed0*/  LOP3.LUT R20, R20, R31, RZ, 0x3c, !PT ;  /* 0x0000001f14147212 */ /* 0x000fe200078e3cff */
[----:B------:R-:W-:Y:S01]  /*9ee0*/  IMAD R29, R32, R29, R37 ;  /* 0x0000001d201d7224 */ /* 0x000fe200078e0225 */
[----:B------:R-:W-:-:S02]  /*9ef0*/  MOV R31, R10 ;  /* 0x0000000a001f7202 */ /* 0x000fc40000000f00 */
[----:B------:R-:W-:Y:S02]  /*9f00*/  SHF.R.S32.HI R11, RZ, 0x1f, R28 ;  /* 0x0000001fff0b7819 */ /* 0x000fe4000001141c */
[----:B------:R-:W-:Y:S02]  /*9f10*/  IADD3 R10, P0, R28, UR6, RZ ;  /* 0x000000061c0a7c10 */ /* 0x000fe4000ff1e0ff */
[----:B------:R-:W-:Y:S02]  /*9f20*/  IADD3 R33, P3, R2, 0x1800, RZ ;  /* 0x0000180002217810 */ /* 0x000fe40007f7e0ff */
[----:B------:R-:W-:Y:S02]  /*9f30*/  SHF.R.S32.HI R30, RZ, 0x1f, R29 ;  /* 0x0000001fff1e7819 */ /* 0x000fe4000001141d */
[----:B------:R-:W-:Y:S01]  /*9f40*/  IADD3.X R11, R11, UR7, R34, P0, !PT ;  /* 0x000000070b0b7c10 */ /* 0x000fe200087fe422 */
[----:B------:R-:W-:Y:S01]  /*9f50*/  ULDC.64 UR6, c[0x0][0xb88] ;  /* 0x0002e20000067ab9 */ /* 0x000fe20000000a00 */
[----:B------:R-:W-:Y:S01]  /*9f60*/  LOP3.LUT R24, R33, 0x380, RZ, 0xc0, !PT ;  /* 0x0000038021187812 */ /* 0x000fe200078ec0ff */
[----:B------:R-:W-:Y:S01]  /*9f70*/  IMAD.X R25, RZ, RZ, R3, P3 ;  /* 0x000000ffff197224 */ /* 0x000fe200018e0603 */
[----:B------:R-:W-:Y:S01]  /*9f80*/  MOV R28, R8 ;  /* 0x00000008001c7202 */ /* 0x000fe20000000f00 */
[----:B------:R-:W-:Y:S01]  /*9f90*/  IMAD R8, R30, UR6, RZ ;  /* 0x000000061e087c24 */ /* 0x000fe2000f8e02ff */
[----:B------:R-:W-:Y:S01]  /*9fa0*/  MOV R30, R6 ;  /* 0x00000006001e7202 */ /* 0x000fe20000000f00 */
[----:B------:R-:W-:Y:S01]  /*9fb0*/  IMAD.WIDE.U32 R6, R29, UR6, R10 ;  /* 0x000000061d067c25 */ /* 0x000fe2000f8e000a */
[----:B------:R-:W-:-:S02]  /*9fc0*/  SHF.R.U64 R24, R24, 0x3, RZ ;  /* 0x0000000318187819 */ /* 0x000fc400000012ff */
[----:B------:R-:W-:Y:S01]  /*9fd0*/  LOP3.LUT P0, RZ, R152, 0x3, RZ, 0xc0, !PT ;  /* 0x0000000398ff7812 */ /* 0x000fe2000780c0ff */
[----:B------:R-:W-:Y:S01]  /*9fe0*/  IMAD R29, R29, UR7, R8 ;  /* 0x000000071d1d7c24 */ /* 0x000fe2000f8e0208 */
[----:B------:R-:W-:Y:S01]  /*9ff0*/  LOP3.LUT R24, R24, R33, RZ, 0x3c, !PT ;  /* 0x0000002118187212 */ /* 0x000fe200078e3cff */
[----:B------:R-:W-:Y:S01]  /*a000*/  VIADD R10, R154, UR41 ;  /* 0x000000299a0a7c36 */ /* 0x000fe20008000000 */
[----:B------:R-:W-:Y:S01]  /*a010*/  ULDC.64 UR6, c[0x0][0xb50] ;  /* 0x0002d40000067ab9 */ /* 0x000fe20000000a00 */
[----:B------:R-:W-:Y:S01]  /*a020*/  IMAD R33, R32, UR5, RZ ;  /* 0x0000000520217c24 */ /* 0x000fe2000f8e02ff */
[----:B------:R-:W-:Y:S01]  /*a030*/  LEA R34, P5, R6, UR6, 0x2 ;  /* 0x0000000606227c11 */ /* 0x000fe2000f8a10ff */
[----:B------:R-:W-:Y:S01]  /*a040*/  IMAD.IADD R7, R7, 0x1, R29 ;  /* 0x0000000107077824 */ /* 0x000fe200078e021d */
[----:B------:R-:W-:Y:S01]  /*a050*/  MOV R29, R4 ;  /* 0x00000004001d7202 */ /* 0x000fe20000000f00 */
        /* <DEDUP_REMOVED lines=11> */
[----:B------:R1:W2:Y:S01]  /*a110*/  SHFL.IDX PT, R39, R35, 0x1, 0x1c1f ;  /* 0x003c1f0023277f89 */ /* 0x0002a200000e0000 */
[----:B------:R-:W-:-:S02]  /*a120*/  F2FP.F16.F32.PACK_AB R8, R97, R96 ;  /* 0x000000606108723e */ /* 0x000fc400000000ff */
[----:B------:R-:W-:Y:S01]  /*a130*/  F2FP.F16.F32.PACK_AB R9, R99, R98 ;  /* 0x000000626309723e */ /* 0x000fe200000000ff */
[----:B------:R3:W-:Y:S01]  /*a140*/  STSM.16.M88.4 [R31], R4 ;  /* 0x000000041f007844 */ /* 0x0007e20000000200 */
[----:B------:R-:W-:Y:S02]  /*a150*/  F2FP.F16.F32.PACK_AB R10, R101, R100 ;  /* 0x00000064650a723e */ /* 0x000fe400000000ff */
[----:B------:R-:W-:Y:S02]  /*a160*/  F2FP.F16.F32.PACK_AB R11, R103, R102 ;  /* 0x00000066670b723e */ /* 0x000fe400000000ff */
[----:B-1----:R-:W-:-:S03]  /*a170*/  LOP3.LUT R35, R2, 0x380, RZ, 0xc0, !PT ;  /* 0x0000038002237812 */ /* 0x002fc600078ec0ff */
[----:B------:R1:W-:Y:S01]  /*a180*/  STSM.16.M88.4 [R29], R8 ;  /* 0x000000081d007844 */ /* 0x0003e20000000200 */
[----:B------:R-:W-:-:S03]  /*a190*/  SHF.R.U64 R35, R35, 0x3, RZ ;  /* 0x0000000323237819 */ /* 0x000fc600000012ff */
[----:B------:R-:W-:Y:S01]  /*a1a0*/  STSM.16.M88.4 [R30], R12 ;  /* 0x0000000c1e007844 */ /* 0x000fe20000000200 */
[----:B------:R-:W-:Y:S02]  /*a1b0*/  LOP3.LUT R34, R35, R2, RZ, 0x3c, !PT ;  /* 0x0000000223227212 */ /* 0x000fe400078e3cff */
[----:B------:R-:W-:Y:S01]  /*a1c0*/  MOV R35, R3 ;  /* 0x0000000300237202 */ /* 0x000fe20000000f00 */
[----:B------:R-:W-:Y:S01]  /*a1d0*/  STSM.16.M88.4 [R28], R112 ;  /* 0x000000701c007844 */ /* 0x000fe20000000200 */
[----:B------:R-:W-:Y:S06]  /*a1e0*/  BAR.SYNC.DEFER_BLOCKING 0x1, 0x180 ;  /* 0x0046000000007b1d */ /* 0x000fec0000010000 */
[----:B0-----:R0:W-:Y:S04]  /*a1f0*/  @!P4 ST.E desc[UR46][R36.64], R26 ;  /* 0x0000001a2400c985 */ /* 0x0011e8000c10192e */
[----:B--2---:R2:W-:Y:S04]  /*a200*/  @!P0 ST.E desc[UR46][R38.64], R0 ;  /* 0x0000000026008985 */ /* 0x0045e8000c10192e */
[----:B---3--:R-:W3:Y:S04]  /*a210*/  LD.E.128 R4, desc[UR46][R34.64] ;  /* 0x0000002e22047980 */ /* 0x008ee8000c101d00 */
[----:B-1----:R-:W4:Y:S01]  /*a220*/  LD.E.128 R8, desc[UR46][R24.64] ;  /* 0x0000002e18087980 */ /* 0x002f22000c101d00 */
[----:B0-----:R-:W0:Y:S03]  /*a230*/  @P1 LDC R37, c[0x0][0xbf0] ;  /* 0x0002fc00ff251b82 */ /* 0x001e260000000800 */
[----:B------:R1:W4:Y:S01]  /*a240*/  LD.E.128 R28, desc[UR46][R20.64] ;  /* 0x0000002e141c7980 */ /* 0x000322000c101d00 */
[----:B------:R-:W-:Y:S01]  /*a250*/  IADD3 R15, P0, R2, 0x4800, RZ ;  /* 0x00004800020f7810 */ /* 0x000fe20007f1e0ff */
[----:B--2---:R-:W-:Y:S01]  /*a260*/  IMAD R0, R18, 0x30, R22 ;  /* 0x0000003012007824 */ /* 0x004fe200078e0216 */
[----:B------:R-:W-:-:S02]  /*a270*/  UIMAD UR5, UR12, UR8, URZ ;  /* 0x000000080c0572a4 */ /* 0x000fc4000f8e023f */
[----:B------:R-:W-:Y:S01]  /*a280*/  UIMAD.WIDE.U32 UR6, UR43, UR8, URZ ;  /* 0x000000082b0672a5 */ /* 0x000fe2000f8e003f */
[----:B------:R-:W-:Y:S01]  /*a290*/  IMAD.X R13, RZ, RZ, R3, P0 ;  /* 0x000000ffff0d7224 */ /* 0x000fe200000e0603 */
[----:B------:R-:W-:Y:S01]  /*a2a0*/  LOP3.LUT R2, R15, 0x380, RZ, 0xc0, !PT ;  /* 0x000003800f027812 */ /* 0x000fe200078ec0ff */
[----:B------:R-:W2:Y:S01]  /*a2b0*/  @P1 LDC R3, c[0x0][0xbec] ;  /* 0x0002fb00ff031b82 */ /* 0x000ea20000000800 */
[----:B------:R-:W-:Y:S01]  /*a2c0*/  UIMAD UR5, UR43, UR9, UR5 ;  /* 0x000000092b0572a4 */ /* 0x000fe2000f8e0205 */
[----:B-1----:R-:W-:Y:S01]  /*a2d0*/  VIADD R20, R0, UR41 ;  /* 0x0000002900147c36 */ /* 0x002fe20008000000 */
[----:B------:R-:W-:Y:S01]  /*a2e0*/  UIMAD UR8, UR13, UR10, URZ ;  /* 0x0000000a0d0872a4 */ /* 0x000fe2000f8e023f */
[----:B------:R-:W-:Y:S01]  /*a2f0*/  SHF.R.U64 R2, R2, 0x3, RZ ;  /* 0x0000000302027819 */ /* 0x000fe200000012ff */
[----:B------:R-:W-:Y:S01]  /*a300*/  UIADD3 UR7, UR7, UR5, URZ ;  /* 0x0000000507077290 */ /* 0x000fe2000fffe03f */
[----:B------:R-:W-:Y:S01]  /*a310*/  IMAD.MOV.U32 R21, RZ, RZ, R20 ;  /* 0x000000ffff157224 */ /* 0x000fe200078e0014 */
[----:B------:R-:W-:Y:S01]  /*a320*/  UIMAD UR5, UR42, UR11, UR8 ;  /* 0x0000000b2a0572a4 */ /* 0x000fe2000f8e0208 */
[----:B------:R-:W-:Y:S01]  /*a330*/  LOP3.LUT R12, R2, R15, RZ, 0x3c, !PT ;  /* 0x0000000f020c7212 */ /* 0x000fe200078e3cff */
[----:B------:R-:W-:-:S03]  /*a340*/  UIMAD.WIDE.U32 UR42, UR42, UR10, UR6 ;  /* 0x0000000a2a2a72a5 */ /* 0x000fc6000f8e0006 */
[----:B------:R-:W-:Y:S01]  /*a350*/  ULDC.64 UR6, c[0x0][0xae0] ;  /* 0x0002b80000067ab9 */ /* 0x000fe20000000a00 */
[----:B------:R-:W-:Y:S01]  /*a360*/  UIADD3 UR5, UR43, UR5, URZ ;  /* 0x000000052b057290 */ /* 0x000fe2000fffe03f */
[----:B------:R-:W-:Y:S01]  /*a370*/  VIADD R34, R22, UR41 ;  /* 0x0000002916227c36 */ /* 0x000fe20008000000 */
[----:B------:R-:W5:Y:S01]  /*a380*/  LD.E.128 R12, desc[UR46][R12.64] ;  /* 0x0000002e0c0c7980 */ /* 0x000f62000c101d00 */
[----:B------:R-:W-:Y:S02]  /*a390*/  IMAD.U32 R2, RZ, RZ, UR42 ;  /* 0x0000002aff027e24 */ /* 0x000fe4000f8e00ff */
[----:B------:R-:W-:Y:S01]  /*a3a0*/  VIADD R27, R27, 0x16820 ;  /* 0x000168201b1b7836 */ /* 0x000fe20000000000 */
[----:B------:R-:W-:Y:S01]  /*a3b0*/  @!PT LDS RZ, [RZ] ;  /* 0x00000000fffff984 */ /* 0x000fe20000000800 */
[----:B------:R-:W-:Y:S01]  /*a3c0*/  @!PT LDS RZ, [RZ] ;  /* 0x00000000fffff984 */ /* 0x000fe20000000800 */
[----:B------:R-:W-:Y:S01]  /*a3d0*/  @!PT LDS RZ, [RZ] ;  /* 0x00000000fffff984 */ /* 0x000fe20000000800 */
[----:B------:R-:W-:Y:S01]  /*a3e0*/  @!PT LDS RZ, [RZ] ;  /* 0x00000000fffff984 */ /* 0x000fe20000000800 */
[----:B------:R1:W-:Y:S06]  /*a3f0*/  MEMBAR.ALL.CTA ;  /* 0x0000000000007992 */ /* 0x0003ec0000008000 */
[----:B-1----:R-:W1:Y:S01]  /*a400*/  FENCE.VIEW.ASYNC.S ;  /* 0x00000000000073c6 */ /* 0x002e620000000000 */
[----:B------:R-:W-:Y:S01]  /*a410*/  PRMT R27, RZ, 0x654, R27 ;  /* 0x00000654ff1b7816 */ /* 0x000fe2000000001b */
[----:B--2---:R-:W-:-:S04]  /*a420*/  @P1 IMAD.HI.U32 R0, R20, R3, RZ ;  /* 0x0000000314001227 */ /* 0x004fc800078e00ff */
[----:B------:R-:W-:Y:S01]  /*a430*/  IMAD.U32 R3, RZ, RZ, UR43 ;  /* 0x0000002bff037e24 */ /* 0x000fe2000f8e00ff */
[----:B0-----:R-:W-:Y:S02]  /*a440*/  @P1 SHF.R.U32.HI R21, RZ, R37, R0 ;  /* 0x00000025ff151219 */ /* 0x001fe40000011600 */
[----:B------:R-:W-:Y:S01]  /*a450*/  MOV R3, UR5 ;  /* 0x0000000500037c02 */ /* 0x000fe20008000f00 */
[----:B------:R-:W-:Y:S01]  /*a460*/  ULDC UR5, c[0x0][0xac8] ;  /* 0x0002b20000057ab9 */ /* 0x000fe20000000800 */
[--C-:B------:R-:W-:Y:S01]  /*a470*/  SHF.R.S32.HI R0, RZ, 0x1f, R21.reuse ;  /* 0x0000001fff007819 */ /* 0x100fe20000011415 */
[----:B------:R-:W-:Y:S02]  /*a480*/  IMAD.MOV R25, RZ, RZ, -R21 ;  /* 0x000000ffff197224 */ /* 0x000fe400078e0a15 */
[----:B------:R-:W-:-:S04]  /*a490*/  IMAD.WIDE.U32 R2, R21, UR6, R2 ;  /* 0x0000000615027c25 */ /* 0x000fc8000f8e0002 */
[----:B------:R-:W-:Y:S02]  /*a4a0*/  IMAD R0, R0, UR6, RZ ;  /* 0x0000000600007c24 */ /* 0x000fe4000f8e02ff */
[----:B------:R-:W-:Y:S01]  /*a4b0*/  IMAD R25, R32, R25, R20 ;  /* 0x0000001920197224 */ /* 0x000fe200078e0214 */
[----:B-1----:R0:W-:Y:S01]  /*a4c0*/  SYNCS.ARRIVE.TRANS64.RED.A1T0 RZ, [R27+URZ], RZ ;  /* 0x000000ff1bff79a7 */ /* 0x0021e2000810043f */
[----:B------:R-:W-:Y:S01]  /*a4d0*/  IMAD R35, R21, UR7, R0 ;  /* 0x0000000715237c24 */ /* 0x000fe2000f8e0200 */
[----:B------:R-:W-:Y:S02]  /*a4e0*/  ULDC.64 UR6, c[0x0][0xad8] ;  /* 0x0002b60000067ab9 */ /* 0x000fe40000000a00 */
[----:B------:R-:W-:Y:S01]  /*a4f0*/  SHF.R.S32.HI R0, RZ, 0x1f, R25 ;  /* 0x0000001fff007819 */ /* 0x000fe20000011419 */
[----:B------:R-:W-:-:S04]  /*a500*/  IMAD.IADD R3, R3, 0x1, R35 ;  /* 0x0000000103037824 */ /* 0x000fc800078e0223 */
        /* <DEDUP_REMOVED lines=10> */
[----:B------:R-:W-:Y:S01]  /*a5b0*/  ISETP.GE.AND P0, PT, R19, UR5, PT ;  /* 0x0000000513007c0c */ /* 0x000fe2000bf06270 */
[----:B------:R-:W2:Y:S03]  /*a5c0*/  SHFL.IDX PT, R24, R26, 0x1, 0x181f ;  /* 0x00381f001a187f89 */ /* 0x000ea600000e0000 */
[-C--:B------:R-:W-:Y:S01]  /*a5d0*/  ISETP.GE.OR P1, PT, R34, R33.reuse, P0 ;  /* 0x000000212200720c */ /* 0x080fe20000726670 */
[----:B------:R-:W0:Y:S01]  /*a5e0*/  SHFL.IDX PT, R36, R26, 0x2, 0x181f ;  /* 0x00581f001a247f89 */ /* 0x000e2200000e0000 */
[-C--:B------:R-:W-:Y:S02]  /*a5f0*/  ISETP.GE.OR P2, PT, R0, R33.reuse, P0 ;  /* 0x000000210000720c */ /* 0x080fe40000746670 */
[----:B------:R-:W-:Y:S01]  /*a600*/  ISETP.GE.OR P3, PT, R2, R33, P0 ;  /* 0x000000210200720c */ /* 0x000fe20000766670 */
[----:B------:R-:W0:Y:S01]  /*a610*/  SHFL.IDX PT, R3, R32, RZ, 0x181f ;  /* 0x00181fff20037589 */ /* 0x000e2200000e0000 */
[----:B------:R-:W-:-:S03]  /*a620*/  IADD3 R0, R34, 0x90, RZ ;  /* 0x0000009022007810 */ /* 0x000fc60007ffe0ff */
[----:B------:R-:W0:Y:S01]  /*a630*/  SHFL.IDX PT, R21, R32, 0x1, 0x181f ;  /* 0x00381f0020157f89 */ /* 0x000e2200000e0000 */
[----:B------:R-:W-:-:S03]  /*a640*/  ISETP.GE.OR P0, PT, R0, R33, P0 ;  /* 0x000000210000720c */ /* 0x000fc60000706670 */
        /* <DEDUP_REMOVED lines=17> */
.L_x_1840:
[----:B------:R-:W0:Y:S01]  /*a760*/  LDC R8, c[0x0][0xbe8] ;  /* 0x0002fa00ff087b82 */ /* 0x000e220000000800 */
[----:B------:R-:W-:Y:S01]  /*a770*/  ISETP.GE.AND P0, PT, R157, 0xc0, PT ;  /* 0x000000c09d00780c */ /* 0x000fe20003f06270 */
[----:B------:R-:W-:Y:S01]  /*a780*/  USHF.R.S32.HI UR8, URZ, 0x1f, UR43 ;  /* 0x0000001f3f087899 */ /* 0x000fe2000801142b */
[----:B------:R-:W-:Y:S01]  /*a790*/  BSSY B1, `(.L_x_1842) ;  /* 0x000002f000017945 */ /* 0x000fe20003800000 */
[----:B------:R-:W-:Y:S01]  /*a7a0*/  USHF.R.S32.HI UR9, URZ, 0x1f, UR42 ;  /* 0x0000001f3f097899 */ /* 0x000fe2000801142a */
[----:B------:R-:W-:Y:S01]  /*a7b0*/  IMAD R6, R18, 0x30, R22 ;  /* 0x0000003012067824 */ /* 0x000fe200078e0216 */
[----:B0-----:R-:W-:-:S13]  /*a7c0*/  ISETP.NE.AND P1, PT, R8, 0x1, PT ;  /* 0x000000010800780c */ /* 0x001fda0003f25270 */
[----:B------:R-:W0:Y:S08]  /*a7d0*/  @P1 LDC R9, c[0x0][0xbec] ;  /* 0x0002fb00ff091b82 */ /* 0x000e300000000800 */
[----:B------:R-:W1:Y:S01]  /*a7e0*/  @P1 LDC R11, c[0x0][0xbf0] ;  /* 0x0002fc00ff0b1b82 */ /* 0x000e620000000800 */
        /* <DEDUP_REMOVED lines=41> */
.L_x_1843:
[----:B------:R-:W-:Y:S05]  /*aa80*/  BSYNC B1 ;  /* 0x0000000000017941 */ /* 0x000fea0003800000 */
.L_x_1842:
[----:B------:R-:W-:Y:S01]  /*aa90*/  ULDC.64 UR10, c[0x0][0xae8] ;  /* 0x0002ba00000a7ab9 */ /* 0x000fe20000000a00 */
[----:B------:R-:W-:Y:S01]  /*aaa0*/  IADD3 R6, R6, UR41, RZ ;  /* 0x0000002906067c10 */ /* 0x000fe2000fffe0ff */
[----:B------:R-:W-:Y:S02]  /*aab0*/  UIMAD UR5, UR8, UR10, URZ ;  /* 0x0000000a080572a4 */ /* 0x000fe4000f8e023f */
[----:B------:R-:W-:Y:S02]  /*aac0*/  UIMAD.WIDE.U32 UR6, UR43, UR10, URZ ;  /* 0x0000000a2b0672a5 */ /* 0x000fe4000f8e003f */
[----:B------:R-:W-:Y:S01]  /*aad0*/  UIMAD UR5, UR43, UR11, UR5 ;  /* 0x0000000b2b0572a4 */ /* 0x000fe2000f8e0205 */
[----:B0-----:R-:W-:Y:S02]  /*aae0*/  @P1 IMAD.HI.U32 R0, R6, R9, RZ ;  /* 0x0000000906001227 */ /* 0x001fe400078e00ff */
[----:B------:R-:W-:Y:S01]  /*aaf0*/  ULDC.64 UR10, c[0x0][0xaf0] ;  /* 0x0002bc00000a7ab9 */ /* 0x000fe20000000a00 */
[----:B------:R-:W-:Y:S01]  /*ab00*/  UIADD3 UR7, UR7, UR5, URZ ;  /* 0x0000000507077290 */ /* 0x000fe2000fffe03f */
[----:B--2---:R-:W-:Y:S01]  /*ab10*/  IMAD.MOV.U32 R5, RZ, RZ, R6 ;  /* 0x000000ffff057224 */ /* 0x004fe200078e0006 */
[----:B------:R-:W-:Y:S01]  /*ab20*/  UIMAD UR5, UR9, UR10, URZ ;  /* 0x0000000a090572a4 */ /* 0x000fe2000f8e023f */
[----:B-1----:R-:W-:-:S02]  /*ab30*/  @P1 SHF.R.U32.HI R5, RZ, R11, R0 ;  /* 0x0000000bff051219 */ /* 0x002fc40000011600 */
[----:B------:R-:W-:Y:S01]  /*ab40*/  IADD3 R11, R22, UR41, RZ ;  /* 0x00000029160b7c10 */ /* 0x000fe2000fffe0ff */
[----:B------:R-:W-:Y:S01]  /*ab50*/  UIMAD UR5, UR42, UR11, UR5 ;  /* 0x0000000b2a0572a4 */ /* 0x000fe2000f8e0205 */
[--C-:B------:R-:W-:Y:S01]  /*ab60*/  SHF.R.S32.HI R0, RZ, 0x1f, R5.reuse ;  /* 0x0000001fff007819 */ /* 0x100fe20000011405 */
[----:B------:R-:W-:Y:S01]  /*ab70*/  UIMAD.WIDE.U32 UR42, UR42, UR10, UR6 ;  /* 0x0000000a2a2a72a5 */ /* 0x000fe2000f8e0006 */
[----:B------:R-:W-:Y:S02]  /*ab80*/  IMAD.MOV R7, RZ, RZ, -R5 ;  /* 0x000000ffff077224 */ /* 0x000fe400078e0a05 */
[----:B------:R-:W-:Y:S01]  /*ab90*/  ULDC.64 UR6, c[0x0][0xae0] ;  /* 0x0002b80000067ab9 */ /* 0x000fe20000000a00 */
[----:B------:R-:W-:Y:S01]  /*aba0*/  UIADD3 UR5, UR43, UR5, URZ ;  /* 0x000000052b057290 */ /* 0x000fe2000fffe03f */
[----:B------:R-:W-:Y:S02]  /*abb0*/  IMAD R7, R8, R7, R6 ;  /* 0x0000000708077224 */ /* 0x000fe400078e0206 */
[----:B------:R-:W-:-:S02]  /*abc0*/  IMAD R0, R0, UR6, RZ ;  /* 0x0000000600007c24 */ /* 0x000fc4000f8e02ff */
[----:B------:R-:W-:Y:S02]  /*abd0*/  IMAD.U32 R3, RZ, RZ, UR43 ;  /* 0x0000002bff037e24 */ /* 0x000fe4000f8e00ff */
        /* <DEDUP_REMOVED lines=13> */
[C---:B------:R-:W-:Y:S01]  /*acb0*/  LEA R12, P0, R2.reuse, UR6, 0x1 ;  /* 0x00000006020c7c11 */ /* 0x040fe2000f8008ff */
[----:B------:R-:W-:Y:S01]  /*acc0*/  ULDC UR6, c[0x0][0xa88] ;  /* 0x0002a20000067ab9 */ /* 0x000fe20000000800 */
[----:B------:R-:W-:Y:S02]  /*acd0*/  VIADD R3, R11, 0x30 ;  /* 0x000000300b037836 */ /* 0x000fe40000000000 */
[----:B------:R-:W-:Y:S01]  /*ace0*/  LEA.HI.X R13, R2, UR7, R5, 0x1, P0 ;  /* 0x00000007020d7c11 */ /* 0x000fe200080f0c05 */
[----:B------:R-:W0:Y:S01]  /*acf0*/  SHFL.IDX PT, R4, R12, 0x1, 0x181f ;  /* 0x00381f000c047f89 */ /* 0x000e2200000e0000 */
[----:B------:R-:W-:Y:S01]  /*ad00*/  IMAD R14, R8, UR6, RZ ;  /* 0x00000006080e7c24 */ /* 0x000fe2000f8e02ff */
[----:B------:R-:W-:Y:S01]  /*ad10*/  ISETP.GE.AND P0, PT, R19, UR5, PT ;  /* 0x0000000513007c0c */ /* 0x000fe2000bf06270 */
[C---:B------:R-:W-:Y:S01]  /*ad20*/  VIADD R8, R11.reuse, 0x60 ;  /* 0x000000600b087836 */ /* 0x040fe20000000000 */
[----:B------:R-:W1:Y:S02]  /*ad30*/  SHFL.IDX PT, R2, R12, RZ, 0x181f ;  /* 0x00181fff0c027589 */ /* 0x000e6400000e0000 */
        /* <DEDUP_REMOVED lines=23> */
.L_x_1841:
[----:B------:R-:W-:Y:S05]  /*aeb0*/  BSYNC B0 ;  /* 0x0000000000007941 */ /* 0x000fea0003800000 */
.L_x_1839:
[----:B------:R-:W-:Y:S02]  /*aec0*/  ULDC UR5, c[0x0][0xc38] ;  /* 0x00030e0000057ab9 */ /* 0x000fe40000000800 */
[----:B------:R-:W-:-:S06]  /*aed0*/  UISETP.GE.AND UP0, UPT, UR4, UR5, UPT ;  /* 0x000000050400728c */ /* 0x000fcc000bf06270 */
[----:B------:R-:W-:-:S13]  /*aee0*/  PLOP3.LUT P0, PT, PT, PT, UP0, 0x80, 0x0 ;  /* 0x000000000000781c */ /* 0x000fda0003f0f008 */
[----:B------:R-:W-:Y:S05]  /*aef0*/  @!P0 BRA `(.L_x_1844) ;  /* 0xffffff5c00a08947 */ /* 0x000fea000383ffff */
[----:B------:R-:W-:Y:S05]  /*af00*/  EXIT ;  /* 0x000000000000794d */ /* 0x000fea0003800000 */
.L_x_1804:
[----:B------:R-:W-:-:S08]  /*af10*/  NOP ;  /* 0x0000000000007918 */ /* 0x000fd00000000000 */
[----:B------:R-:W0:-:S00]  /*af20*/  USETMAXREG.DEALLOC.CTAPOOL 0x20 ;  /* 0x00000020000079c8 */ /* 0x000e0000080e0500 */
[----:B0-----:R-:W-:-:S06]  /*af30*/  LOP3.LUT R0, R0, 0x3, RZ, 0xc0, !PT ;  /* 0x0000000300007812 */ /* 0x001fcc00078ec0ff */
[----:B------:R-:W0:Y:S01]  /*af40*/  S2UR UR6, SR_CTAID.X ;  /* 0x00000000000679c3 */ /* 0x000e220000002500 */
[----:B------:R-:W-:Y:S02]  /*af50*/  IMAD.MOV.U32 R23, RZ, RZ, 0x1 ;  /* 0x00000001ff177424 */ /* 0x000fe400078e00ff */
[----:B------:R-:W-:Y:S01]  /*af60*/  IMAD.MOV.U32 R16, RZ, RZ, RZ ;  /* 0x000000ffff107224 */ /* 0x000fe200078e00ff */
[----:B------:R1:W2:Y:S04]  /*af70*/  SHFL.IDX PT, R2, R0, RZ, 0x1f ;  /* 0x00001fff00027589 */ /* 0x0002a800000e0000 */
[----:B-1----:R-:W0:Y:S01]  /*af80*/  LDC R0, c[0x0][0xc38] ;  /* 0x00030e00ff007b82 */ /* 0x002e220000000800 */
[----:B--2---:R-:W-:-:S04]  /*af90*/  ISETP.NE.AND P0, PT, R2, RZ, PT ;  /* 0x000000ff0200720c */ /* 0x004fc80003f05270 */
[----:B------:R-:W-:-:S05]  /*afa0*/  P2R R2, PR, RZ, 0x1 ;  /* 0x00000001ff027803 */ /* 0x000fca0000000000 */
[----:B------:R1:W-:Y:S04]  /*afb0*/  STL [R1+0x4], R2 ;  /* 0x0000040201007387 */ /* 0x0003e80000100800 */
[----:B------:R1:W-:Y:S01]  /*afc0*/  STL [R1], RZ ;  /* 0x000000ff01007387 */ /* 0x0003e20000100800 */
[----:B------:R-:W-:Y:S06]  /*afd0*/  @P0 BAR.ARV 0x4, 0x200 ;  /* 0x0108000000000b1d */ /* 0x000fec0000002000 */
[----:B0-----:R-:W-:-:S13]  /*afe0*/  ISETP.LE.AND P0, PT, R0, UR6, PT ;  /* 0x0000000600007c0c */ /* 0x001fda000bf03270 */
[----:B-1----:R-:W-:Y:S05]  /*aff0*/  @P0 BRA `(.L_x_1845) ;  /* 0x0000003800240947 */ /* 0x002fea0003800000 */
[----:B------:R-:W0:Y:S01]  /*b000*/  S2R R6, SR_TID.X ;  /* 0x0000000000067919 */ /* 0x000e220000002100 */
[----:B------:R-:W1:Y:S01]  /*b010*/  S2UR UR5, SR_CgaCtaId ;  /* 0x00000000000579c3 */ /* 0x000e620000008800 */
[----:B------:R-:W-:Y:S01]  /*b020*/  UMOV UR4, 0x400 ;  /* 0x0000040000047882 */ /* 0x000fe20000000000 */
[----:B------:R-:W-:Y:S01]  /*b030*/  IMAD.U32 R28, RZ, RZ, UR6 ;  /* 0x00000006ff1c7e24 */ /* 0x000fe2000f8e00ff */
[----:B------:R2:W-:Y:S01]  /*b040*/  STL [R1], RZ ;  /* 0x000000ff01007387 */ /* 0x0005e20000100800 */
[----:B------:R-:W-:Y:S01]  /*b050*/  IMAD.MOV.U32 R23, RZ, RZ, 0x1 ;  /* 0x00000001ff177424 */ /* 0x000fe200078e00ff */
[----:B------:R-:W-:Y:S01]  /*b060*/  ULDC UR41, c[0x0][0xc] ;  /* 0x0000030000297ab9 */ /* 0x000fe20000000800 */
[----:B------:R-:W-:Y:S01]  /*b070*/  IMAD.MOV.U32 R16, RZ, RZ, RZ ;  /* 0x000000ffff107224 */ /* 0x000fe200078e00ff */
[----:B------:R-:W-:Y:S01]  /*b080*/  ULDC.64 UR44, c[0x0][0x198] ;  /* 0x00006600002c7ab9 */ /* 0x000fe20000000a00 */
[----:B-1----:R-:W-:-:S06]  /*b090*/  ULEA UR4, UR5, UR4, 0x18 ;  /* 0x0000000405047291 */ /* 0x002fcc000f8ec03f */
[----:B------:R-:W-:Y:S01]  /*b0a0*/  IMAD.U32 R17, RZ, RZ, UR4 ;  /* 0x00000004ff117e24 */ /* 0x000fe2000f8e00ff */
[C---:B0-----:R-:W-:Y:S01]  /*b0b0*/  SHF.L.U32 R0, R6.reuse, 0x3, RZ ;  /* 0x0000000306007819 */ /* 0x041fe200000006ff */
[C---:B------:R-:W-:Y:S01]  /*b0c0*/  IMAD.SHL.U32 R4, R6.reuse, 0x10, RZ ;  /* 0x0000001006047824 */ /* 0x040fe200078e00ff */
[----:B------:R-:W-:Y:S02]  /*b0d0*/  LOP3.LUT R5, R6, 0x7f, RZ, 0xc0, !PT ;  /* 0x0000007f06057812 */ /* 0x000fe400078ec0ff */
[----:B------:R-:W-:Y:S02]  /*b0e0*/  LOP3.LUT R2, R0, 0x1f8, RZ, 0xc0, !PT ;  /* 0x000001f800027812 */ /* 0x000fe400078ec0ff */
[----:B------:R-:W-:Y:S01]  /*b0f0*/  LOP3.LUT R29, R6, 0x1f, RZ, 0xc0, !PT ;  /* 0x0000001f061d7812 */ /* 0x000fe200078ec0ff */
[----:B------:R-:W-:Y:S01]  /*b100*/  IMAD.SHL.U32 R3, R5, 0x8, RZ ;  /* 0x0000000805037824 */ /* 0x000fe200078e00ff */
[----:B------:R-:W-:-:S04]  /*b110*/  LOP3.LUT R2, R2, 0x38, R6, 0x78, !PT ;  /* 0x0000003802027812 */ /* 0x000fc800078e7806 */
[----:B------:R-:W-:Y:S02]  /*b120*/  LOP3.LUT R2, R2, 0x200, R3, 0xf8, !PT ;  /* 0x0000020002027812 */ /* 0x000fe400078ef803 */
[----:B------:R-:W-:Y:S02]  /*b130*/  SHF.R.U32.HI R3, RZ, 0x3, R5 ;  /* 0x00000003ff037819 */ /* 0x000fe40000011605 */
[----:B------:R-:W-:Y:S02]  /*b140*/  LEA R27, R2, R17, 0x1 ;  /* 0x00000011021b7211 */ /* 0x000fe400078e08ff */
[----:B--2---:R-:W-:-:S07]  /*b150*/  LOP3.LUT R0, R3, 0x70, R4, 0xf8, !PT ;  /* 0x0000007003007812 */ /* 0x004fce00078ef804 */
.L_x_1923:
        /* <DEDUP_REMOVED lines=22> */
.L_x_1846:
[----:B------:R-:W-:Y:S01]  /*b2c0*/  ULDC UR8, c[0x0][0xc54] ;  /* 0x0003150000087ab9 */ /* 0x000fe20000000800 */
[----:B------:R-:W-:Y:S01]  /*b2d0*/  UMOV UR5, UR9 ;  /* 0x0000000900057c82 */ /* 0x000fe20008000000 */
[----:B------:R-:W-:-:S11]  /*b2e0*/  UISETP.NE.AND UP0, UPT, UR8, 0x1, UPT ;  /* 0x000000010800788c */ /* 0x000fd6000bf05270 */
[----:B------:R-:W-:Y:S02]  /*b2f0*/  @UP0 ULDC.64 UR10, c[0x0][0xc58] ;  /* 0x00031600000a0ab9 */ /* 0x000fe40000000a00 */
[----:B------:R-:W-:-:S04]  /*b300*/  UIMAD.WIDE.U32 UR6, UR9, UR10, URZ ;  /* 0x0000000a090672a5 */ /* 0x000fc8000f8e003f */
[----:B------:R-:W-:-:S04]  /*b310*/  @UP0 USHF.R.U32.HI UR5, URZ, UR11, UR7 ;  /* 0x0000000b3f050299 */ /* 0x000fc80008011607 */
[----:B------:R-:W-:-:S12]  /*b320*/  UIMAD UR8, UR5, UR8, URZ ;  /* 0x00000008050872a4 */ /* 0x000fd8000f8e023f */
.L_x_1847:
[----:B------:R-:W-:Y:S01]  /*b330*/  ULOP3.LUT UR40, URZ, UR5, URZ, 0x33, !UPT ;  /* 0x000000053f287292 */ /* 0x000fe2000f8e333f */
[----:B------:R-:W-:Y:S01]  /*b340*/  BSSY B7, `(.L_x_1848) ;  /* 0x000033a000077945 */ /* 0x000fe20003800000 */
[----:B------:R-:W-:Y:S01]  /*b350*/  ULDC UR10, c[0x0][0x448] ;  /* 0x00011200000a7ab9 */ /* 0x000fe20000000800 */
[----:B------:R-:W-:Y:S01]  /*b360*/  ULDC UR5, c[0x0][0xc3c] ;  /* 0x00030f0000057ab9 */ /* 0x000fe20000000800 */
[----:B------:R-:W-:Y:S01]  /*b370*/  UISETP.NE.AND UP1, UPT, UR10, 0x1, UPT ;  /* 0x000000010a00788c */ /* 0x000fe2000bf25270 */
[----:B------:R-:W-:Y:S01]  /*b380*/  ULDC.64 UR6, c[0x0][0x418] ;  /* 0x0001060000067ab9 */ /* 0x000fe20000000a00 */
[----:B------:R-:W-:Y:S02]  /*b390*/  UIADD3 UR40, UR40, UR5, URZ ;  /* 0x0000000528287290 */ /* 0x000fe4000fffe03f */
[----:B------:R-:W-:Y:S02]  /*b3a0*/  UISETP.NE.U32.AND UP0, UPT, UR6, URZ, UPT ;  /* 0x0000003f0600728c */ /* 0x000fe4000bf05070 */
[----:B------:R-:W-:-:S02]  /*b3b0*/  UIMAD UR5, UR40, 0xc0, URZ ;  /* 0x000000c0280578a4 */ /* 0x000fc4000f8e023f */
[----:B------:R-:W-:Y:S02]  /*b3c0*/  UISETP.NE.AND.EX UP0, UPT, UR7, URZ, UPT, UP0 ;  /* 0x0000003f0700728c */ /* 0x000fe4000bf05300 */
[----:B------:R-:W-:Y:S01]  /*b3d0*/  UIADD3 UR5, UR5, 0xbf, URZ ;  /* 0x000000bf05057890 */ /* 0x000fe2000fffe03f */
[----:B------:R-:W-:Y:S01]  /*b3e0*/  ULDC UR7, c[0x0][0x288] ;  /* 0x0000a20000077ab9 */ /* 0x000fe20000000800 */
[----:B------:R-:W-:Y:S01]  /*b3f0*/  ULDC UR6, c[0x0][0x424] ;  /* 0x0001090000067ab9 */ /* 0x000fe20000000800 */
[----:B------:R-:W-:Y:S02]  /*b400*/  UIADD3 UR13, -UR7, 0x80, URZ ;  /* 0x00000080070d7890 */ /* 0x000fe4000fffe13f */
[----:B------:R-:W-:Y:S01]  /*b410*/  USEL UR11, UR6, 0x1, UP0 ;  /* 0x00000001060b7887 */ /* 0x000fe20008000000 */
[----:B------:R-:W-:Y:S01]  /*b420*/  @UP1 ULDC UR7, c[0x0][0x44c] ;  /* 0x0001130000071ab9 */ /* 0x000fe20000000800 */
[----:B------:R-:W-:Y:S01]  /*b430*/  ULDC UR12, c[0x0][0x2f0] ;  /* 0x0000bc00000c7ab9 */ /* 0x000fe20000000800 */
[----:B------:R-:W-:Y:S01]  /*b440*/  UIMAD.WIDE.U32 UR6, UR5, UR7, URZ ;  /* 0x00000007050672a5 */ /* 0x000fe2000f8e003f */
[----:B------:R-:W-:Y:S01]  /*b450*/  @UP1 ULDC UR14, c[0x0][0x450] ;  /* 0x00011400000e1ab9 */ /* 0x000fe20000000800 */
[----:B------:R-:W-:-:S02]  /*b460*/  UIMAD UR13, UR11, UR12, UR13 ;  /* 0x0000000c0b0d72a4 */ /* 0x000fc4000f8e020d */
[----:B------:R-:W-:Y:S02]  /*b470*/  @UP1 USHF.R.U32.HI UR5, URZ, UR14, UR7 ;  /* 0x0000000e3f051299 */ /* 0x000fe40008011607 */
[----:B------:R-:W-:Y:S02]  /*b480*/  UIMAD UR11, UR11, UR12, 0x7f ;  /* 0x0000007f0b0b74a4 */ /* 0x000fe4000f8e020c */
[----:B------:R-:W-:Y:S02]  /*b490*/  UIADD3 UR5, UR13, UR5, URZ ;  /* 0x000000050d057290 */ /* 0x000fe4000fffe03f */
[----:B------:R-:W-:Y:S02]  /*b4a0*/  UIADD3 UR8, UR9, -UR8, URZ ;  /* 0x8000000809087290 */ /* 0x000fe4000fffe03f */
[----:B------:R-:W-:Y:S02]  /*b4b0*/  USHF.R.S32.HI UR9, URZ, 0x1f, UR11 ;  /* 0x0000001f3f097899 */ /* 0x000fe4000801140b */
[----:B------:R-:W-:-:S02]  /*b4c0*/  USHF.R.S32.HI UR6, URZ, 0x1f, UR5 ;  /* 0x0000001f3f067899 */ /* 0x000fc40008011405 */
[----:B------:R-:W-:Y:S02]  /*b4d0*/  ULEA.HI UR9, UR9, UR11, URZ, 0x7 ;  /* 0x0000000b09097291 */ /* 0x000fe4000f8f383f */
[----:B------:R-:W-:Y:S01]  /*b4e0*/  ULEA.HI UR6, UR6, UR5, URZ, 0x7 ;  /* 0x0000000506067291 */ /* 0x000fe2000f8f383f */
[----:B------:R-:W-:Y:S01]  /*b4f0*/  ULDC UR10, c[0x0][0xc48] ;  /* 0x00031200000a7ab9 */ /* 0x000fe20000000800 */
[----:B------:R-:W-:Y:S02]  /*b500*/  USHF.R.S32.HI UR9, URZ, 0x7, UR9 ;  /* 0x000000073f097899 */ /* 0x000fe40008011409 */
[----:B------:R-:W-:Y:S02]  /*b510*/  USHF.R.S32.HI UR6, URZ, 0x7, UR6 ;  /* 0x000000073f067899 */ /* 0x000fe40008011406 */
[----:B------:R-:W-:Y:S02]  /*b520*/  UISETP.NE.AND UP0, UPT, UR10, 0x1, UPT ;  /* 0x000000010a00788c */ /* 0x000fe4000bf05270 */
[----:B------:R-:W-:Y:S01]  /*b530*/  UISETP.LT.AND UP1, UPT, UR9, UR6, UPT ;  /* 0x000000060900728c */ /* 0x000fe2000bf21270 */
[----:B------:R-:W-:-:S03]  /*b540*/  ULDC UR7, c[0x0][0xc54] ;  /* 0x0003150000077ab9 */ /* 0x000fc60000000800 */
[----:B------:R-:W-:Y:S02]  /*b550*/  USEL UR39, UR9, UR6, UP1 ;  /* 0x0000000609277287 */ /* 0x000fe40008800000 */
[----:B------:R-:W-:-:S03]  /*b560*/  UIMAD UR8, UR4, UR7, UR8 ;  /* 0x00000007040872a4 */ /* 0x000fc6000f8e0208 */
[----:B------:R-:W-:Y:S01]  /*b570*/  @UP0 ULDC UR4, c[0x0][0xc4c] ;  /* 0x0003130000040ab9 */ /* 0x000fe20000000800 */
[----:B------:R-:W-:Y:S01]  /*b580*/  ISETP.LT.AND P0, PT, RZ, UR39, PT ;  /* 0x00000027ff007c0c */ /* 0x000fe2000bf01270 */
[----:B------:R-:W-:Y:S01]  /*b590*/  UIMAD.WIDE.U32 UR4, UR8, UR4, URZ ;  /* 0x00000004080472a5 */ /* 0x000fe2000f8e003f */
[----:B------:R-:W-:Y:S01]  /*b5a0*/  @UP0 ULDC UR7, c[0x0][0xc50] ;  /* 0x0003140000070ab9 */ /* 0x000fe20000000800 */
[----:B------:R-:W-:Y:S02]  /*b5b0*/  UMOV UR42, UR8 ;  /* 0x00000008002a7c82 */ /* 0x000fe40008000000 */
[----:B------:R-:W-:-:S04]  /*b5c0*/  @UP0 USHF.R.U32.HI UR42, URZ, UR7, UR5 ;  /* 0x000000073f2a0299 */ /* 0x000fc80008011605 */
[----:B------:R-:W-:-:S04]  /*b5d0*/  UIADD3 UR36, -UR42, URZ, URZ ;  /* 0x0000003f2a247290 */ /* 0x000fc8000fffe13f */
[----:B------:R-:W-:Y:S01]  /*b5e0*/  UIMAD UR36, UR10, UR36, UR8 ;  /* 0x000000240a2472a4 */ /* 0x000fe2000f8e0208 */
[----:B------:R-:W-:Y:S11]  /*b5f0*/  @P0 BRA `(.L_x_1849) ;  /* 0x0000000000440947 */ /* 0x000ff60003800000 */
        /* <DEDUP_REMOVED lines=17> */
.L_x_1849:
        /* <DEDUP_REMOVED lines=11> */
[----:B------:R-:W-:Y:S01]  /*b7c0*/  IMAD.U32 R6, RZ, RZ, UR6 ;  /* 0x00000006ff067e24 */ /* 0x000fe2000f8e00ff */
[----:B------:R-:W-:Y:S01]  /*b7d0*/  MOV R11, UR5 ;  /* 0x00000005000b7c02 */ /* 0x000fe20008000f00 */
[----:B------:R-:W-:-:S02]  /*b7e0*/  IMAD.U32 R7, RZ, RZ, UR7 ;  /* 0x00000007ff077e24 */ /* 0x000fc4000f8e00ff */
[----:B------:R-:W-:Y:S02]  /*b7f0*/  IMAD.U32 R10, RZ, RZ, UR4 ;  /* 0x00000004ff0a7e24 */ /* 0x000fe4000f8e00ff */
[----:B------:R-:W-:Y:S02]  /*b800*/  IMAD.MOV.U32 R8, RZ, RZ, 0x70 ;  /* 0x00000070ff087424 */ /* 0x000fe400078e00ff */
[----:B------:R-:W-:Y:S02]  /*b810*/  IMAD.MOV.U32 R12, RZ, RZ, 0x1 ;  /* 0x00000001ff0c7424 */ /* 0x000fe400078e00ff */
[----:B------:R-:W-:-:S07]  /*b820*/  IMAD.MOV.U32 R13, RZ, RZ, RZ ;  /* 0x000000ffff0d7224 */ /* 0x000fce00078e00ff */
[----:B------:R-:W-:-:S07]  /*b830*/  LEPC R20, `(.L_x_1852) ;  /* 0x000000001014794e */ /* 0x000fce0000000000 */
[----:B0-----:R-:W-:Y:S05]  /*b840*/  CALL.ABS.NOINC R2 ;  /* 0x0000000002007343 */ /* 0x001fea0003c00000 */
.L_x_1852:
[----:B------:R-:W-:Y:S05]  /*b850*/  BSYNC B6 ;  /* 0x0000000000067941 */ /* 0x000fea0003800000 */
.L_x_1851:
        /* <DEDUP_REMOVED lines=9> */
[----:B------:R-:W-:Y:S01]  /*b8f0*/  IMAD.U32 R4, RZ, RZ, UR6 ;  /* 0x00000006ff047e24 */ /* 0x000fe2000f8e00ff */
[----:B------:R-:W-:Y:S01]  /*b900*/  MOV R6, UR8 ;  /* 0x0000000800067c02 */ /* 0x000fe20008000f00 */
        /* <DEDUP_REMOVED lines=9> */
.L_x_1855:
[----:B------:R0:W1:Y:S01]  /*b9a0*/  LDC.64 R2, c[0x4][R18] ;  /* 0x0100000012027b82 */ /* 0x0000620000000a00 */
[----:B------:R-:W-:Y:S01]  /*b9b0*/  ULDC.64 UR4, c[0x4][0xa8] ;  /* 0x01002a0000047ab9 */ /* 0x000fe20000000a00 */
[----:B------:R-:W-:Y:S01]  /*b9c0*/  ULDC.64 UR6, c[0x4][0xb0] ;  /* 0x01002c0000067ab9 */ /* 0x000fe20000000a00 */
[----:B------:R-:W-:Y:S01]  /*b9d0*/  MOV R4, UR4 ;  /* 0x0000000400047c02 */ /* 0x000fe20008000f00 */
[----:B------:R-:W-:Y:S01]  /*b9e0*/  IMAD.U32 R5, RZ, RZ, UR5 ;  /* 0x00000005ff057e24 */ /* 0x000fe2000f8e00ff */
[----:B------:R-:W-:Y:S01]  /*b9f0*/  ULDC.64 UR4, c[0x4][0x18] ;  /* 0x0100060000047ab9 */ /* 0x000fe20000000a00 */
        /* <DEDUP_REMOVED lines=8> */
[----:B-1----:R-:W-:Y:S05]  /*ba80*/  CALL.ABS.NOINC R2 ;  /* 0x0000000002007343 */ /* 0x002fea0003c00000 */
.L_x_1854:
[----:B------:R-:W-:Y:S05]  /*ba90*/  BSYNC B6 ;  /* 0x0000000000067941 */ /* 0x000fea0003800000 */
.L_x_1853:
        /* <DEDUP_REMOVED lines=12> */
[----:B------:R-:W1:Y:S03]  /*bb60*/  S2R R18, SR_TID.X ;  /* 0x0000000000127919 */ /* 0x000e660000002100 */
[----:B------:R-:W-:Y:S01]  /*bb70*/  VIADD R19, R19, 0xffffffff ;  /* 0xffffffff13137836 */ /* 0x000fe20000000000 */
[----:B0-----:R-:W0:Y:S02]  /*bb80*/  LDC.64 R2, c[0x0][0x418] ;  /* 0x00010600ff027b82 */ /* 0x001e240000000a00 */
[----:B0-----:R-:W-:Y:S02]  /*bb90*/  ISETP.NE.U32.AND P0, PT, R2, RZ, PT ;  /* 0x000000ff0200720c */ /* 0x001fe40003f05070 */
[----:B-1----:R-:W-:-:S02]  /*bba0*/  SHF.R.U32.HI R20, RZ, 0x5, R18 ;  /* 0x00000005ff147819 */ /* 0x002fc40000011612 */
[----:B------:R-:W-:Y:S02]  /*bbb0*/  ISETP.NE.AND.EX P1, PT, R3, RZ, PT, P0 ;  /* 0x000000ff0300720c */ /* 0x000fe40003f25300 */
[----:B------:R-:W-:Y:S02]  /*bbc0*/  LOP3.LUT R20, R20, 0x3, RZ, 0xc0, !PT ;  /* 0x0000000314147812 */ /* 0x000fe400078ec0ff */
[----:B------:R-:W-:Y:S02]  /*bbd0*/  P2R R26, PR, RZ, 0x2 ;  /* 0x00000002ff1a7803 */ /* 0x000fe40000000000 */
[----:B--2---:R-:W-:Y:S02]  /*bbe0*/  SHF.R.S32.HI R24, RZ, 0x1f, R22 ;  /* 0x0000001fff187819 */ /* 0x004fe40000011416 */
[----:B------:R-:W-:Y:S01]  /*bbf0*/  SEL R18, R22, RZ, !P1 ;  /* 0x000000ff16127207 */ /* 0x000fe20004800000 */
[----:B------:R-:W-:Y:S06]  /*bc00*/  BRA.DIV UR4, `(.L_x_1856) ;  /* 0x0000003204ac7947 */ /* 0x000fec000b800000 */
[----:B------:R0:W1:Y:S02]  /*bc10*/  SHFL.IDX PT, R14, R20, RZ, 0x1f ;  /* 0x00001fff140e7589 */ /* 0x00006400000e0000 */
.L_x_1938:
[----:B-1----:R-:W-:Y:S02]  /*bc20*/  ISETP.NE.AND P0, PT, R14, RZ, PT ;  /* 0x000000ff0e00720c */ /* 0x002fe40003f05270 */
[----:B------:R-:W-:-:S04]  /*bc30*/  PLOP3.LUT P2, PT, PT, PT, PT, 0x8, 0x0 ;  /* 0x000000000000781c */ /* 0x000fc80003f4e170 */
[----:B------:R-:W-:-:S07]  /*bc40*/  P2R R25, PR, RZ, 0x4 ;  /* 0x00000004ff197803 */ /* 0x000fce0000000000 */
[----:B------:R-:W-:Y:S05]  /*bc50*/  @P0 BRA `(.L_x_1857) ;  /* 0x0000000000d80947 */ /* 0x000fea0003800000 */
[----:B------:R-:W-:-:S03]  /*bc60*/  UMOV UR4, 0xffffffff ;  /* 0xffffffff00047882 */ /* 0x000fc60000000000 */
[----:B------:R-:W-:Y:S05]  /*bc70*/  BRA.DIV UR4, `(.L_x_1858) ;  /* 0x0000003204b07947 */ /* 0x000fea000b800000 */
[----:B------:R-:W-:-:S13]  /*bc80*/  ELECT P6, URZ, PT ;  /* 0x00000000003f782f */ /* 0x000fda00038c0000 */
.L_x_1941:
[----:B------:R-:W-:Y:S05]  /*bc90*/  @!P6 BRA `(.L_x_1857) ;  /* 0x0000000000c8e947 */ /* 0x000fea0003800000 */
[----:B------:R-:W-:Y:S01]  /*bca0*/  MOV R18, R22 ;  /* 0x0000001600127202 */ /* 0x000fe20000000f00 */
        /* <DEDUP_REMOVED lines=19> */
.L_x_1859:
[----:B------:R-:W2:Y:S01]  /*bde0*/  S2R R0, SR_TID.X ;  /* 0x0000000000007919 */ /* 0x000ea20000002100 */
[----:B-1----:R-:W-:Y:S01]  /*bdf0*/  IMAD R3, R16, 0x8, R17 ;  /* 0x0000000810037824 */ /* 0x002fe200078e0211 */
[----:B--2---:R-:W-:Y:S02]  /*be00*/  LOP3.LUT R2, R0, 0x7f, RZ, 0xc0, !PT ;  /* 0x0000007f00027812 */ /* 0x004fe400078ec0ff */
[----:B------:R-:W-:Y:S02]  /*be10*/  SHF.L.U32 R0, R23, 0x1f, RZ ;  /* 0x0000001f17007819 */ /* 0x000fe400000006ff */
[----:B------:R-:W-:Y:S02]  /*be20*/  ISETP.NE.AND P1, PT, R2, RZ, PT ;  /* 0x000000ff0200720c */ /* 0x000fe40003f25270 */
[----:B------:R-:W1:Y:S02]  /*be30*/  SYNCS.PHASECHK.TRANS64.TRYWAIT P0, [R3+URZ+0x16840], R0 ;  /* 0x01684000030075a7 */ /* 0x000e64000800017f */
[----:B-1----:R-:W-:Y:S09]  /*be40*/  @!P0 BRA `(.L_x_1860) ;  /* 0x00000030005c8947 */ /* 0x002ff20003800000 */
.L_x_1942:
[----:B------:R-:W-:Y:S05]  /*be50*/  @P1 BRA `(.L_x_1861) ;  /* 0x0000000000141947 */ /* 0x000fea0003800000 */
[----:B------:R-:W-:Y:S01]  /*be60*/  ISETP.NE.AND P0, PT, R29, RZ, PT ;  /* 0x000000ff1d00720c */ /* 0x000fe20003f05270 */
[----:B-1----:R-:W-:-:S04]  /*be70*/  IMAD.MOV.U32 R0, RZ, RZ, 0x4000 ;  /* 0x00004000ff007424 */ /* 0x002fc800078e00ff */
[----:B------:R2:W-:Y:S08]  /*be80*/  SYNCS.ARRIVE.TRANS64 RZ, [R3+URZ+0x16830], R0 ;  /* 0x0168300003ff79a7 */ /* 0x0005f0000800003f */
[----:B------:R-:W-:Y:S05]  /*be90*/  @!P0 BRA `(.L_x_1861) ;  /* 0x0000000000048947 */ /* 0x000fea0003800000 */
[----:B------:R-:W-:Y:S01]  /*bea0*/  BPT.TRAP 0x1 ;  /* 0x000000040000795c */ /* 0x000fe20000300000 */
.L_x_1861:
[----:B-12---:R-:W-:Y:S01]  /*beb0*/  LEA R0, R16, R17, 0xe ;  /* 0x0000001110007211 */ /* 0x006fe200078e70ff */
        /* <DEDUP_REMOVED lines=9> */
[----:B------:R-:W-:-:S04]  /*bf50*/  PLOP3.LUT P0, PT, PT, PT, PT, 0x80, 0x0 ;  /* 0x000000000000781c */ /* 0x000fc80003f0f070 */
[----:B------:R-:W-:Y:S01]  /*bf60*/  P2R R25, PR, RZ, 0x1 ;  /* 0x00000001ff197803 */ /* 0x000fe20000000000 */
[----:B------:R-:W-:Y:S02]  /*bf70*/  UIADD3 UR33, UR33, 0x16830, URZ ;  /* 0x0001683021217890 */ /* 0x000fe4000fffe03f */
[----:B------:R-:W-:Y:S02]  /*bf80*/  USHF.L.U32 UR35, UR35, 0x7, URZ ;  /* 0x0000000723237899 */ /* 0x000fe4000800063f */
[----:B------:R-:W-:-:S09]  /*bf90*/  UIADD3 UR32, UR32, 0xe400, URZ ;  /* 0x0000e40020207890 */ /* 0x000fd2000fffe03f */
[----:B------:R1:W-:Y:S02]  /*bfa0*/  UTMALDG.4D [UR32], [UR4], desc[UR6] ;  /* 0x00000620040075b4 */ /* 0x0003e40008019000 */
[----:B-1----:R-:W-:Y:S01]  /*bfb0*/  NOP ;  /* 0x0000000000007918 */ /* 0x002fe20000000000 */
.L_x_1857:
        /* <DEDUP_REMOVED lines=24> */
[----:B------:R-:W-:Y:S02]  /*c140*/  IMAD.MOV.U32 R8, RZ, RZ, 0x70 ;  /* 0x00000070ff087424 */ /* 0x000fe400078e00ff */
[----:B------:R-:W-:Y:S02]  /*c150*/  IMAD.MOV.U32 R12, RZ, RZ, 0x1 ;  /* 0x00000001ff0c7424 */ /* 0x000fe400078e00ff */
[----:B------:R-:W-:-:S07]  /*c160*/  IMAD.MOV.U32 R13, RZ, RZ, RZ ;  /* 0x000000ffff0d7224 */ /* 0x000fce00078e00ff */
[----:B0-----:R-:W-:-:S07]  /*c170*/  LEPC R20, `(.L_x_1863) ;  /* 0x000000001014794e */ /* 0x001fce0000000000 */
[----:B-1----:R-:W-:Y:S05]  /*c180*/  CALL.ABS.NOINC R2 ;  /* 0x0000000002007343 */ /* 0x002fea0003c00000 */
.L_x_1863:
[----:B------:R-:W-:Y:S05]  /*c190*/  BSYNC B6 ;  /* 0x0000000000067941 */ /* 0x000fea0003800000 */
.L_x_1862:
[----:B------:R-:W1:Y:S01]  /*c1a0*/  LDC R9, c[0x0][0x448] ;  /* 0x00011200ff097b82 */ /* 0x000e620000000800 */
[----:B0-----:R-:W0:Y:S01]  /*c1b0*/  S2R R20, SR_TID.X ;  /* 0x0000000000147919 */ /* 0x001e220000002100 */
[----:B------:R-:W-:Y:S01]  /*c1c0*/  IMAD.U32 R6, RZ, RZ, UR40 ;  /* 0x00000028ff067e24 */ /* 0x000fe2000f8e00ff */
[----:B------:R-:W-:Y:S01]  /*c1d0*/  ULDC.64 UR8, c[0x0][0x2e0] ;  /* 0x0000b80000087ab9 */ /* 0x000fe20000000a00 */
[----:B------:R-:W-:Y:S01]  /*c1e0*/  UMOV UR4, UR48 ;  /* 0x0000003000047c82 */ /* 0x000fe20008000000 */
[----:B------:R-:W-:Y:S01]  /*c1f0*/  UIMAD UR6, UR37, UR8, URZ ;  /* 0x00000008250672a4 */ /* 0x000fe2000f8e023f */
[----:B------:R-:W-:Y:S02]  /*c200*/  UMOV UR5, UR43 ;  /* 0x0000002b00057c82 */ /* 0x000fe40008000000 */
        /* <DEDUP_REMOVED lines=11> */
[----:B------:R-:W-:Y:S02]  /*c2c0*/  LOP3.LUT R20, R21, 0x70, R20, 0xf8, !PT ;  /* 0x0000007015147812 */ /* 0x000fe400078ef814 */
[----:B------:R-:W1:Y:S01]  /*c2d0*/  S2R R21, SR_TID.X ;  /* 0x0000000000157919 */ /* 0x000e620000002100 */
[----:B------:R-:W2:Y:S02]  /*c2e0*/  @P1 LDC R5, c[0x0][0x450] ;  /* 0x00011400ff051b82 */ /* 0x000ea40000000800 */
[----:B------:R-:W-:-:S04]  /*c2f0*/  IMAD R6, R6, 0xc0, R20 ;  /* 0x000000c006067824 */ /* 0x000fc800078e0214 */
[----:B------:R-:W-:Y:S02]  /*c300*/  IMAD.MOV.U32 R11, RZ, RZ, R6 ;  /* 0x000000ffff0b7224 */ /* 0x000fe400078e0006 */
[----:B------:R-:W3:Y:S01]  /*c310*/  @P1 LDC R8, c[0x0][0x450] ;  /* 0x00011400ff081b82 */ /* 0x000ee20000000800 */
[----:B0-----:R-:W-:Y:S01]  /*c320*/  @P1 IMAD.HI.U32 R0, R6, R3, RZ ;  /* 0x0000000306001227 */ /* 0x001fe200078e00ff */
[----:B------:R-:W-:Y:S01]  /*c330*/  MOV R3, UR6 ;  /* 0x0000000600037c02 */ /* 0x000fe20008000f00 */
[----:B------:R-:W-:-:S03]  /*c340*/  ULDC.64 UR6, c[0x0][0x2c8] ;  /* 0x0000b20000067ab9 */ /* 0x000fc60000000a00 */
[----:B--2---:R-:W-:Y:S01]  /*c350*/  @P1 SHF.R.U32.HI R11, RZ, R5, R0 ;  /* 0x00000005ff0b1219 */ /* 0x004fe20000011600 */
[----:B------:R-:W-:Y:S01]  /*c360*/  IMAD.U32 R5, RZ, RZ, UR5 ;  /* 0x00000005ff057e24 */ /* 0x000fe2000f8e00ff */
[----:B------:R-:W-:Y:S02]  /*c370*/  ULDC.64 UR4, c[0x0][0x2d0] ;  /* 0x0000b40000047ab9 */ /* 0x000fe40000000a00 */
[--C-:B------:R-:W-:Y:S01]  /*c380*/  SHF.R.S32.HI R0, RZ, 0x1f, R11.reuse ;  /* 0x0000001fff007819 */ /* 0x100fe2000001140b */
[----:B------:R-:W-:Y:S02]  /*c390*/  IMAD.MOV R7, RZ, RZ, -R11 ;  /* 0x000000ffff077224 */ /* 0x000fe400078e0a0b */
[----:B------:R-:W-:-:S04]  /*c3a0*/  IMAD.WIDE.U32 R4, R11, UR4, R2 ;  /* 0x000000040b047c25 */ /* 0x000fc8000f8e0002 */
[----:B------:R-:W-:Y:S02]  /*c3b0*/  IMAD R0, R0, UR4, RZ ;  /* 0x0000000400007c24 */ /* 0x000fe4000f8e02ff */
[----:B------:R-:W-:Y:S01]  /*c3c0*/  IMAD R7, R9, R7, R6 ;  /* 0x0000000709077224 */ /* 0x000fe200078e0206 */
[----:B------:R-:W-:Y:S01]  /*c3d0*/  IADD3 R6, R6, 0x80, RZ ;  /* 0x0000008006067810 */ /* 0x000fe20007ffe0ff */
[----:B------:R-:W-:Y:S02]  /*c3e0*/  IMAD R13, R11, UR5, R0 ;  /* 0x000000050b0d7c24 */ /* 0x000fe4000f8e0200 */
[----:B-1----:R-:W-:Y:S01]  /*c3f0*/  IMAD.SHL.U32 R20, R21, 0x8, RZ ;  /* 0x0000000815147824 */ /* 0x002fe200078e00ff */
[----:B------:R-:W-:Y:S01]  /*c400*/  SHF.R.S32.HI R0, RZ, 0x1f, R7 ;  /* 0x0000001fff007819 */ /* 0x000fe20000011407 */
[----:B------:R-:W-:Y:S01]  /*c410*/  IMAD.IADD R5, R5, 0x1, R13 ;  /* 0x0000000105057824 */ /* 0x000fe200078e020d */
[----:B------:R-:W-:Y:S02]  /*c420*/  LOP3.LUT R21, R21, 0x7f, RZ, 0xc0, !PT ;  /* 0x0000007f15157812 */ /* 0x000fe400078ec0ff */
[----:B------:R-:W-:Y:S01]  /*c430*/  LOP3.LUT R20, R20, 0x38, RZ, 0xc0, !PT ;  /* 0x0000003814147812 */ /* 0x000fe200078ec0ff */
[----:B------:R-:W-:Y:S01]  /*c440*/  IMAD R0, R0, UR6, RZ ;  /* 0x0000000600007c24 */ /* 0x000fe2000f8e02ff */
[----:B------:R-:W-:Y:S01]  /*c450*/  SHF.R.U32.HI R21, RZ, 0x3, R21 ;  /* 0x00000003ff157819 */ /* 0x000fe20000011615 */
[----:B------:R-:W-:-:S04]  /*c460*/  IMAD.WIDE.U32 R4, R7, UR6, R4 ;  /* 0x0000000607047c25 */ /* 0x000fc8000f8e0004 */
[----:B------:R-:W-:Y:S02]  /*c470*/  IMAD R0, R7, UR7, R0 ;  /* 0x0000000707007c24 */ /* 0x000fe4000f8e0200 */
[----:B------:R-:W0:Y:S02]  /*c480*/  @P1 LDC R7, c[0x0][0x44c] ;  /* 0x00011300ff071b82 */ /* 0x000e240000000800 */
[----:B------:R-:W-:Y:S01]  /*c490*/  IMAD.IADD R5, R5, 0x1, R0 ;  /* 0x0000000105057824 */ /* 0x000fe200078e0200 */
[----:B------:R-:W-:-:S04]  /*c4a0*/  LEA R0, P0, R4, UR8, 0x1 ;  /* 0x0000000804007c11 */ /* 0x000fc8000f8008ff */
[----:B------:R-:W-:Y:S01]  /*c4b0*/  LEA.HI.X R4, R4, UR9, R5, 0x1, P0 ;  /* 0x0000000904047c11 */ /* 0x000fe200080f0c05 */
[----:B0-----:R-:W-:-:S04]  /*c4c0*/  @P1 IMAD.HI.U32 R5, R6, R7, RZ ;  /* 0x0000000706051227 */ /* 0x001fc800078e00ff */
[----:B------:R-:W-:Y:S01]  /*c4d0*/  IMAD.MOV.U32 R7, RZ, RZ, R6 ;  /* 0x000000ffff077224 */ /* 0x000fe200078e0006 */
[----:B---3--:R-:W-:-:S04]  /*c4e0*/  @P1 SHF.R.U32.HI R7, RZ, R8, R5 ;  /* 0x00000008ff071219 */ /* 0x008fc80000011605 */
[--C-:B------:R-:W-:Y:S01]  /*c4f0*/  SHF.R.S32.HI R8, RZ, 0x1f, R7.reuse ;  /* 0x0000001fff087819 */ /* 0x100fe20000011407 */
[----:B------:R-:W-:Y:S02]  /*c500*/  IMAD.MOV R5, RZ, RZ, -R7 ;  /* 0x000000ffff057224 */ /* 0x000fe400078e0a07 */
[----:B------:R-:W-:-:S04]  /*c510*/  IMAD.WIDE.U32 R2, R7, UR4, R2 ;  /* 0x0000000407027c25 */ /* 0x000fc8000f8e0002 */
[----:B------:R-:W-:Y:S02]  /*c520*/  IMAD R5, R9, R5, R6 ;  /* 0x0000000509057224 */ /* 0x000fe400078e0206 */
[----:B------:R-:W-:Y:S01]  /*c530*/  IMAD R8, R8, UR4, RZ ;  /* 0x0000000408087c24 */ /* 0x000fe2000f8e02ff */
[----:B------:R-:W-:Y:S02]  /*c540*/  ULDC UR4, c[0x0][0x2b8] ;  /* 0x0000ae0000047ab9 */ /* 0x000fe40000000800 */
[----:B------:R-:W-:Y:S01]  /*c550*/  SHF.R.S32.HI R6, RZ, 0x1f, R5 ;  /* 0x0000001fff067819 */ /* 0x000fe20000011405 */
[----:B------:R-:W-:-:S04]  /*c560*/  IMAD R7, R7, UR5, R8 ;  /* 0x0000000507077c24 */ /* 0x000fc8000f8e0208 */
        /* <DEDUP_REMOVED lines=10> */
[----:B------:R-:W0:Y:S01]  /*c610*/  SHFL.IDX PT, R14, R0, RZ, 0x181f ;  /* 0x00181fff000e7589 */ /* 0x000e2200000e0000 */
[----:B------:R-:W-:Y:S01]  /*c620*/  IMAD.U32 R7, RZ, RZ, UR40 ;  /* 0x00000028ff077e24 */ /* 0x000fe2000f8e00ff */
[----:B------:R-:W-:Y:S02]  /*c630*/  ULDC UR4, c[0x0][0x288] ;  /* 0x0000a20000047ab9 */ /* 0x000fe40000000800 */
[----:B------:R-:W1:Y:S01]  /*c640*/  SHFL.IDX PT, R2, R4, RZ, 0x181f ;  /* 0x00181fff04027589 */ /* 0x000e6200000e0000 */
[----:B------:R-:W-:Y:S02]  /*c650*/  IMAD R6, R9, UR4, RZ ;  /* 0x0000000409067c24 */ /* 0x000fe4000f8e02ff */
[----:B------:R-:W-:Y:S01]  /*c660*/  IMAD R7, R7, 0xc0, R21 ;  /* 0x000000c007077824 */ /* 0x000fe200078e0215 */
[----:B------:R-:W-:Y:S03]  /*c670*/  SHFL.IDX PT, R10, R0, 0x2, 0x181f ;  /* 0x00581f00000a7f89 */ /* 0x000fe600000e0000 */
[C---:B------:R-:W-:Y:S01]  /*c680*/  VIADD R9, R7.reuse, 0x10 ;  /* 0x0000001007097836 */ /* 0x040fe20000000000 */
[C---:B------:R-:W-:Y:S01]  /*c690*/  ISETP.GE.AND P1, PT, R7.reuse, R6, PT ;  /* 0x000000060700720c */ /* 0x040fe20003f26270 */
[----:B------:R-:W-:-:S03]  /*c6a0*/  VIADD R11, R7, 0x70 ;  /* 0x00000070070b7836 */ /* 0x000fc60000000000 */
[----:B------:R-:W-:Y:S01]  /*c6b0*/  ISETP.GE.AND P3, PT, R9, R6, PT ;  /* 0x000000060900720c */ /* 0x000fe20003f66270 */
[----:B------:R-:W-:-:S08]  /*c6c0*/  VIADD R9, R7, 0x20 ;  /* 0x0000002007097836 */ /* 0x000fd00000000000 */
[----:B0-----:R-:W-:-:S04]  /*c6d0*/  @!P1 LEA R14, P2, R20, R14, 0x1 ;  /* 0x0000000e140e9211 */ /* 0x001fc800078408ff */
[----:B-1----:R-:W-:Y:S01]  /*c6e0*/  @!P1 IADD3.X R3, RZ, R2, RZ, P2, !PT ;  /* 0x00000002ff039210 */ /* 0x002fe200017fe4ff */
[----:B------:R-:W-:Y:S02]  /*c6f0*/  @!P1 IMAD.MOV.U32 R2, RZ, RZ, R14 ;  /* 0x000000ffff029224 */ /* 0x000fe400078e000e */
[----:B------:R-:W0:Y:S04]  /*c700*/  SHFL.IDX PT, R14, R0, 0x1, 0x181f ;  /* 0x00381f00000e7f89 */ /* 0x000e2800000e0000 */
[----:B------:R1:W-:Y:S01]  /*c710*/  @!P1 LDGSTS.E.BYPASS.LTC128B.128 [R27+0x8400], desc[UR46][R2.64], !P0 ;  /* 0x08400000021b9fae */ /* 0x0003e2000c101d6e */
[----:B------:R-:W-:-:S03]  /*c720*/  ISETP.GE.AND P1, PT, R9, R6, PT ;  /* 0x000000060900720c */ /* 0x000fc60003f26270 */
[----:B------:R-:W-:Y:S04]  /*c730*/  SHFL.IDX PT, R9, R4, 0x2, 0x181f ;  /* 0x00581f0004097f89 */ /* 0x000fe800000e0000 */
[----:B-1----:R-:W1:Y:S01]  /*c740*/  SHFL.IDX PT, R2, R4, 0x1, 0x181f ;  /* 0x00381f0004027f89 */ /* 0x002e6200000e0000 */
[----:B0-----:R-:W-:-:S05]  /*c750*/  @!P3 LEA R14, P2, R20, R14, 0x1 ;  /* 0x0000000e140eb211 */ /* 0x001fca00078408ff */
[----:B-1----:R-:W-:Y:S02]  /*c760*/  @!P3 IMAD.X R3, RZ, RZ, R2, P2 ;  /* 0x000000ffff03b224 */ /* 0x002fe400010e0602 */
[----:B------:R-:W-:Y:S02]  /*c770*/  @!P3 IMAD.MOV.U32 R2, RZ, RZ, R14 ;  /* 0x000000ffff02b224 */ /* 0x000fe400078e000e */
[----:B------:R-:W0:Y:S04]  /*c780*/  SHFL.IDX PT, R14, R0, 0x3, 0x181f ;  /* 0x00781f00000e7f89 */ /* 0x000e2800000e0000 */
[----:B------:R1:W-:Y:S02]  /*c790*/  @!P3 LDGSTS.E.BYPASS.LTC128B.128 [R27+0x8c00], desc[UR46][R2.64], !P0 ;  /* 0x08c00000021bbfae */ /* 0x0003e4000c101d6e */
[----:B-1----:R-:W-:-:S02]  /*c7a0*/  @!P1 LEA R2, P2, R20, R10, 0x1 ;  /* 0x0000000a14029211 */ /* 0x002fc400078408ff */
[----:B------:R-:W-:Y:S03]  /*c7b0*/  SHFL.IDX PT, R10, R0, 0x4, 0x181f ;  /* 0x00981f00000a7f89 */ /* 0x000fe600000e0000 */
[----:B------:R-:W-:Y:S01]  /*c7c0*/  @!P1 IMAD.X R3, RZ, RZ, R9, P2 ;  /* 0x000000ffff039224 */ /* 0x000fe200010e0609 */
[----:B------:R-:W-:-:S04]  /*c7d0*/  IADD3 R9, R7, 0x30, RZ ;  /* 0x0000003007097810 */ /* 0x000fc80007ffe0ff */
[----:B------:R1:W-:Y:S01]  /*c7e0*/  @!P1 LDGSTS.E.BYPASS.LTC128B.128 [R27+0x9400], desc[UR46][R2.64], !P0 ;  /* 0x09400000021b9fae */ /* 0x0003e2000c101d6e */
[----:B------:R-:W-:Y:S01]  /*c7f0*/  ISETP.GE.AND P3, PT, R9, R6, PT ;  /* 0x000000060900720c */ /* 0x000fe20003f66270 */
[----:B------:R-:W-:-:S05]  /*c800*/  VIADD R9, R7, 0x40 ;  /* 0x0000004007097836 */ /* 0x000fca0000000000 */
[----:B------:R-:W-:Y:S02]  /*c810*/  ISETP.GE.AND P1, PT, R9, R6, PT ;  /* 0x000000060900720c */ /* 0x000fe40003f26270 */
        /* <DEDUP_REMOVED lines=9> */
[----:B------:R-:W-:Y:S02]  /*c8b0*/  @!P1 IMAD.X R3, RZ, RZ, R9, P2 ;  /* 0x000000ffff039224 */ /* 0x000fe400010e0609 */
[----:B------:R-:W-:-:S03]  /*c8c0*/  VIADD R9, R7, 0x50 ;  /* 0x0000005007097836 */ /* 0x000fc60000000000 */
[----:B------:R1:W-:Y:S02]  /*c8d0*/  @!P1 LDGSTS.E.BYPASS.LTC128B.128 [R27+0xa400], desc[UR46][R2.64], !P0 ;  /* 0x0a400000021b9fae */ /* 0x0003e4000c101d6e */
[----:B------:R-:W-:Y:S01]  /*c8e0*/  ISETP.GE.AND P3, PT, R9, R6, PT ;  /* 0x000000060900720c */ /* 0x000fe20003f66270 */
[----:B------:R-:W-:-:S05]  /*c8f0*/  VIADD R9, R7, 0x60 ;  /* 0x0000006007097836 */ /* 0x000fca0000000000 */
[----:B------:R-:W-:Y:S02]  /*c900*/  ISETP.GE.AND P1, PT, R9, R6, PT ;  /* 0x000000060900720c */ /* 0x000fe40003f26270 */
[----:B------:R-:W-:Y:S04]  /*c910*/  SHFL.IDX PT, R9, R4, 0x6, 0x181f ;  /* 0x00d81f0004097f89 */ /* 0x000fe800000e0000 */
[----:B-1----:R-:W1:Y:S01]  /*c920*/  SHFL.IDX PT, R2, R4, 0x5, 0x181f ;  /* 0x00b81f0004027f89 */ /* 0x002e6200000e0000 */
[----:B0-----:R-:W-:-:S03]  /*c930*/  @!P3 LEA R14, P2, R20, R14, 0x1 ;  /* 0x0000000e140eb211 */ /* 0x001fc600078408ff */
[----:B------:R-:W-:Y:S01]  /*c940*/  SHFL.IDX PT, R4, R4, 0x7, 0x181f ;  /* 0x00f81f0004047f89 */ /* 0x000fe200000e0000 */
[----:B-1----:R-:W-:Y:S01]  /*c950*/  @!P3 IADD3.X R3, RZ, R2, RZ, P2, !PT ;  /* 0x00000002ff03b210 */ /* 0x002fe200017fe4ff */
[----:B------:R-:W-:Y:S02]  /*c960*/  @!P3 IMAD.MOV.U32 R2, RZ, RZ, R14 ;  /* 0x000000ffff02b224 */ /* 0x000fe400078e000e */
[----:B------:R-:W-:Y:S04]  /*c970*/  SHFL.IDX PT, R14, R5, RZ, 0x181f ;  /* 0x00181fff050e7589 */ /* 0x000fe800000e0000 */
[----:B------:R0:W-:Y:S01]  /*c980*/  @!P3 LDGSTS.E.BYPASS.LTC128B.128 [R27+0xac00], desc[UR46][R2.64], !P0 ;  /* 0x0ac00000021bbfae */ /* 0x0001e2000c101d6e */
[----:B------:R-:W-:Y:S01]  /*c990*/  ISETP.GE.AND P3, PT, R11, R6, PT ;  /* 0x000000060b00720c */ /* 0x000fe20003f66270 */
[----:B------:R-:W-:Y:S01]  /*c9a0*/  VIADD R11, R7, 0x80 ;  /* 0x00000080070b7836 */ /* 0x000fe20000000000 */
[----:B0-----:R-:W-:-:S05]  /*c9b0*/  @!P1 LEA R2, P2, R20, R10, 0x1 ;  /* 0x0000000a14029211 */ /* 0x001fca00078408ff */
[----:B------:R-:W-:Y:S02]  /*c9c0*/  @!P1 IMAD.X R3, RZ, RZ, R9, P2 ;  /* 0x000000ffff039224 */ /* 0x000fe400010e0609 */
[----:B------:R-:W0:Y:S04]  /*c9d0*/  SHFL.IDX PT, R9, R0, 0x7, 0x181f ;  /* 0x00f81f0000097f89 */ /* 0x000e2800000e0000 */
[----:B------:R-:W1:Y:S04]  /*c9e0*/  SHFL.IDX PT, R0, R8, RZ, 0x181f ;  /* 0x00181fff08007589 */ /* 0x000e6800000e0000 */
[----:B------:R0:W-:Y:S01]  /*c9f0*/  @!P1 LDGSTS.E.BYPASS.LTC128B.128 [R27+0xb400], desc[UR46][R2.64], !P0 ;  /* 0x0b400000021b9fae */ /* 0x0001e2000c101d6e */
[----:B------:R-:W-:-:S02]  /*ca00*/  ISETP.GE.AND P1, PT, R11, R6, PT ;  /* 0x000000060b00720c */ /* 0x000fc40003f26270 */
[----:B0-----:R-:W-:Y:S02]  /*ca10*/  @!P3 LEA R2, P2, R20, R9, 0x1 ;  /* 0x000000091402b211 */ /* 0x001fe400078408ff */
[----:B------:R-:W-:-:S03]  /*ca20*/  IADD3 R9, R7, 0x90, RZ ;  /* 0x0000009007097810 */ /* 0x000fc60007ffe0ff */
[----:B------:R-:W-:Y:S02]  /*ca30*/  @!P3 IMAD.X R3, RZ, RZ, R4, P2 ;  /* 0x000000ffff03b224 */ /* 0x000fe400010e0604 */
[----:B------:R-:W0:Y:S04]  /*ca40*/  SHFL.IDX PT, R4, R5, 0x1, 0x181f ;  /* 0x00381f0005047f89 */ /* 0x000e2800000e0000 */
[----:B------:R2:W-:Y:S01]  /*ca50*/  @!P3 LDGSTS.E.BYPASS.LTC128B.128 [R27+0xbc00], desc[UR46][R2.64], !P0 ;  /* 0x0bc00000021bbfae */ /* 0x0005e2000c101d6e */
[----:B------:R-:W-:Y:S01]  /*ca60*/  ISETP.GE.AND P3, PT, R9, R6, PT ;  /* 0x000000060900720c */ /* 0x000fe20003f66270 */
[----:B------:R-:W-:Y:S01]  /*ca70*/  VIADD R9, R7, 0xa0 ;  /* 0x000000a007097836 */ /* 0x000fe20000000000 */
[----:B--2---:R-:W-:Y:S02]  /*ca80*/  @!P1 LEA R2, P2, R20, R14, 0x1 ;  /* 0x0000000e14029211 */ /* 0x004fe400078408ff */
[----:B------:R-:W-:Y:S03]  /*ca90*/  SHFL.IDX PT, R14, R5, 0x2, 0x181f ;  /* 0x00581f00050e7f89 */ /* 0x000fe600000e0000 */
[----:B-1----:R-:W-:-:S02]  /*caa0*/  @!P1 IMAD.X R3, RZ, RZ, R0, P2 ;  /* 0x000000ffff039224 */ /* 0x002fc400010e0600 */
[----:B------:R-:W-:Y:S04]  /*cab0*/  SHFL.IDX PT, R0, R8, 0x2, 0x181f ;  /* 0x00581f0008007f89 */ /* 0x000fe800000e0000 */
[----:B0-----:R-:W-:Y:S01]  /*cac0*/  @!P3 LEA R4, P2, R20, R4, 0x1 ;  /* 0x000000041404b211 */ /* 0x001fe200078408ff */
[----:B------:R0:W-:Y:S01]  /*cad0*/  @!P1 LDGSTS.E.BYPASS.LTC128B.128 [R27+0xc400], desc[UR46][R2.64], !P0 ;  /* 0x0c400000021b9fae */ /* 0x0001e2000c101d6e */
[----:B------:R-:W-:-:S03]  /*cae0*/  ISETP.GE.AND P1, PT, R9, R6, PT ;  /* 0x000000060900720c */ /* 0x000fc60003f26270 */
[----:B0-----:R-:W0:Y:S04]  /*caf0*/  SHFL.IDX PT, R2, R8, 0x1, 0x181f ;  /* 0x00381f0008027f89 */ /* 0x001e2800000e0000 */
[----:B------:R-:W1:Y:S01]  /*cb00*/  SHFL.IDX PT, R8, R8, 0x3, 0x181f ;  /* 0x00781f0008087f89 */ /* 0x000e6200000e0000 */
[----:B0-----:R-:W-:Y:S02]  /*cb10*/  @!P3 IMAD.X R3, RZ, RZ, R2, P2 ;  /* 0x000000ffff03b224 */ /* 0x001fe400010e0602 */
[----:B------:R-:W-:-:S05]  /*cb20*/  @!P3 IMAD.MOV.U32 R2, RZ, RZ, R4 ;  /* 0x000000ffff02b224 */ /* 0x000fca00078e0004 */
[----:B------:R0:W-:Y:S02]  /*cb30*/  @!P3 LDGSTS.E.BYPASS.LTC128B.128 [R27+0xcc00], desc[UR46][R2.64], !P0 ;  /* 0x0cc00000021bbfae */ /* 0x0001e4000c101d6e */
[----:B0-----:R-:W-:Y:S02]  /*cb40*/  @!P1 LEA R2, P2, R20, R14, 0x1 ;  /* 0x0000000e14029211 */ /* 0x001fe400078408ff */
[----:B------:R0:W2:Y:S03]  /*cb50*/  SHFL.IDX PT, R14, R5, 0x3, 0x181f ;  /* 0x00781f00050e7f89 */ /* 0x0000a600000e0000 */
[----:B------:R-:W-:-:S05]  /*cb60*/  @!P1 IMAD.X R3, RZ, RZ, R0, P2 ;  /* 0x000000ffff039224 */ /* 0x000fca00010e0600 */
[----:B-1----:R0:W-:Y:S03]  /*cb70*/  @!P1 LDGSTS.E.BYPASS.LTC128B.128 [R27+0xd400], desc[UR46][R2.64], !P0 ;  /* 0x0d400000021b9fae */ /* 0x0021e6000c101d6e */
.L_x_1967:
[----:B------:R-:W-:Y:S01]  /*cb80*/  VIADD R7, R7, 0xb0 ;  /* 0x000000b007077836 */ /* 0x000fe20000000000 */
[----:B------:R-:W-:-:S04]  /*cb90*/  IADD3 R0, R17, 0x16800, RZ ;  /* 0x0001680011007810 */ /* 0x000fc80007ffe0ff */
[----:B------:R-:W-:-:S13]  /*cba0*/  ISETP.GE.AND P1, PT, R7, R6, PT ;  /* 0x000000060700720c */ /* 0x000fda0003f26270 */
[----:B0-2---:R-:W-:-:S05]  /*cbb0*/  @!P1 LEA R2, P2, R20, R14, 0x1 ;  /* 0x0000000e14029211 */ /* 0x005fca00078408ff */
[----:B------:R-:W-:-:S05]  /*cbc0*/  @!P1 IMAD.X R3, RZ, RZ, R8, P2 ;  /* 0x000000ffff039224 */ /* 0x000fca00010e0608 */
[----:B------:R-:W-:Y:S01]  /*cbd0*/  @!PT LDS RZ, [RZ] ;  /* 0x00000000fffff984 */ /* 0x000fe20000000800 */
[----:B------:R-:W-:Y:S01]  /*cbe0*/  @!PT LDS RZ, [RZ] ;  /* 0x00000000fffff984 */ /* 0x000fe20000000800 */
[----:B------:R-:W-:Y:S01]  /*cbf0*/  @!PT LDS RZ, [RZ] ;  /* 0x00000000fffff984 */ /* 0x000fe20000000800 */
[----:B------:R0:W-:Y:S01]  /*cc00*/  @!P1 LDGSTS.E.BYPASS.LTC128B.128 [R27+0xdc00], desc[UR46][R2.64], !P0 ;  /* 0x0dc00000021b9fae */ /* 0x0001e2000c101d6e */
[----:B------:R-:W-:Y:S01]  /*cc10*/  PLOP3.LUT P0, PT, PT, PT, PT, 0x80, 0x0 ;  /* 0x000000000000781c */ /* 0x000fe20003f0f070 */
[----:B------:R-:W-:-:S12]  /*cc20*/  NOP ;  /* 0x0000000000007918 */ /* 0x000fd80000000000 */
.L_x_1865:
[----:B------:R-:W-:Y:S02]  /*cc30*/  PLOP3.LUT P1, PT, P1, P0, PT, 0xa2, 0x0 ;  /* 0x000000000000781c */ /* 0x000fe40000f21472 */
[----:B------:R-:W-:-:S08]  /*cc40*/  @P0 R2UR P1, UR4, R17 ;  /* 0x00000000110402ca */ /* 0x000fd00000020000 */
[----:B------:R-:W-:-:S05]  /*cc50*/  @P0 PLOP3.LUT P0, PT, P1, PT, PT, 0x80, 0x0 ;  /* 0x000000000000081c */ /* 0x000fca0000f0f070 */
[----:B------:R-:W-:Y:S01]  /*cc60*/  @!P1 SYNCS.ARRIVE.TRANS64.RED.A0T1 RZ, [UR4+0x16800], RZ ;  /* 0x016800ffffff99a7 */ /* 0x000fe20008200404 */
[----:B------:R-:W-:Y:S07]  /*cc70*/  @!P1 ARRIVES.LDGSTSBAR.64.TRANSCNT [UR4+0x16800] ;  /* 0x01680000ff0099b0 */ /* 0x000fee0008000a84 */
[----:B------:R-:W-:Y:S05]  /*cc80*/  @P0 BRA.U.ANY `(.L_x_1865) ;  /* 0xfffffffd00e80947 */ /* 0x000fea000393ffff */
[----:B0-----:R-:W2:Y:S02]  /*cc90*/  LDL.LU R3, [R1] ;  /* 0x0000000001037983 */ /* 0x001ea40000300800 */
[----:B--2---:R-:W-:-:S05]  /*cca0*/  VIADD R3, R3, 0x1 ;  /* 0x0000000103037836 */ /* 0x004fca0000000000 */
[----:B------:R0:W-:Y:S01]  /*ccb0*/  STL [R1], R3 ;  /* 0x0000000301007387 */ /* 0x0001e20000100800 */
[----:B------:R-:W-:-:S04]  /*ccc0*/  LEA.HI R2, R3, R3, RZ, 0x1 ;  /* 0x0000000303027211 */ /* 0x000fc800078f08ff */
        /* <DEDUP_REMOVED lines=8> */
.L_x_1968:
[----:B------:R-:W-:Y:S05]  /*cd50*/  BSYNC B0 ;  /* 0x0000000000007941 */ /* 0x000fea0003800000 */
.L_x_1866:
[----:B------:R-:W-:-:S06]  /*cd60*/  UISETP.GE.AND UP0, UPT, UR39, 0x2, UPT ;  /* 0x000000022700788c */ /* 0x000fcc000bf06270 */
[----:B------:R-:W-:-:S13]  /*cd70*/  PLOP3.LUT P0, PT, PT, PT, UP0, 0x80, 0x0 ;  /* 0x000000000000781c */ /* 0x000fda0003f0f008 */
[----:B------:R-:W-:Y:S05]  /*cd80*/  @!P0 BRA `(.L_x_1868) ;  /* 0x00000014005c8947 */ /* 0x000fea0003800000 */
[----:B------:R-:W-:Y:S02]  /*cd90*/  ULOP3.LUT UR4, UR39, 0x1, URZ, 0xc0, !UPT ;  /* 0x0000000127047892 */ /* 0x000fe4000f8ec03f */
[----:B------:R-:W-:Y:S02]  /*cda0*/  IMAD.U32 R7, RZ, RZ, UR39 ;  /* 0x00000027ff077e24 */ /* 0x000fe4000f8e00ff */
[----:B------:R-:W-:Y:S02]  /*cdb0*/  UISETP.NE.U32.AND UP0, UPT, UR4, 0x1, UPT ;  /* 0x000000010400788c */ /* 0x000fe4000bf05070 */
[----:B------:R-:W-:-:S04]  /*cdc0*/  VIADD R7, R7, 0xfffffffe ;  /* 0xfffffffe07077836 */ /* 0x000fc80000000000 */
[----:B------:R-:W-:Y:S01]  /*cdd0*/  IMAD.MOV.U32 R6, RZ, RZ, R7 ;  /* 0x000000ffff067224 */ /* 0x000fe200078e0007 */
[----:B------:R-:W-:-:S13]  /*cde0*/  PLOP3.LUT P0, PT, PT, PT, UP0, 0x80, 0x0 ;  /* 0x000000000000781c */ /* 0x000fda0003f0f008 */
[----:B------:R-:W-:Y:S05]  /*cdf0*/  @!P0 BRA `(.L_x_1869) ;  /* 0x0000000400c48947 */ /* 0x000fea0003800000 */
        /* <DEDUP_REMOVED lines=9> */
[----:B------:R-:W-:Y:S01]  /*ce90*/  IMAD.MOV.U32 R9, RZ, RZ, R7 ;  /* 0x000000ffff097224 */ /* 0x000fe200078e0007 */
[----:B------:R-:W-:-:S11]  /*cea0*/  MOV R4, R18 ;  /* 0x0000001200047202 */ /* 0x000fd60000000f00 */
[----:B------:R-:W-:Y:S05]  /*ceb0*/  @!P1 BRA `(.L_x_1872) ;  /* 0x0000000000489947 */ /* 0x000fea0003800000 */
[----:B------:R-:W1:Y:S01]  /*cec0*/  LDC R10, c[0x0][0x43c] ;  /* 0x00010f00ff0a7b82 */ /* 0x000e620000000800 */
[----:B------:R-:W-:Y:S01]  /*ced0*/  ULDC.64 UR4, c[0x0][0x428] ;  /* 0x00010a0000047ab9 */ /* 0x000fe20000000a00 */
[----:B-1----:R-:W-:-:S13]  /*cee0*/  ISETP.NE.AND P0, PT, R10, 0x1, PT ;  /* 0x000000010a00780c */ /* 0x002fda0003f05270 */
[----:B0-----:R-:W0:Y:S02]  /*cef0*/  @P0 LDC.64 R2, c[0x0][0x440] ;  /* 0x00011000ff020b82 */ /* 0x001e240000000a00 */
[----:B0-----:R-:W-:-:S04]  /*cf00*/  @P0 IMAD.HI.U32 R4, R7, R2, RZ ;  /* 0x0000000207040227 */ /* 0x001fc800078e00ff */
[----:B------:R-:W-:Y:S01]  /*cf10*/  IMAD.MOV.U32 R2, RZ, RZ, R7 ;  /* 0x000000ffff027224 */ /* 0x000fe200078e0007 */
[----:B------:R-:W-:Y:S02]  /*cf20*/  @P0 SHF.R.U32.HI R2, RZ, R3, R4 ;  /* 0x00000003ff020219 */ /* 0x000fe40000011604 */
[----:B------:R-:W0:Y:S02]  /*cf30*/  LDC.64 R4, c[0x0][0x418] ;  /* 0x00010600ff047b82 */ /* 0x000e240000000a00 */
[--C-:B------:R-:W-:Y:S01]  /*cf40*/  SHF.R.S32.HI R3, RZ, 0x1f, R2.reuse ;  /* 0x0000001fff037819 */ /* 0x100fe20000011402 */
[----:B------:R-:W-:-:S04]  /*cf50*/  IMAD.MOV R9, RZ, RZ, -R2 ;  /* 0x000000ffff097224 */ /* 0x000fc800078e0a02 */
[----:B------:R-:W-:Y:S02]  /*cf60*/  IMAD R9, R10, R9, R7 ;  /* 0x000000090a097224 */ /* 0x000fe400078e0207 */
[----:B------:R-:W-:Y:S02]  /*cf70*/  IMAD R10, R24, UR4, RZ ;  /* 0x00000004180a7c24 */ /* 0x000fe4000f8e02ff */
[----:B------:R-:W-:-:S04]  /*cf80*/  IMAD.WIDE.U32 R2, R22, UR4, R2 ;  /* 0x0000000416027c25 */ /* 0x000fc8000f8e0002 */
[----:B------:R-:W-:-:S04]  /*cf90*/  IMAD R10, R22, UR5, R10 ;  /* 0x00000005160a7c24 */ /* 0x000fc8000f8e020a */
[----:B------:R-:W-:Y:S01]  /*cfa0*/  IMAD.IADD R10, R10, 0x1, R3 ;  /* 0x000000010a0a7824 */ /* 0x000fe200078e0203 */
[----:B0-----:R-:W-:-:S04]  /*cfb0*/  LEA R4, P0, R2, R4, 0x2 ;  /* 0x0000000402047211 */ /* 0x001fc800078010ff */
[----:B------:R-:W-:-:S05]  /*cfc0*/  LEA.HI.X R5, R2, R5, R10, 0x2, P0 ;  /* 0x0000000502057211 */ /* 0x000fca00000f140a */
[----:B------:R1:W5:Y:S04]  /*cfd0*/  LDG.E R4, desc[UR46][R4.64] ;  /* 0x0000002e04047981 */ /* 0x000368000c1e1900 */
.L_x_1872:
[----:B0-----:R-:W1:Y:S01]  /*cfe0*/  S2R R2, SR_TID.X ;  /* 0x0000000000027919 */ /* 0x001e620000002100 */
[----:B------:R-:W-:Y:S01]  /*cff0*/  SHF.L.U32 R3, R6, 0x1f, RZ ;  /* 0x0000001f06037819 */ /* 0x000fe200000006ff */
[----:B------:R-:W-:Y:S01]  /*d000*/  BSSY B1, `(.L_x_1873) ;  /* 0x0000006000017945 */ /* 0x000fe20003800000 */
[----:B-1----:R-:W-:Y:S01]  /*d010*/  LOP3.LUT R5, R2, 0x7f, RZ, 0xc0, !PT ;  /* 0x0000007f02057812 */ /* 0x002fe200078ec0ff */
[----:B------:R-:W-:-:S03]  /*d020*/  IMAD R2, R8, 0x8, R17 ;  /* 0x0000000808027824 */ /* 0x000fc600078e0211 */
[----:B------:R-:W-:Y:S01]  /*d030*/  ISETP.NE.AND P1, PT, R5, RZ, PT ;  /* 0x000000ff0500720c */ /* 0x000fe20003f25270 */
[----:B------:R-:W0:Y:S02]  /*d040*/  SYNCS.PHASECHK.TRANS64.TRYWAIT P0, [R2+URZ+0x16840], R3 ;  /* 0x01684003020075a7 */ /* 0x000e24000800017f */
[----:B0-----:R-:W-:Y:S10]  /*d050*/  @!P0 BRA `(.L_x_1874) ;  /* 0x0000002c00808947 */ /* 0x001ff40003800000 */
.L_x_1969:
[----:B------:R-:W-:Y:S05]  /*d060*/  BSYNC B1 ;  /* 0x0000000000017941 */ /* 0x000fea0003800000 */
.L_x_1873:
[----:B------:R-:W-:Y:S04]  /*d070*/  BSSY B1, `(.L_x_1875) ;  /* 0x0000007000017945 */ /* 0x000fe80003800000 */
[----:B------:R-:W-:Y:S05]  /*d080*/  @P1 BRA `(.L_x_1876) ;  /* 0x0000000000141947 */ /* 0x000fea0003800000 */
[----:B------:R-:W-:Y:S01]  /*d090*/  ISETP.NE.AND P0, PT, R29, RZ, PT ;  /* 0x000000ff1d00720c */ /* 0x000fe20003f05270 */
[----:B0-----:R-:W-:-:S04]  /*d0a0*/  IMAD.MOV.U32 R3, RZ, RZ, 0x4000 ;  /* 0x00004000ff037424 */ /* 0x001fc800078e00ff */
[----:B------:R1:W-:Y:S08]  /*d0b0*/  SYNCS.ARRIVE.TRANS64 RZ, [R2+URZ+0x16830], R3 ;  /* 0x0168300302ff79a7 */ /* 0x0003f0000800003f */
[----:B------:R-:W-:Y:S05]  /*d0c0*/  @!P0 BRA `(.L_x_1876) ;  /* 0x0000000000048947 */ /* 0x000fea0003800000 */
[----:B------:R-:W-:Y:S01]  /*d0d0*/  BPT.TRAP 0x1 ;  /* 0x000000040000795c */ /* 0x000fe20000300000 */
.L_x_1876:
[----:B------:R-:W-:Y:S05]  /*d0e0*/  BSYNC B1 ;  /* 0x0000000000017941 */ /* 0x000fea0003800000 */
.L_x_1875:
[----:B------:R-:W-:Y:S01]  /*d0f0*/  MOV R5, RZ ;  /* 0x000000ff00057202 */ /* 0x000fe20000000f00 */
[----:B01----:R-:W-:Y:S01]  /*d100*/  IMAD R3, R8, 0x4000, R17 ;  /* 0x0000400008037824 */ /* 0x003fe200078e0211 */
[----:B------:R-:W-:Y:S01]  /*d110*/  R2UR UR11, R9 ;  /* 0x00000000090b72ca */ /* 0x000fe200000e0000 */
[----:B------:R-:W-:Y:S01]  /*d120*/  UIADD3 UR4, UP0, UR44, 0x370, URZ ;  /* 0x000003702c047890 */ /* 0x000fe2000ff1e03f */
[----:B------:R-:W-:Y:S01]  /*d130*/  R2UR UR10, R5 ;  /* 0x00000000050a72ca */ /* 0x000fe200000e0000 */
[----:B------:R-:W-:Y:S01]  /*d140*/  VIADD R2, R2, 0x16830 ;  /* 0x0001683002027836 */ /* 0x000fe20000000000 */
[----:B------:R-:W-:Y:S01]  /*d150*/  PLOP3.LUT P0, PT, PT, PT, PT, 0x80, 0x0 ;  /* 0x000000000000781c */ /* 0x000fe20003f0f070 */
[----:B------:R-:W-:Y:S01]  /*d160*/  VIADD R3, R3, 0xe400 ;  /* 0x0000e40003037836 */ /* 0x000fe20000000000 */
[----:B------:R-:W-:Y:S01]  /*d170*/  UIADD3.X UR5, URZ, UR45, URZ, UP0, !UPT ;  /* 0x0000002d3f057290 */ /* 0x000fe200087fe43f */
[----:B------:R-:W-:Y:S01]  /*d180*/  UMOV UR6, 0x0 ;  /* 0x0000000000067882 */ /* 0x000fe20000000000 */
[----:B------:R-:W-:-:S05]  /*d190*/  UMOV UR7, 0x14f00000 ;  /* 0x14f0000000077882 */ /* 0x000fca0000000000 */
[----:B------:R-:W-:-:S12]  /*d1a0*/  USHF.L.U32 UR11, UR11, 0x7, URZ ;  /* 0x000000070b0b7899 */ /* 0x000fd8000800063f */
.L_x_1877:
[----:B------:R-:W-:-:S13]  /*d1b0*/  @P0 ELECT P2, URZ, PT ;  /* 0x00000000003f082f */ /* 0x000fda0003840000 */
[----:B-----5:R-:W-:Y:S01]  /*d1c0*/  @P2 R2UR UR13, R4 ;  /* 0x00000000040d22ca */ /* 0x020fe200000e0000 */
[----:B------:R-:W-:Y:S01]  /*d1d0*/  UMOV UR12, UR36 ;  /* 0x00000024000c7c82 */ /* 0x000fe20008000000 */
        /* <DEDUP_REMOVED lines=11> */
.L_x_1970:
[----:B------:R-:W-:Y:S05]  /*d290*/  BSYNC B1 ;  /* 0x0000000000017941 */ /* 0x000fea0003800000 */
.L_x_1878:
[----:B------:R-:W-:Y:S01]  /*d2a0*/  BSSY B1, `(.L_x_1880) ;  /* 0x000000a000017945 */ /* 0x000fe20003800000 */
[----:B0-----:R-:W-:Y:S02]  /*d2b0*/  IMAD.MOV.U32 R2, RZ, RZ, 0x0 ;  /* 0x00000000ff027424 */ /* 0x001fe400078e00ff */
[----:B------:R-:W-:Y:S01]  /*d2c0*/  IMAD.MOV.U32 R3, RZ, RZ, 0x14f00000 ;  /* 0x14f00000ff037424 */ /* 0x000fe200078e00ff */
[----:B------:R-:W-:Y:S06]  /*d2d0*/  @P1 BRA `(.L_x_1881) ;  /* 0x0000000000181947 */ /* 0x000fec0003800000 */
[----:B------:R-:W-:Y:S01]  /*d2e0*/  ISETP.NE.AND P0, PT, R29, RZ, PT ;  /* 0x000000ff1d00720c */ /* 0x000fe20003f05270 */
[----:B------:R-:W-:Y:S01]  /*d2f0*/  IMAD.MOV.U32 R11, RZ, RZ, 0x4000 ;  /* 0x00004000ff0b7424 */ /* 0x000fe200078e00ff */
[----:B------:R-:W-:-:S04]  /*d300*/  LEA R10, R16, R17, 0x3 ;  /* 0x00000011100a7211 */ /* 0x000fc800078e18ff */
[----:B------:R0:W-:Y:S07]  /*d310*/  SYNCS.ARRIVE.TRANS64 RZ, [R10+URZ+0x16850], R11 ;  /* 0x0168500b0aff79a7 */ /* 0x0001ee000800003f */
[----:B------:R-:W-:Y:S05]  /*d320*/  @!P0 BRA `(.L_x_1881) ;  /* 0x0000000000048947 */ /* 0x000fea0003800000 */
[----:B------:R-:W-:Y:S01]  /*d330*/  BPT.TRAP 0x1 ;  /* 0x000000040000795c */ /* 0x000fe20000300000 */
.L_x_1881:
[----:B------:R-:W-:Y:S05]  /*d340*/  BSYNC B1 ;  /* 0x0000000000017941 */ /* 0x000fea0003800000 */
.L_x_1880:
[----:B------:R-:W-:Y:S01]  /*d350*/  R2UR UR6, R2 ;  /* 0x00000000020672ca */ /* 0x000fe200000e0000 */
[C-C-:B------:R-:W-:Y:S01]  /*d360*/  IMAD R2, R16.reuse, 0x8, R17.reuse ;  /* 0x0000000810027824 */ /* 0x140fe200078e0211 */
[----:B------:R-:W-:Y:S01]  /*d370*/  R2UR UR7, R3 ;  /* 0x00000000030772ca */ /* 0x000fe200000e0000 */
[----:B------:R-:W-:Y:S01]  /*d380*/  IMAD R3, R16, 0x4000, R17 ;  /* 0x0000400010037824 */ /* 0x000fe200078e0211 */
[----:B------:R-:W-:Y:S01]  /*d390*/  R2UR UR10, R5 ;  /* 0x00000000050a72ca */ /* 0x000fe200000e0000 */
[----:B------:R-:W-:Y:S01]  /*d3a0*/  UIADD3 UR4, UP0, UR44, 0x470, URZ ;  /* 0x000004702c047890 */ /* 0x000fe2000ff1e03f */
[----:B------:R-:W-:Y:S01]  /*d3b0*/  PLOP3.LUT P0, PT, PT, PT, PT, 0x80, 0x0 ;  /* 0x000000000000781c */ /* 0x000fe20003f0f070 */
[----:B------:R-:W-:Y:S02]  /*d3c0*/  IMAD.SHL.U32 R5, R19, 0x80, RZ ;  /* 0x0000008013057824 */ /* 0x000fe400078e00ff */
[----:B------:R-:W-:Y:S01]  /*d3d0*/  VIADD R3, R3, 0x400 ;  /* 0x0000040003037836 */ /* 0x000fe20000000000 */
[----:B------:R-:W-:Y:S01]  /*d3e0*/  UIADD3.X UR5, URZ, UR45, URZ, UP0, !UPT ;  /* 0x0000002d3f057290 */ /* 0x000fe200087fe43f */
[----:B------:R-:W-:-:S11]  /*d3f0*/  VIADD R2, R2, 0x16850 ;  /* 0x0001685002027836 */ /* 0x000fd60000000000 */
.L_x_1882:
        /* <DEDUP_REMOVED lines=10> */
[----:B------:R-:W-:Y:S01]  /*d4a0*/  MOV R18, R4 ;  /* 0x0000000400127202 */ /* 0x000fe20000000f00 */
[----:B------:R-:W-:-:S07]  /*d4b0*/  IMAD.MOV.U32 R19, RZ, RZ, R9 ;  /* 0x000000ffff137224 */ /* 0x000fce00078e0009 */
.L_x_1871:
[----:B------:R-:W-:Y:S05]  /*d4c0*/  BSYNC B0 ;  /* 0x0000000000007941 */ /* 0x000fea0003800000 */
.L_x_1870:
[----:B------:R-:W-:Y:S01]  /*d4d0*/  UIADD3 UR4, UR39, -0x3, URZ ;  /* 0xfffffffd27047890 */ /* 0x000fe2000fffe03f */
[----:B------:R-:W-:Y:S02]  /*d4e0*/  IMAD.MOV.U32 R23, RZ, RZ, R6 ;  /* 0x000000ffff177224 */ /* 0x000fe400078e0006 */
[----:B------:R-:W-:-:S03]  /*d4f0*/  IMAD.MOV.U32 R16, RZ, RZ, R8 ;  /* 0x000000ffff107224 */ /* 0x000fc600078e0008 */
[----:B------:R-:W-:-:S07]  /*d500*/  IMAD.U32 R6, RZ, RZ, UR4 ;  /* 0x00000004ff067e24 */ /* 0x000fce000f8e00ff */
.L_x_1869:
[----:B------:R-:W-:Y:S01]  /*d510*/  ISETP.NE.AND P0, PT, R7, RZ, PT ;  /* 0x000000ff0700720c */ /* 0x000fe20003f05270 */
[----:B------:R-:W-:-:S12]  /*d520*/  BSSY B0, `(.L_x_1868) ;  /* 0x00000dd000007945 */ /* 0x000fd80003800000 */
[----:B------:R-:W-:Y:S05]  /*d530*/  @!P0 BRA `(.L_x_1883) ;  /* 0x0000000c006c8947 */ /* 0x000fea0003800000 */
[----:B------:R-:W-:-:S07]  /*d540*/  IMAD.MOV.U32 R4, RZ, RZ, R18 ;  /* 0x000000ffff047224 */ /* 0x000fce00078e0012 */
.L_x_1910:
[----:B------:R-:W-:Y:S01]  /*d550*/  ISETP.NE.AND P1, PT, R25, RZ, PT ;  /* 0x000000ff1900720c */ /* 0x000fe20003f25270 */
        /* <DEDUP_REMOVED lines=8> */
[----:B------:R-:W-:Y:S02]  /*d5e0*/  ISETP.NE.AND P1, PT, R26, RZ, PT ;  /* 0x000000ff1a00720c */ /* 0x000fe40003f25270 */
[----:B------:R-:W-:-:S11]  /*d5f0*/  MOV R9, R6 ;  /* 0x0000000600097202 */ /* 0x000fd60000000f00 */
[----:B------:R-:W-:Y:S05]  /*d600*/  @!P1 BRA `(.L_x_1886) ;  /* 0x00000000004c9947 */ /* 0x000fea0003800000 */
[----:B------:R-:W1:Y:S01]  /*d610*/  LDC R9, c[0x0][0x43c] ;  /* 0x00010f00ff097b82 */ /* 0x000e620000000800 */
[----:B0-----:R-:W-:Y:S01]  /*d620*/  IMAD.MOV.U32 R10, RZ, RZ, R6 ;  /* 0x000000ffff0a7224 */ /* 0x001fe200078e0006 */
[----:B------:R-:W-:Y:S02]  /*d630*/  ULDC.64 UR4, c[0x0][0x428] ;  /* 0x00010a0000047ab9 */ /* 0x000fe40000000a00 */
[----:B------:R-:W-:-:S04]  /*d640*/  IMAD R5, R24, UR4, RZ ;  /* 0x0000000418057c24 */ /* 0x000fc8000f8e02ff */
[----:B------:R-:W-:Y:S01]  /*d650*/  IMAD R4, R22, UR5, R5 ;  /* 0x0000000516047c24 */ /* 0x000fe2000f8e0205 */
[----:B-1----:R-:W-:-:S13]  /*d660*/  ISETP.NE.AND P0, PT, R9, 0x1, PT ;  /* 0x000000010900780c */ /* 0x002fda0003f05270 */
[----:B------:R-:W0:Y:S02]  /*d670*/  @P0 LDC.64 R2, c[0x0][0x440] ;  /* 0x00011000ff020b82 */ /* 0x000e240000000a00 */
[----:B0-----:R-:W-:-:S05]  /*d680*/  @P0 IMAD.HI.U32 R2, R6, R2, RZ ;  /* 0x0000000206020227 */ /* 0x001fca00078e00ff */
[----:B------:R-:W-:-:S04]  /*d690*/  @P0 SHF.R.U32.HI R10, RZ, R3, R2 ;  /* 0x00000003ff0a0219 */ /* 0x000fc80000011602 */
[--C-:B------:R-:W-:Y:S01]  /*d6a0*/  SHF.R.S32.HI R3, RZ, 0x1f, R10.reuse ;  /* 0x0000001fff037819 */ /* 0x100fe2000001140a */
        /* <DEDUP_REMOVED lines=9> */
.L_x_1886:
        /* <DEDUP_REMOVED lines=8> */
.L_x_1971:
[----:B------:R-:W-:Y:S05]  /*d7c0*/  BSYNC B2 ;  /* 0x0000000000027941 */ /* 0x000fea0003800000 */
.L_x_1887:
[----:B------:R-:W-:Y:S04]  /*d7d0*/  BSSY B2, `(.L_x_1889) ;  /* 0x0000007000027945 */ /* 0x000fe80003800000 */
[----:B------:R-:W-:Y:S05]  /*d7e0*/  @P1 BRA `(.L_x_1890) ;  /* 0x0000000000141947 */ /* 0x000fea0003800000 */
[----:B------:R-:W-:Y:S01]  /*d7f0*/  ISETP.NE.AND P0, PT, R29, RZ, PT ;  /* 0x000000ff1d00720c */ /* 0x000fe20003f05270 */
[----:B0-----:R-:W-:-:S04]  /*d800*/  IMAD.MOV.U32 R3, RZ, RZ, 0x4000 ;  /* 0x00004000ff037424 */ /* 0x001fc800078e00ff */
[----:B------:R1:W-:Y:S08]  /*d810*/  SYNCS.ARRIVE.TRANS64 RZ, [R2+URZ+0x16830], R3 ;  /* 0x0168300302ff79a7 */ /* 0x0003f0000800003f */
[----:B------:R-:W-:Y:S05]  /*d820*/  @!P0 BRA `(.L_x_1890) ;  /* 0x0000000000048947 */ /* 0x000fea0003800000 */
[----:B------:R-:W-:Y:S01]  /*d830*/  BPT.TRAP 0x1 ;  /* 0x000000040000795c */ /* 0x000fe20000300000 */
.L_x_1890:
[----:B------:R-:W-:Y:S05]  /*d840*/  BSYNC B2 ;  /* 0x0000000000027941 */ /* 0x000fea0003800000 */
.L_x_1889:
[----:B------:R-:W-:Y:S01]  /*d850*/  MOV R10, RZ ;  /* 0x000000ff000a7202 */ /* 0x000fe20000000f00 */
[----:B01----:R-:W-:Y:S01]  /*d860*/  IMAD R3, R7, 0x4000, R17 ;  /* 0x0000400007037824 */ /* 0x003fe200078e0211 */
[----:B------:R-:W-:Y:S01]  /*d870*/  UIADD3 UR4, UP0, UR44, 0x370, URZ ;  /* 0x000003702c047890 */ /* 0x000fe2000ff1e03f */
        /* <DEDUP_REMOVED lines=8> */
.L_x_1891:
        /* <DEDUP_REMOVED lines=15> */
.L_x_1972:
[----:B------:R-:W-:Y:S05]  /*d9f0*/  BSYNC B2 ;  /* 0x0000000000027941 */ /* 0x000fea0003800000 */
.L_x_1892:
[----:B------:R-:W-:Y:S01]  /*da00*/  BSSY B2, `(.L_x_1894) ;  /* 0x0000009000027945 */ /* 0x000fe20003800000 */
[----:B0-----:R-:W-:Y:S01]  /*da10*/  IMAD.MOV.U32 R2, RZ, RZ, 0x0 ;  /* 0x00000000ff027424 */ /* 0x001fe200078e00ff */
[----:B------:R-:W-:Y:S02]  /*da20*/  MOV R3, 0x14f00000 ;  /* 0x14f0000000037802 */ /* 0x000fe40000000f00 */
[----:B------:R-:W-:Y:S05]  /*da30*/  @P1 BRA `(.L_x_1895) ;  /* 0x0000000000141947 */ /* 0x000fea0003800000 */
[----:B------:R-:W-:Y:S01]  /*da40*/  ISETP.NE.AND P0, PT, R29, RZ, PT ;  /* 0x000000ff1d00720c */ /* 0x000fe20003f05270 */
[----:B------:R-:W-:-:S04]  /*da50*/  IMAD.MOV.U32 R12, RZ, RZ, 0x4000 ;  /* 0x00004000ff0c7424 */ /* 0x000fc800078e00ff */
[----:B------:R0:W-:Y:S08]  /*da60*/  SYNCS.ARRIVE.TRANS64 RZ, [R5+URZ+0x50], R12 ;  /* 0x0000500c05ff79a7 */ /* 0x0001f0000800003f */
[----:B------:R-:W-:Y:S05]  /*da70*/  @!P0 BRA `(.L_x_1895) ;  /* 0x0000000000048947 */ /* 0x000fea0003800000 */
[----:B------:R-:W-:Y:S01]  /*da80*/  BPT.TRAP 0x1 ;  /* 0x000000040000795c */ /* 0x000fe20000300000 */
.L_x_1895:
[----:B------:R-:W-:Y:S05]  /*da90*/  BSYNC B2 ;  /* 0x0000000000027941 */ /* 0x000fea0003800000 */
.L_x_1894:
[----:B------:R-:W-:Y:S01]  /*daa0*/  R2UR UR7, R3 ;  /* 0x00000000030772ca */ /* 0x000fe200000e0000 */
[----:B------:R-:W-:Y:S01]  /*dab0*/  IMAD R16, R16, 0x4000, R17 ;  /* 0x0000400010107824 */ /* 0x000fe200078e0211 */
[----:B------:R-:W-:Y:S01]  /*dac0*/  R2UR UR10, R10 ;  /* 0x000000000a0a72ca */ /* 0x000fe200000e0000 */
[----:B------:R-:W-:Y:S01]  /*dad0*/  UIADD3 UR4, UP0, UR44, 0x470, URZ ;  /* 0x000004702c047890 */ /* 0x000fe2000ff1e03f */
[----:B------:R-:W-:Y:S01]  /*dae0*/  R2UR UR6, R2 ;  /* 0x00000000020672ca */ /* 0x000fe200000e0000 */
[----:B------:R-:W-:Y:S01]  /*daf0*/  IMAD.SHL.U32 R2, R19, 0x80, RZ ;  /* 0x0000008013027824 */ /* 0x000fe200078e00ff */
[----:B------:R-:W-:Y:S01]  /*db00*/  PLOP3.LUT P0, PT, PT, PT, PT, 0x80, 0x0 ;  /* 0x000000000000781c */ /* 0x000fe20003f0f070 */
[----:B0-----:R-:W-:Y:S01]  /*db10*/  VIADD R5, R5, 0x50 ;  /* 0x0000005005057836 */ /* 0x001fe20000000000 */
[----:B------:R-:W-:Y:S01]  /*db20*/  UIADD3.X UR5, URZ, UR45, URZ, UP0, !UPT ;  /* 0x0000002d3f057290 */ /* 0x000fe200087fe43f */
[----:B------:R-:W-:-:S11]  /*db30*/  VIADD R16, R16, 0x400 ;  /* 0x0000040010107836 */ /* 0x000fd60000000000 */
.L_x_1896:
        /* <DEDUP_REMOVED lines=10> */
[----:B------:R-:W-:Y:S01]  /*dbe0*/  IMAD.MOV.U32 R19, RZ, RZ, R9 ;  /* 0x000000ffff137224 */ /* 0x000fe200078e0009 */
[----:B------:R-:W-:-:S07]  /*dbf0*/  MOV R18, R4 ;  /* 0x0000000400127202 */ /* 0x000fce0000000f00 */
.L_x_1885:
[----:B------:R-:W-:Y:S05]  /*dc00*/  BSYNC B1 ;  /* 0x0000000000017941 */ /* 0x000fea0003800000 */
.L_x_1884:
        /* <DEDUP_REMOVED lines=11> */
[----:B------:R-:W1:Y:S01]  /*dcc0*/  LDC R4, c[0x0][0x43c] ;  /* 0x00010f00ff047b82 */ /* 0x000e620000000800 */
[----:B------:R-:W-:Y:S02]  /*dcd0*/  ULDC.64 UR4, c[0x0][0x428] ;  /* 0x00010a0000047ab9 */ /* 0x000fe40000000a00 */
[----:B------:R-:W-:-:S04]  /*dce0*/  IMAD R5, R24, UR4, RZ ;  /* 0x0000000418057c24 */ /* 0x000fc8000f8e02ff */
[----:B------:R-:W-:Y:S01]  /*dcf0*/  IMAD R5, R22, UR5, R5 ;  /* 0x0000000516057c24 */ /* 0x000fe2000f8e0205 */
        /* <DEDUP_REMOVED lines=8> */
[----:B------:R-:W-:Y:S01]  /*dd80*/  IMAD.WIDE.U32 R2, R22, UR4, R2 ;  /* 0x0000000416027c25 */ /* 0x000fe2000f8e0002 */
[----:B------:R-:W-:-:S03]  /*dd90*/  ULDC.64 UR4, c[0x0][0x418] ;  /* 0x0001060000047ab9 */ /* 0x000fc60000000a00 */
[----:B------:R-:W-:Y:S01]  /*dda0*/  IMAD.IADD R5, R5, 0x1, R3 ;  /* 0x0000000105057824 */ /* 0x000fe200078e0203 */
[----:B------:R-:W-:-:S04]  /*ddb0*/  LEA R4, P0, R2, UR4, 0x2 ;  /* 0x0000000402047c11 */ /* 0x000fc8000f8010ff */
[----:B------:R-:W-:-:S05]  /*ddc0*/  LEA.HI.X R5, R2, UR5, R5, 0x2, P0 ;  /* 0x0000000502057c11 */ /* 0x000fca00080f1405 */
[----:B------:R1:W5:Y:S04]  /*ddd0*/  LDG.E R4, desc[UR46][R4.64] ;  /* 0x0000002e04047981 */ /* 0x000368000c1e1900 */
.L_x_1899:
        /* <DEDUP_REMOVED lines=8> */
.L_x_1973:
[----:B------:R-:W-:Y:S05]  /*de60*/  BSYNC B2 ;  /* 0x0000000000027941 */ /* 0x000fea0003800000 */
.L_x_1900:
[----:B------:R-:W-:Y:S04]  /*de70*/  BSSY B2, `(.L_x_1902) ;  /* 0x0000007000027945 */ /* 0x000fe80003800000 */
[----:B------:R-:W-:Y:S05]  /*de80*/  @P1 BRA `(.L_x_1903) ;  /* 0x0000000000141947 */ /* 0x000fea0003800000 */
[----:B------:R-:W-:Y:S02]  /*de90*/  ISETP.NE.AND P0, PT, R29, RZ, PT ;  /* 0x000000ff1d00720c */ /* 0x000fe40003f05270 */
[----:B0-----:R-:W-:-:S04]  /*dea0*/  MOV R3, 0x4000 ;  /* 0x0000400000037802 */ /* 0x001fc80000000f00 */
[----:B------:R1:W-:Y:S07]  /*deb0*/  SYNCS.ARRIVE.TRANS64 RZ, [R2+URZ+0x16830], R3 ;  /* 0x0168300302ff79a7 */ /* 0x0003ee000800003f */
[----:B------:R-:W-:Y:S05]  /*dec0*/  @!P0 BRA `(.L_x_1903) ;  /* 0x0000000000048947 */ /* 0x000fea0003800000 */
[----:B------:R-:W-:Y:S01]  /*ded0*/  BPT.TRAP 0x1 ;  /* 0x000000040000795c */ /* 0x000fe20000300000 */
.L_x_1903:
[----:B------:R-:W-:Y:S05]  /*dee0*/  BSYNC B2 ;  /* 0x0000000000027941 */ /* 0x000fea0003800000 */
.L_x_1902:
        /* <DEDUP_REMOVED lines=12> */
.L_x_1904:
        /* <DEDUP_REMOVED lines=15> */
.L_x_1974:
[----:B------:R-:W-:Y:S05]  /*e0a0*/  BSYNC B2 ;  /* 0x0000000000027941 */ /* 0x000fea0003800000 */
.L_x_1905:
        /* <DEDUP_REMOVED lines=9> */
.L_x_1908:
[----:B------:R-:W-:Y:S05]  /*e140*/  BSYNC B2 ;  /* 0x0000000000027941 */ /* 0x000fea0003800000 */
.L_x_1907:
        /* <DEDUP_REMOVED lines=8> */
[----:B------:R-:W-:Y:S01]  /*e1d0*/  IADD3 R2, R2, 0x400, RZ ;  /* 0x0000040002027810 */ /* 0x000fe20007ffe0ff */
[----:B------:R-:W-:-:S12]  /*e1e0*/  UIADD3.X UR5, URZ, UR45, URZ, UP0, !UPT ;  /* 0x0000002d3f057290 */ /* 0x000fd800087fe43f */
.L_x_1909:
        /* <DEDUP_REMOVED lines=12> */
.L_x_1898:
[----:B------:R-:W-:Y:S05]  /*e2b0*/  BSYNC B1 ;  /* 0x0000000000017941 */ /* 0x000fea0003800000 */
.L_x_1897:
[C---:B------:R-:W-:Y:S01]  /*e2c0*/  ISETP.GT.AND P0, PT, R6.reuse, 0x1, PT ;  /* 0x000000010600780c */ /* 0x040fe20003f04270 */
[----:B------:R-:W-:-:S12]  /*e2d0*/  VIADD R6, R6, 0xfffffffe ;  /* 0xfffffffe06067836 */ /* 0x000fd80000000000 */
[----:B------:R-:W-:Y:S05]  /*e2e0*/  @P0 BRA `(.L_x_1910) ;  /* 0xfffffff000980947 */ /* 0x000fea000383ffff */
.L_x_1883:
[----:B------:R-:W-:Y:S05]  /*e2f0*/  BSYNC B0 ;  /* 0x0000000000007941 */ /* 0x000fea0003800000 */
.L_x_1868:
        /* <DEDUP_REMOVED lines=17> */
.L_x_1912:
[----:B------:R-:W-:Y:S05]  /*e410*/  BSYNC B0 ;  /* 0x0000000000007941 */ /* 0x000fea0003800000 */
.L_x_1911:
[----:B------:R-:W-:Y:S01]  /*e420*/  ISETP.NE.AND P0, PT, R25, RZ, PT ;  /* 0x000000ff1900720c */ /* 0x000fe20003f05270 */
        /* <DEDUP_REMOVED lines=8> */
.L_x_1975:
[----:B------:R-:W-:Y:S05]  /*e4b0*/  BSYNC B1 ;  /* 0x0000000000017941 */ /* 0x000fea0003800000 */
.L_x_1915:
[----:B------:R-:W-:Y:S04]  /*e4c0*/  BSSY B1, `(.L_x_1917) ;  /* 0x0000007000017945 */ /* 0x000fe80003800000 */
[----:B------:R-:W-:Y:S05]  /*e4d0*/  @P2 BRA `(.L_x_1918) ;  /* 0x0000000000142947 */ /* 0x000fea0003800000 */
[----:B------:R-:W-:Y:S01]  /*e4e0*/  ISETP.NE.AND P0, PT, R29, RZ, PT ;  /* 0x000000ff1d00720c */ /* 0x000fe20003f05270 */
[----:B-1----:R-:W-:-:S04]  /*e4f0*/  IMAD.MOV.U32 R0, RZ, RZ, 0x4000 ;  /* 0x00004000ff007424 */ /* 0x002fc800078e00ff */
[----:B------:R2:W-:Y:S08]  /*e500*/  SYNCS.ARRIVE.TRANS64 RZ, [R3+URZ+0x16850], R0 ;  /* 0x0168500003ff79a7 */ /* 0x0005f0000800003f */
[----:B------:R-:W-:Y:S05]  /*e510*/  @!P0 BRA `(.L_x_1918) ;  /* 0x0000000000048947 */ /* 0x000fea0003800000 */
[----:B------:R-:W-:Y:S01]  /*e520*/  BPT.TRAP 0x1 ;  /* 0x000000040000795c */ /* 0x000fe20000300000 */
.L_x_1918:
[----:B------:R-:W-:Y:S05]  /*e530*/  BSYNC B1 ;  /* 0x0000000000017941 */ /* 0x000fea0003800000 */
.L_x_1917:
[----:B-12---:R-:W-:Y:S01]  /*e540*/  IMAD R0, R16, 0x4000, R17 ;  /* 0x0000400010007824 */ /* 0x006fe200078e0211 */
[----:B------:R-:W-:Y:S01]  /*e550*/  UIADD3 UR4, UP0, UR44, 0x470, URZ ;  /* 0x000004702c047890 */ /* 0x000fe2000ff1e03f */
[----:B------:R-:W-:Y:S01]  /*e560*/  PLOP3.LUT P0, PT, PT, PT, PT, 0x80, 0x0 ;  /* 0x000000000000781c */ /* 0x000fe20003f0f070 */
[----:B0-----:R-:W-:Y:S01]  /*e570*/  VIADD R2, R3, 0x16850 ;  /* 0x0001685003027836 */ /* 0x001fe20000000000 */
[----:B------:R-:W-:Y:S01]  /*e580*/  SHF.L.U32 R19, R19, 0x7, RZ ;  /* 0x0000000713137819 */ /* 0x000fe200000006ff */
[----:B------:R-:W-:Y:S01]  /*e590*/  VIADD R0, R0, 0x400 ;  /* 0x0000040000007836 */ /* 0x000fe20000000000 */
[----:B------:R-:W-:Y:S01]  /*e5a0*/  UIADD3.X UR5, URZ, UR45, URZ, UP0, !UPT ;  /* 0x0000002d3f057290 */ /* 0x000fe200087fe43f */
[----:B------:R-:W-:Y:S01]  /*e5b0*/  UMOV UR6, 0x0 ;  /* 0x0000000000067882 */ /* 0x000fe20000000000 */
[----:B------:R-:W-:Y:S01]  /*e5c0*/  UMOV UR7, 0x14f00000 ;  /* 0x14f0000000077882 */ /* 0x000fe20000000000 */
[----:B------:R-:W-:-:S09]  /*e5d0*/  UMOV UR10, URZ ;  /* 0x0000003f000a7c82 */ /* 0x000fd20008000000 */
.L_x_1919:
        /* <DEDUP_REMOVED lines=10> */
.L_x_1914:
[----:B------:R-:W-:Y:S05]  /*e680*/  BSYNC B0 ;  /* 0x0000000000007941 */ /* 0x000fea0003800000 */
.L_x_1913:
[----:B------:R-:W-:-:S05]  /*e690*/  VIADD R16, R16, 0x1 ;  /* 0x0000000110107836 */ /* 0x000fca0000000000 */
[----:B------:R-:W-:-:S04]  /*e6a0*/  ISETP.NE.AND P0, PT, R16, 0x2, PT ;  /* 0x000000021000780c */ /* 0x000fc80003f05270 */
[----:B------:R-:W-:Y:S02]  /*e6b0*/  SEL R0, RZ, 0x1, P0 ;  /* 0x00000001ff007807 */ /* 0x000fe40000000000 */
[----:B------:R-:W-:Y:S02]  /*e6c0*/  SEL R16, R16, RZ, P0 ;  /* 0x000000ff10107207 */ /* 0x000fe40000000000 */
[----:B------:R-:W-:-:S07]  /*e6d0*/  LOP3.LUT R23, R23, R0, RZ, 0x3c, !PT ;  /* 0x0000000017177212 */ /* 0x000fce00078e3cff */
.L_x_1850:
[----:B------:R-:W-:Y:S05]  /*e6e0*/  BSYNC B7 ;  /* 0x0000000000077941 */ /* 0x000fea0003800000 */
.L_x_1848:
        /* <DEDUP_REMOVED lines=12> */
.L_x_1920:
[----:B------:R-:W-:-:S03]  /*e7b0*/  UMOV UR4, 0xffffffff ;  /* 0xffffffff00047882 */ /* 0x000fc60000000000 */
[----:B------:R-:W-:Y:S05]  /*e7c0*/  BRA.DIV UR4, `(.L_x_1922) ;  /* 0x0000001a04307947 */ /* 0x000fea000b800000 */
[----:B------:R1:W2:Y:S02]  /*e7d0*/  SHFL.IDX PT, R14, R28, RZ, 0x1f ;  /* 0x00001fff1c0e7589 */ /* 0x0002a400000e0000 */
.L_x_1978:
        /* <DEDUP_REMOVED lines=8> */
.L_x_1921:
[----:B------:R-:W-:Y:S02]  /*e860*/  ULDC UR4, c[0x0][0xc38] ;  /* 0x00030e0000047ab9 */ /* 0x000fe40000000800 */
[----:B-1----:R-:W-:-:S13]  /*e870*/  ISETP.GE.AND P0, PT, R28, UR4, PT ;  /* 0x000000041c007c0c */ /* 0x002fda000bf06270 */
[----:B------:R-:W-:Y:S05]  /*e880*/  @!P0 BRA `(.L_x_1923) ;  /* 0xffffffc800348947 */ /* 0x000fea000383ffff */
.L_x_1845:
[----:B------:R-:W2:Y:S01]  /*e890*/  LDL.LU R0, [R1] ;  /* 0x0000000001007983 */ /* 0x000ea20000300800 */
[----:B------:R-:W-:Y:S01]  /*e8a0*/  BSSY B0, `(.L_x_1924) ;  /* 0x000000b000007945 */ /* 0x000fe20003800000 */
[----:B------:R-:W1:Y:S01]  /*e8b0*/  S2R R5, SR_CgaCtaId ;  /* 0x0000000000057919 */ /* 0x000e620000008800 */
[----:B--2---:R-:W-:-:S05]  /*e8c0*/  VIADD R0, R0, 0x1 ;  /* 0x0000000100007836 */ /* 0x004fca0000000000 */
[----:B------:R-:W-:-:S04]  /*e8d0*/  LEA.HI R2, R0, R0, RZ, 0x1 ;  /* 0x0000000000027211 */ /* 0x000fc800078f08ff */
[----:B------:R-:W-:Y:S02]  /*e8e0*/  LOP3.LUT R3, R2, 0xfffffffe, RZ, 0xc0, !PT ;  /* 0xfffffffe02037812 */ /* 0x000fe400078ec0ff */
[----:B------:R-:W-:Y:S02]  /*e8f0*/  MOV R2, 0x400 ;  /* 0x0000040000027802 */ /* 0x000fe40000000f00 */
[----:B------:R-:W-:Y:S02]  /*e900*/  IADD3 R0, R0, -R3, RZ ;  /* 0x8000000300007210 */ /* 0x000fe40007ffe0ff */
[----:B-1----:R-:W-:Y:S02]  /*e910*/  LEA R7, R5, R2, 0x18 ;  /* 0x0000000205077211 */ /* 0x002fe400078ec0ff */
[----:B------:R-:W-:-:S04]  /*e920*/  SHF.L.U32 R0, R0, 0x1f, RZ ;  /* 0x0000001f00007819 */ /* 0x000fc800000006ff */
[----:B------:R-:W1:Y:S02]  /*e930*/  SYNCS.PHASECHK.TRANS64.TRYWAIT P0, [R7+URZ+0x16820], R0 ;  /* 0x01682000070075a7 */ /* 0x000e64000800017f */
[----:B-1----:R-:W-:Y:S05]  /*e940*/  @!P0 BRA `(.L_x_1925) ;  /* 0x0000001400f88947 */ /* 0x002fea0003800000 */
.L_x_1979:
[----:B------:R-:W-:Y:S05]  /*e950*/  BSYNC B0 ;  /* 0x0000000000007941 */ /* 0x000fea0003800000 */
.L_x_1924:
[----:B------:R-:W-:-:S03]  /*e960*/  UMOV UR4, 0xffffffff ;  /* 0xffffffff00047882 */ /* 0x000fc60000000000 */
[----:B------:R-:W-:Y:S05]  /*e970*/  BRA.DIV UR4, `(.L_x_1926) ;  /* 0x0000001a04007947 */ /* 0x000fea000b800000 */
[----:B-1----:R-:W1:Y:S02]  /*e980*/  S2R R0, SR_TID.X ;  /* 0x0000000000007919 */ /* 0x002e640000002100 */
[----:B-1----:R-:W-:-:S04]  /*e990*/  SHF.R.U32.HI R0, RZ, 0x5, R0 ;  /* 0x00000005ff007819 */ /* 0x002fc80000011600 */
[----:B------:R-:W-:-:S05]  /*e9a0*/  LOP3.LUT R0, R0, 0x3, RZ, 0xc0, !PT ;  /* 0x0000000300007812 */ /* 0x000fca00078ec0ff */
[----:B------:R1:W2:Y:S02]  /*e9b0*/  SHFL.IDX PT, R14, R0, RZ, 0x1f ;  /* 0x00001fff000e7589 */ /* 0x0002a400000e0000 */
.L_x_1982:
[----:B--2---:R-:W-:Y:S01]  /*e9c0*/  ISETP.NE.AND P0, PT, R14, RZ, PT ;  /* 0x000000ff0e00720c */ /* 0x004fe20003f05270 */
[----:B------:R-:W-:-:S12]  /*e9d0*/  BSSY B0, `(.L_x_1927) ;  /* 0x0000024000007945 */ /* 0x000fd80003800000 */
[----:B------:R-:W-:Y:S05]  /*e9e0*/  @P0 BRA `(.L_x_1928) ;  /* 0x0000000000880947 */ /* 0x000fea0003800000 */
[----:B------:R-:W-:-:S03]  /*e9f0*/  UMOV UR4, 0xffffffff ;  /* 0xffffffff00047882 */ /* 0x000fc60000000000 */
[----:B------:R-:W-:Y:S05]  /*ea00*/  BRA.DIV UR4, `(.L_x_1929) ;  /* 0x0000001a04107947 */ /* 0x000fea000b800000 */
[----:B------:R-:W-:-:S13]  /*ea10*/  ELECT P6, URZ, PT ;  /* 0x00000000003f782f */ /* 0x000fda00038c0000 */
.L_x_1985:
[----:B------:R-:W-:Y:S05]  /*ea20*/  @!P6 BRA `(.L_x_1928) ;  /* 0x000000000078e947 */ /* 0x000fea0003800000 */
[----:B------:R-:W-:-:S06]  /*ea30*/  ULOP3.LUT UR4, UR38, 0x2, URZ, 0xfc, !UPT ;  /* 0x0000000226047892 */ /* 0x000fcc000f8efc3f */
[----:B-1----:R-:W-:-:S05]  /*ea40*/  IMAD.U32 R0, RZ, RZ, UR4 ;  /* 0x00000004ff007e24 */ /* 0x002fca000f8e00ff */
[----:B------:R-:W-:-:S13]  /*ea50*/  ISETP.NE.AND P2, PT, R0, 0x3, PT ;  /* 0x000000030000780c */ /* 0x000fda0003f45270 */
[----:B------:R-:W-:Y:S05]  /*ea60*/  @!P2 BRA `(.L_x_1930) ;  /* 0x000000000004a947 */ /* 0x000fea0003800000 */
[----:B------:R-:W-:Y:S01]  /*ea70*/  BPT.TRAP 0x1 ;  /* 0x000000040000795c */ /* 0x000fe20000300000 */
.L_x_1930:
        /* <DEDUP_REMOVED lines=12> */
.L_x_1986:
[----:B------:R-:W2:Y:S02]  /*eb40*/  SYNCS.PHASECHK.TRANS64.TRYWAIT P0, [R3+URZ], R0 ;  /* 0x00000000030075a7 */ /* 0x000ea4000800017f */
[----:B--2---:R-:W-:Y:S05]  /*eb50*/  @!P0 BRA `(.L_x_1932) ;  /* 0x0000001400f08947 */ /* 0x004fea0003800000 */
.L_x_1987:
[----:B------:R-:W-:Y:S05]  /*eb60*/  @!P2 BRA `(.L_x_1933) ;  /* 0x000000000004a947 */ /* 0x000fea0003800000 */
[----:B------:R-:W-:Y:S01]  /*eb70*/  BPT.TRAP 0x1 ;  /* 0x000000040000795c */ /* 0x000fe20000300000 */
.L_x_1933:
[----:B--2---:R-:W-:-:S05]  /*eb80*/  VIADD R3, R7, 0x16860 ;  /* 0x0001686007037836 */ /* 0x004fca0000000000 */
[----:B-1----:R-:W-:-:S04]  /*eb90*/  LEA R5, R16, R3, 0x3 ;  /* 0x0000000310057211 */ /* 0x002fc800078e18ff */
[----:B------:R-:W1:Y:S02]  /*eba0*/  SYNCS.PHASECHK.TRANS64.TRYWAIT P0, [R5+URZ], R4 ;  /* 0x00000004050075a7 */ /* 0x000e64000800017f */
[----:B-1----:R-:W-:Y:S05]  /*ebb0*/  @!P0 BRA `(.L_x_1934) ;  /* 0x0000001400ec8947 */ /* 0x002fea0003800000 */
.L_x_1988:
[----:B------:R-:W-:-:S07]  /*ebc0*/  IMAD R3, R6, 0x8, R3 ;  /* 0x0000000806037824 */ /* 0x000fce00078e0203 */
.L_x_1935:
[----:B--2---:R2:W3:Y:S02]  /*ebd0*/  SYNCS.PHASECHK.TRANS64.TRYWAIT P0, [R3+URZ], R0 ;  /* 0x00000000030075a7 */ /* 0x0044e4000800017f */
[----:B---3--:R-:W-:Y:S05]  /*ebe0*/  @!P0 NANOSLEEP.SYNCS 0x989680 ;  /* 0x009896800000895d */ /* 0x008fea0003900000 */
[----:B------:R-:W3:Y:S02]  /*ebf0*/  @!P0 SYNCS.PHASECHK.TRANS64 P0, [R3+URZ], R0 ;  /* 0x00000000030085a7 */ /* 0x000ee4000800007f */
[----:B---3--:R-:W-:Y:S05]  /*ec00*/  @!P0 BRA `(.L_x_1935) ;  /* 0xfffffffc00f08947 */ /* 0x008fea000383ffff */
.L_x_1928:
[----:B------:R-:W-:Y:S05]  /*ec10*/  BSYNC B0 ;  /* 0x0000000000007941 */ /* 0x000fea0003800000 */
.L_x_1927:
[----:B------:R-:W-:Y:S05]  /*ec20*/  EXIT ;  /* 0x000000000000794d */ /* 0x000fea0003800000 */
.L_x_1810:
[----:B0-----:R-:W-:-:S04]  /*ec30*/  IMAD.U32 R3, RZ, RZ, UR45 ;  /* 0x0000002dff037e24 */ /* 0x001fc8000f8e00ff */
[----:B------:R0:W1:Y:S03]  /*ec40*/  SYNCS.PHASECHK.TRANS64.TRYWAIT P1, [R3+URZ+0x16800], R0 ;  /* 0x01680000030075a7 */ /* 0x000066000802017f */
[----:B-1----:R-:W-:Y:S05]  /*ec50*/  @!P1 NANOSLEEP.SYNCS 0x989680 ;  /* 0x009896800000995d */ /* 0x002fea0003900000 */
[----:B------:R-:W1:Y:S02]  /*ec60*/  @!P1 SYNCS.PHASECHK.TRANS64 P1, [R3+URZ+0x16800], R0 ;  /* 0x01680000030095a7 */ /* 0x000e64000802007f */
[----:B-1----:R-:W-:Y:S05]  /*ec70*/  @!P1 BRA `(.L_x_1810) ;  /* 0xfffffffc00ec9947 */ /* 0x002fea000383ffff */
[----:B------:R-:W-:Y:S05]  /*ec80*/  BRA `(.L_x_1936) ;  /* 0xffffff2800547947 */ /* 0x000fea000383ffff */
.L_x_1814:
[----:B-1----:R1:W2:Y:S02]  /*ec90*/  SYNCS.PHASECHK.TRANS64.TRYWAIT P2, [R0+URZ+0x16830], R3 ;  /* 0x01683003000075a7 */ /* 0x0022a4000804017f */
[----:B--2---:R-:W-:Y:S05]  /*eca0*/  @!P2 NANOSLEEP.SYNCS 0x989680 ;  /* 0x009896800000a95d */ /* 0x004fea0003900000 */
[----:B------:R-:W2:Y:S02]  /*ecb0*/  @!P2 SYNCS.PHASECHK.TRANS64 P2, [R0+URZ+0x16830], R3 ;  /* 0x016830030000a5a7 */ /* 0x000ea4000804007f */
[----:B--2---:R-:W-:Y:S05]  /*ecc0*/  @!P2 BRA `(.L_x_1814) ;  /* 0xfffffffc00f0a947 */ /* 0x004fea000383ffff */
[----:B------:R-:W-:Y:S05]  /*ecd0*/  BRA `(.L_x_1813) ;  /* 0xffffff2800787947 */ /* 0x000fea000383ffff */
.L_x_1819:
[----:B-1----:R-:W-:-:S04]  /*ece0*/  IMAD.U32 R6, RZ, RZ, UR6 ;  /* 0x00000006ff067e24 */ /* 0x002fc8000f8e00ff */
[----:B------:R1:W2:Y:S03]  /*ecf0*/  SYNCS.PHASECHK.TRANS64.TRYWAIT P3, [R6+URZ+0x16830], R5 ;  /* 0x01683005060075a7 */ /* 0x0002a6000806017f */
[----:B--2---:R-:W-:Y:S05]  /*ed00*/  @!P3 NANOSLEEP.SYNCS 0x989680 ;  /* 0x009896800000b95d */ /* 0x004fea0003900000 */
[----:B------:R-:W2:Y:S02]  /*ed10*/  @!P3 SYNCS.PHASECHK.TRANS64 P3, [R6+URZ+0x16830], R5 ;  /* 0x016830050600b5a7 */ /* 0x000ea4000806007f */
[----:B--2---:R-:W-:Y:S05]  /*ed20*/  @!P3 BRA `(.L_x_1819) ;  /* 0xfffffffc00ecb947 */ /* 0x004fea000383ffff */
[----:B------:R-:W-:Y:S05]  /*ed30*/  BRA `(.L_x_1816) ;  /* 0xffffff5000f07947 */ /* 0x000fea000383ffff */
.L_x_1823:
[----:B-1----:R-:W-:-:S04]  /*ed40*/  IMAD.U32 R6, RZ, RZ, UR6 ;  /* 0x00000006ff067e24 */ /* 0x002fc8000f8e00ff */
[----:B------:R1:W2:Y:S03]  /*ed50*/  SYNCS.PHASECHK.TRANS64.TRYWAIT P3, [R6+URZ+0x16850], R5 ;  /* 0x01685005060075a7 */ /* 0x0002a6000806017f */
[----:B--2---:R-:W-:Y:S05]  /*ed60*/  @!P3 NANOSLEEP.SYNCS 0x989680 ;  /* 0x009896800000b95d */ /* 0x004fea0003900000 */
[----:B------:R-:W2:Y:S02]  /*ed70*/  @!P3 SYNCS.PHASECHK.TRANS64 P3, [R6+URZ+0x16850], R5 ;  /* 0x016850050600b5a7 */ /* 0x000ea4000806007f */
[----:B--2---:R-:W-:Y:S05]  /*ed80*/  @!P3 BRA `(.L_x_1823) ;  /* 0xfffffffc00ecb947 */ /* 0x004fea000383ffff */
[----:B------:R-:W-:Y:S05]  /*ed90*/  BRA `(.L_x_1820) ;  /* 0xffffff5400607947 */ /* 0x000fea000383ffff */
.L_x_1829:
[----:B-1----:R-:W-:-:S04]  /*eda0*/  IMAD.U32 R6, RZ, RZ, UR6 ;  /* 0x00000006ff067e24 */ /* 0x002fc8000f8e00ff */
[----:B------:R1:W2:Y:S03]  /*edb0*/  SYNCS.PHASECHK.TRANS64.TRYWAIT P2, [R6+URZ+0x16830], R5 ;  /* 0x01683005060075a7 */ /* 0x0002a6000804017f */
[----:B--2---:R-:W-:Y:S05]  /*edc0*/  @!P2 NANOSLEEP.SYNCS 0x989680 ;  /* 0x009896800000a95d */ /* 0x004fea0003900000 */
[----:B------:R-:W2:Y:S02]  /*edd0*/  @!P2 SYNCS.PHASECHK.TRANS64 P2, [R6+URZ+0x16830], R5 ;  /* 0x016830050600a5a7 */ /* 0x000ea4000804007f */
[----:B--2---:R-:W-:Y:S05]  /*ede0*/  @!P2 BRA `(.L_x_1829) ;  /* 0xfffffffc00eca947 */ /* 0x004fea000383ffff */
[----:B------:R-:W-:Y:S05]  /*edf0*/  BRA `(.L_x_1826) ;  /* 0xffffff8000507947 */ /* 0x000fea000383ffff */
.L_x_1833:
[----:B-1----:R-:W-:-:S04]  /*ee00*/  IMAD.U32 R6, RZ, RZ, UR6 ;  /* 0x00000006ff067e24 */ /* 0x002fc8000f8e00ff */
[----:B------:R1:W2:Y:S03]  /*ee10*/  SYNCS.PHASECHK.TRANS64.TRYWAIT P2, [R6+URZ+0x16850], R5 ;  /* 0x01685005060075a7 */ /* 0x0002a6000804017f */
[----:B--2---:R-:W-:Y:S05]  /*ee20*/  @!P2 NANOSLEEP.SYNCS 0x989680 ;  /* 0x009896800000a95d */ /* 0x004fea0003900000 */
[----:B------:R-:W2:Y:S02]  /*ee30*/  @!P2 SYNCS.PHASECHK.TRANS64 P2, [R6+URZ+0x16850], R5 ;  /* 0x016850050600a5a7 */ /* 0x000ea4000804007f */
[----:B--2---:R-:W-:Y:S05]  /*ee40*/  @!P2 BRA `(.L_x_1833) ;  /* 0xfffffffc00eca947 */ /* 0x004fea000383ffff */
[----:B------:R-:W-:Y:S05]  /*ee50*/  BRA `(.L_x_1830) ;  /* 0xffffff8000c07947 */ /* 0x000fea000383ffff */
.L_x_1838:
[----:B-1----:R-:W-:-:S04]  /*ee60*/  MOV R4, UR5 ;  /* 0x0000000500047c02 */ /* 0x002fc80008000f00 */
[----:B------:R1:W2:Y:S03]  /*ee70*/  SYNCS.PHASECHK.TRANS64.TRYWAIT P0, [R4+URZ+0x16850], R3 ;  /* 0x01685003040075a7 */ /* 0x0002a6000800017f */
[----:B--2---:R-:W-:Y:S05]  /*ee80*/  @!P0 NANOSLEEP.SYNCS 0x989680 ;  /* 0x009896800000895d */ /* 0x004fea0003900000 */
[----:B------:R-:W2:Y:S02]  /*ee90*/  @!P0 SYNCS.PHASECHK.TRANS64 P0, [R4+URZ+0x16850], R3 ;  /* 0x01685003040085a7 */ /* 0x000ea4000800007f */
[----:B--2---:R-:W-:Y:S05]  /*eea0*/  @!P0 BRA `(.L_x_1838) ;  /* 0xfffffffc00ec8947 */ /* 0x004fea000383ffff */
[----:B------:R-:W-:Y:S05]  /*eeb0*/  BRA `(.L_x_1837) ;  /* 0xffffffa400247947 */ /* 0x000fea000383ffff */
.L_x_1856:
[----:B------:R-:W-:Y:S02]  /*eec0*/  IMAD.MOV.U32 R13, RZ, RZ, R20 ;  /* 0x000000ffff0d7224 */ /* 0x000fe400078e0014 */
[----:B------:R-:W-:Y:S02]  /*eed0*/  IMAD.MOV.U32 R12, RZ, RZ, RZ ;  /* 0x000000ffff0c7224 */ /* 0x000fe400078e00ff */
[----:B------:R-:W-:Y:S02]  /*eee0*/  IMAD.MOV.U32 R11, RZ, RZ, 0x1f ;  /* 0x0000001fff0b7424 */ /* 0x000fe400078e00ff */
[----:B------:R-:W-:-:S07]  /*eef0*/  IMAD.MOV.U32 R15, RZ, RZ, -0x1 ;  /* 0xffffffffff0f7424 */ /* 0x000fce00078e00ff */
[----:B------:R-:W-:Y:S05]  /*ef00*/  WARPSYNC.COLLECTIVE R15, `(.L_x_1937) ;  /* 0x000000000f087348 */ /* 0x000fea0003c00000 */
[----:B------:R0:W1:Y:S02]  /*ef10*/  SHFL.IDX P6, R14, R13, R12, R11 ;  /* 0x0000000c0d0e7389 */ /* 0x00006400000c000b */
[----:B01----:R-:W-:Y:S01]  /*ef20*/  ENDCOLLECTIVE ;  /* 0x000000000000791b */ /* 0x003fe20003800000 */
.L_x_1937:
[----:B------:R-:W-:Y:S05]  /*ef30*/  BRA `(.L_x_1938) ;  /* 0xffffffcc00387947 */ /* 0x000fea000383ffff */
.L_x_1858:
[----:B------:R-:W-:Y:S01]  /*ef40*/  BSSY B0, `(.L_x_1939) ;  /* 0x0000006000007945 */ /* 0x000fe20003800000 */
[----:B------:R-:W-:-:S07]  /*ef50*/  IMAD.MOV.U32 R15, RZ, RZ, -0x1 ;  /* 0xffffffffff0f7424 */ /* 0x000fce00078e00ff */
[----:B0-----:R-:W-:Y:S05]  /*ef60*/  WARPSYNC.COLLECTIVE R15, `(.L_x_1940) ;  /* 0x000000000f0c7348 */ /* 0x001fea0003c00000 */
[----:B------:R-:W-:Y:S02]  /*ef70*/  ELECT P6, UR62, PT ;  /* 0x00000000003e782f */ /* 0x000fe400038c0000 */
[----:B------:R-:W-:Y:S01]  /*ef80*/  MOV R14, UR62 ;  /* 0x0000003e000e7c02 */ /* 0x000fe20008000f00 */
[----:B0-----:R-:W-:Y:S10]  /*ef90*/  ENDCOLLECTIVE ;  /* 0x000000000000791b */ /* 0x001ff40003800000 */
.L_x_1940:
[----:B------:R-:W-:Y:S05]  /*efa0*/  BSYNC B0 ;  /* 0x0000000000007941 */ /* 0x000fea0003800000 */
.L_x_1939:
[----:B------:R-:W-:Y:S05]  /*efb0*/  BRA `(.L_x_1941) ;  /* 0xffffffcc00347947 */ /* 0x000fea000383ffff */
.L_x_1860:
[----:B-1----:R1:W2:Y:S02]  /*efc0*/  SYNCS.PHASECHK.TRANS64.TRYWAIT P0, [R3+URZ+0x16840], R0 ;  /* 0x01684000030075a7 */ /* 0x0022a4000800017f */
[----:B--2---:R-:W-:Y:S05]  /*efd0*/  @!P0 NANOSLEEP.SYNCS 0x989680 ;  /* 0x009896800000895d */ /* 0x004fea0003900000 */
[----:B------:R-:W2:Y:S02]  /*efe0*/  @!P0 SYNCS.PHASECHK.TRANS64 P0, [R3+URZ+0x16840], R0 ;  /* 0x01684000030085a7 */ /* 0x000ea4000800007f */
[----:B--2---:R-:W-:Y:S05]  /*eff0*/  @!P0 BRA `(.L_x_1860) ;  /* 0xfffffffc00f08947 */ /* 0x004fea000383ffff */
[----:B------:R-:W-:Y:S05]  /*f000*/  BRA `(.L_x_1942) ;  /* 0xffffffcc00907947 */ /* 0x000fea000383ffff */
.L_x_1864:
[----:B------:R-:W-:Y:S01]  /*f010*/  IMAD.MOV.U32 R13, RZ, RZ, R4 ;  /* 0x000000ffff0d7224 */ /* 0x000fe200078e0004 */
[----:B------:R-:W-:Y:S01]  /*f020*/  MOV R12, RZ ;  /* 0x000000ff000c7202 */ /* 0x000fe20000000f00 */
[----:B------:R-:W-:Y:S02]  /*f030*/  IMAD.MOV.U32 R11, RZ, RZ, 0x181f ;  /* 0x0000181fff0b7424 */ /* 0x000fe400078e00ff */
[----:B------:R-:W-:Y:S02]  /*f040*/  IMAD.MOV.U32 R15, RZ, RZ, -0x1 ;  /* 0xffffffffff0f7424 */ /* 0x000fe400078e00ff */
[----:B------:R-:W-:-:S07]  /*f050*/  IMAD.U32 R7, RZ, RZ, UR40 ;  /* 0x00000028ff077e24 */ /* 0x000fce000f8e00ff */
[----:B------:R-:W-:Y:S05]  /*f060*/  WARPSYNC.COLLECTIVE R15, `(.L_x_1943) ;  /* 0x000000000f087348 */ /* 0x000fea0003c00000 */
[----:B------:R0:W1:Y:S02]  /*f070*/  SHFL.IDX P6, R14, R13, R12, R11 ;  /* 0x0000000c0d0e7389 */ /* 0x00006400000c000b */
[----:B01----:R-:W-:Y:S01]  /*f080*/  ENDCOLLECTIVE ;  /* 0x000000000000791b */ /* 0x003fe20003800000 */
.L_x_1943:
[----:B------:R-:W-:Y:S02]  /*f090*/  IMAD R7, R7, 0xc0, R21 ;  /* 0x000000c007077824 */ /* 0x000fe400078e0215 */
[----:B------:R-:W-:Y:S02]  /*f0a0*/  IMAD.MOV.U32 R13, RZ, RZ, R0 ;  /* 0x000000ffff0d7224 */ /* 0x000fe400078e0000 */
[----:B------:R-:W-:-:S07]  /*f0b0*/  IMAD.MOV.U32 R2, RZ, RZ, R14 ;  /* 0x000000ffff027224 */ /* 0x000fce00078e000e */
[----:B------:R-:W-:Y:S05]  /*f0c0*/  WARPSYNC.COLLECTIVE R15, `(.L_x_1944) ;  /* 0x000000000f087348 */ /* 0x000fea0003c00000 */
[----:B------:R0:W1:Y:S02]  /*f0d0*/  SHFL.IDX P6, R14, R13, R12, R11 ;  /* 0x0000000c0d0e7389 */ /* 0x00006400000c000b */
[----:B01----:R-:W-:Y:S01]  /*f0e0*/  ENDCOLLECTIVE ;  /* 0x000000000000791b */ /* 0x003fe20003800000 */
.L_x_1944:
[----:B------:R-:W-:Y:S02]  /*f0f0*/  ULDC UR4, c[0x0][0x288] ;  /* 0x0000a20000047ab9 */ /* 0x000fe40000000800 */
[----:B------:R-:W-:Y:S02]  /*f100*/  IMAD R6, R9, UR4, RZ ;  /* 0x0000000409067c24 */ /* 0x000fe4000f8e02ff */
[----:B------:R-:W-:-:S03]  /*f110*/  VIADD R9, R7, 0x10 ;  /* 0x0000001007097836 */ /* 0x000fc60000000000 */
[----:B------:R-:W-:Y:S01]  /*f120*/  ISETP.GE.AND P1, PT, R7, R6, PT ;  /* 0x000000060700720c */ /* 0x000fe20003f26270 */
[----:B------:R-:W-:Y:S02]  /*f130*/  IMAD.MOV.U32 R13, RZ, RZ, R4 ;  /* 0x000000ffff0d7224 */ /* 0x000fe400078e0004 */
[----:B------:R-:W-:-:S10]  /*f140*/  IMAD.MOV.U32 R12, RZ, RZ, 0x1 ;  /* 0x00000001ff0c7424 */ /* 0x000fd400078e00ff */
[----:B------:R-:W-:-:S05]  /*f150*/  @!P1 LEA R14, P2, R20, R14, 0x1 ;  /* 0x0000000e140e9211 */ /* 0x000fca00078408ff */
[----:B------:R-:W-:Y:S01]  /*f160*/  @!P1 IMAD.X R3, RZ, RZ, R2, P2 ;  /* 0x000000ffff039224 */ /* 0x000fe200010e0602 */
[----:B------:R-:W-:-:S07]  /*f170*/  @!P1 MOV R2, R14 ;  /* 0x0000000e00029202 */ /* 0x000fce0000000f00 */
[----:B------:R-:W-:Y:S05]  /*f180*/  WARPSYNC.COLLECTIVE R15, `(.L_x_1945) ;  /* 0x000000000f087348 */ /* 0x000fea0003c00000 */
[----:B------:R0:W1:Y:S02]  /*f190*/  SHFL.IDX P6, R14, R13, R12, R11 ;  /* 0x0000000c0d0e7389 */ /* 0x00006400000c000b */
[----:B01----:R-:W-:Y:S01]  /*f1a0*/  ENDCOLLECTIVE ;  /* 0x000000000000791b */ /* 0x003fe20003800000 */
.L_x_1945:
[----:B------:R-:W-:Y:S01]  /*f1b0*/  @!PT LDS RZ, [RZ] ;  /* 0x00000000fffff984 */ /* 0x000fe20000000800 */
[----:B------:R-:W-:Y:S01]  /*f1c0*/  @!PT LDS RZ, [RZ] ;  /* 0x00000000fffff984 */ /* 0x000fe20000000800 */
[----:B------:R-:W-:Y:S01]  /*f1d0*/  @!PT LDS RZ, [RZ] ;  /* 0x00000000fffff984 */ /* 0x000fe20000000800 */
[----:B------:R0:W-:Y:S01]  /*f1e0*/  @!P1 LDGSTS.E.BYPASS.LTC128B.128 [R27+0x8400], desc[UR46][R2.64], !P0 ;  /* 0x08400000021b9fae */ /* 0x0001e2000c101d6e */
[----:B------:R-:W-:Y:S01]  /*f1f0*/  ISETP.GE.AND P1, PT, R9, R6, PT ;  /* 0x000000060900720c */ /* 0x000fe20003f26270 */
[----:B------:R-:W-:Y:S02]  /*f200*/  VIADD R9, R7, 0x20 ;  /* 0x0000002007097836 */ /* 0x000fe40000000000 */
[----:B------:R-:W-:Y:S02]  /*f210*/  IMAD.MOV.U32 R13, RZ, RZ, R0 ;  /* 0x000000ffff0d7224 */ /* 0x000fe400078e0000 */
[----:B0-----:R-:W-:-:S08]  /*f220*/  IMAD.MOV.U32 R2, RZ, RZ, R14 ;  /* 0x000000ffff027224 */ /* 0x001fd000078e000e */
[----:B------:R-:W-:Y:S05]  /*f230*/  WARPSYNC.COLLECTIVE R15, `(.L_x_1946) ;  /* 0x000000000f087348 */ /* 0x000fea0003c00000 */
[----:B------:R0:W1:Y:S02]  /*f240*/  SHFL.IDX P6, R14, R13, R12, R11 ;  /* 0x0000000c0d0e7389 */ /* 0x00006400000c000b */
[----:B01----:R-:W-:Y:S01]  /*f250*/  ENDCOLLECTIVE ;  /* 0x000000000000791b */ /* 0x003fe20003800000 */
.L_x_1946:
[----:B------:R-:W-:Y:S02]  /*f260*/  IMAD.MOV.U32 R13, RZ, RZ, R4 ;  /* 0x000000ffff0d7224 */ /* 0x000fe400078e0004 */
[----:B------:R-:W-:Y:S01]  /*f270*/  IMAD.MOV.U32 R12, RZ, RZ, 0x2 ;  /* 0x00000002ff0c7424 */ /* 0x000fe200078e00ff */
[----:B------:R-:W-:-:S05]  /*f280*/  @!P1 LEA R14, P2, R20, R14, 0x1 ;  /* 0x0000000e140e9211 */ /* 0x000fca00078408ff */
[----:B------:R-:W-:Y:S01]  /*f290*/  @!P1 IMAD.X R3, RZ, RZ, R2, P2 ;  /* 0x000000ffff039224 */ /* 0x000fe200010e0602 */
[----:B------:R-:W-:-:S07]  /*f2a0*/  @!P1 MOV R2, R14 ;  /* 0x0000000e00029202 */ /* 0x000fce0000000f00 */
[----:B------:R-:W-:Y:S05]  /*f2b0*/  WARPSYNC.COLLECTIVE R15, `(.L_x_1947) ;  /* 0x000000000f087348 */ /* 0x000fea0003c00000 */
[----:B------:R0:W1:Y:S02]  /*f2c0*/  SHFL.IDX P6, R14, R13, R12, R11 ;  /* 0x0000000c0d0e7389 */ /* 0x00006400000c000b */
[----:B01----:R-:W-:Y:S01]  /*f2d0*/  ENDCOLLECTIVE ;  /* 0x000000000000791b */ /* 0x003fe20003800000 */
.L_x_1947:
        /* <DEDUP_REMOVED lines=10> */
.L_x_1948:
[----:B------:R-:W-:Y:S02]  /*f380*/  IMAD.MOV.U32 R13, RZ, RZ, R4 ;  /* 0x000000ffff0d7224 */ /* 0x000fe400078e0004 */
[----:B------:R-:W-:Y:S02]  /*f390*/  IMAD.MOV.U32 R12, RZ, RZ, 0x3 ;  /* 0x00000003ff0c7424 */ /* 0x000fe400078e00ff */
[----:B------:R-:W-:-:S07]  /*f3a0*/  IMAD.MOV.U32 R10, RZ, RZ, R14 ;  /* 0x000000ffff0a7224 */ /* 0x000fce00078e000e */
[----:B------:R-:W-:Y:S05]  /*f3b0*/  WARPSYNC.COLLECTIVE R15, `(.L_x_1949) ;  /* 0x000000000f087348 */ /* 0x000fea0003c00000 */
[----:B------:R0:W1:Y:S02]  /*f3c0*/  SHFL.IDX P6, R14, R13, R12, R11 ;  /* 0x0000000c0d0e7389 */ /* 0x00006400000c000b */
[----:B01----:R-:W-:Y:S01]  /*f3d0*/  ENDCOLLECTIVE ;  /* 0x000000000000791b */ /* 0x003fe20003800000 */
.L_x_1949:
[----:B------:R-:W-:-:S04]  /*f3e0*/  @!P1 LEA R2, P2, R20, R10, 0x1 ;  /* 0x0000000a14029211 */ /* 0x000fc800078408ff */
[----:B------:R-:W-:Y:S01]  /*f3f0*/  @!P1 IADD3.X R3, RZ, R9, RZ, P2, !PT ;  /* 0x00000009ff039210 */ /* 0x000fe200017fe4ff */
[----:B------:R-:W-:-:S04]  /*f400*/  VIADD R9, R7, 0x30 ;  /* 0x0000003007097836 */ /* 0x000fc80000000000 */
[----:B------:R-:W-:Y:S01]  /*f410*/  @!PT LDS RZ, [RZ] ;  /* 0x00000000fffff984 */ /* 0x000fe20000000800 */
[----:B------:R-:W-:Y:S01]  /*f420*/  @!PT LDS RZ, [RZ] ;  /* 0x00000000fffff984 */ /* 0x000fe20000000800 */
[----:B------:R-:W-:Y:S01]  /*f430*/  @!PT LDS RZ, [RZ] ;  /* 0x00000000fffff984 */ /* 0x000fe20000000800 */
[----:B------:R0:W-:Y:S01]  /*f440*/  @!P1 LDGSTS.E.BYPASS.LTC128B.128 [R27+0x9400], desc[UR46][R2.64], !P0 ;  /* 0x09400000021b9fae */ /* 0x0001e2000c101d6e */
[----:B------:R-:W-:Y:S01]  /*f450*/  ISETP.GE.AND P1, PT, R9, R6, PT ;  /* 0x000000060900720c */ /* 0x000fe20003f26270 */
[----:B------:R-:W-:Y:S02]  /*f460*/  IMAD.MOV.U32 R13, RZ, RZ, R0 ;  /* 0x000000ffff0d7224 */ /* 0x000fe400078e0000 */
[----:B------:R-:W-:Y:S02]  /*f470*/  VIADD R9, R7, 0x40 ;  /* 0x0000004007097836 */ /* 0x000fe40000000000 */
[----:B0-----:R-:W-:-:S08]  /*f480*/  IMAD.MOV.U32 R2, RZ, RZ, R14 ;  /* 0x000000ffff027224 */ /* 0x001fd000078e000e */
[----:B------:R-:W-:Y:S05]  /*f490*/  WARPSYNC.COLLECTIVE R15, `(.L_x_1950) ;  /* 0x000000000f087348 */ /* 0x000fea0003c00000 */
[----:B------:R0:W1:Y:S02]  /*f4a0*/  SHFL.IDX P6, R14, R13, R12, R11 ;  /* 0x0000000c0d0e7389 */ /* 0x00006400000c000b */
[----:B01----:R-:W-:Y:S01]  /*f4b0*/  ENDCOLLECTIVE ;  /* 0x000000000000791b */ /* 0x003fe20003800000 */
.L_x_1950:
        /* <DEDUP_REMOVED lines=8> */
.L_x_1951:
        /* <DEDUP_REMOVED lines=10> */
.L_x_1952:
[----:B------:R-:W-:Y:S02]  /*f5e0*/  IMAD.MOV.U32 R13, RZ, RZ, R4 ;  /* 0x000000ffff0d7224 */ /* 0x000fe400078e0004 */
[----:B------:R-:W-:Y:S02]  /*f5f0*/  IMAD.MOV.U32 R12, RZ, RZ, 0x5 ;  /* 0x00000005ff0c7424 */ /* 0x000fe400078e00ff */
[----:B------:R-:W-:-:S07]  /*f600*/  IMAD.MOV.U32 R10, RZ, RZ, R14 ;  /* 0x000000ffff0a7224 */ /* 0x000fce00078e000e */
[----:B------:R-:W-:Y:S05]  /*f610*/  WARPSYNC.COLLECTIVE R15, `(.L_x_1953) ;  /* 0x000000000f087348 */ /* 0x000fea0003c00000 */
[----:B------:R0:W1:Y:S02]  /*f620*/  SHFL.IDX P6, R14, R13, R12, R11 ;  /* 0x0000000c0d0e7389 */ /* 0x00006400000c000b */
[----:B01----:R-:W-:Y:S01]  /*f630*/  ENDCOLLECTIVE ;  /* 0x000000000000791b */ /* 0x003fe20003800000 */
.L_x_1953:
        /* <DEDUP_REMOVED lines=14> */
.L_x_1954:
        /* <DEDUP_REMOVED lines=8> */
.L_x_1955:
        /* <DEDUP_REMOVED lines=10> */
.L_x_1956:
[----:B------:R-:W-:Y:S02]  /*f840*/  IMAD.MOV.U32 R13, RZ, RZ, R4 ;  /* 0x000000ffff0d7224 */ /* 0x000fe400078e0004 */
[----:B------:R-:W-:Y:S02]  /*f850*/  IMAD.MOV.U32 R12, RZ, RZ, 0x7 ;  /* 0x00000007ff0c7424 */ /* 0x000fe400078e00ff */
[----:B------:R-:W-:-:S07]  /*f860*/  IMAD.MOV.U32 R10, RZ, RZ, R14 ;  /* 0x000000ffff0a7224 */ /* 0x000fce00078e000e */
[----:B------:R-:W-:Y:S05]  /*f870*/  WARPSYNC.COLLECTIVE R15, `(.L_x_1957) ;  /* 0x000000000f087348 */ /* 0x000fea0003c00000 */
[----:B------:R0:W1:Y:S02]  /*f880*/  SHFL.IDX P6, R14, R13, R12, R11 ;  /* 0x0000000c0d0e7389 */ /* 0x00006400000c000b */
[----:B01----:R-:W-:Y:S01]  /*f890*/  ENDCOLLECTIVE ;  /* 0x000000000000791b */ /* 0x003fe20003800000 */
.L_x_1957:
[----:B------:R-:W-:-:S04]  /*f8a0*/  @!P1 LEA R2, P2, R20, R10, 0x1 ;  /* 0x0000000a14029211 */ /* 0x000fc800078408ff */
[----:B------:R-:W-:-:S05]  /*f8b0*/  @!P1 IADD3.X R3, RZ, R9, RZ, P2, !PT ;  /* 0x00000009ff039210 */ /* 0x000fca00017fe4ff */
        /* <DEDUP_REMOVED lines=9> */
.L_x_1958:
[----:B------:R-:W-:-:S05]  /*f950*/  VIADD R3, R7, 0x70 ;  /* 0x0000007007037836 */ /* 0x000fca0000000000 */
[----:B------:R-:W-:Y:S01]  /*f960*/  ISETP.GE.AND P1, PT, R3, R6, PT ;  /* 0x000000060300720c */ /* 0x000fe20003f26270 */
[----:B------:R-:W-:Y:S02]  /*f970*/  IMAD.MOV.U32 R13, RZ, RZ, R8 ;  /* 0x000000ffff0d7224 */ /* 0x000fe400078e0008 */
[----:B------:R-:W-:Y:S02]  /*f980*/  IMAD.MOV.U32 R12, RZ, RZ, RZ ;  /* 0x000000ffff0c7224 */ /* 0x000fe400078e00ff */
[----:B------:R-:W-:-:S08]  /*f990*/  IMAD.MOV.U32 R9, RZ, RZ, R14 ;  /* 0x000000ffff097224 */ /* 0x000fd000078e000e */
[----:B------:R-:W-:Y:S05]  /*f9a0*/  WARPSYNC.COLLECTIVE R15, `(.L_x_1959) ;  /* 0x000000000f087348 */ /* 0x000fea0003c00000 */
[----:B------:R0:W1:Y:S02]  /*f9b0*/  SHFL.IDX P6, R14, R13, R12, R11 ;  /* 0x0000000c0d0e7389 */ /* 0x00006400000c000b */
[----:B01----:R-:W-:Y:S01]  /*f9c0*/  ENDCOLLECTIVE ;  /* 0x000000000000791b */ /* 0x003fe20003800000 */
.L_x_1959:
[----:B------:R-:W-:Y:S01]  /*f9d0*/  @!P1 LEA R2, P2, R20, R9, 0x1 ;  /* 0x0000000914029211 */ /* 0x000fe200078408ff */
[----:B------:R-:W-:-:S03]  /*f9e0*/  VIADD R9, R7, 0x80 ;  /* 0x0000008007097836 */ /* 0x000fc60000000000 */
[----:B------:R-:W-:-:S05]  /*f9f0*/  @!P1 IADD3.X R3, RZ, R4, RZ, P2, !PT ;  /* 0x00000004ff039210 */ /* 0x000fca00017fe4ff */
[----:B------:R-:W-:Y:S01]  /*fa00*/  @!PT LDS RZ, [RZ] ;  /* 0x00000000fffff984 */ /* 0x000fe20000000800 */
[----:B------:R-:W-:Y:S01]  /*fa10*/  @!PT LDS RZ, [RZ] ;  /* 0x00000000fffff984 */ /* 0x000fe20000000800 */
[----:B------:R-:W-:Y:S01]  /*fa20*/  @!PT LDS RZ, [RZ] ;  /* 0x00000000fffff984 */ /* 0x000fe20000000800 */
[----:B------:R0:W-:Y:S01]  /*fa30*/  @!P1 LDGSTS.E.BYPASS.LTC128B.128 [R27+0xbc00], desc[UR46][R2.64], !P0 ;  /* 0x0bc00000021b9fae */ /* 0x0001e2000c101d6e */
[----:B------:R-:W-:Y:S01]  /*fa40*/  ISETP.GE.AND P1, PT, R9, R6, PT ;  /* 0x000000060900720c */ /* 0x000fe20003f26270 */
[----:B------:R-:W-:Y:S01]  /*fa50*/  IMAD.MOV.U32 R13, RZ, RZ, R5 ;  /* 0x000000ffff0d7224 */ /* 0x000fe200078e0005 */
[----:B------:R-:W-:Y:S01]  /*fa60*/  IADD3 R9, R7, 0x90, RZ ;  /* 0x0000009007097810 */ /* 0x000fe20007ffe0ff */
[----:B------:R-:W-:-:S10]  /*fa70*/  IMAD.MOV.U32 R0, RZ, RZ, R14 ;  /* 0x000000ffff007224 */ /* 0x000fd400078e000e */
[----:B0-----:R-:W-:Y:S05]  /*fa80*/  WARPSYNC.COLLECTIVE R15, `(.L_x_1960) ;  /* 0x000000000f087348 */ /* 0x001fea0003c00000 */
[----:B------:R1:W2:Y:S02]  /*fa90*/  SHFL.IDX P6, R14, R13, R12, R11 ;  /* 0x0000000c0d0e7389 */ /* 0x0002a400000c000b */
[----:B012---:R-:W-:Y:S01]  /*faa0*/  ENDCOLLECTIVE ;  /* 0x000000000000791b */ /* 0x007fe20003800000 */
.L_x_1960:
[----:B------:R-:W-:Y:S02]  /*fab0*/  IMAD.MOV.U32 R13, RZ, RZ, R8 ;  /* 0x000000ffff0d7224 */ /* 0x000fe400078e0008 */
[----:B------:R-:W-:Y:S01]  /*fac0*/  IMAD.MOV.U32 R12, RZ, RZ, 0x1 ;  /* 0x00000001ff0c7424 */ /* 0x000fe200078e00ff */
[----:B------:R-:W-:-:S13]  /*fad0*/  @!P1 LEA R2, P2, R20, R14, 0x1 ;  /* 0x0000000e14029211 */ /* 0x000fda00078408ff */
[----:B------:R-:W-:Y:S05]  /*fae0*/  WARPSYNC.COLLECTIVE R15, `(.L_x_1961) ;  /* 0x000000000f087348 */ /* 0x000fea0003c00000 */
[----:B------:R0:W1:Y:S02]  /*faf0*/  SHFL.IDX P6, R14, R13, R12, R11 ;  /* 0x0000000c0d0e7389 */ /* 0x00006400000c000b */
[----:B01----:R-:W-:Y:S01]  /*fb00*/  ENDCOLLECTIVE ;  /* 0x000000000000791b */ /* 0x003fe20003800000 */
.L_x_1961:
        /* <DEDUP_REMOVED lines=11> */
.L_x_1962:
[----:B------:R-:W-:Y:S02]  /*fbc0*/  IMAD.MOV.U32 R13, RZ, RZ, R8 ;  /* 0x000000ffff0d7224 */ /* 0x000fe400078e0008 */
[----:B------:R-:W-:Y:S02]  /*fbd0*/  IMAD.MOV.U32 R12, RZ, RZ, 0x2 ;  /* 0x00000002ff0c7424 */ /* 0x000fe400078e00ff */
[----:B------:R-:W-:-:S07]  /*fbe0*/  IMAD.MOV.U32 R4, RZ, RZ, R14 ;  /* 0x000000ffff047224 */ /* 0x000fce00078e000e */
[----:B------:R-:W-:Y:S05]  /*fbf0*/  WARPSYNC.COLLECTIVE R15, `(.L_x_1963) ;  /* 0x000000000f087348 */ /* 0x000fea0003c00000 */
[----:B------:R0:W1:Y:S02]  /*fc00*/  SHFL.IDX P6, R14, R13, R12, R11 ;  /* 0x0000000c0d0e7389 */ /* 0x00006400000c000b */
[----:B01----:R-:W-:Y:S01]  /*fc10*/  ENDCOLLECTIVE ;  /* 0x000000000000791b */ /* 0x003fe20003800000 */
.L_x_1963:
[----:B------:R-:W-:-:S05]  /*fc20*/  @!P1 LEA R4, P2, R20, R4, 0x1 ;  /* 0x0000000414049211 */ /* 0x000fca00078408ff */
[----:B------:R-:W-:Y:S01]  /*fc30*/  @!P1 IMAD.X R3, RZ, RZ, R2, P2 ;  /* 0x000000ffff039224 */ /* 0x000fe200010e0602 */
[----:B------:R-:W-:Y:S01]  /*fc40*/  @!P1 MOV R2, R4 ;  /* 0x0000000400029202 */ /* 0x000fe20000000f00 */
[----:B------:R-:W-:-:S04]  /*fc50*/  IMAD.MOV.U32 R13, RZ, RZ, R5 ;  /* 0x000000ffff0d7224 */ /* 0x000fc800078e0005 */
        /* <DEDUP_REMOVED lines=8> */
.L_x_1964:
[----:B------:R-:W-:-:S05]  /*fce0*/  VIADD R3, R7, 0xa0 ;  /* 0x000000a007037836 */ /* 0x000fca0000000000 */
[----:B------:R-:W-:Y:S02]  /*fcf0*/  ISETP.GE.AND P1, PT, R3, R6, PT ;  /* 0x000000060300720c */ /* 0x000fe40003f26270 */
[----:B------:R-:W-:Y:S01]  /*fd00*/  MOV R13, R8 ;  /* 0x00000008000d7202 */ /* 0x000fe20000000f00 */
[----:B------:R-:W-:-:S10]  /*fd10*/  IMAD.MOV.U32 R12, RZ, RZ, 0x3 ;  /* 0x00000003ff0c7424 */ /* 0x000fd400078e00ff */
[----:B------:R-:W-:-:S13]  /*fd20*/  @!P1 LEA R2, P2, R20, R14, 0x1 ;  /* 0x0000000e14029211 */ /* 0x000fda00078408ff */
[----:B------:R-:W-:Y:S05]  /*fd30*/  WARPSYNC.COLLECTIVE R15, `(.L_x_1965) ;  /* 0x000000000f087348 */ /* 0x000fea0003c00000 */
[----:B------:R0:W1:Y:S02]  /*fd40*/  SHFL.IDX P6, R14, R13, R12, R11 ;  /* 0x0000000c0d0e7389 */ /* 0x00006400000c000b */
[----:B01----:R-:W-:Y:S01]  /*fd50*/  ENDCOLLECTIVE ;  /* 0x000000000000791b */ /* 0x003fe20003800000 */
.L_x_1965:
        /* <DEDUP_REMOVED lines=10> */
.L_x_1966:
[----:B------:R-:W-:Y:S05]  /*fe00*/  BRA `(.L_x_1967) ;  /* 0xffffffcc005c7947 */ /* 0x000fea000383ffff */
.L_x_1867:
[----:B0-----:R0:W1:Y:S02]  /*fe10*/  SYNCS.PHASECHK.TRANS64.TRYWAIT P0, [R17+URZ+0x16820], R2 ;  /* 0x01682002110075a7 */ /* 0x001064000800017f */
[----:B-1----:R-:W-:Y:S05]  /*fe20*/  @!P0 NANOSLEEP.SYNCS 0x989680 ;  /* 0x009896800000895d */ /* 0x002fea0003900000 */
[----:B------:R-:W1:Y:S02]  /*fe30*/  @!P0 SYNCS.PHASECHK.TRANS64 P0, [R17+URZ+0x16820], R2 ;  /* 0x01682002110085a7 */ /* 0x000e64000800007f */
[----:B-1----:R-:W-:Y:S05]  /*fe40*/  @!P0 BRA `(.L_x_1867) ;  /* 0xfffffffc00f08947 */ /* 0x002fea000383ffff */
[----:B------:R-:W-:Y:S05]  /*fe50*/  BRA `(.L_x_1968) ;  /* 0xffffffcc00bc7947 */ /* 0x000fea000383ffff */
.L_x_1874:
[----:B0-----:R0:W1:Y:S02]  /*fe60*/  SYNCS.PHASECHK.TRANS64.TRYWAIT P0, [R2+URZ+0x16840], R3 ;  /* 0x01684003020075a7 */ /* 0x001064000800017f */
[----:B-1----:R-:W-:Y:S05]  /*fe70*/  @!P0 NANOSLEEP.SYNCS 0x989680 ;  /* 0x009896800000895d */ /* 0x002fea0003900000 */
[----:B------:R-:W1:Y:S02]  /*fe80*/  @!P0 SYNCS.PHASECHK.TRANS64 P0, [R2+URZ+0x16840], R3 ;  /* 0x01684003020085a7 */ /* 0x000e64000800007f */
[----:B-1----:R-:W-:Y:S05]  /*fe90*/  @!P0 BRA `(.L_x_1874) ;  /* 0xfffffffc00f08947 */ /* 0x002fea000383ffff */
[----:B------:R-:W-:Y:S05]  /*fea0*/  BRA `(.L_x_1969) ;  /* 0xffffffd0006c7947 */ /* 0x000fea000383ffff */
.L_x_1879:
[----:B0-----:R0:W1:Y:S02]  /*feb0*/  SYNCS.PHASECHK.TRANS64.TRYWAIT P0, [R2+URZ+0x60], R3 ;  /* 0x00006003020075a7 */ /* 0x001064000800017f */
[----:B-1----:R-:W-:Y:S05]  /*fec0*/  @!P0 NANOSLEEP.SYNCS 0x989680 ;  /* 0x009896800000895d */ /* 0x002fea0003900000 */
[----:B------:R-:W1:Y:S02]  /*fed0*/  @!P0 SYNCS.PHASECHK.TRANS64 P0, [R2+URZ+0x60], R3 ;  /* 0x00006003020085a7 */ /* 0x000e64000800007f */
[----:B-1----:R-:W-:Y:S05]  /*fee0*/  @!P0 BRA `(.L_x_1879) ;  /* 0xfffffffc00f08947 */ /* 0x002fea000383ffff */
[----:B------:R-:W-:Y:S05]  /*fef0*/  BRA `(.L_x_1970) ;  /* 0xffffffd000e47947 */ /* 0x000fea000383ffff */
.L_x_1888:
[----:B0-----:R0:W1:Y:S02]  /*ff00*/  SYNCS.PHASECHK.TRANS64.TRYWAIT P0, [R2+URZ+0x16840], R3 ;  /* 0x01684003020075a7 */ /* 0x001064000800017f */
[----:B-1----:R-:W-:Y:S05]  /*ff10*/  @!P0 NANOSLEEP.SYNCS 0x989680 ;  /* 0x009896800000895d */ /* 0x002fea0003900000 */
[----:B------:R-:W1:Y:S02]  /*ff20*/  @!P0 SYNCS.PHASECHK.TRANS64 P0, [R2+URZ+0x16840], R3 ;  /* 0x01684003020085a7 */ /* 0x000e64000800007f */
[----:B-1----:R-:W-:Y:S05]  /*ff30*/  @!P0 BRA `(.L_x_1888) ;  /* 0xfffffffc00f08947 */ /* 0x002fea000383ffff */
[----:B------:R-:W-:Y:S05]  /*ff40*/  BRA `(.L_x_1971) ;  /* 0xffffffd8001c7947 */ /* 0x000fea000383ffff */
.L_x_1893:
[----:B0-----:R0:W1:Y:S02]  /*ff50*/  SYNCS.PHASECHK.TRANS64.TRYWAIT P0, [R5+URZ+0x60], R2 ;  /* 0x00006002050075a7 */ /* 0x001064000800017f */
[----:B-1----:R-:W-:Y:S05]  /*ff60*/  @!P0 NANOSLEEP.SYNCS 0x989680 ;  /* 0x009896800000895d */ /* 0x002fea0003900000 */
[----:B------:R-:W1:Y:S02]  /*ff70*/  @!P0 SYNCS.PHASECHK.TRANS64 P0, [R5+URZ+0x60], R2 ;  /* 0x00006002050085a7 */ /* 0x000e64000800007f */
[----:B-1----:R-:W-:Y:S05]  /*ff80*/  @!P0 BRA `(.L_x_1893) ;  /* 0xfffffffc00f08947 */ /* 0x002fea000383ffff */
[----:B------:R-:W-:Y:S05]  /*ff90*/  BRA `(.L_x_1972) ;  /* 0xffffffd800947947 */ /* 0x000fea000383ffff */
.L_x_1901:
[----:B0-----:R0:W1:Y:S02]  /*ffa0*/  SYNCS.PHASECHK.TRANS64.TRYWAIT P0, [R2+URZ+0x16840], R3 ;  /* 0x01684003020075a7 */ /* 0x001064000800017f */
[----:B-1----:R-:W-:Y:S05]  /*ffb0*/  @!P0 NANOSLEEP.SYNCS 0x989680 ;  /* 0x009896800000895d */ /* 0x002fea0003900000 */
[----:B------:R-:W1:Y:S02]  /*ffc0*/  @!P0 SYNCS.PHASECHK.TRANS64 P0, [R2+URZ+0x16840], R3 ;  /* 0x01684003020085a7 */ /* 0x000e64000800007f */
[----:B-1----:R-:W-:Y:S05]  /*ffd0*/  @!P0 BRA `(.L_x_1901) ;  /* 0xfffffffc00f08947 */ /* 0x002fea000383ffff */
[----:B------:R-:W-:Y:S05]  /*ffe0*/  BRA `(.L_x_1973) ;  /* 0xffffffdc009c7947 */ /* 0x000fea000383ffff */
.L_x_1906:
[----:B0-----:R0:W1:Y:S02]  /*fff0*/  SYNCS.PHASECHK.TRANS64.TRYWAIT P0, [R5+URZ+0x60], R8 ;  /* 0x00006008050075a7 */ /* 0x001064000800017f */
[----:B-1----:R-:W-:Y:S05]  /*10000*/  @!P0 NANOSLEEP.SYNCS 0x989680 ;  /* 0x009896800000895d */ /* 0x002fea0003900000 */
[----:B------:R-:W1:Y:S02]  /*10010*/  @!P0 SYNCS.PHASECHK.TRANS64 P0, [R5+URZ+0x60], R8 ;  /* 0x00006008050085a7 */ /* 0x000e64000800007f */
[----:B-1----:R-:W-:Y:S05]  /*10020*/  @!P0 BRA `(.L_x_1906) ;  /* 0xfffffffc00f08947 */ /* 0x002fea000383ffff */
[----:B------:R-:W-:Y:S05]  /*10030*/  BRA `(.L_x_1974) ;  /* 0xffffffe000187947 */ /* 0x000fea000383ffff */
.L_x_1916:
[----:B-1----:R1:W2:Y:S02]  /*10040*/  SYNCS.PHASECHK.TRANS64.TRYWAIT P0, [R3+URZ+0x16860], R0 ;  /* 0x01686000030075a7 */ /* 0x0022a4000800017f */
[----:B--2---:R-:W-:Y:S05]  /*10050*/  @!P0 NANOSLEEP.SYNCS 0x989680 ;  /* 0x009896800000895d */ /* 0x004fea0003900000 */
[----:B------:R-:W2:Y:S02]  /*10060*/  @!P0 SYNCS.PHASECHK.TRANS64 P0, [R3+URZ+0x16860], R0 ;  /* 0x01686000030085a7 */ /* 0x000ea4000800007f */
[----:B--2---:R-:W-:Y:S05]  /*10070*/  @!P0 BRA `(.L_x_1916) ;  /* 0xfffffffc00f08947 */ /* 0x004fea000383ffff */
[----:B------:R-:W-:Y:S05]  /*10080*/  BRA `(.L_x_1975) ;  /* 0xffffffe400087947 */ /* 0x000fea000383ffff */
.L_x_1922:
[----:B------:R-:W-:Y:S01]  /*10090*/  BSSY B0, `(.L_x_1976) ;  /* 0x0000008000007945 */ /* 0x000fe20003800000 */
[----:B------:R-:W-:Y:S01]  /*100a0*/  IMAD.MOV.U32 R13, RZ, RZ, R28 ;  /* 0x000000ffff0d7224 */ /* 0x000fe200078e001c */
[----:B------:R-:W-:Y:S01]  /*100b0*/  MOV R15, 0xffffffff ;  /* 0xffffffff000f7802 */ /* 0x000fe20000000f00 */
[----:B------:R-:W-:Y:S02]  /*100c0*/  IMAD.MOV.U32 R12, RZ, RZ, RZ ;  /* 0x000000ffff0c7224 */ /* 0x000fe400078e00ff */
[----:B0-----:R-:W-:-:S07]  /*100d0*/  IMAD.MOV.U32 R11, RZ, RZ, 0x1f ;  /* 0x0000001fff0b7424 */ /* 0x001fce00078e00ff */
[----:B------:R-:W-:Y:S05]  /*100e0*/  WARPSYNC.COLLECTIVE R15, `(.L_x_1977) ;  /* 0x000000000f087348 */ /* 0x000fea0003c00000 */
[----:B------:R0:W1:Y:S02]  /*100f0*/  SHFL.IDX P6, R14, R13, R12, R11 ;  /* 0x0000000c0d0e7389 */ /* 0x00006400000c000b */
[----:B01----:R-:W-:Y:S01]  /*10100*/  ENDCOLLECTIVE ;  /* 0x000000000000791b */ /* 0x003fe20003800000 */
.L_x_1977:
[----:B------:R-:W-:Y:S05]  /*10110*/  BSYNC B0 ;  /* 0x0000000000007941 */ /* 0x000fea0003800000 */
.L_x_1976:
[----:B------:R-:W-:Y:S05]  /*10120*/  BRA `(.L_x_1978) ;  /* 0xffffffe400ac7947 */ /* 0x000fea000383ffff */
.L_x_1925:
[----:B-1----:R1:W2:Y:S02]  /*10130*/  SYNCS.PHASECHK.TRANS64.TRYWAIT P0, [R7+URZ+0x16820], R0 ;  /* 0x01682000070075a7 */ /* 0x0022a4000800017f */
[----:B--2---:R-:W-:Y:S05]  /*10140*/  @!P0 NANOSLEEP.SYNCS 0x989680 ;  /* 0x009896800000895d */ /* 0x004fea0003900000 */
[----:B------:R-:W2:Y:S02]  /*10150*/  @!P0 SYNCS.PHASECHK.TRANS64 P0, [R7+URZ+0x16820], R0 ;  /* 0x01682000070085a7 */ /* 0x000ea4000800007f */
[----:B--2---:R-:W-:Y:S05]  /*10160*/  @!P0 BRA `(.L_x_1925) ;  /* 0xfffffffc00f08947 */ /* 0x004fea000383ffff */
[----:B------:R-:W-:Y:S05]  /*10170*/  BRA `(.L_x_1979) ;  /* 0xffffffe400f47947 */ /* 0x000fea000383ffff */
.L_x_1926:
        /* <DEDUP_REMOVED lines=11> */
.L_x_1981:
[----:B------:R-:W-:Y:S05]  /*10230*/  BSYNC B0 ;  /* 0x0000000000007941 */ /* 0x000fea0003800000 */
.L_x_1980:
[----:B------:R-:W-:Y:S05]  /*10240*/  BRA `(.L_x_1982) ;  /* 0xffffffe400dc7947 */ /* 0x000fea000383ffff */
.L_x_1929:
[----:B------:R-:W-:Y:S01]  /*10250*/  BSSY B1, `(.L_x_1983) ;  /* 0x0000006000017945 */ /* 0x000fe20003800000 */
[----:B------:R-:W-:-:S07]  /*10260*/  IMAD.MOV.U32 R15, RZ, RZ, -0x1 ;  /* 0xffffffffff0f7424 */ /* 0x000fce00078e00ff */
[----:B01----:R-:W-:Y:S05]  /*10270*/  WARPSYNC.COLLECTIVE R15, `(.L_x_1984) ;  /* 0x000000000f0c7348 */ /* 0x003fea0003c00000 */
[----:B------:R-:W-:Y:S02]  /*10280*/  ELECT P6, UR62, PT ;  /* 0x00000000003e782f */ /* 0x000fe400038c0000 */
[----:B------:R-:W-:Y:S01]  /*10290*/  MOV R14, UR62 ;  /* 0x0000003e000e7c02 */ /* 0x000fe20008000f00 */
[----:B01----:R-:W-:Y:S10]  /*102a0*/  ENDCOLLECTIVE ;  /* 0x000000000000791b */ /* 0x003ff40003800000 */
.L_x_1984:
[----:B------:R-:W-:Y:S05]  /*102b0*/  BSYNC B1 ;  /* 0x0000000000017941 */ /* 0x000fea0003800000 */
.L_x_1983:
[----:B------:R-:W-:Y:S05]  /*102c0*/  BRA `(.L_x_1985) ;  /* 0xffffffe400d47947 */ /* 0x000fea000383ffff */
.L_x_1931:
[----:B-1----:R1:W2:Y:S02]  /*102d0*/  SYNCS.PHASECHK.TRANS64.TRYWAIT P0, [R5+URZ], R4 ;  /* 0x00000004050075a7 */ /* 0x0022a4000800017f */
[----:B--2---:R-:W-:Y:S05]  /*102e0*/  @!P0 NANOSLEEP.SYNCS 0x989680 ;  /* 0x009896800000895d */ /* 0x004fea0003900000 */
[----:B------:R-:W2:Y:S02]  /*102f0*/  @!P0 SYNCS.PHASECHK.TRANS64 P0, [R5+URZ], R4 ;  /* 0x00000004050085a7 */ /* 0x000ea4000800007f */
[----:B--2---:R-:W-:Y:S05]  /*10300*/  @!P0 BRA `(.L_x_1931) ;  /* 0xfffffffc00f08947 */ /* 0x004fea000383ffff */
[----:B------:R-:W-:Y:S05]  /*10310*/  BRA `(.L_x_1986) ;  /* 0xffffffe800087947 */ /* 0x000fea000383ffff */
.L_x_1932:
[----:B--2---:R2:W3:Y:S02]  /*10320*/  SYNCS.PHASECHK.TRANS64.TRYWAIT P0, [R3+URZ], R0 ;  /* 0x00000000030075a7 */ /* 0x0044e4000800017f */
[----:B---3--:R-:W-:Y:S05]  /*10330*/  @!P0 NANOSLEEP.SYNCS 0x989680 ;  /* 0x009896800000895d */ /* 0x008fea0003900000 */
[----:B------:R-:W3:Y:S02]  /*10340*/  @!P0 SYNCS.PHASECHK.TRANS64 P0, [R3+URZ], R0 ;  /* 0x00000000030085a7 */ /* 0x000ee4000800007f */
[----:B---3--:R-:W-:Y:S05]  /*10350*/  @!P0 BRA `(.L_x_1932) ;  /* 0xfffffffc00f08947 */ /* 0x008fea000383ffff */
[----:B------:R-:W-:Y:S05]  /*10360*/  BRA `(.L_x_1987) ;  /* 0xffffffe400fc7947 */ /* 0x000fea000383ffff */
.L_x_1934:
[----:B-1----:R1:W2:Y:S02]  /*10370*/  SYNCS.PHASECHK.TRANS64.TRYWAIT P0, [R5+URZ], R4 ;  /* 0x00000004050075a7 */ /* 0x0022a4000800017f */
[----:B--2---:R-:W-:Y:S05]  /*10380*/  @!P0 NANOSLEEP.SYNCS 0x989680 ;  /* 0x009896800000895d */ /* 0x004fea0003900000 */
[----:B------:R-:W2:Y:S02]  /*10390*/  @!P0 SYNCS.PHASECHK.TRANS64 P0, [R5+URZ], R4 ;  /* 0x00000004050085a7 */ /* 0x000ea4000800007f */
[----:B--2---:R-:W-:Y:S05]  /*103a0*/  @!P0 BRA `(.L_x_1934) ;  /* 0xfffffffc00f08947 */ /* 0x004fea000383ffff */
[----:B------:R-:W-:Y:S05]  /*103b0*/  BRA `(.L_x_1988) ;  /* 0xffffffe800007947 */ /* 0x000fea000383ffff */
.L_x_1989:
        /* <DEDUP_REMOVED lines=12> */
.L_x_2646:


//--------------------- .text._ZN7cutlass13device_kernelIN5flash11enable_sm90INS1_16FlashAttnFwdSm90INS1_25CollectiveMainloopFwdSm90ILi2EN4cute5tupleIJNS5_1CILi1EEES8_S8_EEENS6_IJNS7_ILi192EEENS7_ILi128EEENS7_ILi64EEEEEELi64ENS_6half_tEfNS_4arch4Sm90ELb1ELb0ELb1ELb1ELb0ELb0ELb0ELb1ELb1ELb1ELb0ELb0EEENS1_21CollectiveEpilogueFwdINS6_IJSA_SC_SB_EEES9_SE_SG_Li384ELb1ELb1ELb0ELb0EEENS1_36VarlenDynamicPersistentTileSchedulerILi192ELi128ELi384ELi128ELb0ELb1ELb1ELb1ELb1ELb1EEEEEEEEEvNT_6ParamsE --------------------------
	.section	.text._ZN7cutlass13device_kernelIN5flash11enable_sm90INS1_16FlashAttnFwdSm90INS1_25CollectiveMainloopFwdSm90ILi2EN4cute5tupleIJNS5_1CILi1EEES8_S8_EEENS6_IJNS7_ILi192EEENS7_ILi128EEENS7_ILi64EEEEEELi64ENS_6half_tEfNS_4arch4Sm90ELb1ELb0ELb1ELb1ELb0ELb0ELb0ELb1ELb1ELb1ELb0ELb0EEENS1_21CollectiveEpilogueFwdINS6_IJSA_SC_SB_EEES9_SE_SG_Li384ELb1ELb1ELb0ELb0EEENS1_36VarlenDynamicPersistentTileSchedulerILi192ELi128ELi384ELi128ELb0ELb1ELb1ELb1ELb1ELb1EEEEEEEEEvNT_6ParamsE,"ax",@progbits
	.align	128
.text._ZN7cutlass13device_kernelIN5flash11enable_sm90INS1_16FlashAttnFwdSm90INS1_25CollectiveMainloopFwdSm90ILi2EN4cute5tupleIJNS5_1CILi1EEES8_S8_EEENS6_IJNS7_ILi192EEENS7_ILi128EEENS7_ILi64EEEEEELi64ENS_6half_tEfNS_4arch4Sm90ELb1ELb0ELb1ELb1ELb0ELb0ELb0ELb1ELb1ELb1ELb0ELb0EEENS1_21CollectiveEpilogueFwdINS6_IJSA_SC_SB_EEES9_SE_SG_Li384ELb1ELb1ELb0ELb0EEENS1_36VarlenDynamicPersistentTileSchedulerILi192ELi128ELi384ELi128ELb0ELb1ELb1ELb1ELb1ELb1EEEEEEEEEvNT_6ParamsE:
        .type           _ZN7cutlass13device_kernelIN5flash11enable_sm90INS1_16FlashAttnFwdSm90INS1_25CollectiveMainloopFwdSm90ILi2EN4cute5tupleIJNS5_1CILi1EEES8_S8_EEENS6_IJNS7_ILi192EEENS7_ILi128EEENS7_ILi64EEEEEELi64ENS_6half_tEfNS_4arch4Sm90ELb1ELb0ELb1ELb1ELb0ELb0ELb0ELb1ELb1ELb1ELb0ELb0EEENS1_21CollectiveEpilogueFwdINS6_IJSA_SC_SB_EEES9_SE_SG_Li384ELb1ELb1ELb0ELb0EEENS1_36VarlenDynamicPersistentTileSchedulerILi192ELi128ELi384ELi128ELb0ELb1ELb1ELb1ELb1ELb1EEEEEEEEEvNT_6ParamsE,@function
        .size           _ZN7cutlass13device_kernelIN5flash11enable_sm90INS1_16FlashAttnFwdSm90INS1_25CollectiveMainloopFwdSm90ILi2EN4cute5tupleIJNS5_1CILi1EEES8_S8_EEENS6_IJNS7_ILi192EEENS7_ILi128EEENS7_ILi64EEEEEELi64ENS_6half_tEfNS_4arch4Sm90ELb1ELb0ELb1ELb1ELb0ELb0ELb0ELb1ELb1ELb1ELb0ELb0EEENS1_21CollectiveEpilogueFwdINS6_IJSA_SC_SB_EEES9_SE_SG_Li384ELb1ELb1ELb0ELb0EEENS1_36VarlenDynamicPersistentTileSchedulerILi192ELi128ELi384ELi128ELb0ELb1ELb1ELb1ELb1ELb1EEEEEEEEEvNT_6ParamsE,(.L_x_2647 - _ZN7cutlass13device_kernelIN5flash11enable_sm90INS1_16FlashAttnFwdSm90INS1_25CollectiveMainloopFwdSm90ILi2EN4cute5tupleIJNS5_1CILi1EEES8_S8_EEENS6_IJNS7_ILi192EEENS7_ILi128EEENS7_ILi64EEEEEELi64ENS_6half_tEfNS_4arch4Sm90ELb1ELb0ELb1ELb1ELb0ELb0ELb0ELb1ELb1ELb1ELb0ELb0EEENS1_21CollectiveEpilogueFwdINS6_IJSA_SC_SB_EEES9_SE_SG_Li384ELb1ELb1ELb0ELb0EEENS1_36VarlenDynamicPersistentTileSchedulerILi192ELi128ELi384ELi128ELb0ELb1ELb1ELb1ELb1ELb1EEEEEEEEEvNT_6ParamsE)
        .other          _ZN7cutlass13device_kernelIN5flash11enable_sm90INS1_16FlashAttnFwdSm90INS1_25CollectiveMainloopFwdSm90ILi2EN4cute5tupleIJNS5_1CILi1EEES8_S8_EEENS6_IJNS7_ILi192EEENS7_ILi128EEENS7_ILi64EEEEEELi64ENS_6half_tEfNS_4arch4Sm90ELb1ELb0ELb1ELb1ELb0ELb0ELb0ELb1ELb1ELb1ELb0ELb0EEENS1_21CollectiveEpilogueFwdINS6_IJSA_SC_SB_EEES9_SE_SG_Li384ELb1ELb1ELb0ELb0EEENS1_36VarlenDynamicPersistentTileSchedulerILi192ELi128ELi384ELi128ELb0ELb1ELb1ELb1ELb1ELb1EEEEEEEEEvNT_6ParamsE,@"STO_CUDA_ENTRY STV_DEFAULT"
_ZN7cutlass13device_kernelIN5flash11enable_sm90INS1_16FlashAttnFwdSm90INS1_25CollectiveMainloopFwdSm90ILi2EN4cute5tupleIJNS5_1CILi1EEES8_S8_EEENS6_IJNS7_ILi192EEENS7_ILi128EEENS7_ILi64EEEEEELi64ENS_6half_tEfNS_4arch4Sm90ELb1ELb0ELb1ELb1ELb0ELb0ELb0ELb1ELb1ELb1ELb0ELb0EEENS1_21CollectiveEpilogueFwdINS6_IJSA_SC_SB_EEES9_SE_SG_Li384ELb1ELb1ELb0ELb0EEENS1_36VarlenDynamicPersistentTileSchedulerILi192ELi128ELi384ELi128ELb0ELb1ELb1ELb1ELb1ELb1EEEEEEEEEvNT_6ParamsE:
        /* <DEDUP_REMOVED lines=18> */
.L_x_1991:
[----:B------:R-:W-:Y:S05]  /*0120*/  BSYNC B0 ;  /* 0x0000000000007941 */ /* 0x000fea0003800000 */
.L_x_1990:
        /* <DEDUP_REMOVED lines=41> */
.L_x_1992:
        /* <DEDUP_REMOVED lines=22> */
.L_x_1993:
        /* <DEDUP_REMOVED lines=18> */
.L_x_1994:
        /* <DEDUP_REMOVED lines=22> */
.L_x_1995:
        /* <DEDUP_REMOVED lines=22> */
.L_x_1996:
[----:B------:R-:W-:Y:S01]  /*0900*/  PLOP3.LUT P0, PT, PT, PT, UP0, 0x80, 0x0 ;  /* 0x000000000000781c */ /* 0x000fe20003f0f008 */
[----:B------:R-:W-:Y:S01]  /*0910*/  UMOV UR36, 0x1 ;  /* 0x0000000100247882 */ /* 0x000fe20000000000 */
[----:B------:R-:W-:Y:S01]  /*0920*/  NOP ;  /* 0x0000000000007918 */ /* 0x000fe20000000000 */
[----:B------:R-:W-:Y:S01]  /*0930*/  USEL UR36, UR36, 0x2, !UP0 ;  /* 0x0000000224247887 */ /* 0x000fe2000c000000 */
[----:B------:R-:W-:Y:S01]  /*0940*/  ULDC.64 UR48, c[0x0][0x208] ;  /* 0x0000820000307ab9 */ /* 0x000fe20000000a00 */
[----:B012-4-:R-:W-:Y:S08]  /*0950*/  BAR.SYNC.DEFER_BLOCKING 0x0 ;  /* 0x0000000000007b1d */ /* 0x017ff00000010000 */
[----:B------:R-:W-:Y:S05]  /*0960*/  @!P0 BRA `(.L_x_1997) ;  /* 0x000000a800dc8947 */ /* 0x000fea0003800000 */
.L_x_1998:
        /* <DEDUP_REMOVED lines=28> */
[----:B------:R-:W-:Y:S02]  /*0b30*/  LOP3.LUT R152, R153, 0xffffff80, RZ, 0xc0, !PT ;  /* 0xffffff8099987812 */ /* 0x000fe400078ec0ff */
[CC--:B------:R-:W-:Y:S01]  /*0b40*/  LEA.HI R2, R0.reuse, R157.reuse, RZ, 0x4 ;  /* 0x0000009d00027211 */ /* 0x0c0fe200078f20ff */
[----:B------:R-:W-:Y:S01]  /*0b50*/  IMAD.SHL.U32 R5, R3, 0x20, RZ ;  /* 0x0000002003057824 */ /* 0x000fe200078e00ff */
[----:B------:R-:W-:Y:S01]  /*0b60*/  LEA.HI R10, R0, R157, RZ, 0x2 ;  /* 0x0000009d000a7211 */ /* 0x000fe200078f10ff */
[----:B------:R-:W-:Y:S01]  /*0b70*/  IMAD.IADD R152, R157, 0x1, -R152 ;  /* 0x000000019d987824 */ /* 0x000fe200078e0a98 */
[----:B------:R-:W-:Y:S02]  /*0b80*/  SHF.R.S32.HI R3, RZ, 0x4, R2 ;  /* 0x00000004ff037819 */ /* 0x000fe40000011402 */
[----:B------:R-:W-:Y:S02]  /*0b90*/  LOP3.LUT R4, R2, 0x3fffff0, RZ, 0xc0, !PT ;  /* 0x03fffff002047812 */ /* 0x000fe400078ec0ff */
[----:B------:R-:W-:-:S02]  /*0ba0*/  SHF.R.S32.HI R7, RZ, 0x1f, R152 ;  /* 0x0000001fff077819 */ /* 0x000fc40000011498 */
[----:B------:R-:W-:Y:S01]  /*0bb0*/  LEA.HI R2, R2, R3, RZ, 0x1 ;  /* 0x0000000302027211 */ /* 0x000fe200078f08ff */
[----:B------:R-:W-:Y:S01]  /*0bc0*/  IMAD.IADD R4, R157, 0x1, -R4 ;  /* 0x000000019d047824 */ /* 0x000fe200078e0a04 */
[----:B------:R-:W-:Y:S02]  /*0bd0*/  LEA.HI R6, R7, R152, RZ, 0x2 ;  /* 0x0000009807067211 */ /* 0x000fe400078f10ff */
[----:B------:R-:W-:Y:S02]  /*0be0*/  LOP3.LUT R2, R2, 0x1ffffffe, RZ, 0xc0, !PT ;  /* 0x1ffffffe02027812 */ /* 0x000fe400078ec0ff */
[--C-:B------:R-:W-:Y:S02]  /*0bf0*/  SHF.R.S32.HI R8, RZ, 0x2, R6.reuse ;  /* 0x00000002ff087819 */ /* 0x100fe40000011406 */
[----:B------:R-:W-:Y:S01]  /*0c00*/  SHF.R.S32.HI R9, RZ, 0x1f, R6 ;  /* 0x0000001fff097819 */ /* 0x000fe20000011406 */
[----:B------:R-:W-:Y:S01]  /*0c10*/  IMAD.IADD R2, R3, 0x1, -R2 ;  /* 0x0000000103027824 */ /* 0x000fe200078e0a02 */
[----:B------:R-:W-:-:S02]  /*0c20*/  SHF.R.S32.HI R153, RZ, 0x7, R153 ;  /* 0x00000007ff997819 */ /* 0x000fc40000011499 */
[----:B------:R-:W-:Y:S02]  /*0c30*/  LOP3.LUT R10, R10, 0xfffffffc, RZ, 0xc0, !PT ;  /* 0xfffffffc0a0a7812 */ /* 0x000fe400078ec0ff */
[----:B------:R-:W-:Y:S01]  /*0c40*/  LEA.HI R9, R9, R8, RZ, 0x3 ;  /* 0x0000000809097211 */ /* 0x000fe200078f18ff */
[----:B------:R-:W-:Y:S01]  /*0c50*/  IMAD.HI R3, R153, 0x55555556, RZ ;  /* 0x5555555699037827 */ /* 0x000fe200078e02ff */
[----:B------:R-:W-:Y:S02]  /*0c60*/  LOP3.LUT R5, R5, 0xfffffc00, RZ, 0xc0, !PT ;  /* 0xfffffc0005057812 */ /* 0x000fe400078ec0ff */
[----:B------:R-:W-:Y:S01]  /*0c70*/  LEA.HI R0, R0, R157, RZ, 0x3 ;  /* 0x0000009d00007211 */ /* 0x000fe200078f18ff */
[----:B------:R-:W-:Y:S01]  /*0c80*/  IMAD.IADD R10, R157, 0x1, -R10 ;  /* 0x000000019d0a7824 */ /* 0x000fe200078e0a0a */
[----:B------:R-:W-:Y:S01]  /*0c90*/  LOP3.LUT R9, R9, 0xfffffff8, RZ, 0xc0, !PT ;  /* 0xfffffff809097812 */ /* 0x000fe200078ec0ff */
[----:B------:R-:W-:Y:S01]  /*0ca0*/  IMAD R5, R4, 0x40, R5 ;  /* 0x0000004004057824 */ /* 0x000fe200078e0205 */
[----:B------:R-:W-:-:S02]  /*0cb0*/  LEA.HI R7, R7, R152, RZ, 0x5 ;  /* 0x0000009807077211 */ /* 0x000fc400078f28ff */
[----:B------:R-:W-:Y:S01]  /*0cc0*/  LEA.HI R4, R3, R3, RZ, 0x1 ;  /* 0x0000000303047211 */ /* 0x000fe200078f08ff */
[----:B------:R-:W-:Y:S01]  /*0cd0*/  IMAD.IADD R8, R8, 0x1, -R9 ;  /* 0x0000000108087824 */ /* 0x000fe200078e0a09 */
[----:B------:R-:W-:Y:S01]  /*0ce0*/  LOP3.LUT R18, R0, 0xfffffff8, RZ, 0xc0, !PT ;  /* 0xfffffff800127812 */ /* 0x000fe200078ec0ff */
[----:B------:R-:W-:Y:S01]  /*0cf0*/  IMAD R155, R2, 0x8, R5 ;  /* 0x00000008029b7824 */ /* 0x000fe200078e0205 */
[----:B------:R-:W-:Y:S01]  /*0d00*/  LEA.HI R3, R10, R10, RZ, 0x1 ;  /* 0x0000000a0a037211 */ /* 0x000fe200078f08ff */
[----:B------:R-:W-:Y:S01]  /*0d10*/  IMAD R4, R4, -0x3, R153 ;  /* 0xfffffffd04047824 */ /* 0x000fe200078e0299 */
[----:B------:R-:W-:Y:S01]  /*0d20*/  SHF.R.S32.HI R7, RZ, 0x5, R7 ;  /* 0x00000005ff077819 */ /* 0x000fe20000011407 */
[----:B------:R-:W-:Y:S01]  /*0d30*/  IMAD.IADD R18, R157, 0x1, -R18 ;  /* 0x000000019d127824 */ /* 0x000fe200078e0a12 */
[----:B------:R-:W-:Y:S02]  /*0d40*/  LOP3.LUT R3, R3, 0x1ffffffe, RZ, 0xc0, !PT ;  /* 0x1ffffffe03037812 */ /* 0x000fe400078ec0ff */
[----:B------:R-:W-:Y:S01]  /*0d50*/  LOP3.LUT R5, R6, 0x7ffffffc, RZ, 0xc0, !PT ;  /* 0x7ffffffc06057812 */ /* 0x000fe200078ec0ff */
[----:B------:R-:W-:Y:S01]  /*0d60*/  IMAD R7, R7, 0x10, R8 ;  /* 0x0000001007077824 */ /* 0x000fe200078e0208 */
[----:B------:R-:W-:Y:S01]  /*0d70*/  IADD3 R3, R10, -R3, RZ ;  /* 0x800000030a037210 */ /* 0x000fe20007ffe0ff */
[----:B------:R-:W-:Y:S01]  /*0d80*/  IMAD.SHL.U32 R19, R18, 0x8, RZ ;  /* 0x0000000812137824 */ /* 0x000fe200078e00ff */
[----:B------:R-:W-:Y:S01]  /*0d90*/  SHF.R.S32.HI R22, RZ, 0x3, R0 ;  /* 0x00000003ff167819 */ /* 0x000fe20000011400 */
[----:B------:R-:W-:-:S02]  /*0da0*/  IMAD R154, R4, 0x40, R7 ;  /* 0x00000040049a7824 */ /* 0x000fc400078e0207 */
[----:B------:R-:W-:Y:S01]  /*0db0*/  IMAD.IADD R16, R152, 0x1, -R5 ;  /* 0x0000000198107824 */ /* 0x000fe200078e0a05 */
[----:B------:R-:W-:Y:S01]  /*0dc0*/  SHF.R.S32.HI R156, RZ, 0x1f, R19 ;  /* 0x0000001fff9c7819 */ /* 0x000fe20000011413 */
[----:B------:R-:W-:-:S07]  /*0dd0*/  IMAD R17, R3, 0x8, R154 ;  /* 0x0000000803117824 */ /* 0x000fce00078e029a */
.L_x_2040:
[----:B012---:R-:W0:Y:S01]  /*0de0*/  LDC.64 R2, c[0x0][0xc88] ;  /* 0x00032200ff027b82 */ /* 0x007e220000000a00 */
[----:B------:R-:W-:Y:S01]  /*0df0*/  ULDC.64 UR8, c[0x0][0xa28] ;  /* 0x00028a0000087ab9 */ /* 0x000fe20000000a00 */
[----:B------:R-:W-:Y:S01]  /*0e00*/  ULDC.64 UR10, c[0x0][0xa18] ;  /* 0x00028600000a7ab9 */ /* 0x000fe20000000a00 */
[----:B------:R-:W-:Y:S01]  /*0e10*/  ULDC UR4, c[0x0][0x424] ;  /* 0x0001090000047ab9 */ /* 0x000fe20000000800 */
        /* <DEDUP_REMOVED lines=11> */
[----:B------:R-:W-:-:S04]  /*0ed0*/  @UP0 ULEA UR8, UP2, UR40, UR8, 0x2 ;  /* 0x0000000828080291 */ /* 0x000fc8000f84103f */
[----:B------:R-:W-:Y:S02]  /*0ee0*/  @UP0 ULEA.HI.X UR9, UR40, UR9, UR41, 0x2, UP2 ;  /* 0x0000000928090291 */ /* 0x000fe400090f1429 */
[----:B------:R-:W-:Y:S01]  /*0ef0*/  @UP1 ULEA UR10, UP0, UR40, UR10, 0x2 ;  /* 0x0000000a280a1291 */ /* 0x000fe2000f80103f */
[----:B------:R-:W-:-:S03]  /*0f00*/  IMAD.U32 R2, RZ, RZ, UR8 ;  /* 0x00000008ff027e24 */ /* 0x000fc6000f8e00ff */
[----:B------:R-:W-:Y:S01]  /*0f10*/  @UP1 ULEA.HI.X UR11, UR40, UR11, UR41, 0x2, UP0 ;  /* 0x0000000b280b1291 */ /* 0x000fe200080f1429 */
[----:B------:R-:W-:Y:S01]  /*0f20*/  IMAD.U32 R3, RZ, RZ, UR9 ;  /* 0x00000009ff037e24 */ /* 0x000fe2000f8e00ff */
[----:B------:R-:W-:Y:S01]  /*0f30*/  ULDC.64 UR8, c[0x0][0x418] ;  /* 0x0001060000087ab9 */ /* 0x000fe20000000a00 */
[----:B------:R-:W-:-:S03]  /*0f40*/  IMAD.U32 R4, RZ, RZ, UR10 ;  /* 0x0000000aff047e24 */ /* 0x000fc6000f8e00ff */
[----:B------:R-:W-:Y:S01]  /*0f50*/  IMAD.U32 R5, RZ, RZ, UR11 ;  /* 0x0000000bff057e24 */ /* 0x000fe2000f8e00ff */
[----:B------:R-:W2:Y:S04]  /*0f60*/  @P0 LDG.E R2, desc[UR48][R2.64] ;  /* 0x0000003002020981 */ /* 0x000ea8000c1e1900 */
[----:B------:R-:W3:Y:S01]  /*0f70*/  @P2 LDG.E R4, desc[UR48][R4.64] ;  /* 0x0000003004042981 */ /* 0x000ee2000c1e1900 */
[----:B------:R-:W-:Y:S01]  /*0f80*/  UISETP.NE.U32.AND UP0, UPT, UR8, URZ, UPT ;  /* 0x0000003f0800728c */ /* 0x000fe2000bf05070 */
[----:B------:R-:W-:Y:S01]  /*0f90*/  UMOV UR47, URZ ;  /* 0x0000003f002f7c82 */ /* 0x000fe20008000000 */
[----:B------:R-:W-:Y:S02]  /*0fa0*/  ULDC UR50, c[0x0][0x288] ;  /* 0x0000a20000327ab9 */ /* 0x000fe40000000800 */
[----:B------:R-:W-:Y:S01]  /*0fb0*/  UISETP.NE.AND.EX UP0, UPT, UR9, URZ, UPT, UP0 ;  /* 0x0000003f0900728c */ /* 0x000fe2000bf05300 */
[----:B------:R-:W-:-:S02]  /*0fc0*/  UMOV UR42, UR6 ;  /* 0x00000006002a7c82 */ /* 0x000fc40008000000 */
[----:B------:R-:W-:Y:S01]  /*0fd0*/  ULDC.64 UR8, c[0x0][0xa20] ;  /* 0x0002880000087ab9 */ /* 0x000fe20000000a00 */
[----:B------:R-:W-:Y:S01]  /*0fe0*/  USEL UR4, UR4, 0x1, UP0 ;  /* 0x0000000104047887 */ /* 0x000fe20008000000 */
[----:B------:R-:W-:-:S03]  /*0ff0*/  ISETP.NE.U32.AND P1, PT, RZ, UR8, PT ;  /* 0x00000008ff007c0c */ /* 0x000fc6000bf25070 */
        /* <DEDUP_REMOVED lines=11> */
[----:B------:R-:W-:Y:S01]  /*10b0*/  IMAD.U32 R2, RZ, RZ, UR6 ;  /* 0x00000006ff027e24 */ /* 0x000fe2000f8e00ff */
[----:B------:R-:W-:-:S05]  /*10c0*/  MOV R3, UR7 ;  /* 0x0000000700037c02 */ /* 0x000fca0008000f00 */
[----:B------:R-:W2:Y:S04]  /*10d0*/  LDG.E R4, desc[UR48][R2.64] ;  /* 0x0000003002047981 */ /* 0x000ea8000c1e1900 */
[----:B------:R-:W3:Y:S01]  /*10e0*/  LDG.E R0, desc[UR48][R2.64+0x4] ;  /* 0x0000043002007981 */ /* 0x000ee2000c1e1900 */
[----:B--2---:R-:W-:Y:S02]  /*10f0*/  R2UR UR50, R4 ;  /* 0x00000000043272ca */ /* 0x004fe400000e0000 */
[----:B---3--:R-:W-:-:S13]  /*1100*/  R2UR UR6, R0 ;  /* 0x00000000000672ca */ /* 0x008fda00000e0000 */
[----:B------:R-:W-:-:S12]  /*1110*/  UIADD3 UR50, -UR50, UR6, URZ ;  /* 0x0000000632327290 */ /* 0x000fd8000fffe13f */
.L_x_1999:
[----:B------:R-:W-:Y:S05]  /*1120*/  @!P1 BRA `(.L_x_2000) ;  /* 0x00000000001c9947 */ /* 0x000fea0003800000 */
[----:B------:R-:W-:-:S04]  /*1130*/  ULEA UR4, UP0, UR40, UR8, 0x2 ;  /* 0x0000000828047291 */ /* 0x000fc8000f80103f */
[----:B------:R-:W-:Y:S02]  /*1140*/  ULEA.HI.X UR6, UR40, UR9, UR41, 0x2, UP0 ;  /* 0x0000000928067291 */ /* 0x000fe400080f1429 */
[----:B------:R-:W-:-:S04]  /*1150*/  IMAD.U32 R2, RZ, RZ, UR4 ;  /* 0x00000004ff027e24 */ /* 0x000fc8000f8e00ff */
[----:B------:R-:W-:-:S05]  /*1160*/  IMAD.U32 R3, RZ, RZ, UR6 ;  /* 0x00000006ff037e24 */ /* 0x000fca000f8e00ff */
[----:B------:R-:W2:Y:S02]  /*1170*/  LDG.E R2, desc[UR48][R2.64] ;  /* 0x0000003002027981 */ /* 0x000ea4000c1e1900 */
[----:B--2---:R-:W-:Y:S01]  /*1180*/  R2UR UR4, R2 ;  /* 0x00000000020472ca */ /* 0x004fe200000e0000 */
[----:B------:R-:W-:-:S14]  /*1190*/  BRA `(.L_x_2001) ;  /* 0x0000000000347947 */ /* 0x000fdc0003800000 */
.L_x_2000:
        /* <DEDUP_REMOVED lines=13> */
.L_x_2001:
[----:B------:R-:W-:Y:S01]  /*1270*/  ULDC UR6, c[0x0][0x448] ;  /* 0x0001120000067ab9 */ /* 0x000fe20000000800 */
[----:B------:R-:W-:Y:S01]  /*1280*/  UIMAD UR43, UR5, 0xc0, URZ ;  /* 0x000000c0052b78a4 */ /* 0x000fe2000f8e023f */
[----:B------:R-:W-:Y:S01]  /*1290*/  PLOP3.LUT P0, PT, PT, PT, PT, 0x80, 0x0 ;  /* 0x000000000000781c */ /* 0x000fe20003f0f070 */
[----:B------:R-:W-:Y:S01]  /*12a0*/  UISETP.NE.AND UP0, UPT, UR6, 0x1, UPT ;  /* 0x000000010600788c */ /* 0x000fe2000bf05270 */
[----:B------:R-:W-:Y:S01]  /*12b0*/  IMAD.MOV.U32 R0, RZ, RZ, RZ ;  /* 0x000000ffff007224 */ /* 0x000fe200078e00ff */
[----:B------:R-:W-:Y:S01]  /*12c0*/  UIADD3 UR6, UR43, 0xbf, URZ ;  /* 0x000000bf2b067890 */ /* 0x000fe2000fffe03f */
[----:B------:R-:W-:Y:S01]  /*12d0*/  IMAD.MOV.U32 R20, RZ, RZ, RZ ;  /* 0x000000ffff147224 */ /* 0x000fe200078e00ff */
[----:B------:R-:W-:Y:S01]  /*12e0*/  UIADD3 UR47, -UR47, UR4, URZ ;  /* 0x000000042f2f7290 */ /* 0x000fe2000fffe13f */
[----:B------:R-:W-:Y:S02]  /*12f0*/  CS2R R118, SRZ ;  /* 0x0000000000767805 */ /* 0x000fe4000001ff00 */
[----:B------:R-:W-:-:S02]  /*1300*/  CS2R R116, SRZ ;  /* 0x0000000000747805 */ /* 0x000fc4000001ff00 */
[----:B------:R-:W-:Y:S01]  /*1310*/  CS2R R114, SRZ ;  /* 0x0000000000727805 */ /* 0x000fe2000001ff00 */
[----:B------:R-:W-:Y:S01]  /*1320*/  UIADD3 UR7, UR47, 0x80, -UR50 ;  /* 0x000000802f077890 */ /* 0x000fe2000fffe832 */
[----:B------:R-:W-:Y:S02]  /*1330*/  CS2R R112, SRZ ;  /* 0x0000000000707805 */ /* 0x000fe4000001ff00 */
[----:B------:R-:W-:Y:S01]  /*1340*/  CS2R R14, SRZ ;  /* 0x00000000000e7805 */ /* 0x000fe2000001ff00 */
[----:B------:R-:W-:Y:S01]  /*1350*/  @UP0 ULDC UR4, c[0x0][0x44c] ;  /* 0x0001130000040ab9 */ /* 0x000fe20000000800 */
[----:B------:R-:W-:Y:S01]  /*1360*/  @UP0 ULDC UR8, c[0x0][0x450] ;  /* 0x0001140000080ab9 */ /* 0x000fe20000000800 */
[----:B------:R-:W-:Y:S01]  /*1370*/  UIMAD.WIDE.U32 UR4, UR6, UR4, URZ ;  /* 0x00000004060472a5 */ /* 0x000fe2000f8e003f */
[----:B------:R-:W-:Y:S01]  /*1380*/  IMAD.MOV.U32 R110, RZ, RZ, RZ ;  /* 0x000000ffff6e7224 */ /* 0x000fe200078e00ff */
[----:B------:R-:W-:Y:S01]  /*1390*/  UIADD3 UR4, UR47, 0x7f, URZ ;  /* 0x0000007f2f047890 */ /* 0x000fe2000fffe03f */
[----:B------:R-:W-:Y:S01]  /*13a0*/  IMAD.MOV.U32 R25, RZ, RZ, RZ ;  /* 0x000000ffff197224 */ /* 0x000fe200078e00ff */
[----:B------:R-:W-:Y:S01]  /*13b0*/  @UP0 USHF.R.U32.HI UR6, URZ, UR8, UR5 ;  /* 0x000000083f060299 */ /* 0x000fe20008011605 */
[----:B------:R-:W-:Y:S01]  /*13c0*/  CS2R R12, SRZ ;  /* 0x00000000000c7805 */ /* 0x000fe2000001ff00 */
[----:B------:R-:W-:Y:S01]  /*13d0*/  USHF.R.S32.HI UR5, URZ, 0x1f, UR4 ;  /* 0x0000001f3f057899 */ /* 0x000fe20008011404 */
[----:B------:R-:W-:Y:S01]  /*13e0*/  IMAD.MOV.U32 R106, RZ, RZ, RZ ;  /* 0x000000ffff6a7224 */ /* 0x000fe200078e00ff */
[----:B------:R-:W-:Y:S01]  /*13f0*/  UIADD3 UR6, UR7, UR6, URZ ;  /* 0x0000000607067290 */ /* 0x000fe2000fffe03f */
[----:B------:R-:W-:Y:S01]  /*1400*/  IMAD.MOV.U32 R27, RZ, RZ, RZ ;  /* 0x000000ffff1b7224 */ /* 0x000fe200078e00ff */
[----:B------:R-:W-:Y:S01]  /*1410*/  ULEA.HI UR5, UR5, UR4, URZ, 0x7 ;  /* 0x0000000405057291 */ /* 0x000fe2000f8f383f */
[----:B------:R-:W-:Y:S01]  /*1420*/  CS2R R102, SRZ ;  /* 0x0000000000667805 */ /* 0x000fe2000001ff00 */
[----:B------:R-:W-:Y:S01]  /*1430*/  USHF.R.S32.HI UR7, URZ, 0x1f, UR6 ;  /* 0x0000001f3f077899 */ /* 0x000fe20008011406 */
[----:B------:R-:W-:Y:S01]  /*1440*/  CS2R R100, SRZ ;  /* 0x0000000000647805 */ /* 0x000fe2000001ff00 */
[----:B------:R-:W-:Y:S01]  /*1450*/  USHF.R.S32.HI UR5, URZ, 0x7, UR5 ;  /* 0x000000073f057899 */ /* 0x000fe20008011405 */
[----:B------:R-:W-:Y:S01]  /*1460*/  CS2R R98, SRZ ;  /* 0x0000000000627805 */ /* 0x000fe2000001ff00 */
[----:B------:R-:W-:Y:S01]  /*1470*/  ULEA.HI UR7, UR7, UR6, URZ, 0x7 ;  /* 0x0000000607077291 */ /* 0x000fe2000f8f383f */
[----:B------:R-:W-:-:S02]  /*1480*/  CS2R R96, SRZ ;  /* 0x0000000000607805 */ /* 0x000fc4000001ff00 */
[----:B------:R-:W-:Y:S02]  /*1490*/  CS2R R94, SRZ ;  /* 0x00000000005e7805 */ /* 0x000fe4000001ff00 */
[----:B------:R-:W-:Y:S01]  /*14a0*/  CS2R R92, SRZ ;  /* 0x00000000005c7805 */ /* 0x000fe2000001ff00 */
[----:B------:R-:W-:Y:S01]  /*14b0*/  USHF.R.S32.HI UR7, URZ, 0x7, UR7 ;  /* 0x000000073f077899 */ /* 0x000fe20008011407 */
[----:B------:R-:W-:Y:S02]  /*14c0*/  CS2R R90, SRZ ;  /* 0x00000000005a7805 */ /* 0x000fe4000001ff00 */
[----:B------:R-:W-:Y:S01]  /*14d0*/  CS2R R88, SRZ ;  /* 0x0000000000587805 */ /* 0x000fe2000001ff00 */
[----:B------:R-:W-:-:S04]  /*14e0*/  UISETP.LT.AND UP0, UPT, UR5, UR7, UPT ;  /* 0x000000070500728c */ /* 0x000fc8000bf01270 */
[----:B------:R-:W-:-:S04]  /*14f0*/  USEL UR51, UR5, UR7, UP0 ;  /* 0x0000000705337287 */ /* 0x000fc80008000000 */
[----:B------:R-:W-:-:S06]  /*1500*/  UISETP.GE.AND UP0, UPT, UR51, 0x1, UPT ;  /* 0x000000013300788c */ /* 0x000fcc000bf06270 */
[----:B------:R-:W-:-:S13]  /*1510*/  PLOP3.LUT P1, PT, PT, PT, UP0, 0x80, 0x0 ;  /* 0x000000000000781c */ /* 0x000fda0003f2f008 */
        /* <DEDUP_REMOVED lines=32> */
.L_x_2003:
        /* <DEDUP_REMOVED lines=9> */
.L_x_2153:
[----:B------:R-:W-:Y:S05]  /*17b0*/  @!P0 BRA `(.L_x_2005) ;  /* 0x0000000000048947 */ /* 0x000fea0003800000 */
[----:B------:R-:W-:Y:S01]  /*17c0*/  BPT.TRAP 0x1 ;  /* 0x000000040000795c */ /* 0x000fe20000300000 */
.L_x_2005:
[----:B0-----:R-:W-:Y:S01]  /*17d0*/  IMAD.U32 R3, RZ, RZ, UR38 ;  /* 0x00000026ff037e24 */ /* 0x001fe2000f8e00ff */
[----:B------:R-:W-:-:S04]  /*17e0*/  MOV R0, UR39 ;  /* 0x0000002700007c02 */ /* 0x000fc80008000f00 */
[----:B------:R-:W-:Y:S02]  /*17f0*/  LEA R0, R0, UR45, 0x3 ;  /* 0x0000002d00007c11 */ /* 0x000fe4000f8e18ff */
[----:B------:R-:W-:-:S04]  /*1800*/  SHF.L.U32 R3, R3, 0x1f, RZ ;  /* 0x0000001f03037819 */ /* 0x000fc800000006ff */
[----:B------:R0:W1:Y:S01]  /*1810*/  SYNCS.PHASECHK.TRANS64.TRYWAIT P2, [R0+URZ+0x16830], R3 ;  /* 0x01683003000075a7 */ /* 0x000062000804017f */
[----:B------:R-:W-:Y:S05]  /*1820*/  @!P0 BRA `(.L_x_2006) ;  /* 0x0000000000048947 */ /* 0x000fea0003800000 */
[----:B------:R-:W-:Y:S01]  /*1830*/  BPT.TRAP 0x1 ;  /* 0x000000040000795c */ /* 0x000fe20000300000 */
.L_x_2006:
[----:B------:R-:W2:Y:S02]  /*1840*/  S2R R2, SR_TID.X ;  /* 0x0000000000027919 */ /* 0x000ea40000002100 */
[----:B--2---:R-:W-:Y:S01]  /*1850*/  LOP3.LUT P1, RZ, R2, 0x7f, RZ, 0xc0, !PT ;  /* 0x0000007f02ff7812 */ /* 0x004fe2000782c0ff */
[----:B-1----:R-:W-:-:S12]  /*1860*/  @P2 BRA `(.L_x_2007) ;  /* 0x0000000000082947 */ /* 0x002fd80003800000 */
[----:B------:R-:W1:Y:S02]  /*1870*/  SYNCS.PHASECHK.TRANS64.TRYWAIT P2, [R0+URZ+0x16830], R3 ;  /* 0x01683003000075a7 */ /* 0x000e64000804017f */
[----:B-1----:R-:W-:Y:S05]  /*1880*/  @!P2 BRA `(.L_x_2008) ;  /* 0x000000f000f8a947 */ /* 0x002fea0003800000 */
.L_x_2007:
[----:B------:R-:W-:Y:S05]  /*1890*/  WARPSYNC.ALL ;  /* 0x0000000000007948 */ /* 0x000fea0003800000 */
[----:B------:R-:W-:Y:S01]  /*18a0*/  UIADD3 UR4, UR45, 0xe400, URZ ;  /* 0x0000e4002d047890 */ /* 0x000fe2000fffe03f */
[----:B------:R-:W-:Y:S01]  /*18b0*/  WARPGROUP.ARRIVE ;  /* 0x00000000000079c5 */ /* 0x000fe20000000000 */
[----:B------:R-:W-:Y:S01]  /*18c0*/  ULOP3.LUT UR16, UR52, 0x10000, URZ, 0xfc, !UPT ;  /* 0x0001000034107892 */ /* 0x000fe2000f8efc3f */
[----:B------:R-:W-:Y:S01]  /*18d0*/  IMAD.U32 R4, RZ, RZ, UR50 ;  /* 0x00000032ff047e24 */ /* 0x000fe2000f8e00ff */
        /* <DEDUP_REMOVED lines=42> */
[----:B------:R-:W-:Y:S01]  /*1b80*/  @UP0 ULDC UR6, c[0x0][0x44c] ;  /* 0x0001130000060ab9 */ /* 0x000fe20000000800 */
[----:B------:R-:W-:Y:S02]  /*1b90*/  WARPGROUP.DEPBAR.LE gsb0, 0x0 ;  /* 0x00008000000079c5 */ /* 0x000fe40000010000 */
[----:B------:R-:W-:-:S06]  /*1ba0*/  WARPGROUP.ARRIVE ;  /* 0x00000000000079c5 */ /* 0x000fcc0000000000 */
[----:B------:R-:W-:Y:S01]  /*1bb0*/  HGMMA.64x128x16.F32 R24, gdesc[UR8], R24, gsb0 ;  /* 0x01e00000081879f0 */ /* 0x000fe20008000818 */
[----:B------:R-:W-:Y:S01]  /*1bc0*/  ULDC UR10, c[0x0][0x9d8] ;  /* 0x00027600000a7ab9 */ /* 0x000fe20000000800 */
[----:B------:R-:W-:Y:S01]  /*1bd0*/  @UP0 ULDC UR11, c[0x0][0x450] ;  /* 0x00011400000b0ab9 */ /* 0x000fe20000000800 */
[----:B------:R-:W-:Y:S02]  /*1be0*/  WARPGROUP.DEPBAR.LE gsb0, 0x0 ;  /* 0x00008000000079c5 */ /* 0x000fe40000010000 */
[----:B------:R-:W-:-:S07]  /*1bf0*/  WARPGROUP.ARRIVE ;  /* 0x00000000000079c5 */ /* 0x000fce0000000000 */
[----:B------:R-:W-:Y:S03]  /*1c00*/  HGMMA.64x128x16.F32 R24, gdesc[UR12], R24, gsb0 ;  /* 0x01e000000c1879f0 */ /* 0x000fe60008000818 */
[----:B------:R-:W-:Y:S02]  /*1c10*/  WARPGROUP.DEPBAR.LE gsb0, 0x0 ;  /* 0x00008000000079c5 */ /* 0x000fe40000010000 */
[----:B------:R-:W-:Y:S01]  /*1c20*/  FMUL.FTZ R5, R56, UR10 ;  /* 0x0000000a38057c20 */ /* 0x000fe20008410000 */
[----:B------:R-:W-:Y:S02]  /*1c30*/  VIADD R56, R17, UR43 ;  /* 0x0000002b11387c36 */ /* 0x000fe40008000000 */
[----:B------:R-:W-:Y:S01]  /*1c40*/  FMUL.FTZ R26, R26, UR10 ;  /* 0x0000000a1a1a7c20 */ /* 0x000fe20008410000 */
[----:B------:R-:W-:Y:S01]  /*1c50*/  FMUL.FTZ R27, R27, UR10 ;  /* 0x0000000a1b1b7c20 */ /* 0x000fe20008410000 */
[----:B------:R-:W-:Y:S01]  /*1c60*/  FMUL.FTZ R7, R57, UR10 ;  /* 0x0000000a39077c20 */ /* 0x000fe20008410000 */
[----:B------:R-:W-:Y:S01]  /*1c70*/  @P2 IMAD.HI.U32 R2, R56, UR6, RZ ;  /* 0x0000000638022c27 */ /* 0x000fe2000f8e00ff */
[----:B------:R-:W-:-:S03]  /*1c80*/  @UP0 ULDC UR6, c[0x0][0x450] ;  /* 0x0001140000060ab9 */ /* 0x000fc60000000800 */
[----:B------:R-:W-:Y:S01]  /*1c90*/  FMUL.FTZ R30, R30, UR10 ;  /* 0x0000000a1e1e7c20 */ /* 0x000fe20008410000 */
[----:B------:R-:W0:Y:S01]  /*1ca0*/  MUFU.TANH R26, R26 ;  /* 0x0000001a001a7308 */ /* 0x000e220000002400 */
[----:B------:R-:W-:Y:S01]  /*1cb0*/  FMUL.FTZ R31, R31, UR10 ;  /* 0x0000000a1f1f7c20 */ /* 0x000fe20008410000 */
[----:B------:R-:W-:Y:S01]  /*1cc0*/  @P2 SHF.R.U32.HI R56, RZ, UR6, R2 ;  /* 0x00000006ff382c19 */ /* 0x000fe20008011602 */
[----:B------:R-:W-:Y:S01]  /*1cd0*/  UMOV UR6, 0xffffff80 ;  /* 0xffffff8000067882 */ /* 0x000fe20000000000 */
[----:B------:R-:W-:Y:S01]  /*1ce0*/  FMUL.FTZ R34, R34, UR10 ;  /* 0x0000000a22227c20 */ /* 0x000fe20008410000 */
[----:B------:R-:W-:Y:S01]  /*1cf0*/  UIMAD UR6, UR51, UR6, 0x80 ;  /* 0x00000080330674a4 */ /* 0x000fe2000f8e0206 */
[----:B------:R-:W-:Y:S01]  /*1d00*/  FMUL.FTZ R35, R35, UR10 ;  /* 0x0000000a23237c20 */ /* 0x000fe20008410000 */
[----:B------:R-:W1:Y:S01]  /*1d10*/  SHFL.IDX PT, R2, R56, 0x1, 0x1c1f ;  /* 0x003c1f0038027f89 */ /* 0x000e6200000e0000 */
[----:B------:R-:W2:Y:S01]  /*1d20*/  MUFU.TANH R27, R27 ;  /* 0x0000001b001b7308 */ /* 0x000ea20000002400 */
[----:B------:R-:W-:Y:S01]  /*1d30*/  UIADD3 UR7, UR6, 0x1, URZ ;  /* 0x0000000106077890 */ /* 0x000fe2000fffe03f */
[----:B------:R-:W-:Y:S01]  /*1d40*/  FMUL.FTZ R38, R38, UR10 ;  /* 0x0000000a26267c20 */ /* 0x000fe20008410000 */
[----:B------:R-:W-:Y:S01]  /*1d50*/  UIADD3 UR6, UR47, UR6, URZ ;  /* 0x000000062f067290 */ /* 0x000fe2000fffe03f */
[----:B------:R-:W-:Y:S01]  /*1d60*/  FMUL.FTZ R59, R59, UR10 ;  /* 0x0000000a3b3b7c20 */ /* 0x000fe20008410000 */
[----:B------:R-:W-:Y:S01]  /*1d70*/  FMUL.FTZ R89, R32, UR10 ;  /* 0x0000000a20597c20 */ /* 0x000fe20008410000 */
[----:B------:R-:W-:Y:S01]  /*1d80*/  FMUL.FTZ R39, R39, UR10 ;  /* 0x0000000a27277c20 */ /* 0x000fe20008410000 */
[----:B------:R-:W-:Y:S01]  /*1d90*/  IMAD.U32 R57, RZ, RZ, UR7 ;  /* 0x00000007ff397e24 */ /* 0x000fe2000f8e00ff */
[----:B------:R-:W-:Y:S01]  /*1da0*/  MUFU.TANH R30, R30 ;  /* 0x0000001e001e7308 */ /* 0x000fe20000002400 */
[----:B------:R-:W-:-:S02]  /*1db0*/  IMAD.U32 R3, RZ, RZ, UR6 ;  /* 0x00000006ff037e24 */ /* 0x000fc4000f8e00ff */
[----:B------:R-:W-:Y:S01]  /*1dc0*/  FMUL.FTZ R32, R36, UR10 ;  /* 0x0000000a24207c20 */ /* 0x000fe20008410000 */
[C---:B------:R-:W-:Y:S02]  /*1dd0*/  IMAD R57, R16.reuse, -0x2, R57 ;  /* 0xfffffffe10397824 */ /* 0x040fe400078e0239 */
[----:B------:R-:W-:Y:S01]  /*1de0*/  FMUL.FTZ R55, R55, UR10 ;  /* 0x0000000a37377c20 */ /* 0x000fe20008410000 */
[----:B------:R-:W-:Y:S02]  /*1df0*/  IMAD R6, R16, -0x2, R3 ;  /* 0xfffffffe10067824 */ /* 0x000fe400078e0203 */
[----:B------:R-:W-:Y:S01]  /*1e00*/  FMUL.FTZ R10, R25, UR10 ;  /* 0x0000000a190a7c20 */ /* 0x000fe20008410000 */
[----:B------:R-:W-:Y:S01]  /*1e10*/  FMUL.FTZ R42, R42, UR10 ;  /* 0x0000000a2a2a7c20 */ /* 0x000fe20008410000 */
[----:B------:R-:W-:Y:S01]  /*1e20*/  IADD3 R57, -R4, UR47, R57 ;  /* 0x0000002f04397c10 */ /* 0x000fe2000fffe139 */
[----:B------:R-:W-:Y:S01]  /*1e30*/  MUFU.TANH R31, R31 ;  /* 0x0000001f001f7308 */ /* 0x000fe20000002400 */
[----:B------:R-:W-:Y:S01]  /*1e40*/  FMUL.FTZ R25, R41, UR10 ;  /* 0x0000000a29197c20 */ /* 0x000fe20008410000 */
[----:B------:R-:W-:Y:S01]  /*1e50*/  FMUL.FTZ R43, R43, UR10 ;  /* 0x0000000a2b2b7c20 */ /* 0x000fe20008410000 */
[----:B------:R-:W-:Y:S01]  /*1e60*/  FMUL.FTZ R12, R53, UR10 ;  /* 0x0000000a350c7c20 */ /* 0x000fe20008410000 */
[----:B------:R-:W-:Y:S01]  /*1e70*/  FMUL.FTZ R46, R46, UR10 ;  /* 0x0000000a2e2e7c20 */ /* 0x000fe20008410000 */
[----:B------:R-:W-:Y:S01]  /*1e80*/  FMUL.FTZ R13, R52, UR10 ;  /* 0x0000000a340d7c20 */ /* 0x000fe20008410000 */
[----:B-1----:R-:W-:Y:S01]  /*1e90*/  VIADDMNMX R2, R2, R57, R6, PT ;  /* 0x0000003902027246 */ /* 0x002fe20003800106 */
[----:B------:R-:W-:Y:S01]  /*1ea0*/  FMUL.FTZ R51, R51, UR10 ;  /* 0x0000000a33337c20 */ /* 0x000fe20008410000 */
[----:B------:R-:W1:Y:S01]  /*1eb0*/  MUFU.TANH R34, R34 ;  /* 0x0000002200227308 */ /* 0x000e620000002400 */
[----:B------:R-:W-:Y:S01]  /*1ec0*/  FMUL.FTZ R47, R47, UR10 ;  /* 0x0000000a2f2f7c20 */ /* 0x000fe20008410000 */
[----:B------:R-:W-:Y:S01]  /*1ed0*/  ISETP.GT.AND P3, PT, R2, RZ, PT ;  /* 0x000000ff0200720c */ /* 0x000fe20003f64270 */
[----:B------:R-:W-:Y:S01]  /*1ee0*/  FMUL.FTZ R50, R50, UR10 ;  /* 0x0000000a32327c20 */ /* 0x000fe20008410000 */
[C---:B------:R-:W-:Y:S01]  /*1ef0*/  ISETP.GT.AND P4, PT, R2.reuse, 0x1, PT ;  /* 0x000000010200780c */ /* 0x040fe20003f84270 */
[----:B------:R-:W-:Y:S01]  /*1f00*/  FMUL.FTZ R20, R45, UR10 ;  /* 0x0000000a2d147c20 */ /* 0x000fe20008410000 */
[----:B------:R-:W-:Y:S01]  /*1f10*/  ISETP.GT.AND P5, PT, R2, 0x8, PT ;  /* 0x000000080200780c */ /* 0x000fe20003fa4270 */
[----:B------:R-:W-:Y:S01]  /*1f20*/  FMUL.FTZ R15, R49, UR10 ;  /* 0x0000000a310f7c20 */ /* 0x000fe20008410000 */
[----:B------:R-:W3:Y:S01]  /*1f30*/  MUFU.TANH R35, R35 ;  /* 0x0000002300237308 */ /* 0x000ee20000002400 */
[----:B0-----:R-:W-:Y:S01]  /*1f40*/  FSEL R93, R26, -INF , P3 ;  /* 0xff8000001a5d7808 */ /* 0x001fe20001800000 */
[----:B------:R-:W-:Y:S01]  /*1f50*/  FMUL.FTZ R54, R54, UR10 ;  /* 0x0000000a36367c20 */ /* 0x000fe20008410000 */
[----:B--2---:R-:W-:Y:S01]  /*1f60*/  FSEL R91, R27, -INF , P4 ;  /* 0xff8000001b5b7808 */ /* 0x004fe20002000000 */
[----:B------:R-:W-:Y:S01]  /*1f70*/  FMUL.FTZ R14, R48, UR10 ;  /* 0x0000000a300e7c20 */ /* 0x000fe20008410000 */
[----:B------:R-:W-:Y:S01]  /*1f80*/  ISETP.GT.AND P3, PT, R2, 0x9, PT ;  /* 0x000000090200780c */ /* 0x000fe20003f64270 */
[----:B------:R-:W-:Y:S01]  /*1f90*/  FMUL.FTZ R58, R58, UR10 ;  /* 0x0000000a3a3a7c20 */ /* 0x000fe20008410000 */
[----:B------:R-:W-:Y:S01]  /*1fa0*/  FMNMX.FTZ R4, R93, R91, !PT ;  /* 0x0000005b5d047209 */ /* 0x000fe20007810000 */
[----:B------:R-:W0:Y:S01]  /*1fb0*/  MUFU.TANH R38, R38 ;  /* 0x0000002600267308 */ /* 0x000e220000002400 */
[----:B------:R-:W-:Y:S01]  /*1fc0*/  ISETP.GT.AND P4, PT, R2, 0x10, PT ;  /* 0x000000100200780c */ /* 0x000fe20003f84270 */
[----:B------:R-:W-:Y:S01]  /*1fd0*/  FMUL.FTZ R8, R24, UR10 ;  /* 0x0000000a18087c20 */ /* 0x000fe20008410000 */
[----:B------:R-:W-:Y:S01]  /*1fe0*/  FMUL.FTZ R24, R40, UR10 ;  /* 0x0000000a28187c20 */ /* 0x000fe20008410000 */
[----:B------:R-:W-:Y:S01]  /*1ff0*/  FMUL.FTZ R62, R62, UR10 ;  /* 0x0000000a3e3e7c20 */ /* 0x000fe20008410000 */
[----:B-1----:R-:W-:Y:S01]  /*2000*/  FSEL R53, R34, -INF , P4 ;  /* 0xff80000022357808 */ /* 0x002fe20002000000 */
[----:B------:R-:W-:Y:S01]  /*2010*/  FMUL.FTZ R63, R63, UR10 ;  /* 0x0000000a3f3f7c20 */ /* 0x000fe20008410000 */
[----:B------:R-:W-:Y:S01]  /*2020*/  ISETP.GT.AND P4, PT, R2, 0x18, PT ;  /* 0x000000180200780c */ /* 0x000fe20003f84270 */
        /* <DEDUP_REMOVED lines=8> */
[----:B------:R-:W-:Y:S01]  /*20b0*/  MUFU.TANH R39, R39 ;  /* 0x0000002700277308 */ /* 0x000fe20000002400 */
[----:B-1----:R-:W-:Y:S01]  /*20c0*/  FSEL R59, R30, -INF , P5 ;  /* 0xff8000001e3b7808 */ /* 0x002fe20002800000 */
[----:B------:R-:W-:Y:S01]  /*20d0*/  FMUL.FTZ R75, R75, UR10 ;  /* 0x0000000a4b4b7c20 */ /* 0x000fe20008410000 */
[----:B------:R-:W-:Y:S01]  /*20e0*/  FMUL.FTZ R78, R78, UR10 ;  /* 0x0000000a4e4e7c20 */ /* 0x000fe20008410000 */
[----:B------:R-:W-:Y:S01]  /*20f0*/  FMUL.FTZ R79, R79, UR10 ;  /* 0x0000000a4f4f7c20 */ /* 0x000fe20008410000 */
[----:B------:R-:W-:Y:S01]  /*2100*/  FMNMX.FTZ R4, R59, R4, !PT ;  /* 0x000000043b047209 */ /* 0x000fe20007810000 */
        /* <DEDUP_REMOVED lines=8> */
[----:B------:R2:W-:Y:S01]  /*2190*/  @!P1 SYNCS.ARRIVE.TRANS64.RED.A1T0 RZ, [R0+URZ], RZ ;  /* 0x000000ff00ff99a7 */ /* 0x0005e2000810043f */
[----:B------:R-:W-:Y:S01]  /*21a0*/  @UP0 ULDC UR6, c[0x0][0x44c] ;  /* 0x0001130000060ab9 */ /* 0x000fe20000000800 */
[----:B------:R-:W4:Y:S01]  /*21b0*/  MUFU.TANH R42, R42 ;  /* 0x0000002a002a7308 */ /* 0x000f220000002400 */
[----:B-1----:R-:W-:Y:S01]  /*21c0*/  FSEL R55, R31, -INF , P3 ;  /* 0xff8000001f377808 */ /* 0x002fe20001800000 */
[----:B------:R-:W-:Y:S01]  /*21d0*/  UIMAD.WIDE.U32 UR6, UR43, UR6, URZ ;  /* 0x000000062b0672a5 */ /* 0x000fe2000f8e003f */
[----:B------:R-:W-:-:S02]  /*21e0*/  ISETP.GT.AND P3, PT, R2, 0x11, PT ;  /* 0x000000110200780c */ /* 0x000fc40003f64270 */
[----:B------:R-:W-:Y:S02]  /*21f0*/  FMNMX.FTZ R4, R55, R4, !PT ;  /* 0x0000000437047209 */ /* 0x000fe40007810000 */
[----:B---3--:R-:W-:Y:S01]  /*2200*/  FSEL R52, R35, -INF , P3 ;  /* 0xff80000023347808 */ /* 0x008fe20001800000 */
[----:B------:R-:W-:Y:S01]  /*2210*/  MUFU.TANH R43, R43 ;  /* 0x0000002b002b7308 */ /* 0x000fe20000002400 */
[----:B------:R-:W-:Y:S02]  /*2220*/  FMNMX.FTZ R3, R53, R4, !PT ;  /* 0x0000000435037209 */ /* 0x000fe40007810000 */
[----:B------:R-:W-:Y:S02]  /*2230*/  ISETP.GT.AND P3, PT, R2, 0x19, PT ;  /* 0x000000190200780c */ /* 0x000fe40003f64270 */
[----:B------:R-:W-:-:S03]  /*2240*/  FMNMX.FTZ R4, R52, R3, !PT ;  /* 0x0000000334047209 */ /* 0x000fc60007810000 */
[----:B------:R-:W1:Y:S08]  /*2250*/  MUFU.TANH R46, R46 ;  /* 0x0000002e002e7308 */ /* 0x000e700000002400 */
[----:B------:R0:W-:Y:S08]  /*2260*/  MUFU.TANH R11, R51 ;  /* 0x00000033000b7308 */ /* 0x0001f00000002400 */
[----:B------:R1:W3:Y:S01]  /*2270*/  MUFU.TANH R9, R47 ;  /* 0x0000002f00097308 */ /* 0x0002e20000002400 */
[----:B0-----:R-:W-:-:S02]  /*2280*/  FSEL R51, R38, -INF , P4 ;  /* 0xff80000026337808 */ /* 0x001fc40002000000 */
[----:B------:R-:W-:Y:S02]  /*2290*/  ISETP.GT.AND P4, PT, R2, 0x20, PT ;  /* 0x000000200200780c */ /* 0x000fe40003f84270 */
[----:B------:R-:W-:Y:S02]  /*22a0*/  FMNMX.FTZ R3, R51, R4, !PT ;  /* 0x0000000433037209 */ /* 0x000fe40007810000 */
[----:B----4-:R-:W-:Y:S01]  /*22b0*/  FSEL R49, R42, -INF , P4 ;  /* 0xff8000002a317808 */ /* 0x010fe20002000000 */
[----:B------:R0:W4:Y:S01]  /*22c0*/  MUFU.TANH R45, R50 ;  /* 0x00000032002d7308 */ /* 0x0001220000002400 */
[----:B------:R-:W-:-:S04]  /*22d0*/  ISETP.GT.AND P4, PT, R2, 0x28, PT ;  /* 0x000000280200780c */ /* 0x000fc80003f84270 */
[----:B-1----:R-:W-:Y:S02]  /*22e0*/  FSEL R47, R46, -INF , P4 ;  /* 0xff8000002e2f7808 */ /* 0x002fe40002000000 */
[C---:B------:R-:W-:Y:S01]  /*22f0*/  ISETP.GT.AND P4, PT, R2.reuse, 0x30, PT ;  /* 0x000000300200780c */ /* 0x040fe20003f84270 */
[----:B------:R-:W1:Y:S01]  /*2300*/  MUFU.TANH R54, R54 ;  /* 0x0000003600367308 */ /* 0x000e620000002400 */
[----:B0-----:R-:W-:Y:S02]  /*2310*/  FSEL R50, R39, -INF , P3 ;  /* 0xff80000027327808 */ /* 0x001fe40001800000 */
[----:B------:R-:W-:Y:S02]  /*2320*/  ISETP.GT.AND P3, PT, R2, 0x21, PT ;  /* 0x000000210200780c */ /* 0x000fe40003f64270 */
[----:B------:R-:W-:Y:S02]  /*2330*/  FMNMX.FTZ R4, R50, R3, !PT ;  /* 0x0000000332047209 */ /* 0x000fe40007810000 */
[----:B------:R-:W-:Y:S01]  /*2340*/  FSEL R48, R43, -INF , P3 ;  /* 0xff8000002b307808 */ /* 0x000fe20001800000 */
[----:B------:R0:W5:Y:S01]  /*2350*/  MUFU.TANH R40, R58 ;  /* 0x0000003a00287308 */ /* 0x0001620000002400 */
[----:B------:R-:W-:-:S02]  /*2360*/  FMNMX.FTZ R3, R49, R4, !PT ;  /* 0x0000000431037209 */ /* 0x000fc40007810000 */
[----:B------:R-:W-:Y:S02]  /*2370*/  ISETP.GT.AND P3, PT, R2, 0x29, PT ;  /* 0x000000290200780c */ /* 0x000fe40003f64270 */
[----:B------:R-:W-:Y:S02]  /*2380*/  FMNMX.FTZ R4, R48, R3, !PT ;  /* 0x0000000330047209 */ /* 0x000fe40007810000 */
[----:B---3--:R-:W-:Y:S01]  /*2390*/  FSEL R46, R9, -INF , P3 ;  /* 0xff800000092e7808 */ /* 0x008fe20001800000 */
[----:B------:R-:W3:Y:S01]  /*23a0*/  MUFU.TANH R62, R62 ;  /* 0x0000003e003e7308 */ /* 0x000ee20000002400 */
[----:B------:R-:W-:Y:S01]  /*23b0*/  FMNMX.FTZ R3, R47, R4, !PT ;  /* 0x000000042f037209 */ /* 0x000fe20007810000 */
[----:B0-----:R-:W-:Y:S01]  /*23c0*/  FMUL.FTZ R58, R68, UR10 ;  /* 0x0000000a443a7c20 */ /* 0x001fe20008410000 */
[----:B------:R-:W-:Y:S01]  /*23d0*/  ISETP.GT.AND P3, PT, R2, 0x31, PT ;  /* 0x000000310200780c */ /* 0x000fe20003f64270 */
[----:B------:R-:W-:Y:S01]  /*23e0*/  FMUL.FTZ R68, R85, UR10 ;  /* 0x0000000a55447c20 */ /* 0x000fe20008410000 */
[----:B----4-:R-:W-:-:S02]  /*23f0*/  FSEL R45, R45, -INF , P4 ;  /* 0xff8000002d2d7808 */ /* 0x010fc40002000000 */
[----:B------:R-:W-:Y:S01]  /*2400*/  FMNMX.FTZ R4, R46, R3, !PT ;  /* 0x000000032e047209 */ /* 0x000fe20007810000 */
[----:B------:R-:W0:Y:S01]  /*2410*/  MUFU.TANH R37, R63 ;  /* 0x0000003f00257308 */ /* 0x000e220000002400 */
[C---:B------:R-:W-:Y:S02]  /*2420*/  ISETP.GT.AND P4, PT, R2.reuse, 0x38, PT ;  /* 0x000000380200780c */ /* 0x040fe40003f84270 */
[----:B------:R-:W-:Y:S02]  /*2430*/  FSEL R43, R11, -INF , P3 ;  /* 0xff8000000b2b7808 */ /* 0x000fe40001800000 */
[----:B------:R-:W-:Y:S02]  /*2440*/  FMNMX.FTZ R4, R45, R4, !PT ;  /* 0x000000042d047209 */ /* 0x000fe40007810000 */
[----:B------:R-:W-:Y:S01]  /*2450*/  ISETP.GT.AND P3, PT, R2, 0x39, PT ;  /* 0x000000390200780c */ /* 0x000fe20003f64270 */
[----:B------:R-:W4:Y:S01]  /*2460*/  MUFU.TANH R66, R66 ;  /* 0x0000004200427308 */ /* 0x000f220000002400 */
[----:B-1----:R-:W-:-:S02]  /*2470*/  FSEL R42, R54, -INF , P4 ;  /* 0xff800000362a7808 */ /* 0x002fc40002000000 */
[----:B------:R-:W-:Y:S02]  /*2480*/  FMNMX.FTZ R3, R43, R4, !PT ;  /* 0x000000042b037209 */ /* 0x000fe40007810000 */
[----:B------:R-:W-:Y:S02]  /*2490*/  ISETP.GT.AND P4, PT, R2, 0x40, PT ;  /* 0x000000400200780c */ /* 0x000fe40003f84270 */
[----:B------:R-:W-:Y:S01]  /*24a0*/  FSEL R41, R41, -INF , P3 ;  /* 0xff80000029297808 */ /* 0x000fe20001800000 */
[----:B------:R-:W1:Y:S01]  /*24b0*/  MUFU.TANH R35, R67 ;  /* 0x0000004300237308 */ /* 0x000e620000002400 */
[----:B------:R-:W-:Y:S02]  /*24c0*/  FMNMX.FTZ R4, R42, R3, !PT ;  /* 0x000000032a047209 */ /* 0x000fe40007810000 */
[----:B------:R-:W-:Y:S02]  /*24d0*/  ISETP.GT.AND P3, PT, R2, 0x41, PT ;  /* 0x000000410200780c */ /* 0x000fe40003f64270 */
[----:B-----5:R-:W-:-:S02]  /*24e0*/  FSEL R40, R40, -INF , P4 ;  /* 0xff80000028287808 */ /* 0x020fc40002000000 */
[----:B------:R-:W-:Y:S01]  /*24f0*/  FMNMX.FTZ R3, R41, R4, !PT ;  /* 0x0000000429037209 */ /* 0x000fe20007810000 */
[----:B------:R5:W2:Y:S01]  /*2500*/  MUFU.TANH R34, R70 ;  /* 0x0000004600227308 */ /* 0x000aa20000002400 */
[----:B------:R-:W-:Y:S02]  /*2510*/  ISETP.GT.AND P4, PT, R2, 0x48, PT ;  /* 0x000000480200780c */ /* 0x000fe40003f84270 */
[----:B------:R-:W-:Y:S02]  /*2520*/  FSEL R39, R36, -INF , P3 ;  /* 0xff80000024277808 */ /* 0x000fe40001800000 */
[----:B------:R-:W-:Y:S02]  /*2530*/  FMNMX.FTZ R4, R40, R3, !PT ;  /* 0x0000000328047209 */ /* 0x000fe40007810000 */
[----:B------:R-:W-:Y:S01]  /*2540*/  ISETP.GT.AND P3, PT, R2, 0x49, PT ;  /* 0x000000490200780c */ /* 0x000fe20003f64270 */
[----:B------:R4:W2:Y:S01]  /*2550*/  MUFU.TANH R31, R71 ;  /* 0x00000047001f7308 */ /* 0x0008a20000002400 */
[----:B---3--:R-:W-:Y:S01]  /*2560*/  FSEL R38, R62, -INF , P4 ;  /* 0xff8000003e267808 */ /* 0x008fe20002000000 */
[----:B-----5:R-:W-:Y:S01]  /*2570*/  FMUL.FTZ R70, R60, UR10 ;  /* 0x0000000a3c467c20 */ /* 0x020fe20008410000 */
[----:B------:R-:W-:Y:S01]  /*2580*/  FMNMX.FTZ R3, R39, R4, !PT ;  /* 0x0000000427037209 */ /* 0x000fe20007810000 */
[----:B------:R-:W-:Y:S01]  /*2590*/  FMUL.FTZ R60, R72, UR10 ;  /* 0x0000000a483c7c20 */ /* 0x000fe20008410000 */
[----:B------:R-:W-:Y:S01]  /*25a0*/  ISETP.GT.AND P4, PT, R2, 0x50, PT ;  /* 0x000000500200780c */ /* 0x000fe20003f84270 */
[----:B------:R-:W-:Y:S01]  /*25b0*/  FMUL.FTZ R62, R76, UR10 ;  /* 0x0000000a4c3e7c20 */ /* 0x000fe20008410000 */
[----:B0-----:R-:W-:Y:S01]  /*25c0*/  FSEL R37, R37, -INF , P3 ;  /* 0xff80000025257808 */ /* 0x001fe20001800000 */
[----:B------:R0:W3:Y:S01]  /*25d0*/  MUFU.TANH R30, R74 ;  /* 0x0000004a001e7308 */ /* 0x0000e20000002400 */
[----:B------:R-:W-:Y:S01]  /*25e0*/  FMNMX.FTZ R4, R38, R3, !PT ;  /* 0x0000000326047209 */ /* 0x000fe20007810000 */
[----:B----4-:R-:W-:Y:S01]  /*25f0*/  FMUL.FTZ R71, R61, UR10 ;  /* 0x0000000a3d477c20 */ /* 0x010fe20008410000 */
[----:B------:R-:W-:-:S02]  /*2600*/  ISETP.GT.AND P3, PT, R2, 0x51, PT ;  /* 0x000000510200780c */ /* 0x000fc40003f64270 */
[----:B------:R-:W-:Y:S01]  /*2610*/  FSEL R36, R66, -INF , P4 ;  /* 0xff80000042247808 */ /* 0x000fe20002000000 */
[----:B------:R-:W-:Y:S01]  /*2620*/  FMUL.FTZ R66, R81, UR10 ;  /* 0x0000000a51427c20 */ /* 0x000fe20008410000 */
[----:B------:R-:W-:Y:S01]  /*2630*/  FMNMX.FTZ R3, R37, R4, !PT ;  /* 0x0000000425037209 */ /* 0x000fe20007810000 */
[----:B------:R4:W5:Y:S01]  /*2640*/  MUFU.TANH R26, R75 ;  /* 0x0000004b001a7308 */ /* 0x0009620000002400 */
[----:B------:R-:W-:Y:S01]  /*2650*/  ISETP.GT.AND P4, PT, R2, 0x58, PT ;  /* 0x000000580200780c */ /* 0x000fe20003f84270 */
[----:B0-----:R-:W-:Y:S01]  /*2660*/  FMUL.FTZ R74, R64, UR10 ;  /* 0x0000000a404a7c20 */ /* 0x001fe20008410000 */
[----:B-1----:R-:W-:Y:S01]  /*2670*/  FSEL R35, R35, -INF , P3 ;  /* 0xff80000023237808 */ /* 0x002fe20001800000 */
[----:B------:R-:W-:Y:S01]  /*2680*/  FMUL.FTZ R64, R80, UR10 ;  /* 0x0000000a50407c20 */ /* 0x000fe20008410000 */
[----:B------:R-:W-:Y:S02]  /*2690*/  FMNMX.FTZ R4, R36, R3, !PT ;  /* 0x0000000324047209 */ /* 0x000fe40007810000 */
[----:B------:R-:W-:Y:S01]  /*26a0*/  ISETP.GT.AND P3, PT, R2, 0x59, PT ;  /* 0x000000590200780c */ /* 0x000fe20003f64270 */
[----:B------:R-:W0:Y:S01]  /*26b0*/  MUFU.TANH R27, R78 ;  /* 0x0000004e001b7308 */ /* 0x000e220000002400 */
[----:B--2---:R-:W-:Y:S01]  /*26c0*/  FSEL R34, R34, -INF , P4 ;  /* 0xff80000022227808 */ /* 0x004fe20002000000 */
[----:B----4-:R-:W-:Y:S01]  /*26d0*/  FMUL.FTZ R75, R65, UR10 ;  /* 0x0000000a414b7c20 */ /* 0x010fe20008410000 */
[----:B------:R-:W-:Y:S01]  /*26e0*/  FMNMX.FTZ R3, R35, R4, !PT ;  /* 0x0000000423037209 */ /* 0x000fe20007810000 */
[----:B------:R-:W-:Y:S01]  /*26f0*/  FMUL.FTZ R65, R77, UR10 ;  /* 0x0000000a4d417c20 */ /* 0x000fe20008410000 */
[----:B------:R-:W-:-:S02]  /*2700*/  ISETP.GT.AND P4, PT, R2, 0x60, PT ;  /* 0x000000600200780c */ /* 0x000fc40003f84270 */
[----:B------:R-:W-:Y:S01]  /*2710*/  FSEL R31, R31, -INF , P3 ;  /* 0xff8000001f1f7808 */ /* 0x000fe20001800000 */
[----:B------:R-:W1:Y:S01]  /*2720*/  MUFU.TANH R9, R79 ;  /* 0x0000004f00097308 */ /* 0x000e620000002400 */
[----:B------:R-:W-:Y:S02]  /*2730*/  FMNMX.FTZ R4, R34, R3, !PT ;  /* 0x0000000322047209 */ /* 0x000fe40007810000 */
[----:B------:R-:W-:Y:S02]  /*2740*/  ISETP.GT.AND P3, PT, R2, 0x61, PT ;  /* 0x000000610200780c */ /* 0x000fe40003f64270 */
[----:B---3--:R-:W-:Y:S02]  /*2750*/  FSEL R30, R30, -INF , P4 ;  /* 0xff8000001e1e7808 */ /* 0x008fe40002000000 */
[----:B------:R-:W-:Y:S01]  /*2760*/  FMNMX.FTZ R3, R31, R4, !PT ;  /* 0x000000041f037209 */ /* 0x000fe20007810000 */
[----:B------:R-:W2:Y:S01]  /*2770*/  MUFU.TANH R11, R82 ;  /* 0x00000052000b7308 */ /* 0x000ea20000002400 */
[----:B------:R-:W-:-:S02]  /*2780*/  ISETP.GT.AND P4, PT, R2, 0x68, PT ;  /* 0x000000680200780c */ /* 0x000fc40003f84270 */
[----:B-----5:R-:W-:Y:S02]  /*2790*/  FSEL R26, R26, -INF , P3 ;  /* 0xff8000001a1a7808 */ /* 0x020fe40001800000 */
[----:B------:R-:W-:Y:S02]  /*27a0*/  FMNMX.FTZ R3, R30, R3, !PT ;  /* 0x000000031e037209 */ /* 0x000fe40007810000 */
[----:B------:R-:W-:Y:S01]  /*27b0*/  ISETP.GT.AND P3, PT, R2, 0x69, PT ;  /* 0x000000690200780c */ /* 0x000fe20003f64270 */
[----:B------:R-:W3:Y:S01]  /*27c0*/  MUFU.TANH R83, R83 ;  /* 0x0000005300537308 */ /* 0x000ee20000002400 */
[----:B0-----:R-:W-:Y:S02]  /*27d0*/  FSEL R27, R27, -INF , P4 ;  /* 0xff8000001b1b7808 */ /* 0x001fe40002000000 */
[----:B------:R-:W-:Y:S02]  /*27e0*/  FMNMX.FTZ R4, R26, R3, !PT ;  /* 0x000000031a047209 */ /* 0x000fe40007810000 */
[----:B------:R-:W-:-:S02]  /*27f0*/  ISETP.GT.AND P4, PT, R2, 0x70, PT ;  /* 0x000000700200780c */ /* 0x000fc40003f84270 */
[----:B-1----:R-:W-:Y:S01]  /*2800*/  FSEL R9, R9, -INF , P3 ;  /* 0xff80000009097808 */ /* 0x002fe20001800000 */
[----:B------:R-:W0:Y:S01]  /*2810*/  MUFU.TANH R86, R86 ;  /* 0x0000005600567308 */ /* 0x000e220000002400 */
[----:B------:R-:W-:Y:S02]  /*2820*/  FMNMX.FTZ R4, R27, R4, !PT ;  /* 0x000000041b047209 */ /* 0x000fe40007810000 */
[C---:B------:R-:W-:Y:S02]  /*2830*/  ISETP.GT.AND P3, PT, R2.reuse, 0x71, PT ;  /* 0x000000710200780c */ /* 0x040fe40003f64270 */
[----:B--2---:R-:W-:Y:S02]  /*2840*/  FSEL R11, R11, -INF , P4 ;  /* 0xff8000000b0b7808 */ /* 0x004fe40002000000 */
[----:B------:R-:W-:Y:S01]  /*2850*/  FMNMX.FTZ R44, R9, R4, !PT ;  /* 0x00000004092c7209 */ /* 0x000fe20007810000 */
[----:B------:R-:W1:Y:S01]  /*2860*/  MUFU.TANH R87, R87 ;  /* 0x0000005700577308 */ /* 0x000e620000002400 */
[----:B------:R-:W-:-:S02]  /*2870*/  ISETP.GT.AND P4, PT, R2, 0x78, PT ;  /* 0x000000780200780c */ /* 0x000fc40003f84270 */
[----:B---3--:R-:W-:Y:S02]  /*2880*/  FSEL R4, R83, -INF , P3 ;  /* 0xff80000053047808 */ /* 0x008fe40001800000 */
[----:B------:R-:W-:Y:S02]  /*2890*/  FMNMX.FTZ R63, R11, R44, !PT ;  /* 0x0000002c0b3f7209 */ /* 0x000fe40007810000 */
[----:B------:R-:W-:Y:S01]  /*28a0*/  ISETP.GT.AND P3, PT, R2, 0x79, PT ;  /* 0x000000790200780c */ /* 0x000fe20003f64270 */
[----:B------:R-:W-:Y:S01]  /*28b0*/  MUFU.TANH R8, R8 ;  /* 0x0000000800087308 */ /* 0x000fe20000002400 */
[----:B0-----:R-:W-:Y:S02]  /*28c0*/  FSEL R3, R86, -INF , P4 ;  /* 0xff80000056037808 */ /* 0x001fe40002000000 */
[----:B------:R-:W-:-:S04]  /*28d0*/  FMNMX.FTZ R44, R4, R63, !PT ;  /* 0x0000003f042c7209 */ /* 0x000fc80007810000 */
[----:B------:R-:W-:Y:S01]  /*28e0*/  FMNMX.FTZ R61, R3, R44, !PT ;  /* 0x0000002c033d7209 */ /* 0x000fe20007810000 */
[----:B------:R-:W0:Y:S01]  /*28f0*/  MUFU.TANH R10, R10 ;  /* 0x0000000a000a7308 */ /* 0x000e220000002400 */
[----:B-1----:R-:W-:-:S04]  /*2900*/  FSEL R2, R87, -INF , P3 ;  /* 0xff80000057027808 */ /* 0x002fc80001800000 */
[----:B------:R-:W-:Y:S01]  /*2910*/  FMNMX.FTZ R44, R2, R61, !PT ;  /* 0x0000003d022c7209 */ /* 0x000fe20007810000 */
[----:B------:R-:W-:Y:S02]  /*2920*/  FMUL.FTZ R61, R69, UR10 ;  /* 0x0000000a453d7c20 */ /* 0x000fe40008410000 */
[----:B------:R-:W1:Y:S01]  /*2930*/  SHFL.IDX PT, R69, R56, RZ, 0x1c1f ;  /* 0x001c1fff38457589 */ /* 0x000e6200000e0000 */
[----:B------:R-:W2:Y:S03]  /*2940*/  MUFU.TANH R28, R28 ;  /* 0x0000001c001c7308 */ /* 0x000ea60000002400 */
[----:B------:R-:W3:Y:S05]  /*2950*/  SHFL.BFLY PT, R63, R44, 0x2, 0x1f ;  /* 0x0c401f002c3f7f89 */ /* 0x000eea00000e0000 */
[----:B------:R-:W-:Y:S08]  /*2960*/  MUFU.TANH R88, R88 ;  /* 0x0000005800587308 */ /* 0x000ff00000002400 */
[----:B------:R-:W4:Y:S01]  /*2970*/  MUFU.TANH R89, R89 ;  /* 0x0000005900597308 */ /* 0x000f220000002400 */
[----:B-1----:R-:W-:-:S07]  /*2980*/  VIADDMNMX R69, R69, R57, R6, PT ;  /* 0x0000003945457246 */ /* 0x002fce0003800106 */
[----:B------:R-:W-:Y:S01]  /*2990*/  MUFU.TANH R33, R33 ;  /* 0x0000002100217308 */ /* 0x000fe20000002400 */
[----:B---3--:R-:W-:Y:S01]  /*29a0*/  FMNMX.FTZ R54, R44, R63, !PT ;  /* 0x0000003f2c367209 */ /* 0x008fe20007810000 */
[----:B------:R-:W-:Y:S01]  /*29b0*/  FMUL.FTZ R63, R73, UR10 ;  /* 0x0000000a493f7c20 */ /* 0x000fe20008410000 */
[C---:B------:R-:W-:Y:S02]  /*29c0*/  ISETP.GT.AND P4, PT, R69.reuse, 0x1, PT ;  /* 0x000000014500780c */ /* 0x040fe40003f84270 */
[C---:B------:R-:W-:Y:S01]  /*29d0*/  ISETP.GT.AND P5, PT, R69.reuse, 0x8, PT ;  /* 0x000000084500780c */ /* 0x040fe20003fa4270 */
[----:B------:R-:W1:Y:S01]  /*29e0*/  SHFL.BFLY PT, R67, R54, 0x1, 0x1f ;  /* 0x0c201f0036437f89 */ /* 0x000e6200000e0000 */
[----:B0-----:R-:W-:Y:S01]  /*29f0*/  FSEL R57, R10, -INF , P4 ;  /* 0xff8000000a397808 */ /* 0x001fe20002000000 */
[----:B------:R-:W0:Y:S01]  /*2a00*/  MUFU.TANH R32, R32 ;  /* 0x0000002000207308 */ /* 0x000e220000002400 */
[----:B--2---:R-:W-:Y:S02]  /*2a10*/  FSEL R28, R28, -INF , P5 ;  /* 0xff8000001c1c7808 */ /* 0x004fe40002800000 */
[----:B------:R-:W-:-:S04]  /*2a20*/  ISETP.GT.AND P4, PT, R69, 0x10, PT ;  /* 0x000000104500780c */ /* 0x000fc80003f84270 */
[----:B----4-:R-:W-:Y:S01]  /*2a30*/  FSEL R89, R89, -INF , P4 ;  /* 0xff80000059597808 */ /* 0x010fe20002000000 */
[----:B------:R-:W-:Y:S01]  /*2a40*/  MUFU.TANH R29, R29 ;  /* 0x0000001d001d7308 */ /* 0x000fe20000002400 */
[----:B------:R-:W-:-:S07]  /*2a50*/  ISETP.GT.AND P4, PT, R69, 0x18, PT ;  /* 0x000000184500780c */ /* 0x000fce0003f84270 */
[----:B------:R-:W2:Y:S01]  /*2a60*/  MUFU.TANH R24, R24 ;  /* 0x0000001800187308 */ /* 0x000ea20000002400 */
[----:B0-----:R-:W-:Y:S02]  /*2a70*/  FSEL R32, R32, -INF , P4 ;  /* 0xff80000020207808 */ /* 0x001fe40002000000 */
[----:B------:R-:W-:Y:S02]  /*2a80*/  ISETP.GT.AND P4, PT, R69, 0x20, PT ;  /* 0x000000204500780c */ /* 0x000fe40003f84270 */
[----:B-1----:R-:W-:Y:S01]  /*2a90*/  FMNMX.FTZ R44, R54, R67, !PT ;  /* 0x00000043362c7209 */ /* 0x002fe20007810000 */
[----:B------:R-:W-:Y:S02]  /*2aa0*/  FMUL.FTZ R67, R84, UR10 ;  /* 0x0000000a54437c20 */ /* 0x000fe40008410000 */
[----:B------:R-:W0:Y:S01]  /*2ab0*/  MUFU.TANH R25, R25 ;  /* 0x0000001900197308 */ /* 0x000e220000002400 */
[----:B------:R-:W-:Y:S01]  /*2ac0*/  UMOV UR10, UR43 ;  /* 0x0000002b000a7c82 */ /* 0x000fe20008000000 */
[C---:B------:R-:W-:Y:S01]  /*2ad0*/  FSETP.NEU.FTZ.AND P3, PT, R44.reuse, -INF , PT ;  /* 0xff8000002c00780b */ /* 0x040fe20003f7d000 */
[----:B------:R-:W-:Y:S01]  /*2ae0*/  FMUL.FTZ R54, R44, UR22 ;  /* 0x000000162c367c20 */ /* 0x000fe20008410000 */
[----:B------:R-:W-:-:S04]  /*2af0*/  @UP0 USHF.R.U32.HI UR10, URZ, UR11, UR7 ;  /* 0x0000000b3f0a0299 */ /* 0x000fc80008011607 */
[----:B------:R-:W-:Y:S01]  /*2b00*/  FSEL R54, R54, RZ, P3 ;  /* 0x000000ff36367208 */ /* 0x000fe20001800000 */
[----:B------:R-:W1:Y:S01]  /*2b10*/  MUFU.TANH R21, R21 ;  /* 0x0000001500157308 */ /* 0x000e620000002400 */
[----:B------:R-:W-:Y:S01]  /*2b20*/  ISETP.GT.AND P3, PT, R69, RZ, PT ;  /* 0x000000ff4500720c */ /* 0x000fe20003f64270 */
[----:B------:R-:W-:Y:S01]  /*2b30*/  UIADD3 UR6, UR10, UR47, -UR50 ;  /* 0x0000002f0a067290 */ /* 0x000fe2000fffe832 */
[----:B--2---:R-:W-:Y:S01]  /*2b40*/  FSEL R24, R24, -INF , P4 ;  /* 0xff80000018187808 */ /* 0x004fe20002000000 */
[--C-:B------:R-:W-:Y:S01]  /*2b50*/  FFMA.FTZ R145, R53, UR22, -R54.reuse ;  /* 0x0000001635917c23 */ /* 0x100fe20008010836 */
[----:B------:R-:W-:Y:S01]  /*2b60*/  FSEL R56, R8, -INF , P3 ;  /* 0xff80000008387808 */ /* 0x000fe20001800000 */
[--C-:B------:R-:W-:Y:S01]  /*2b70*/  FFMA.FTZ R8, R55, UR22, -R54.reuse ;  /* 0x0000001637087c23 */ /* 0x100fe20008010836 */
[----:B------:R-:W-:Y:S01]  /*2b80*/  ISETP.GT.AND P3, PT, R69, 0x9, PT ;  /* 0x000000094500780c */ /* 0x000fe20003f64270 */
[----:B------:R-:W2:Y:S01]  /*2b90*/  MUFU.TANH R20, R20 ;  /* 0x0000001400147308 */ /* 0x000ea20000002400 */
[----:B------:R-:W-:Y:S01]  /*2ba0*/  FMNMX.FTZ R55, R56, R57, !PT ;  /* 0x0000003938377209 */ /* 0x000fe20007810000 */
[--C-:B------:R-:W-:Y:S01]  /*2bb0*/  FFMA.FTZ R147, R51, UR22, -R54.reuse ;  /* 0x0000001633937c23 */ /* 0x100fe20008010836 */
[----:B------:R-:W-:Y:S01]  /*2bc0*/  FSEL R88, R88, -INF , P3 ;  /* 0xff80000058587808 */ /* 0x000fe20001800000 */
[--C-:B------:R-:W-:Y:S01]  /*2bd0*/  FFMA.FTZ R141, R49, UR22, -R54.reuse ;  /* 0x00000016318d7c23 */ /* 0x100fe20008010836 */
[----:B------:R-:W-:Y:S01]  /*2be0*/  FMNMX.FTZ R55, R28, R55, !PT ;  /* 0x000000371c377209 */ /* 0x000fe20007810000 */
[--C-:B------:R-:W-:Y:S01]  /*2bf0*/  FFMA.FTZ R143, R47, UR22, -R54.reuse ;  /* 0x000000162f8f7c23 */ /* 0x100fe20008010836 */
[----:B------:R-:W-:Y:S01]  /*2c00*/  ISETP.GT.AND P3, PT, R69, 0x11, PT ;  /* 0x000000114500780c */ /* 0x000fe20003f64270 */
[----:B------:R-:W3:Y:S01]  /*2c10*/  MUFU.TANH R14, R14 ;  /* 0x0000000e000e7308 */ /* 0x000ee20000002400 */
[----:B------:R-:W-:Y:S01]  /*2c20*/  FMNMX.FTZ R10, R88, R55, !PT ;  /* 0x00000037580a7209 */ /* 0x000fe20007810000 */
[--C-:B------:R-:W-:Y:S01]  /*2c30*/  FFMA.FTZ R55, R52, UR22, -R54.reuse ;  /* 0x0000001634377c23 */ /* 0x100fe20008010836 */
[----:B------:R-:W-:Y:S01]  /*2c40*/  FSEL R33, R33, -INF , P3 ;  /* 0xff80000021217808 */ /* 0x000fe20001800000 */
[--C-:B------:R-:W-:Y:S01]  /*2c50*/  FFMA.FTZ R137, R45, UR22, -R54.reuse ;  /* 0x000000162d897c23 */ /* 0x100fe20008010836 */
[----:B------:R-:W-:Y:S01]  /*2c60*/  FMNMX.FTZ R10, R89, R10, !PT ;  /* 0x0000000a590a7209 */ /* 0x000fe20007810000 */
[--C-:B------:R-:W-:Y:S01]  /*2c70*/  FFMA.FTZ R139, R42, UR22, -R54.reuse ;  /* 0x000000162a8b7c23 */ /* 0x100fe20008010836 */
[----:B------:R-:W-:Y:S01]  /*2c80*/  ISETP.GT.AND P3, PT, R69, 0x19, PT ;  /* 0x000000194500780c */ /* 0x000fe20003f64270 */
[----:B------:R-:W4:Y:S01]  /*2c90*/  MUFU.TANH R15, R15 ;  /* 0x0000000f000f7308 */ /* 0x000f220000002400 */
[----:B------:R-:W-:Y:S01]  /*2ca0*/  FMNMX.FTZ R53, R33, R10, !PT ;  /* 0x0000000a21357209 */ /* 0x000fe20007810000 */
[--C-:B------:R-:W-:Y:S01]  /*2cb0*/  FFMA.FTZ R133, R40, UR22, -R54.reuse ;  /* 0x0000001628857c23 */ /* 0x100fe20008010836 */
[----:B------:R-:W-:Y:S01]  /*2cc0*/  FSEL R29, R29, -INF , P3 ;  /* 0xff8000001d1d7808 */ /* 0x000fe20001800000 */
[--C-:B------:R-:W-:Y:S01]  /*2cd0*/  FFMA.FTZ R40, R39, UR22, -R54.reuse ;  /* 0x0000001627287c23 */ /* 0x100fe20008010836 */
[----:B------:R-:W-:Y:S01]  /*2ce0*/  FMNMX.FTZ R52, R32, R53, !PT ;  /* 0x0000003520347209 */ /* 0x000fe20007810000 */
[--C-:B------:R-:W-:Y:S01]  /*2cf0*/  FFMA.FTZ R149, R93, UR22, -R54.reuse ;  /* 0x000000165d957c23 */ /* 0x100fe20008010836 */
[----:B------:R-:W-:Y:S01]  /*2d00*/  ISETP.GT.AND P3, PT, R69, 0x21, PT ;  /* 0x000000214500780c */ /* 0x000fe20003f64270 */
[----:B------:R-:W5:Y:S01]  /*2d10*/  MUFU.TANH R13, R13 ;  /* 0x0000000d000d7308 */ /* 0x000f620000002400 */
[----:B------:R-:W-:Y:S01]  /*2d20*/  FMNMX.FTZ R51, R29, R52, !PT ;  /* 0x000000341d337209 */ /* 0x000fe20007810000 */
[--C-:B------:R-:W-:Y:S01]  /*2d30*/  FFMA.FTZ R91, R91, UR22, -R54.reuse ;  /* 0x000000165b5b7c23 */ /* 0x100fe20008010836 */
[----:B------:R-:W-:Y:S01]  /*2d40*/  ISETP.GT.AND P4, PT, R69, 0x28, PT ;  /* 0x000000284500780c */ /* 0x000fe20003f84270 */
[--C-:B------:R-:W-:Y:S01]  /*2d50*/  FFMA.FTZ R151, R59, UR22, -R54.reuse ;  /* 0x000000163b977c23 */ /* 0x100fe20008010836 */
[----:B0-----:R-:W-:Y:S01]  /*2d60*/  FSEL R25, R25, -INF , P3 ;  /* 0xff80000019197808 */ /* 0x001fe20001800000 */
[--C-:B------:R-:W-:Y:S01]  /*2d70*/  FFMA.FTZ R123, R3, UR22, -R54.reuse ;  /* 0x00000016037b7c23 */ /* 0x100fe20008010836 */
[----:B------:R-:W-:Y:S01]  /*2d80*/  FMNMX.FTZ R52, R24, R51, !PT ;  /* 0x0000003318347209 */ /* 0x000fe20007810000 */
[----:B------:R0:W-:Y:S01]  /*2d90*/  MUFU.EX2 R10, R55 ;  /* 0x00000037000a7308 */ /* 0x0001e20000000800 */
[----:B------:R-:W-:Y:S01]  /*2da0*/  ISETP.GT.AND P3, PT, R69, 0x29, PT ;  /* 0x000000294500780c */ /* 0x000fe20003f64270 */
[--C-:B------:R-:W-:Y:S01]  /*2db0*/  FFMA.FTZ R127, R27, UR22, -R54.reuse ;  /* 0x000000161b7f7c23 */ /* 0x100fe20008010836 */
[----:B-1----:R-:W-:Y:S01]  /*2dc0*/  FSEL R21, R21, -INF , P4 ;  /* 0xff80000015157808 */ /* 0x002fe20002000000 */
[--C-:B------:R-:W-:Y:S01]  /*2dd0*/  FFMA.FTZ R125, R30, UR22, -R54.reuse ;  /* 0x000000161e7d7c23 */ /* 0x100fe20008010836 */
[----:B------:R-:W-:Y:S01]  /*2de0*/  FMNMX.FTZ R52, R25, R52, !PT ;  /* 0x0000003419347209 */ /* 0x000fe20007810000 */
[--C-:B------:R-:W-:Y:S01]  /*2df0*/  FFMA.FTZ R30, R9, UR22, -R54.reuse ;  /* 0x00000016091e7c23 */ /* 0x100fe20008010836 */
[----:B------:R-:W-:Y:S01]  /*2e00*/  ISETP.GT.AND P4, PT, R69, 0x30, PT ;  /* 0x000000304500780c */ /* 0x000fe20003f84270 */
[----:B------:R-:W1:Y:S01]  /*2e10*/  MUFU.TANH R12, R12 ;  /* 0x0000000c000c7308 */ /* 0x000e620000002400 */
[--C-:B0-----:R-:W-:Y:S01]  /*2e20*/  FFMA.FTZ R55, R50, UR22, -R54.reuse ;  /* 0x0000001632377c23 */ /* 0x101fe20008010836 */
[----:B--2---:R-:W-:Y:S01]  /*2e30*/  FSEL R50, R20, -INF , P3 ;  /* 0xff80000014327808 */ /* 0x004fe20001800000 */
[--C-:B------:R-:W-:Y:S01]  /*2e40*/  FFMA.FTZ R121, R11, UR22, -R54.reuse ;  /* 0x000000160b797c23 */ /* 0x100fe20008010836 */
[----:B------:R-:W-:Y:S01]  /*2e50*/  FMNMX.FTZ R53, R21, R52, !PT ;  /* 0x0000003415357209 */ /* 0x000fe20007810000 */
[--C-:B------:R-:W-:Y:S01]  /*2e60*/  FFMA.FTZ R52, R48, UR22, -R54.reuse ;  /* 0x0000001630347c23 */ /* 0x100fe20008010836 */
[----:B---3--:R-:W-:Y:S01]  /*2e70*/  FSEL R51, R14, -INF , P4 ;  /* 0xff8000000e337808 */ /* 0x008fe20002000000 */
[--C-:B------:R-:W-:Y:S01]  /*2e80*/  FFMA.FTZ R131, R34, UR22, -R54.reuse ;  /* 0x0000001622837c23 */ /* 0x100fe20008010836 */
[----:B------:R-:W0:Y:S01]  /*2e90*/  MUFU.TANH R5, R5 ;  /* 0x0000000500057308 */ /* 0x000e220000002400 */
[----:B------:R-:W-:Y:S01]  /*2ea0*/  ISETP.GT.AND P3, PT, R69, 0x31, PT ;  /* 0x000000314500780c */ /* 0x000fe20003f64270 */
[--C-:B------:R-:W-:Y:S01]  /*2eb0*/  FFMA.FTZ R34, R31, UR22, -R54.reuse ;  /* 0x000000161f227c23 */ /* 0x100fe20008010836 */
[----:B------:R-:W-:Y:S01]  /*2ec0*/  FMNMX.FTZ R14, R50, R53, !PT ;  /* 0x00000035320e7209 */ /* 0x000fe20007810000 */
[--C-:B------:R-:W-:Y:S01]  /*2ed0*/  FFMA.FTZ R135, R38, UR22, -R54.reuse ;  /* 0x0000001626877c23 */ /* 0x100fe20008010836 */
[----:B------:R-:W-:Y:S01]  /*2ee0*/  ISETP.GT.AND P4, PT, R69, 0x38, PT ;  /* 0x000000384500780c */ /* 0x000fe20003f84270 */
[--C-:B------:R-:W-:Y:S01]  /*2ef0*/  FFMA.FTZ R38, R37, UR22, -R54.reuse ;  /* 0x0000001625267c23 */ /* 0x100fe20008010836 */
[----:B----4-:R-:W-:Y:S01]  /*2f00*/  FSEL R15, R15, -INF , P3 ;  /* 0xff8000000f0f7808 */ /* 0x010fe20001800000 */
[----:B------:R-:W2:Y:S01]  /*2f10*/  MUFU.TANH R7, R7 ;  /* 0x0000000700077308 */ /* 0x000ea20000002400 */
[----:B------:R-:W-:Y:S01]  /*2f20*/  FMNMX.FTZ R14, R51, R14, !PT ;  /* 0x0000000e330e7209 */ /* 0x000fe20007810000 */
[--C-:B------:R-:W-:Y:S01]  /*2f30*/  FFMA.FTZ R129, R36, UR22, -R54.reuse ;  /* 0x0000001624817c23 */ /* 0x100fe20008010836 */
[----:B------:R-:W-:Y:S01]  /*2f40*/  ISETP.GT.AND P3, PT, R69, 0x39, PT ;  /* 0x000000394500780c */ /* 0x000fe20003f64270 */
[--C-:B------:R-:W-:Y:S01]  /*2f50*/  FFMA.FTZ R36, R35, UR22, -R54.reuse ;  /* 0x0000001623247c23 */ /* 0x100fe20008010836 */
[----:B-----5:R-:W-:Y:S01]  /*2f60*/  FSEL R13, R13, -INF , P4 ;  /* 0xff8000000d0d7808 */ /* 0x020fe20002000000 */
[--C-:B------:R-:W-:Y:S01]  /*2f70*/  FFMA.FTZ R26, R26, UR22, -R54.reuse ;  /* 0x000000161a1a7c23 */ /* 0x100fe20008010836 */
[----:B------:R-:W-:Y:S01]  /*2f80*/  FMNMX.FTZ R14, R15, R14, !PT ;  /* 0x0000000e0f0e7209 */ /* 0x000fe20007810000 */
[----:B------:R-:W3:Y:S01]  /*2f90*/  MUFU.TANH R70, R70 ;  /* 0x0000004600467308 */ /* 0x000ee20000002400 */
[----:B------:R-:W-:Y:S01]  /*2fa0*/  ISETP.GT.AND P4, PT, R69, 0x40, PT ;  /* 0x000000404500780c */ /* 0x000fe20003f84270 */
[--C-:B------:R-:W-:Y:S01]  /*2fb0*/  FFMA.FTZ R4, R4, UR22, -R54.reuse ;  /* 0x0000001604047c23 */ /* 0x100fe20008010836 */
[----:B-1----:R-:W-:Y:S01]  /*2fc0*/  FSEL R48, R12, -INF , P3 ;  /* 0xff8000000c307808 */ /* 0x002fe20001800000 */
[--C-:B------:R-:W-:Y:S01]  /*2fd0*/  FFMA.FTZ R2, R2, UR22, -R54.reuse ;  /* 0x0000001602027c23 */ /* 0x100fe20008010836 */
[----:B------:R-:W-:Y:S01]  /*2fe0*/  FMNMX.FTZ R49, R13, R14, !PT ;  /* 0x0000000e0d317209 */ /* 0x000fe20007810000 */
[----:B------:R-:W-:Y:S01]  /*2ff0*/  USHF.R.S32.HI UR7, URZ, 0x1f, UR6 ;  /* 0x0000001f3f077899 */ /* 0x000fe20008011406 */
[----:B------:R-:W-:Y:S01]  /*3000*/  ISETP.GT.AND P3, PT, R69, 0x41, PT ;  /* 0x000000414500780c */ /* 0x000fe20003f64270 */
[----:B------:R-:W1:Y:S01]  /*3010*/  MUFU.TANH R71, R71 ;  /* 0x0000004700477308 */ /* 0x000e620000002400 */
[----:B0-----:R-:W-:Y:S01]  /*3020*/  FSEL R5, R5, -INF , P4 ;  /* 0xff80000005057808 */ /* 0x001fe20002000000 */
[----:B------:R-:W-:Y:S01]  /*3030*/  ULEA.HI UR7, UR7, UR6, URZ, 0x7 ;  /* 0x0000000607077291 */ /* 0x000fe2000f8f383f */
[----:B------:R-:W-:Y:S01]  /*3040*/  FMNMX.FTZ R14, R48, R49, !PT ;  /* 0x00000031300e7209 */ /* 0x000fe20007810000 */
[----:B------:R-:W-:Y:S01]  /*3050*/  FFMA.FTZ R49, R46, UR22, -R54 ;  /* 0x000000162e317c23 */ /* 0x000fe20008010836 */
[----:B------:R-:W-:Y:S01]  /*3060*/  ISETP.GT.AND P4, PT, R69, 0x48, PT ;  /* 0x000000484500780c */ /* 0x000fe20003f84270 */
[----:B------:R-:W-:Y:S01]  /*3070*/  USHF.R.S32.HI UR7, URZ, 0x7, UR7 ;  /* 0x000000073f077899 */ /* 0x000fe20008011407 */
[----:B--2---:R-:W-:Y:S01]  /*3080*/  FSEL R7, R7, -INF , P3 ;  /* 0xff80000007077808 */ /* 0x004fe20001800000 */
[----:B------:R-:W0:Y:S01]  /*3090*/  MUFU.TANH R74, R74 ;  /* 0x0000004a004a7308 */ /* 0x000e220000002400 */
[----:B------:R-:W-:Y:S01]  /*30a0*/  FMNMX.FTZ R14, R5, R14, !PT ;  /* 0x0000000e050e7209 */ /* 0x000fe20007810000 */
[----:B------:R-:W-:Y:S01]  /*30b0*/  UISETP.LT.AND UP1, UPT, URZ, UR7, UPT ;  /* 0x000000073f00728c */ /* 0x000fe2000bf21270 */
[----:B------:R-:W-:-:S02]  /*30c0*/  ISETP.GT.AND P3, PT, R69, 0x49, PT ;  /* 0x000000494500780c */ /* 0x000fc40003f64270 */
[----:B------:R-:W-:Y:S02]  /*30d0*/  CS2R R92, SRZ ;  /* 0x00000000005c7805 */ /* 0x000fe4000001ff00 */
[----:B---3--:R-:W-:Y:S01]  /*30e0*/  FSEL R70, R70, -INF , P4 ;  /* 0xff80000046467808 */ /* 0x008fe20002000000 */
[----:B------:R-:W-:Y:S01]  /*30f0*/  USEL UR23, URZ, UR7, !UP1 ;  /* 0x000000073f177287 */ /* 0x000fe2000c800000 */
[----:B------:R-:W-:Y:S01]  /*3100*/  FMNMX.FTZ R47, R7, R14, !PT ;  /* 0x0000000e072f7209 */ /* 0x000fe20007810000 */
[----:B------:R-:W2:Y:S01]  /*3110*/  MUFU.TANH R75, R75 ;  /* 0x0000004b004b7308 */ /* 0x000ea20000002400 */
[----:B------:R-:W-:Y:S01]  /*3120*/  ISETP.GT.AND P4, PT, R69, 0x50, PT ;  /* 0x000000504500780c */ /* 0x000fe20003f84270 */
[----:B------:R-:W-:Y:S01]  /*3130*/  UISETP.GE.AND UP1, UPT, UR25, UR23, UPT ;  /* 0x000000171900728c */ /* 0x000fe2000bf26270 */
[----:B-1----:R-:W-:Y:S02]  /*3140*/  FSEL R71, R71, -INF , P3 ;  /* 0xff80000047477808 */ /* 0x002fe40001800000 */
[----:B------:R-:W-:-:S02]  /*3150*/  FMNMX.FTZ R46, R70, R47, !PT ;  /* 0x0000002f462e7209 */ /* 0x000fc40007810000 */
[----:B------:R-:W-:Y:S01]  /*3160*/  ISETP.GT.AND P3, PT, R69, 0x51, PT ;  /* 0x000000514500780c */ /* 0x000fe20003f64270 */
[----:B------:R-:W1:Y:S01]  /*3170*/  MUFU.TANH R58, R58 ;  /* 0x0000003a003a7308 */ /* 0x000e620000002400 */
[----:B0-----:R-:W-:Y:S02]  /*3180*/  FSEL R74, R74, -INF , P4 ;  /* 0xff8000004a4a7808 */ /* 0x001fe40002000000 */
[----:B------:R-:W-:Y:S02]  /*3190*/  FMNMX.FTZ R45, R71, R46, !PT ;  /* 0x0000002e472d7209 */ /* 0x000fe40007810000 */
[----:B------:R-:W-:Y:S02]  /*31a0*/  ISETP.GT.AND P4, PT, R69, 0x58, PT ;  /* 0x000000584500780c */ /* 0x000fe40003f84270 */
[----:B------:R-:W-:Y:S01]  /*31b0*/  FMNMX.FTZ R46, R74, R45, !PT ;  /* 0x0000002d4a2e7209 */ /* 0x000fe20007810000 */
[----:B------:R-:W0:Y:S01]  /*31c0*/  MUFU.TANH R61, R61 ;  /* 0x0000003d003d7308 */ /* 0x000e220000002400 */
[----:B--2---:R-:W-:Y:S01]  /*31d0*/  FSEL R75, R75, -INF , P3 ;  /* 0xff8000004b4b7808 */ /* 0x004fe20001800000 */
[----:B------:R-:W-:Y:S01]  /*31e0*/  FFMA.FTZ R45, R43, UR22, -R54 ;  /* 0x000000162b2d7c23 */ /* 0x000fe20008010836 */
[----:B------:R-:W-:-:S02]  /*31f0*/  ISETP.GT.AND P3, PT, R69, 0x59, PT ;  /* 0x000000594500780c */ /* 0x000fc40003f64270 */
[----:B------:R-:W-:-:S03]  /*3200*/  FMNMX.FTZ R43, R75, R46, !PT ;  /* 0x0000002e4b2b7209 */ /* 0x000fc60007810000 */
        /* <DEDUP_REMOVED lines=9> */
[----:B------:R-:W2:Y:S01]  /*32a0*/  MUFU.TANH R65, R65 ;  /* 0x0000004100417308 */ /* 0x000ea20000002400 */
[----:B-1----:R-:W-:Y:S02]  /*32b0*/  FSEL R63, R63, -INF , P3 ;  /* 0xff8000003f3f7808 */ /* 0x002fe40001800000 */
[----:B------:R-:W-:-:S05]  /*32c0*/  ISETP.GT.AND P3, PT, R69, 0x69, PT ;  /* 0x000000694500780c */ /* 0x000fca0003f64270 */
[----:B------:R1:W-:Y:S01]  /*32d0*/  MUFU.EX2 R12, R52 ;  /* 0x00000034000c7308 */ /* 0x0003e20000000800 */
[----:B0-----:R-:W-:Y:S02]  /*32e0*/  FSEL R62, R62, -INF , P4 ;  /* 0xff8000003e3e7808 */ /* 0x001fe40002000000 */
[----:B------:R-:W-:-:S05]  /*32f0*/  ISETP.GT.AND P4, PT, R69, 0x70, PT ;  /* 0x000000704500780c */ /* 0x000fca0003f84270 */
[----:B------:R-:W0:Y:S01]  /*3300*/  MUFU.TANH R64, R64 ;  /* 0x0000004000407308 */ /* 0x000e220000002400 */
[----:B-1----:R-:W-:Y:S02]  /*3310*/  FMNMX.FTZ R52, R58, R43, !PT ;  /* 0x0000002b3a347209 */ /* 0x002fe40007810000 */
[----:B--2---:R-:W-:Y:S02]  /*3320*/  FSEL R65, R65, -INF , P3 ;  /* 0xff80000041417808 */ /* 0x004fe40001800000 */
[----:B------:R-:W-:Y:S02]  /*3330*/  FMNMX.FTZ R43, R61, R52, !PT ;  /* 0x000000343d2b7209 */ /* 0x000fe40007810000 */
[----:B------:R-:W-:Y:S01]  /*3340*/  ISETP.GT.AND P3, PT, R69, 0x71, PT ;  /* 0x000000714500780c */ /* 0x000fe20003f64270 */
[----:B------:R-:W1:Y:S01]  /*3350*/  MUFU.TANH R66, R66 ;  /* 0x0000004200427308 */ /* 0x000e620000002400 */
[----:B------:R-:W-:Y:S01]  /*3360*/  FMNMX.FTZ R42, R60, R43, !PT ;  /* 0x0000002b3c2a7209 */ /* 0x000fe20007810000 */
[----:B------:R-:W-:-:S03]  /*3370*/  FFMA.FTZ R43, R41, UR22, -R54 ;  /* 0x00000016292b7c23 */ /* 0x000fc60008010836 */
[----:B------:R-:W-:-:S03]  /*3380*/  FMNMX.FTZ R41, R63, R42, !PT ;  /* 0x0000002a3f297209 */ /* 0x000fc60007810000 */
[----:B------:R-:W2:Y:S01]  /*3390*/  MUFU.TANH R67, R67 ;  /* 0x0000004300437308 */ /* 0x000ea20000002400 */
[----:B------:R-:W-:Y:S02]  /*33a0*/  FMNMX.FTZ R52, R62, R41, !PT ;  /* 0x000000293e347209 */ /* 0x000fe40007810000 */
[----:B0-----:R-:W-:Y:S02]  /*33b0*/  FSEL R64, R64, -INF , P4 ;  /* 0xff80000040407808 */ /* 0x001fe40002000000 */
[----:B------:R-:W-:Y:S02]  /*33c0*/  FMNMX.FTZ R41, R65, R52, !PT ;  /* 0x0000003441297209 */ /* 0x000fe40007810000 */
[----:B------:R-:W-:Y:S01]  /*33d0*/  ISETP.GT.AND P4, PT, R69, 0x78, PT ;  /* 0x000000784500780c */ /* 0x000fe20003f84270 */
[----:B------:R-:W0:Y:S01]  /*33e0*/  MUFU.TANH R68, R68 ;  /* 0x0000004400447308 */ /* 0x000e220000002400 */
[----:B-1----:R-:W-:Y:S02]  /*33f0*/  FSEL R66, R66, -INF , P3 ;  /* 0xff80000042427808 */ /* 0x002fe40001800000 */
[----:B------:R-:W-:-:S02]  /*3400*/  FMNMX.FTZ R41, R64, R41, !PT ;  /* 0x0000002940297209 */ /* 0x000fc40007810000 */
[----:B------:R-:W-:Y:S02]  /*3410*/  ISETP.GT.AND P3, PT, R69, 0x79, PT ;  /* 0x000000794500780c */ /* 0x000fe40003f64270 */
[----:B------:R-:W-:Y:S01]  /*3420*/  FMNMX.FTZ R52, R66, R41, !PT ;  /* 0x0000002942347209 */ /* 0x000fe20007810000 */
[----:B------:R-:W-:Y:S01]  /*3430*/  MUFU.EX2 R14, R49 ;  /* 0x00000031000e7308 */ /* 0x000fe20000000800 */
[----:B--2---:R-:W-:-:S04]  /*3440*/  FSEL R67, R67, -INF , P4 ;  /* 0xff80000043437808 */ /* 0x004fc80002000000 */
[----:B------:R-:W-:-:S03]  /*3450*/  FMNMX.FTZ R39, R67, R52, !PT ;  /* 0x0000003443277209 */ /* 0x000fc60007810000 */
[----:B------:R-:W-:Y:S01]  /*3460*/  MUFU.EX2 R149, R149 ;  /* 0x0000009500957308 */ /* 0x000fe20000000800 */
[----:B0-----:R-:W-:-:S04]  /*3470*/  FSEL R68, R68, -INF , P3 ;  /* 0xff80000044447808 */ /* 0x001fc80001800000 */
[----:B------:R-:W-:-:S03]  /*3480*/  FMNMX.FTZ R39, R68, R39, !PT ;  /* 0x0000002744277209 */ /* 0x000fc60007810000 */
[----:B------:R0:W1:Y:S02]  /*3490*/  MUFU.EX2 R6, R91 ;  /* 0x0000005b00067308 */ /* 0x0000640000000800 */
[----:B------:R-:W2:Y:S06]  /*34a0*/  SHFL.BFLY PT, R52, R39, 0x2, 0x1f ;  /* 0x0c401f0027347f89 */ /* 0x000eac00000e0000 */
[----:B------:R-:W3:Y:S01]  /*34b0*/  MUFU.EX2 R151, R151 ;  /* 0x0000009700977308 */ /* 0x000ee20000000800 */
[----:B0-----:R-:W-:-:S07]  /*34c0*/  CS2R R90, SRZ ;  /* 0x00000000005a7805 */ /* 0x001fce000001ff00 */
[----:B------:R-:W0:Y:S08]  /*34d0*/  MUFU.EX2 R8, R8 ;  /* 0x0000000800087308 */ /* 0x000e300000000800 */
[----:B------:R-:W4:Y:S01]  /*34e0*/  MUFU.EX2 R145, R145 ;  /* 0x0000009100917308 */ /* 0x000f220000000800 */
[----:B--2---:R-:W-:-:S05]  /*34f0*/  FMNMX.FTZ R52, R39, R52, !PT ;  /* 0x0000003427347209 */ /* 0x004fca0007810000 */
[----:B------:R-:W2:Y:S02]  /*3500*/  SHFL.BFLY PT, R49, R52, 0x1, 0x1f ;  /* 0x0c201f0034317f89 */ /* 0x000ea400000e0000 */
[----:B------:R-:W5:Y:S08]  /*3510*/  MUFU.EX2 R147, R147 ;  /* 0x0000009300937308 */ /* 0x000f700000000800 */
[----:B------:R-:W5:Y:S08]  /*3520*/  MUFU.EX2 R20, R55 ;  /* 0x0000003700147308 */ /* 0x000f700000000800 */
[----:B------:R-:W5:Y:S01]  /*3530*/  MUFU.EX2 R141, R141 ;  /* 0x0000008d008d7308 */ /* 0x000f620000000800 */
[----:B--2---:R-:W-:-:S07]  /*3540*/  FMNMX.FTZ R49, R52, R49, !PT ;  /* 0x0000003134317209 */ /* 0x004fce0007810000 */
[----:B------:R-:W-:Y:S01]  /*3550*/  MUFU.EX2 R143, R143 ;  /* 0x0000008f008f7308 */ /* 0x000fe20000000800 */
[C---:B------:R-:W-:Y:S01]  /*3560*/  FSETP.NEU.FTZ.AND P3, PT, R49.reuse, -INF , PT ;  /* 0xff8000003100780b */ /* 0x040fe20003f7d000 */
[----:B------:R-:W-:-:S06]  /*3570*/  FMUL.FTZ R52, R49, UR22 ;  /* 0x0000001631347c20 */ /* 0x000fcc0008410000 */
[----:B------:R-:W-:Y:S01]  /*3580*/  MUFU.EX2 R137, R137 ;  /* 0x0000008900897308 */ /* 0x000fe20000000800 */
[----:B------:R-:W-:Y:S02]  /*3590*/  FSEL R52, R52, RZ, P3 ;  /* 0x000000ff34347208 */ /* 0x000fe40001800000 */
[----:B------:R-:W-:-:S03]  /*35a0*/  PLOP3.LUT P3, PT, PT, PT, UP1, 0x80, 0x0 ;  /* 0x000000000000781c */ /* 0x000fc60003f6f018 */
[----:B------:R-:W-:Y:S01]  /*35b0*/  FFMA.FTZ R140, R24, UR22, -R52 ;  /* 0x00000016188c7c23 */ /* 0x000fe20008010834 */
[----:B-1----:R-:W-:Y:S01]  /*35c0*/  FADD.FTZ R24, R149, R6 ;  /* 0x0000000695187221 */ /* 0x002fe20000010000 */
[--C-:B------:R-:W-:Y:S01]  /*35d0*/  FFMA.FTZ R148, R56, UR22, -R52.reuse ;  /* 0x0000001638947c23 */ /* 0x100fe20008010834 */
[--C-:B------:R-:W-:Y:S01]  /*35e0*/  FFMA.FTZ R3, R57, UR22, -R52.reuse ;  /* 0x0000001639037c23 */ /* 0x100fe20008010834 */
[----:B------:R-:W-:Y:S01]  /*35f0*/  FFMA.FTZ R27, R29, UR22, -R52 ;  /* 0x000000161d1b7c23 */ /* 0x000fe20008010834 */
[----:B---3--:R-:W-:Y:S01]  /*3600*/  FADD.FTZ R29, R151, R24 ;  /* 0x00000018971d7221 */ /* 0x008fe20000010000 */
[--C-:B------:R-:W-:Y:S01]  /*3610*/  FFMA.FTZ R150, R28, UR22, -R52.reuse ;  /* 0x000000161c967c23 */ /* 0x100fe20008010834 */
[--C-:B------:R-:W-:Y:S01]  /*3620*/  FFMA.FTZ R9, R88, UR22, -R52.reuse ;  /* 0x0000001658097c23 */ /* 0x100fe20008010834 */
[----:B------:R-:W-:Y:S01]  /*3630*/  MUFU.EX2 R148, R148 ;  /* 0x0000009400947308 */ /* 0x000fe20000000800 */
[----:B0-----:R-:W-:Y:S01]  /*3640*/  FADD.FTZ R24, R8, R29 ;  /* 0x0000001d08187221 */ /* 0x001fe20000010000 */
[--C-:B------:R-:W-:Y:S01]  /*3650*/  FFMA.FTZ R144, R89, UR22, -R52.reuse ;  /* 0x0000001659907c23 */ /* 0x100fe20008010834 */
[--C-:B------:R-:W-:Y:S01]  /*3660*/  FFMA.FTZ R11, R33, UR22, -R52.reuse ;  /* 0x00000016210b7c23 */ /* 0x100fe20008010834 */
[----:B------:R-:W-:Y:S01]  /*3670*/  FFMA.FTZ R132, R5, UR22, -R52 ;  /* 0x0000001605847c23 */ /* 0x000fe20008010834 */
[----:B----4-:R-:W-:Y:S01]  /*3680*/  FADD.FTZ R29, R145, R24 ;  /* 0x00000018911d7221 */ /* 0x010fe20000010000 */
[--C-:B------:R-:W-:Y:S01]  /*3690*/  FFMA.FTZ R5, R7, UR22, -R52.reuse ;  /* 0x0000001607057c23 */ /* 0x100fe20008010834 */
[--C-:B------:R-:W-:Y:S01]  /*36a0*/  FFMA.FTZ R146, R32, UR22, -R52.reuse ;  /* 0x0000001620927c23 */ /* 0x100fe20008010834 */
[----:B------:R-:W0:Y:S01]  /*36b0*/  MUFU.EX2 R3, R3 ;  /* 0x0000000300037308 */ /* 0x000e220000000800 */
[----:B------:R-:W-:Y:S01]  /*36c0*/  FADD.FTZ R24, R10, R29 ;  /* 0x0000001d0a187221 */ /* 0x000fe20000010000 */
[--C-:B------:R-:W-:Y:S01]  /*36d0*/  FFMA.FTZ R25, R25, UR22, -R52.reuse ;  /* 0x0000001619197c23 */ /* 0x100fe20008010834 */
[--C-:B------:R-:W-:Y:S01]  /*36e0*/  FFMA.FTZ R142, R21, UR22, -R52.reuse ;  /* 0x00000016158e7c23 */ /* 0x100fe20008010834 */
[----:B------:R-:W-:Y:S01]  /*36f0*/  FFMA.FTZ R21, R50, UR22, -R52 ;  /* 0x0000001632157c23 */ /* 0x000fe20008010834 */
[----:B-----5:R-:W-:Y:S01]  /*3700*/  FADD.FTZ R7, R147, R24 ;  /* 0x0000001893077221 */ /* 0x020fe20000010000 */
[--C-:B------:R-:W-:Y:S01]  /*3710*/  FFMA.FTZ R136, R51, UR22, -R52.reuse ;  /* 0x0000001633887c23 */ /* 0x100fe20008010834 */
[--C-:B------:R-:W-:Y:S01]  /*3720*/  FFMA.FTZ R15, R15, UR22, -R52.reuse ;  /* 0x000000160f0f7c23 */ /* 0x100fe20008010834 */
[----:B------:R-:W1:Y:S01]  /*3730*/  MUFU.EX2 R150, R150 ;  /* 0x0000009600967308 */ /* 0x000e620000000800 */
[----:B------:R-:W-:Y:S01]  /*3740*/  FADD.FTZ R24, R20, R7 ;  /* 0x0000000714187221 */ /* 0x000fe20000010000 */
[--C-:B------:R-:W-:Y:S01]  /*3750*/  FFMA.FTZ R138, R13, UR22, -R52.reuse ;  /* 0x000000160d8a7c23 */ /* 0x100fe20008010834 */
[--C-:B------:R-:W-:Y:S01]  /*3760*/  FFMA.FTZ R13, R48, UR22, -R52.reuse ;  /* 0x00000016300d7c23 */ /* 0x100fe20008010834 */
[----:B------:R-:W-:Y:S01]  /*3770*/  FFMA.FTZ R134, R70, UR22, -R52 ;  /* 0x0000001646867c23 */ /* 0x000fe20008010834 */
[----:B------:R-:W-:Y:S01]  /*3780*/  FADD.FTZ R31, R141, R24 ;  /* 0x000000188d1f7221 */ /* 0x000fe20000010000 */
[--C-:B------:R-:W-:Y:S01]  /*3790*/  FFMA.FTZ R7, R71, UR22, -R52.reuse ;  /* 0x0000001647077c23 */ /* 0x100fe20008010834 */
[--C-:B------:R-:W-:Y:S01]  /*37a0*/  FFMA.FTZ R128, R74, UR22, -R52.reuse ;  /* 0x000000164a807c23 */ /* 0x100fe20008010834 */
[----:B------:R-:W2:Y:S01]  /*37b0*/  MUFU.EX2 R9, R9 ;  /* 0x0000000900097308 */ /* 0x000ea20000000800 */
[----:B0-----:R-:W-:Y:S01]  /*37c0*/  FADD.FTZ R29, R148, R3 ;  /* 0x00000003941d7221 */ /* 0x001fe20000010000 */
[----:B------:R-:W-:Y:S01]  /*37d0*/  FADD.FTZ R28, R12, R31 ;  /* 0x0000001f0c1c7221 */ /* 0x000fe20000010000 */
[--C-:B------:R-:W-:Y:S01]  /*37e0*/  FFMA.FTZ R130, R58, UR22, -R52.reuse ;  /* 0x000000163a827c23 */ /* 0x100fe20008010834 */
[----:B------:R-:W-:Y:S01]  /*37f0*/  F2FP.F16.F32.PACK_AB R149, R6, R149 ;  /* 0x000000950695723e */ /* 0x000fe200000000ff */
[----:B------:R-:W-:Y:S01]  /*3800*/  FFMA.FTZ R61, R61, UR22, -R52 ;  /* 0x000000163d3d7c23 */ /* 0x000fe20008010834 */
[----:B------:R-:W-:Y:S01]  /*3810*/  FADD.FTZ R31, R143, R28 ;  /* 0x0000001c8f1f7221 */ /* 0x000fe20000010000 */
[--C-:B------:R-:W-:Y:S01]  /*3820*/  FFMA.FTZ R60, R60, UR22, -R52.reuse ;  /* 0x000000163c3c7c23 */ /* 0x100fe20008010834 */
[----:B------:R-:W0:Y:S01]  /*3830*/  MUFU.EX2 R144, R144 ;  /* 0x0000009000907308 */ /* 0x000e220000000800 */
[----:B-1----:R-:W-:Y:S01]  /*3840*/  FADD.FTZ R24, R150, R29 ;  /* 0x0000001d96187221 */ /* 0x002fe20000010000 */
[----:B------:R-:W-:Y:S01]  /*3850*/  FADD.FTZ R28, R14, R31 ;  /* 0x0000001f0e1c7221 */ /* 0x000fe20000010000 */
[--C-:B------:R-:W-:Y:S01]  /*3860*/  FFMA.FTZ R63, R63, UR22, -R52.reuse ;  /* 0x000000163f3f7c23 */ /* 0x100fe20008010834 */
[--C-:B------:R-:W-:Y:S01]  /*3870*/  FFMA.FTZ R62, R62, UR22, -R52.reuse ;  /* 0x000000163e3e7c23 */ /* 0x100fe20008010834 */
[----:B------:R-:W-:Y:S01]  /*3880*/  FFMA.FTZ R65, R65, UR22, -R52 ;  /* 0x0000001641417c23 */ /* 0x000fe20008010834 */
[----:B------:R-:W-:Y:S01]  /*3890*/  FADD.FTZ R33, R137, R28 ;  /* 0x0000001c89217221 */ /* 0x000fe20000010000 */
[----:B------:R-:W-:Y:S01]  /*38a0*/  FFMA.FTZ R64, R64, UR22, -R52 ;  /* 0x0000001640407c23 */ /* 0x000fe20008010834 */
[----:B------:R-:W1:Y:S01]  /*38b0*/  MUFU.EX2 R11, R11 ;  /* 0x0000000b000b7308 */ /* 0x000e620000000800 */
[----:B--2---:R-:W-:Y:S01]  /*38c0*/  FADD.FTZ R29, R9, R24 ;  /* 0x00000018091d7221 */ /* 0x004fe20000010000 */
[--C-:B------:R-:W-:Y:S01]  /*38d0*/  FFMA.FTZ R66, R66, UR22, -R52.reuse ;  /* 0x0000001642427c23 */ /* 0x100fe20008010834 */
[----:B------:R-:W-:Y:S01]  /*38e0*/  FFMA.FTZ R67, R67, UR22, -R52 ;  /* 0x0000001643437c23 */ /* 0x000fe20008010834 */
[----:B------:R-:W-:-:S02]  /*38f0*/  F2FP.F16.F32.PACK_AB R148, R3, R148 ;  /* 0x000000940394723e */ /* 0x000fc400000000ff */
[----:B------:R-:W-:Y:S02]  /*3900*/  CS2R R88, SRZ ;  /* 0x0000000000587805 */ /* 0x000fe4000001ff00 */
[----:B------:R-:W-:Y:S01]  /*3910*/  F2FP.F16.F32.PACK_AB R151, R8, R151 ;  /* 0x000000970897723e */ /* 0x000fe200000000ff */
[----:B------:R-:W2:Y:S01]  /*3920*/  MUFU.EX2 R146, R146 ;  /* 0x0000009200927308 */ /* 0x000ea20000000800 */
[----:B0-----:R-:W-:Y:S01]  /*3930*/  FADD.FTZ R24, R144, R29 ;  /* 0x0000001d90187221 */ /* 0x001fe20000010000 */
[--C-:B------:R-:W-:Y:S01]  /*3940*/  FFMA.FTZ R29, R75, UR22, -R52.reuse ;  /* 0x000000164b1d7c23 */ /* 0x100fe20008010834 */
[----:B------:R-:W-:Y:S01]  /*3950*/  FFMA.FTZ R52, R68, UR22, -R52 ;  /* 0x0000001644347c23 */ /* 0x000fe20008010834 */
[----:B------:R-:W-:Y:S02]  /*3960*/  F2FP.F16.F32.PACK_AB R145, R10, R145 ;  /* 0x000000910a91723e */ /* 0x000fe400000000ff */
[----:B------:R-:W-:Y:S02]  /*3970*/  F2FP.F16.F32.PACK_AB R147, R20, R147 ;  /* 0x000000931493723e */ /* 0x000fe400000000ff */
[----:B------:R-:W0:Y:S01]  /*3980*/  MUFU.EX2 R46, R45 ;  /* 0x0000002d002e7308 */ /* 0x000e220000000800 */
[----:B-1----:R-:W-:Y:S01]  /*3990*/  FADD.FTZ R31, R11, R24 ;  /* 0x000000180b1f7221 */ /* 0x002fe20000010000 */
[----:B------:R-:W-:-:S02]  /*39a0*/  F2FP.F16.F32.PACK_AB R141, R12, R141 ;  /* 0x0000008d0c8d723e */ /* 0x000fc400000000ff */
[----:B------:R-:W-:Y:S02]  /*39b0*/  F2FP.F16.F32.PACK_AB R143, R14, R143 ;  /* 0x0000008f0e8f723e */ /* 0x000fe400000000ff */
[----:B------:R-:W-:Y:S02]  /*39c0*/  F2FP.F16.F32.PACK_AB R150, R9, R150 ;  /* 0x000000960996723e */ /* 0x000fe400000000ff */
[----:B------:R-:W1:Y:S01]  /*39d0*/  MUFU.EX2 R27, R27 ;  /* 0x0000001b001b7308 */ /* 0x000e620000000800 */
[----:B--2---:R-:W-:Y:S01]  /*39e0*/  FADD.FTZ R24, R146, R31 ;  /* 0x0000001f92187221 */ /* 0x004fe20000010000 */
[----:B------:R-:W-:-:S06]  /*39f0*/  F2FP.F16.F32.PACK_AB R144, R11, R144 ;  /* 0x000000900b90723e */ /* 0x000fcc00000000ff */
        /* <DEDUP_REMOVED lines=116> */
[----:B------:R-:W-:-:S05]  /*4140*/  ULDC UR22, c[0x0][0x988] ;  /* 0x0002620000167ab9 */ /* 0x000fca0000000800 */
.L_x_2018:
        /* <DEDUP_REMOVED lines=9> */
.L_x_2011:
[----:B------:R-:W-:Y:S01]  /*41e0*/  ULEA UR6, UR39, UR45, 0x3 ;  /* 0x0000002d27067291 */ /* 0x000fe2000f8e183f */
[----:B------:R-:W-:-:S05]  /*41f0*/  IMAD.U32 R5, RZ, RZ, UR38 ;  /* 0x00000026ff057e24 */ /* 0x000fca000f8e00ff */
[----:B------:R-:W-:-:S04]  /*4200*/  SHF.L.U32 R5, R5, 0x1f, RZ ;  /* 0x0000001f05057819 */ /* 0x000fc800000006ff */
[----:B------:R0:W1:Y:S01]  /*4210*/  SYNCS.PHASECHK.TRANS64.TRYWAIT P3, [UR6+0x16830], R5 ;  /* 0x01683005ff0075a7 */ /* 0x0000620008060146 */
[----:B------:R-:W-:Y:S05]  /*4220*/  @!P0 BRA `(.L_x_2012) ;  /* 0x0000000000048947 */ /* 0x000fea0003800000 */
[----:B------:R-:W-:Y:S01]  /*4230*/  BPT.TRAP 0x1 ;  /* 0x000000040000795c */ /* 0x000fe20000300000 */
.L_x_2012:
[----:B-1----:R-:W-:Y:S05]  /*4240*/  @P3 BRA `(.L_x_2010) ;  /* 0x0000000000083947 */ /* 0x002fea0003800000 */
[----:B------:R-:W1:Y:S02]  /*4250*/  SYNCS.PHASECHK.TRANS64.TRYWAIT P3, [UR6+0x16830], R5 ;  /* 0x01683005ff0075a7 */ /* 0x000e640008060146 */
[----:B-1----:R-:W-:Y:S05]  /*4260*/  @!P3 BRA `(.L_x_2013) ;  /* 0x000000c80094b947 */ /* 0x002fea0003800000 */
.L_x_2010:
[----:B01----:R-:W-:Y:S01]  /*4270*/  IADD3 R5, R23, 0x8, RZ ;  /* 0x0000000817057810 */ /* 0x003fe20007ffe0ff */
        /* <DEDUP_REMOVED lines=24> */
.L_x_2015:
[----:B------:R-:W-:Y:S01]  /*4400*/  ULEA UR6, UR24, UR45, 0x3 ;  /* 0x0000002d18067291 */ /* 0x000fe2000f8e183f */
[----:B------:R-:W-:-:S05]  /*4410*/  IMAD.U32 R5, RZ, RZ, UR26 ;  /* 0x0000001aff057e24 */ /* 0x000fca000f8e00ff */
[----:B------:R-:W-:-:S04]  /*4420*/  SHF.L.U32 R5, R5, 0x1f, RZ ;  /* 0x0000001f05057819 */ /* 0x000fc800000006ff */
[----:B------:R0:W1:Y:S01]  /*4430*/  SYNCS.PHASECHK.TRANS64.TRYWAIT P3, [UR6+0x16850], R5 ;  /* 0x01685005ff0075a7 */ /* 0x0000620008060146 */
[----:B------:R-:W-:Y:S05]  /*4440*/  @!P0 BRA `(.L_x_2016) ;  /* 0x0000000000048947 */ /* 0x000fea0003800000 */
[----:B------:R-:W-:Y:S01]  /*4450*/  BPT.TRAP 0x1 ;  /* 0x000000040000795c */ /* 0x000fe20000300000 */
.L_x_2016:
[----:B-1----:R-:W-:Y:S05]  /*4460*/  @P3 BRA `(.L_x_2014) ;  /* 0x0000000000083947 */ /* 0x002fea0003800000 */
[----:B------:R-:W1:Y:S02]  /*4470*/  SYNCS.PHASECHK.TRANS64.TRYWAIT P3, [UR6+0x16850], R5 ;  /* 0x01685005ff0075a7 */ /* 0x000e640008060146 */
[----:B-1----:R-:W-:Y:S05]  /*4480*/  @!P3 BRA `(.L_x_2017) ;  /* 0x000000c80024b947 */ /* 0x002fea0003800000 */
.L_x_2014:
        /* <DEDUP_REMOVED lines=13> */
[----:B------:R-:W-:Y:S01]  /*4560*/  FMUL.FTZ R21, R36, UR21 ;  /* 0x0000001524157c20 */ /* 0x000fe20008410000 */
[----:B------:R-:W-:Y:S01]  /*4570*/  FMUL.FTZ R36, R49, UR21 ;  /* 0x0000001531247c20 */ /* 0x000fe20008410000 */
[----:B------:R-:W-:Y:S01]  /*4580*/  FMUL.FTZ R10, R29, UR21 ;  /* 0x000000151d0a7c20 */ /* 0x000fe20008410000 */
[----:B------:R-:W-:Y:S01]  /*4590*/  FMUL.FTZ R29, R42, UR21 ;  /* 0x000000152a1d7c20 */ /* 0x000fe20008410000 */
[----:B------:R-:W2:Y:S01]  /*45a0*/  MUFU.TANH R7, R7 ;  /* 0x0000000700077308 */ /* 0x000ea20000002400 */
[----:B------:R-:W-:Y:S01]  /*45b0*/  FMUL.FTZ R11, R30, UR21 ;  /* 0x000000151e0b7c20 */ /* 0x000fe20008410000 */
[----:B------:R-:W-:Y:S01]  /*45c0*/  UMOV UR6, UR10 ;  /* 0x0000000a00067c82 */ /* 0x000fe20008000000 */
[----:B------:R-:W-:Y:S01]  /*45d0*/  FMUL.FTZ R15, R34, UR21 ;  /* 0x00000015220f7c20 */ /* 0x000fe20008410000 */
[----:B------:R-:W-:Y:S01]  /*45e0*/  HGMMA.64x64x16.F32 R88, R148, gdesc[UR4].tnspB, R88, gsb0 ;  /* 0x40e0000494587df0 */ /* 0x000fe20008000858 */
[----:B------:R-:W-:Y:S01]  /*45f0*/  UIADD3 UR6, UR10, 0x80, URZ ;  /* 0x000000800a067890 */ /* 0x000fe2000fffe03f */
[----:B------:R-:W-:Y:S01]  /*4600*/  FMUL.FTZ R20, R35, UR21 ;  /* 0x0000001523147c20 */ /* 0x000fe20008410000 */
[----:B------:R-:W-:Y:S01]  /*4610*/  UMOV UR7, 0x40000040 ;  /* 0x4000004000077882 */ /* 0x000fe20000000000 */
[----:B------:R-:W3:Y:S01]  /*4620*/  MUFU.TANH R8, R8 ;  /* 0x0000000800087308 */ /* 0x000ee20000002400 */
[----:B-1----:R-:W-:Y:S01]  /*4630*/  FMUL.FTZ R6, R25, UR21 ;  /* 0x0000001519067c20 */ /* 0x002fe20008410000 */
[----:B------:R-:W-:Y:S01]  /*4640*/  FMUL.FTZ R25, R38, UR21 ;  /* 0x0000001526197c20 */ /* 0x000fe20008410000 */
[----:B------:R-:W-:Y:S01]  /*4650*/  FMUL.FTZ R38, R53, UR21 ;  /* 0x0000001535267c20 */ /* 0x000fe20008410000 */
[----:B------:R-:W-:Y:S01]  /*4660*/  FMUL.FTZ R30, R44, UR21 ;  /* 0x000000152c1e7c20 */ /* 0x000fe20008410000 */
[----:B------:R-:W-:Y:S01]  /*4670*/  FMUL.FTZ R35, R48, UR21 ;  /* 0x0000001530237c20 */ /* 0x000fe20008410000 */
        /* <DEDUP_REMOVED lines=16> */
[----:B0-----:R-:W-:Y:S01]  /*4780*/  FMUL.FTZ R5, R24, UR21 ;  /* 0x0000001518057c20 */ /* 0x001fe20008410000 */
        /* <DEDUP_REMOVED lines=19> */
[----:B------:R-:W-:Y:S01]  /*48c0*/  UISETP.GT.AND UP1, UPT, UR25, UR23, UPT ;  /* 0x000000171900728c */ /* 0x000fe2000bf24270 */
[----:B------:R-:W-:-:S05]  /*48d0*/  UMOV UR26, UR38 ;  /* 0x00000026001a7c82 */ /* 0x000fca0008000000 */
        /* <DEDUP_REMOVED lines=16> */
[----:B------:R-:W-:Y:S01]  /*49e0*/  UIMAD UR6, UR25, UR6, 0x1 ;  /* 0x00000001190674a4 */ /* 0x000fe2000f8e0206 */
[----:B------:R-:W-:Y:S01]  /*49f0*/  FMUL.FTZ R56, R71, UR21 ;  /* 0x0000001547387c20 */ /* 0x000fe20008410000 */
[----:B------:R-:W2:Y:S02]  /*4a00*/  SHFL.IDX PT, R43, R39, 0x1, 0x1c1f ;  /* 0x003c1f00272b7f89 */ /* 0x000ea400000e0000 */
[----:B------:R-:W5:Y:S01]  /*4a10*/  MUFU.TANH R46, R46 ;  /* 0x0000002e002e7308 */ /* 0x000f620000002400 */
[----:B------:R-:W-:Y:S01]  /*4a20*/  UIADD3 UR25, UR25, -0x1, URZ ;  /* 0xffffffff19197890 */ /* 0x000fe2000fffe03f */
[----:B------:R-:W-:Y:S01]  /*4a30*/  IMAD.U32 R49, RZ, RZ, UR6 ;  /* 0x00000006ff317e24 */ /* 0x000fe2000f8e00ff */
[----:B------:R-:W-:Y:S01]  /*4a40*/  UIADD3 UR6, UR10, 0x100, URZ ;  /* 0x000001000a067890 */ /* 0x000fe2000fffe03f */
[----:B------:R-:W3:Y:S02]  /*4a50*/  SHFL.IDX PT, R79, R39, RZ, 0x1c1f ;  /* 0x001c1fff274f7589 */ /* 0x000ee400000e0000 */
[----:B------:R-:W-:-:S02]  /*4a60*/  IMAD R42, R16, -0x2, R49 ;  /* 0xfffffffe102a7824 */ /* 0x000fc400078e0231 */
[----:B------:R-:W5:Y:S01]  /*4a70*/  MUFU.TANH R47, R47 ;  /* 0x0000002f002f7308 */ /* 0x000f620000002400 */
[----:B------:R-:W-:-:S05]  /*4a80*/  IMAD.U32 R49, RZ, RZ, UR50 ;  /* 0x00000032ff317e24 */ /* 0x000fca000f8e00ff */
[----:B------:R-:W-:Y:S01]  /*4a90*/  IADD3 R42, -R49, UR47, R42 ;  /* 0x0000002f312a7c10 */ /* 0x000fe2000fffe12a */
[----:B------:R-:W-:Y:S01]  /*4aa0*/  FMUL.FTZ R49, R59, UR21 ;  /* 0x000000153b317c20 */ /* 0x000fe20008410000 */
[----:B------:R-:W5:Y:S03]  /*4ab0*/  MUFU.TANH R48, R48 ;  /* 0x0000003000307308 */ /* 0x000f660000002400 */
[----:B--2---:R-:W-:-:S05]  /*4ac0*/  IMAD.IADD R43, R42, 0x1, R43 ;  /* 0x000000012a2b7824 */ /* 0x004fca00078e022b */
[----:B------:R-:W2:Y:S01]  /*4ad0*/  MUFU.TANH R50, R50 ;  /* 0x0000003200327308 */ /* 0x000ea20000002400 */
[C---:B------:R-:W-:Y:S01]  /*4ae0*/  ISETP.GT.AND P3, PT, R43.reuse, RZ, PT ;  /* 0x000000ff2b00720c */ /* 0x040fe20003f64270 */
[----:B---3--:R-:W-:Y:S01]  /*4af0*/  IMAD.IADD R42, R42, 0x1, R79 ;  /* 0x000000012a2a7824 */ /* 0x008fe200078e024f */
[----:B------:R-:W-:Y:S02]  /*4b00*/  ISETP.GT.AND P4, PT, R43, 0x1, PT ;  /* 0x000000012b00780c */ /* 0x000fe40003f84270 */
[----:B------:R-:W-:-:S03]  /*4b10*/  FSEL R7, R7, -INF , P3 ;  /* 0xff80000007077808 */ /* 0x000fc60001800000 */
[----:B------:R-:W3:Y:S01]  /*4b20*/  MUFU.TANH R49, R49 ;  /* 0x0000003100317308 */ /* 0x000ee20000002400 */
[----:B------:R-:W-:Y:S02]  /*4b30*/  ISETP.GT.AND P3, PT, R43, 0x8, PT ;  /* 0x000000082b00780c */ /* 0x000fe40003f64270 */
[----:B------:R-:W-:Y:S02]  /*4b40*/  FSEL R8, R8, -INF , P4 ;  /* 0xff80000008087808 */ /* 0x000fe40002000000 */
[----:B------:R-:W-:Y:S02]  /*4b50*/  FMNMX.FTZ R53, R7, R4, !PT ;  /* 0x0000000407357209 */ /* 0x000fe40007810000 */
[----:B------:R-:W-:Y:S01]  /*4b60*/  ISETP.GT.AND P4, PT, R43, 0x9, PT ;  /* 0x000000092b00780c */ /* 0x000fe20003f84270 */
[----:B------:R-:W3:Y:S01]  /*4b70*/  MUFU.TANH R51, R51 ;  /* 0x0000003300337308 */ /* 0x000ee20000002400 */
[----:B-1----:R-:W-:Y:S02]  /*4b80*/  FSEL R11, R11, -INF , P3 ;  /* 0xff8000000b0b7808 */ /* 0x002fe40001800000 */
[----:B------:R-:W-:Y:S01]  /*4b90*/  FMNMX.FTZ R44, R8, R53, !PT ;  /* 0x00000035082c7209 */ /* 0x000fe20007810000 */
[----:B------:R-:W-:Y:S01]  /*4ba0*/  FMUL.FTZ R53, R66, UR21 ;  /* 0x0000001542357c20 */ /* 0x000fe20008410000 */
[----:B------:R-:W-:Y:S01]  /*4bb0*/  ISETP.GT.AND P3, PT, R43, 0x10, PT ;  /* 0x000000102b00780c */ /* 0x000fe20003f64270 */
[----:B------:R-:W-:Y:S01]  /*4bc0*/  FMUL.FTZ R66, R60, UR21 ;  /* 0x000000153c427c20 */ /* 0x000fe20008410000 */
[----:B----4-:R-:W-:Y:S01]  /*4bd0*/  FSEL R12, R12, -INF , P4 ;  /* 0xff8000000c0c7808 */ /* 0x010fe20002000000 */
[----:B------:R-:W1:Y:S01]  /*4be0*/  MUFU.TANH R52, R52 ;  /* 0x0000003400347308 */ /* 0x000e620000002400 */
[----:B------:R-:W-:-:S02]  /*4bf0*/  FMNMX.FTZ R55, R11, R44, !PT ;  /* 0x0000002c0b377209 */ /* 0x000fc40007810000 */
[----:B------:R-:W-:Y:S02]  /*4c00*/  ISETP.GT.AND P4, PT, R43, 0x11, PT ;  /* 0x000000112b00780c */ /* 0x000fe40003f84270 */
[----:B0-----:R-:W-:Y:S02]  /*4c10*/  FSEL R15, R15, -INF , P3 ;  /* 0xff8000000f0f7808 */ /* 0x001fe40001800000 */
[----:B------:R-:W-:Y:S01]  /*4c20*/  FMNMX.FTZ R44, R12, R55, !PT ;  /* 0x000000370c2c7209 */ /* 0x000fe20007810000 */
[----:B------:R-:W0:Y:S01]  /*4c30*/  MUFU.TANH R53, R53 ;  /* 0x0000003500357308 */ /* 0x000e220000002400 */
[----:B------:R-:W-:Y:S02]  /*4c40*/  ISETP.GT.AND P3, PT, R43, 0x18, PT ;  /* 0x000000182b00780c */ /* 0x000fe40003f64270 */
[----:B-----5:R-:W-:Y:S02]  /*4c50*/  FSEL R20, R20, -INF , P4 ;  /* 0xff80000014147808 */ /* 0x020fe40002000000 */
[----:B------:R-:W-:-:S02]  /*4c60*/  FMNMX.FTZ R55, R15, R44, !PT ;  /* 0x0000002c0f377209 */ /* 0x000fc40007810000 */
[----:B------:R-:W-:Y:S01]  /*4c70*/  ISETP.GT.AND P4, PT, R43, 0x19, PT ;  /* 0x000000192b00780c */ /* 0x000fe20003f84270 */
[----:B------:R-:W4:Y:S01]  /*4c80*/  MUFU.TANH R54, R54 ;  /* 0x0000003600367308 */ /* 0x000f220000002400 */
[----:B------:R-:W-:Y:S01]  /*4c90*/  FSEL R25, R25, -INF , P3 ;  /* 0xff80000019197808 */ /* 0x000fe20001800000 */
[----:B------:R-:W-:Y:S02]  /*4ca0*/  WARPGROUP.DEPBAR.LE gsb0, 0x0 ;  /* 0x00008000000079c5 */ /* 0x000fe40000010000 */
[----:B------:R-:W-:Y:S01]  /*4cb0*/  FMNMX.FTZ R44, R20, R55, !PT ;  /* 0x00000037142c7209 */ /* 0x000fe20007810000 */
[----:B------:R-:W-:Y:S01]  /*4cc0*/  FMUL.FTZ R55, R70, UR21 ;  /* 0x0000001546377c20 */ /* 0x000fe20008410000 */
[----:B------:R-:W-:Y:S01]  /*4cd0*/  ISETP.GT.AND P3, PT, R43, 0x20, PT ;  /* 0x000000202b00780c */ /* 0x000fe20003f64270 */
[----:B------:R-:W-:Y:S01]  /*4ce0*/  WARPGROUP.ARRIVE ;  /* 0x00000000000079c5 */ /* 0x000fe20000000000 */
[----:B------:R-:W-:Y:S01]  /*4cf0*/  FSEL R26, R26, -INF , P4 ;  /* 0xff8000001a1a7808 */ /* 0x000fe20002000000 */
[----:B------:R-:W-:Y:S01]  /*4d00*/  MUFU.TANH R56, R56 ;  /* 0x0000003800387308 */ /* 0x000fe20000002400 */
[----:B------:R-:W-:Y:S01]  /*4d10*/  FMNMX.FTZ R57, R25, R44, !PT ;  /* 0x0000002c19397209 */ /* 0x000fe20007810000 */
[----:B------:R-:W-:Y:S01]  /*4d20*/  FMUL.FTZ R70, R72, UR21 ;  /* 0x0000001548467c20 */ /* 0x000fe20008410000 */
[----:B------:R-:W-:Y:S01]  /*4d30*/  ISETP.GT.AND P4, PT, R43, 0x21, PT ;  /* 0x000000212b00780c */ /* 0x000fe20003f84270 */
[----:B------:R-:W-:Y:S01]  /*4d40*/  HGMMA.64x64x16.F32 R88, R140, gdesc[UR4].tnspB, R88, gsb0 ;  /* 0x40e000048c587df0 */ /* 0x000fe20008000858 */
[----:B------:R-:W-:Y:S01]  /*4d50*/  FSEL R29, R29, -INF , P3 ;  /* 0xff8000001d1d7808 */ /* 0x000fe20001800000 */
[----:B------:R-:W-:Y:S01]  /*4d60*/  UIADD3 UR6, UR10, 0x180, URZ ;  /* 0x000001800a067890 */ /* 0x000fe2000fffe03f */
[----:B------:R-:W-:Y:S01]  /*4d70*/  FMNMX.FTZ R44, R26, R57, !PT ;  /* 0x000000391a2c7209 */ /* 0x000fe20007810000 */
[----:B------:R-:W5:Y:S01]  /*4d80*/  MUFU.TANH R55, R55 ;  /* 0x0000003700377308 */ /* 0x000f620000002400 */
[----:B------:R-:W-:Y:S01]  /*4d90*/  ISETP.GT.AND P3, PT, R43, 0x28, PT ;  /* 0x000000282b00780c */ /* 0x000fe20003f64270 */
[----:B------:R-:W-:Y:S01]  /*4da0*/  FMUL.FTZ R57, R74, UR21 ;  /* 0x000000154a397c20 */ /* 0x000fe20008410000 */
[----:B------:R-:W-:Y:S01]  /*4db0*/  FSEL R31, R31, -INF , P4 ;  /* 0xff8000001f1f7808 */ /* 0x000fe20002000000 */
[----:B------:R-:W-:Y:S01]  /*4dc0*/  UMOV UR7, 0x40000040 ;  /* 0x4000004000077882 */ /* 0x000fe20000000000 */
[----:B------:R-:W-:Y:S01]  /*4dd0*/  FMNMX.FTZ R44, R29, R44, !PT ;  /* 0x0000002c1d2c7209 */ /* 0x000fe20007810000 */
[----:B------:R-:W-:Y:S01]  /*4de0*/  FMUL.FTZ R72, R76, UR21 ;  /* 0x000000154c487c20 */ /* 0x000fe20008410000 */
[----:B------:R-:W-:Y:S01]  /*4df0*/  ISETP.GT.AND P4, PT, R43, 0x29, PT ;  /* 0x000000292b00780c */ /* 0x000fe20003f84270 */
[----:B------:R-:W5:Y:S01]  /*4e00*/  MUFU.TANH R57, R57 ;  /* 0x0000003900397308 */ /* 0x000f620000002400 */
[----:B------:R-:W-:Y:S01]  /*4e10*/  FSEL R33, R33, -INF , P3 ;  /* 0xff80000021217808 */ /* 0x000fe20001800000 */
[----:B------:R-:W-:Y:S01]  /*4e20*/  FMUL.FTZ R74, R80, UR21 ;  /* 0x00000015504a7c20 */ /* 0x000fe20008410000 */
[----:B------:R-:W-:-:S02]  /*4e30*/  FMNMX.FTZ R44, R31, R44, !PT ;  /* 0x0000002c1f2c7209 */ /* 0x000fc40007810000 */
[----:B------:R-:W-:Y:S02]  /*4e40*/  ISETP.GT.AND P3, PT, R43, 0x30, PT ;  /* 0x000000302b00780c */ /* 0x000fe40003f64270 */
[----:B------:R-:W-:Y:S01]  /*4e50*/  FSEL R34, R34, -INF , P4 ;  /* 0xff80000022227808 */ /* 0x000fe20002000000 */
[----:B------:R-:W5:Y:S01]  /*4e60*/  MUFU.TANH R58, R58 ;  /* 0x0000003a003a7308 */ /* 0x000f620000002400 */
[----:B------:R-:W-:Y:S02]  /*4e70*/  FMNMX.FTZ R59, R33, R44, !PT ;  /* 0x0000002c213b7209 */ /* 0x000fe40007810000 */
[----:B------:R-:W-:Y:S02]  /*4e80*/  ISETP.GT.AND P4, PT, R43, 0x31, PT ;  /* 0x000000312b00780c */ /* 0x000fe40003f84270 */
[----:B------:R-:W-:Y:S02]  /*4e90*/  FSEL R45, R45, -INF , P3 ;  /* 0xff8000002d2d7808 */ /* 0x000fe40001800000 */
[----:B------:R-:W-:Y:S01]  /*4ea0*/  FMNMX.FTZ R44, R34, R59, !PT ;  /* 0x0000003b222c7209 */ /* 0x000fe20007810000 */
[----:B------:R-:W5:Y:S01]  /*4eb0*/  MUFU.TANH R63, R63 ;  /* 0x0000003f003f7308 */ /* 0x000f620000002400 */
[----:B------:R-:W-:-:S02]  /*4ec0*/  ISETP.GT.AND P3, PT, R43, 0x38, PT ;  /* 0x000000382b00780c */ /* 0x000fc40003f64270 */
[----:B------:R-:W-:Y:S02]  /*4ed0*/  FSEL R46, R46, -INF , P4 ;  /* 0xff8000002e2e7808 */ /* 0x000fe40002000000 */
[----:B------:R-:W-:Y:S02]  /*4ee0*/  FMNMX.FTZ R59, R45, R44, !PT ;  /* 0x0000002c2d3b7209 */ /* 0x000fe40007810000 */
[----:B------:R-:W-:Y:S01]  /*4ef0*/  ISETP.GT.AND P4, PT, R43, 0x39, PT ;  /* 0x000000392b00780c */ /* 0x000fe20003f84270 */
[----:B------:R-:W5:Y:S01]  /*4f00*/  MUFU.TANH R62, R62 ;  /* 0x0000003e003e7308 */ /* 0x000f620000002400 */
[----:B------:R-:W-:Y:S02]  /*4f10*/  FSEL R47, R47, -INF , P3 ;  /* 0xff8000002f2f7808 */ /* 0x000fe40001800000 */
[----:B------:R-:W-:Y:S02]  /*4f20*/  FMNMX.FTZ R44, R46, R59, !PT ;  /* 0x0000003b2e2c7209 */ /* 0x000fe40007810000 */
[----:B------:R-:W-:-:S02]  /*4f30*/  ISETP.GT.AND P3, PT, R43, 0x40, PT ;  /* 0x000000402b00780c */ /* 0x000fc40003f64270 */
[----:B------:R-:W-:Y:S01]  /*4f40*/  FSEL R48, R48, -INF , P4 ;  /* 0xff80000030307808 */ /* 0x000fe20002000000 */
[----:B------:R-:W-:Y:S01]  /*4f50*/  MUFU.TANH R83, R83 ;  /* 0x0000005300537308 */ /* 0x000fe20000002400 */
[----:B------:R-:W-:Y:S02]  /*4f60*/  FMNMX.FTZ R59, R47, R44, !PT ;  /* 0x0000002c2f3b7209 */ /* 0x000fe40007810000 */
[C---:B------:R-:W-:Y:S02]  /*4f70*/  ISETP.GT.AND P4, PT, R43.reuse, 0x41, PT ;  /* 0x000000412b00780c */ /* 0x040fe40003f84270 */
[----:B--2---:R-:W-:Y:S02]  /*4f80*/  FSEL R50, R50, -INF , P3 ;  /* 0xff80000032327808 */ /* 0x004fe40001800000 */
[----:B------:R-:W-:Y:S01]  /*4f90*/  FMNMX.FTZ R59, R48, R59, !PT ;  /* 0x0000003b303b7209 */ /* 0x000fe20007810000 */
[----:B------:R-:W-:Y:S01]  /*4fa0*/  MUFU.TANH R86, R86 ;  /* 0x0000005600567308 */ /* 0x000fe20000002400 */
[----:B------:R-:W-:-:S02]  /*4fb0*/  ISETP.GT.AND P3, PT, R43, 0x48, PT ;  /* 0x000000482b00780c */ /* 0x000fc40003f64270 */
[----:B---3--:R-:W-:Y:S02]  /*4fc0*/  FSEL R49, R49, -INF , P4 ;  /* 0xff80000031317808 */ /* 0x008fe40002000000 */
[----:B------:R-:W-:Y:S01]  /*4fd0*/  FMNMX.FTZ R44, R50, R59, !PT ;  /* 0x0000003b322c7209 */ /* 0x000fe20007810000 */
[----:B------:R-:W-:Y:S01]  /*4fe0*/  FMUL.FTZ R59, R82, UR21 ;  /* 0x00000015523b7c20 */ /* 0x000fe20008410000 */
[----:B------:R-:W-:Y:S01]  /*4ff0*/  ISETP.GT.AND P4, PT, R43, 0x49, PT ;  /* 0x000000492b00780c */ /* 0x000fe20003f84270 */
[----:B------:R-:W-:Y:S01]  /*5000*/  MUFU.TANH R87, R87 ;  /* 0x0000005700577308 */ /* 0x000fe20000002400 */
[----:B------:R-:W-:Y:S01]  /*5010*/  FSEL R51, R51, -INF , P3 ;  /* 0xff80000033337808 */ /* 0x000fe20001800000 */
[----:B------:R-:W2:Y:S01]  /*5020*/  S2R R82, SR_TID.X ;  /* 0x0000000000527919 */ /* 0x000ea20000002100 */
[----:B------:R-:W-:Y:S02]  /*5030*/  FMNMX.FTZ R44, R49, R44, !PT ;  /* 0x0000002c312c7209 */ /* 0x000fe40007810000 */
[----:B------:R-:W-:-:S02]  /*5040*/  ISETP.GT.AND P3, PT, R43, 0x50, PT ;  /* 0x000000502b00780c */ /* 0x000fc40003f64270 */
[----:B-1----:R-:W-:Y:S01]  /*5050*/  FSEL R52, R52, -INF , P4 ;  /* 0xff80000034347808 */ /* 0x002fe20002000000 */
[----:B------:R-:W1:Y:S01]  /*5060*/  MUFU.TANH R59, R59 ;  /* 0x0000003b003b7308 */ /* 0x000e620000002400 */
[----:B------:R-:W-:Y:S02]  /*5070*/  FMNMX.FTZ R67, R51, R44, !PT ;  /* 0x0000002c33437209 */ /* 0x000fe40007810000 */
[----:B------:R-:W-:Y:S02]  /*5080*/  ISETP.GT.AND P4, PT, R43, 0x51, PT ;  /* 0x000000512b00780c */ /* 0x000fe40003f84270 */
[----:B0-----:R-:W-:Y:S02]  /*5090*/  FSEL R53, R53, -INF , P3 ;  /* 0xff80000035357808 */ /* 0x001fe40001800000 */
[----:B------:R-:W-:Y:S01]  /*50a0*/  FMNMX.FTZ R44, R52, R67, !PT ;  /* 0x00000043342c7209 */ /* 0x000fe20007810000 */
[----:B------:R-:W0:Y:S01]  /*50b0*/  MUFU.TANH R5, R5 ;  /* 0x0000000500057308 */ /* 0x000e220000002400 */
[----:B------:R-:W-:Y:S01]  /*50c0*/  ISETP.GT.AND P3, PT, R43, 0x58, PT ;  /* 0x000000582b00780c */ /* 0x000fe20003f64270 */
[----:B------:R-:W-:-:S02]  /*50d0*/  WARPGROUP.DEPBAR.LE gsb0, 0x0 ;  /* 0x00008000000079c5 */ /* 0x000fc40000010000 */
[----:B----4-:R-:W-:Y:S01]  /*50e0*/  FSEL R54, R54, -INF , P4 ;  /* 0xff80000036367808 */ /* 0x010fe20002000000 */
[----:B------:R-:W-:Y:S01]  /*50f0*/  WARPGROUP.ARRIVE ;  /* 0x00000000000079c5 */ /* 0x000fe20000000000 */
[----:B------:R-:W-:Y:S02]  /*5100*/  FMNMX.FTZ R67, R53, R44, !PT ;  /* 0x0000002c35437209 */ /* 0x000fe40007810000 */
[----:B------:R-:W-:Y:S01]  /*5110*/  ISETP.GT.AND P4, PT, R43, 0x59, PT ;  /* 0x000000592b00780c */ /* 0x000fe20003f84270 */
[----:B------:R-:W3:Y:S01]  /*5120*/  MUFU.TANH R6, R6 ;  /* 0x0000000600067308 */ /* 0x000ee20000002400 */
[----:B-----5:R-:W-:Y:S01]  /*5130*/  FSEL R55, R55, -INF , P3 ;  /* 0xff80000037377808 */ /* 0x020fe20001800000 */
[----:B------:R-:W-:Y:S01]  /*5140*/  HGMMA.64x64x16.F32 R88, R136, gdesc[UR4].tnspB, R88, gsb0 ;  /* 0x40e0000488587df0 */ /* 0x000fe20008000858 */
[----:B------:R-:W-:Y:S01]  /*5150*/  FMNMX.FTZ R44, R54, R67, !PT ;  /* 0x00000043362c7209 */ /* 0x000fe20007810000 */
[----:B------:R-:W-:Y:S01]  /*5160*/  UIADD3 UR6, UR10, 0x200, URZ ;  /* 0x000002000a067890 */ /* 0x000fe2000fffe03f */
[----:B------:R-:W-:Y:S01]  /*5170*/  ISETP.GT.AND P3, PT, R43, 0x60, PT ;  /* 0x000000602b00780c */ /* 0x000fe20003f64270 */
[----:B------:R-:W-:Y:S01]  /*5180*/  UMOV UR7, 0x40000040 ;  /* 0x4000004000077882 */ /* 0x000fe20000000000 */
[----:B------:R-:W-:Y:S01]  /*5190*/  FSEL R56, R56, -INF , P4 ;  /* 0xff80000038387808 */ /* 0x000fe20002000000 */
[----:B------:R-:W4:Y:S01]  /*51a0*/  MUFU.TANH R9, R9 ;  /* 0x0000000900097308 */ /* 0x000f220000002400 */
[----:B------:R-:W-:-:S02]  /*51b0*/  FMNMX.FTZ R67, R55, R44, !PT ;  /* 0x0000002c37437209 */ /* 0x000fc40007810000 */
[----:B------:R-:W-:Y:S02]  /*51c0*/  ISETP.GT.AND P4, PT, R43, 0x61, PT ;  /* 0x000000612b00780c */ /* 0x000fe40003f84270 */
[----:B------:R-:W-:Y:S02]  /*51d0*/  FSEL R57, R57, -INF , P3 ;  /* 0xff80000039397808 */ /* 0x000fe40001800000 */
[----:B------:R-:W-:Y:S01]  /*51e0*/  FMNMX.FTZ R44, R56, R67, !PT ;  /* 0x00000043382c7209 */ /* 0x000fe20007810000 */
[----:B------:R-:W5:Y:S01]  /*51f0*/  MUFU.TANH R10, R10 ;  /* 0x0000000a000a7308 */ /* 0x000f620000002400 */
[----:B------:R-:W-:Y:S02]  /*5200*/  ISETP.GT.AND P3, PT, R43, 0x68, PT ;  /* 0x000000682b00780c */ /* 0x000fe40003f64270 */
[----:B------:R-:W-:Y:S02]  /*5210*/  FSEL R58, R58, -INF , P4 ;  /* 0xff8000003a3a7808 */ /* 0x000fe40002000000 */
[----:B------:R-:W-:-:S02]  /*5220*/  FMNMX.FTZ R67, R57, R44, !PT ;  /* 0x0000002c39437209 */ /* 0x000fc40007810000 */
[----:B------:R-:W-:Y:S01]  /*5230*/  ISETP.GT.AND P4, PT, R43, 0x69, PT ;  /* 0x000000692b00780c */ /* 0x000fe20003f84270 */
[----:B------:R-:W2:Y:S01]  /*5240*/  MUFU.TANH R13, R13 ;  /* 0x0000000d000d7308 */ /* 0x000ea20000002400 */
[----:B------:R-:W-:Y:S02]  /*5250*/  FSEL R63, R63, -INF , P3 ;  /* 0xff8000003f3f7808 */ /* 0x000fe40001800000 */
[----:B------:R-:W-:Y:S02]  /*5260*/  FMNMX.FTZ R44, R58, R67, !PT ;  /* 0x000000433a2c7209 */ /* 0x000fe40007810000 */
[----:B------:R-:W-:Y:S02]  /*5270*/  ISETP.GT.AND P3, PT, R43, 0x70, PT ;  /* 0x000000702b00780c */ /* 0x000fe40003f64270 */
[----:B------:R-:W-:Y:S01]  /*5280*/  FSEL R62, R62, -INF , P4 ;  /* 0xff8000003e3e7808 */ /* 0x000fe20002000000 */
[----:B------:R-:W2:Y:S01]  /*5290*/  MUFU.TANH R14, R14 ;  /* 0x0000000e000e7308 */ /* 0x000ea20000002400 */
[----:B------:R-:W-:-:S02]  /*52a0*/  FMNMX.FTZ R67, R63, R44, !PT ;  /* 0x0000002c3f437209 */ /* 0x000fc40007810000 */
[----:B------:R-:W-:Y:S02]  /*52b0*/  ISETP.GT.AND P4, PT, R43, 0x71, PT ;  /* 0x000000712b00780c */ /* 0x000fe40003f84270 */
[----:B-1----:R-:W-:Y:S02]  /*52c0*/  FSEL R59, R59, -INF , P3 ;  /* 0xff8000003b3b7808 */ /* 0x002fe40001800000 */
[----:B------:R-:W-:Y:S01]  /*52d0*/  FMNMX.FTZ R44, R62, R67, !PT ;  /* 0x000000433e2c7209 */ /* 0x000fe20007810000 */
[----:B------:R-:W-:Y:S01]  /*52e0*/  FMUL.FTZ R67, R61, UR21 ;  /* 0x000000153d437c20 */ /* 0x000fe20008410000 */
[----:B------:R-:W-:Y:S01]  /*52f0*/  ISETP.GT.AND P3, PT, R43, 0x78, PT ;  /* 0x000000782b00780c */ /* 0x000fe20003f64270 */
[----:B------:R-:W1:Y:S01]  /*5300*/  MUFU.TANH R21, R21 ;  /* 0x0000001500157308 */ /* 0x000e620000002400 */
[----:B------:R-:W-:Y:S02]  /*5310*/  FSEL R60, R83, -INF , P4 ;  /* 0xff800000533c7808 */ /* 0x000fe40002000000 */
[----:B------:R-:W-:-:S02]  /*5320*/  FMNMX.FTZ R71, R59, R44, !PT ;  /* 0x0000002c3b477209 */ /* 0x000fc40007810000 */
[----:B------:R-:W-:Y:S02]  /*5330*/  ISETP.GT.AND P4, PT, R43, 0x79, PT ;  /* 0x000000792b00780c */ /* 0x000fe40003f84270 */
[----:B------:R-:W-:Y:S01]  /*5340*/  FSEL R43, R86, -INF , P3 ;  /* 0xff800000562b7808 */ /* 0x000fe20001800000 */
[----:B------:R-:W1:Y:S01]  /*5350*/  MUFU.TANH R24, R24 ;  /* 0x0000001800187308 */ /* 0x000e620000002400 */
[----:B------:R-:W-:Y:S02]  /*5360*/  FMNMX.FTZ R44, R60, R71, !PT ;  /* 0x000000473c2c7209 */ /* 0x000fe40007810000 */
[----:B------:R-:W-:Y:S02]  /*5370*/  FSEL R61, R87, -INF , P4 ;  /* 0xff800000573d7808 */ /* 0x000fe40002000000 */
[----:B------:R-:W-:Y:S02]  /*5380*/  FMNMX.FTZ R44, R43, R44, !PT ;  /* 0x0000002c2b2c7209 */ /* 0x000fe40007810000 */
[----:B------:R-:W-:Y:S01]  /*5390*/  ISETP.GT.AND P4, PT, R42, RZ, PT ;  /* 0x000000ff2a00720c */ /* 0x000fe20003f84270 */
[----:B------:R-:W1:Y:S01]  /*53a0*/  MUFU.TANH R27, R27 ;  /* 0x0000001b001b7308 */ /* 0x000e620000002400 */
[----:B------:R-:W-:-:S02]  /*53b0*/  FMNMX.FTZ R44, R61, R44, !PT ;  /* 0x0000002c3d2c7209 */ /* 0x000fc40007810000 */
[----:B------:R-:W-:-:S03]  /*53c0*/  ISETP.GT.AND P5, PT, R42, 0x1, PT ;  /* 0x000000012a00780c */ /* 0x000fc60003fa4270 */
[----:B------:R-:W0:Y:S02]  /*53d0*/  SHFL.BFLY PT, R71, R44, 0x2, 0x1f ;  /* 0x0c401f002c477f89 */ /* 0x000e2400000e0000 */
[----:B------:R-:W1:Y:S08]  /*53e0*/  MUFU.TANH R28, R28 ;  /* 0x0000001c001c7308 */ /* 0x000e700000002400 */
[----:B------:R-:W1:Y:S01]  /*53f0*/  MUFU.TANH R30, R30 ;  /* 0x0000001e001e7308 */ /* 0x000e620000002400 */
[----:B------:R-:W-:-:S07]  /*5400*/  WARPGROUP.DEPBAR.LE gsb0, 0x0 ;  /* 0x00008000000079c5 */ /* 0x000fce0000010000 */
[----:B------:R-:W1:Y:S01]  /*5410*/  MUFU.TANH R32, R32 ;  /* 0x0000002000207308 */ /* 0x000e620000002400 */
[----:B------:R-:W-:Y:S01]  /*5420*/  WARPGROUP.ARRIVE ;  /* 0x00000000000079c5 */ /* 0x000fe20000000000 */
[----:B0-----:R-:W-:-:S05]  /*5430*/  FMNMX.FTZ R78, R44, R71, !PT ;  /* 0x000000472c4e7209 */ /* 0x001fca0007810000 */
[----:B------:R-:W-:Y:S01]  /*5440*/  HGMMA.64x64x16.F32 R88, R132, gdesc[UR4].tnspB, R88, gsb0 ;  /* 0x40e0000484587df0 */ /* 0x000fe20008000858 */
[----:B------:R-:W0:Y:S01]  /*5450*/  MUFU.TANH R35, R35 ;  /* 0x0000002300237308 */ /* 0x000e220000002400 */
[----:B------:R-:W-:Y:S01]  /*5460*/  FMUL.FTZ R71, R73, UR21 ;  /* 0x0000001549477c20 */ /* 0x000fe20008410000 */
[----:B------:R-:W-:Y:S01]  /*5470*/  FMUL.FTZ R73, R77, UR21 ;  /* 0x000000154d497c20 */ /* 0x000fe20008410000 */
[----:B------:R-:W3:Y:S01]  /*5480*/  SHFL.BFLY PT, R83, R78, 0x1, 0x1f ;  /* 0x0c201f004e537f89 */ /* 0x000ee200000e0000 */
[----:B------:R-:W-:Y:S01]  /*5490*/  FMUL.FTZ R77, R84, UR21 ;  /* 0x00000015544d7c20 */ /* 0x000fe20008410000 */
[----:B------:R-:W-:Y:S01]  /*54a0*/  UIADD3 UR6, UR10, 0x280, URZ ;  /* 0x000002800a067890 */ /* 0x000fe2000fffe03f */
[----:B------:R-:W-:Y:S02]  /*54b0*/  UMOV UR7, 0x40000040 ;  /* 0x4000004000077882 */ /* 0x000fe40000000000 */
[----:B------:R-:W0:Y:S08]  /*54c0*/  MUFU.TANH R36, R36 ;  /* 0x0000002400247308 */ /* 0x000e300000002400 */
[----:B------:R-:W0:Y:S08]  /*54d0*/  MUFU.TANH R37, R37 ;  /* 0x0000002500257308 */ /* 0x000e300000002400 */
[----:B------:R-:W0:Y:S01]  /*54e0*/  MUFU.TANH R38, R38 ;  /* 0x0000002600267308 */ /* 0x000e220000002400 */
[----:B---3--:R-:W-:-:S04]  /*54f0*/  FMNMX.FTZ R44, R78, R83, !PT ;  /* 0x000000534e2c7209 */ /* 0x008fc80007810000 */
[C---:B------:R-:W-:Y:S01]  /*5500*/  FSETP.NEU.FTZ.AND P3, PT, R44.reuse, -INF , PT ;  /* 0xff8000002c00780b */ /* 0x040fe20003f7d000 */
[----:B------:R-:W-:Y:S02]  /*5510*/  FMUL.FTZ R76, R44, UR22 ;  /* 0x000000162c4c7c20 */ /* 0x000fe40008410000 */
[----:B------:R-:W3:Y:S03]  /*5520*/  MUFU.TANH R40, R40 ;  /* 0x0000002800287308 */ /* 0x000ee60000002400 */
[----:B------:R-:W-:-:S05]  /*5530*/  FSEL R76, R76, RZ, P3 ;  /* 0x000000ff4c4c7208 */ /* 0x000fca0001800000 */
[----:B------:R-:W3:Y:S01]  /*5540*/  MUFU.TANH R41, R41 ;  /* 0x0000002900297308 */ /* 0x000ee20000002400 */
        /* <DEDUP_REMOVED lines=17> */
[----:B-----5:R-:W-:Y:S01]  /*5660*/  FSEL R10, R10, -INF , P5 ;  /* 0xff8000000a0a7808 */ /* 0x020fe20002800000 */
[--C-:B------:R-:W-:Y:S01]  /*5670*/  FFMA.FTZ R145, R15, UR22, -R76.reuse ;  /* 0x000000160f917c23 */ /* 0x100fe2000801084c */
[----:B------:R-:W-:Y:S01]  /*5680*/  FMNMX.FTZ R7, R9, R78, !PT ;  /* 0x0000004e09077209 */ /* 0x000fe20007810000 */
[--C-:B------:R-:W-:Y:S01]  /*5690*/  FFMA.FTZ R20, R20, UR22, -R76.reuse ;  /* 0x0000001614147c23 */ /* 0x100fe2000801084c */
[----:B------:R-:W-:Y:S01]  /*56a0*/  ISETP.GT.AND P5, PT, R42, 0x11, PT ;  /* 0x000000112a00780c */ /* 0x000fe20003fa4270 */
[--C-:B------:R-:W-:Y:S01]  /*56b0*/  FFMA.FTZ R139, R47, UR22, -R76.reuse ;  /* 0x000000162f8b7c23 */ /* 0x100fe2000801084c */
[----:B--2---:R-:W-:Y:S01]  /*56c0*/  FSEL R13, R13, -INF , P4 ;  /* 0xff8000000d0d7808 */ /* 0x004fe20002000000 */
[----:B------:R-:W2:Y:S01]  /*56d0*/  MUFU.TANH R64, R64 ;  /* 0x0000004000407308 */ /* 0x000ea20000002400 */
[----:B------:R-:W-:Y:S01]  /*56e0*/  FMNMX.FTZ R78, R10, R7, !PT ;  /* 0x000000070a4e7209 */ /* 0x000fe20007810000 */
        /* <DEDUP_REMOVED lines=8> */
[----:B------:R-:W-:Y:S01]  /*5770*/  FFMA.FTZ R34, R34, UR22, -R76 ;  /* 0x0000001622227c23 */ /* 0x000fe2000801084c */
[----:B-1----:R-:W-:Y:S01]  /*5780*/  FSEL R21, R21, -INF , P4 ;  /* 0xff80000015157808 */ /* 0x002fe20002000000 */
[----:B------:R-:W-:-:S02]  /*5790*/  WARPGROUP.DEPBAR.LE gsb0, 0x0 ;  /* 0x00008000000079c5 */ /* 0x000fc40000010000 */
[----:B------:R-:W-:Y:S01]  /*57a0*/  FMNMX.FTZ R78, R14, R7, !PT ;  /* 0x000000070e4e7209 */ /* 0x000fe20007810000 */
[----:B------:R-:W-:Y:S01]  /*57b0*/  WARPGROUP.ARRIVE ;  /* 0x00000000000079c5 */ /* 0x000fe20000000000 */
[----:B------:R-:W-:Y:S01]  /*57c0*/  ISETP.GT.AND P4, PT, R42, 0x20, PT ;  /* 0x000000202a00780c */ /* 0x000fe20003f84270 */
[----:B------:R-:W1:Y:S01]  /*57d0*/  MUFU.TANH R68, R68 ;  /* 0x0000004400447308 */ /* 0x000e620000002400 */
[----:B------:R-:W-:Y:S01]  /*57e0*/  FSEL R24, R24, -INF , P5 ;  /* 0xff80000018187808 */ /* 0x000fe20002800000 */
[--C-:B------:R-:W-:Y:S01]  /*57f0*/  FFMA.FTZ R133, R50, UR22, -R76.reuse ;  /* 0x0000001632857c23 */ /* 0x100fe2000801084c */
[----:B------:R-:W-:Y:S01]  /*5800*/  FMNMX.FTZ R7, R21, R78, !PT ;  /* 0x0000004e15077209 */ /* 0x000fe20007810000 */
[----:B------:R-:W-:Y:S01]  /*5810*/  HGMMA.64x64x16.F32 R88, R128, gdesc[UR4].tnspB, R88, gsb0 ;  /* 0x40e0000480587df0 */ /* 0x000fe20008000858 */
[----:B------:R-:W-:Y:S01]  /*5820*/  ISETP.GT.AND P5, PT, R42, 0x21, PT ;  /* 0x000000212a00780c */ /* 0x000fe20003fa4270 */
[--C-:B------:R-:W-:Y:S01]  /*5830*/  FFMA.FTZ R50, R52, UR22, -R76.reuse ;  /* 0x0000001634327c23 */ /* 0x100fe2000801084c */
[----:B------:R-:W-:Y:S01]  /*5840*/  FSEL R27, R27, -INF , P4 ;  /* 0xff8000001b1b7808 */ /* 0x000fe20002000000 */
[----:B------:R-:W1:Y:S01]  /*5850*/  MUFU.TANH R69, R69 ;  /* 0x0000004500457308 */ /* 0x000e620000002400 */
[----:B------:R-:W-:Y:S01]  /*5860*/  FMNMX.FTZ R78, R24, R7, !PT ;  /* 0x00000007184e7209 */ /* 0x000fe20007810000 */
[--C-:B------:R-:W-:Y:S01]  /*5870*/  FFMA.FTZ R52, R54, UR22, -R76.reuse ;  /* 0x0000001636347c23 */ /* 0x100fe2000801084c */
[----:B------:R-:W-:Y:S01]  /*5880*/  ISETP.GT.AND P4, PT, R42, 0x28, PT ;  /* 0x000000282a00780c */ /* 0x000fe20003f84270 */
[--C-:B------:R-:W-:Y:S01]  /*5890*/  FFMA.FTZ R54, R56, UR22, -R76.reuse ;  /* 0x0000001638367c23 */ /* 0x100fe2000801084c */
[----:B------:R-:W-:Y:S01]  /*58a0*/  FSEL R28, R28, -INF , P5 ;  /* 0xff8000001c1c7808 */ /* 0x000fe20002800000 */
[--C-:B------:R-:W-:Y:S01]  /*58b0*/  FFMA.FTZ R56, R58, UR22, -R76.reuse ;  /* 0x000000163a387c23 */ /* 0x100fe2000801084c */
[----:B------:R-:W-:Y:S01]  /*58c0*/  FMNMX.FTZ R7, R27, R78, !PT ;  /* 0x0000004e1b077209 */ /* 0x000fe20007810000 */
[----:B------:R-:W1:Y:S01]  /*58d0*/  MUFU.TANH R70, R70 ;  /* 0x0000004600467308 */ /* 0x000e620000002400 */
[----:B------:R-:W-:Y:S01]  /*58e0*/  ISETP.GT.AND P5, PT, R42, 0x29, PT ;  /* 0x000000292a00780c */ /* 0x000fe20003fa4270 */
[--C-:B------:R-:W-:Y:S01]  /*58f0*/  FFMA.FTZ R58, R62, UR22, -R76.reuse ;  /* 0x000000163e3a7c23 */ /* 0x100fe2000801084c */
[----:B------:R-:W-:Y:S01]  /*5900*/  FSEL R30, R30, -INF , P4 ;  /* 0xff8000001e1e7808 */ /* 0x000fe20002000000 */
[----:B------:R-:W-:Y:S01]  /*5910*/  UIADD3 UR6, UR10, 0x300, URZ ;  /* 0x000003000a067890 */ /* 0x000fe2000fffe03f */
[----:B------:R-:W-:Y:S01]  /*5920*/  FMNMX.FTZ R11, R28, R7, !PT ;  /* 0x000000071c0b7209 */ /* 0x000fe20007810000 */
[----:B------:R-:W-:Y:S01]  /*5930*/  UMOV UR7, 0x40000040 ;  /* 0x4000004000077882 */ /* 0x000fe20000000000 */
[----:B------:R-:W-:Y:S01]  /*5940*/  FSEL R7, R32, -INF , P5 ;  /* 0xff80000020077808 */ /* 0x000fe20002800000 */
[----:B------:R-:W1:Y:S01]  /*5950*/  MUFU.TANH R71, R71 ;  /* 0x0000004700477308 */ /* 0x000e620000002400 */
[----:B------:R-:W-:Y:S01]  /*5960*/  ISETP.GT.AND P4, PT, R42, 0x30, PT ;  /* 0x000000302a00780c */ /* 0x000fe20003f84270 */
        /* <DEDUP_REMOVED lines=11> */
[----:B------:R-:W-:Y:S01]  /*5a20*/  FSEL R36, R36, -INF , P5 ;  /* 0xff80000024247808 */ /* 0x000fe20002800000 */
[--C-:B------:R-:W-:Y:S01]  /*5a30*/  FFMA.FTZ R60, R60, UR22, -R76.reuse ;  /* 0x000000163c3c7c23 */ /* 0x100fe2000801084c */
[----:B------:R-:W-:Y:S01]  /*5a40*/  FMNMX.FTZ R11, R35, R32, !PT ;  /* 0x00000020230b7209 */ /* 0x000fe20007810000 */
[----:B------:R-:W0:Y:S01]  /*5a50*/  MUFU.TANH R73, R73 ;  /* 0x0000004900497308 */ /* 0x000e220000002400 */
[----:B------:R-:W-:Y:S01]  /*5a60*/  ISETP.GT.AND P5, PT, R42, 0x39, PT ;  /* 0x000000392a00780c */ /* 0x000fe20003fa4270 */
[----:B------:R-:W-:Y:S01]  /*5a70*/  FFMA.FTZ R61, R61, UR22, -R76 ;  /* 0x000000163d3d7c23 */ /* 0x000fe2000801084c */
[----:B------:R-:W-:-:S02]  /*5a80*/  FSEL R37, R37, -INF , P4 ;  /* 0xff80000025257808 */ /* 0x000fc40002000000 */
[----:B------:R-:W-:Y:S02]  /*5a90*/  FMNMX.FTZ R32, R36, R11, !PT ;  /* 0x0000000b24207209 */ /* 0x000fe40007810000 */
[----:B------:R-:W-:Y:S01]  /*5aa0*/  ISETP.GT.AND P4, PT, R42, 0x40, PT ;  /* 0x000000402a00780c */ /* 0x000fe20003f84270 */
[----:B------:R-:W0:Y:S01]  /*5ab0*/  MUFU.TANH R74, R74 ;  /* 0x0000004a004a7308 */ /* 0x000e220000002400 */
[----:B------:R-:W-:Y:S02]  /*5ac0*/  FSEL R38, R38, -INF , P5 ;  /* 0xff80000026267808 */ /* 0x000fe40002800000 */
[----:B------:R-:W-:Y:S01]  /*5ad0*/  FMNMX.FTZ R11, R37, R32, !PT ;  /* 0x00000020250b7209 */ /* 0x000fe20007810000 */
[--C-:B------:R-:W-:Y:S01]  /*5ae0*/  FFMA.FTZ R32, R31, UR22, -R76.reuse ;  /* 0x000000161f207c23 */ /* 0x100fe2000801084c */
[----:B------:R-:W-:Y:S01]  /*5af0*/  ISETP.GT.AND P5, PT, R42, 0x41, PT ;  /* 0x000000412a00780c */ /* 0x000fe20003fa4270 */
[----:B------:R-:W-:Y:S01]  /*5b00*/  FFMA.FTZ R31, R59, UR22, -R76 ;  /* 0x000000163b1f7c23 */ /* 0x000fe2000801084c */
[----:B---3--:R-:W-:Y:S01]  /*5b10*/  FSEL R40, R40, -INF , P4 ;  /* 0xff80000028287808 */ /* 0x008fe20002000000 */
[----:B------:R-:W3:Y:S01]  /*5b20*/  MUFU.TANH R75, R75 ;  /* 0x0000004b004b7308 */ /* 0x000ee20000002400 */
[----:B------:R-:W-:-:S02]  /*5b30*/  FMNMX.FTZ R11, R38, R11, !PT ;  /* 0x0000000b260b7209 */ /* 0x000fc40007810000 */
[----:B------:R-:W-:Y:S02]  /*5b40*/  ISETP.GT.AND P4, PT, R42, 0x48, PT ;  /* 0x000000482a00780c */ /* 0x000fe40003f84270 */
[----:B------:R-:W-:Y:S02]  /*5b50*/  FSEL R41, R41, -INF , P5 ;  /* 0xff80000029297808 */ /* 0x000fe40002800000 */
[----:B------:R-:W-:Y:S01]  /*5b60*/  FMNMX.FTZ R78, R40, R11, !PT ;  /* 0x0000000b284e7209 */ /* 0x000fe20007810000 */
[----:B------:R-:W3:Y:S01]  /*5b70*/  MUFU.TANH R77, R77 ;  /* 0x0000004d004d7308 */ /* 0x000ee20000002400 */
[----:B------:R-:W-:Y:S02]  /*5b80*/  ISETP.GT.AND P5, PT, R42, 0x49, PT ;  /* 0x000000492a00780c */ /* 0x000fe40003fa4270 */
[----:B------:R-:W-:Y:S02]  /*5b90*/  FSEL R66, R66, -INF , P4 ;  /* 0xff80000042427808 */ /* 0x000fe40002000000 */
[----:B------:R-:W-:-:S02]  /*5ba0*/  FMNMX.FTZ R11, R41, R78, !PT ;  /* 0x0000004e290b7209 */ /* 0x000fc40007810000 */
[----:B------:R-:W-:Y:S01]  /*5bb0*/  ISETP.GT.AND P4, PT, R42, 0x50, PT ;  /* 0x000000502a00780c */ /* 0x000fe20003f84270 */
[----:B------:R-:W3:Y:S01]  /*5bc0*/  MUFU.TANH R39, R85 ;  /* 0x0000005500277308 */ /* 0x000ee20000002400 */
[----:B----4-:R-:W-:Y:S02]  /*5bd0*/  FSEL R67, R67, -INF , P5 ;  /* 0xff80000043437808 */ /* 0x010fe40002800000 */
[----:B------:R-:W-:Y:S02]  /*5be0*/  FMNMX.FTZ R78, R66, R11, !PT ;  /* 0x0000000b424e7209 */ /* 0x000fe40007810000 */
[----:B------:R-:W-:Y:S02]  /*5bf0*/  ISETP.GT.AND P5, PT, R42, 0x51, PT ;  /* 0x000000512a00780c */ /* 0x000fe40003fa4270 */
[----:B--2---:R-:W-:Y:S01]  /*5c00*/  FSEL R64, R64, -INF , P4 ;  /* 0xff80000040407808 */ /* 0x004fe20002000000 */
[----:B------:R-:W-:Y:S01]  /*5c10*/  MUFU.EX2 R149, R149 ;  /* 0x0000009500957308 */ /* 0x000fe20000000800 */
[----:B------:R-:W-:Y:S01]  /*5c20*/  FMNMX.FTZ R11, R67, R78, !PT ;  /* 0x0000004e430b7209 */ /* 0x000fe20007810000 */
[----:B------:R-:W-:-:S02]  /*5c30*/  WARPGROUP.DEPBAR.LE gsb0, 0x0 ;  /* 0x00008000000079c5 */ /* 0x000fc40000010000 */
[----:B------:R-:W-:Y:S01]  /*5c40*/  ISETP.GT.AND P4, PT, R42, 0x58, PT ;  /* 0x000000582a00780c */ /* 0x000fe20003f84270 */
[----:B------:R-:W-:Y:S01]  /*5c50*/  WARPGROUP.ARRIVE ;  /* 0x00000000000079c5 */ /* 0x000fe20000000000 */
[----:B-----5:R-:W-:Y:S02]  /*5c60*/  FSEL R65, R65, -INF , P5 ;  /* 0xff80000041417808 */ /* 0x020fe40002800000 */
[----:B------:R-:W-:Y:S01]  /*5c70*/  FMNMX.FTZ R78, R64, R11, !PT ;  /* 0x0000000b404e7209 */ /* 0x000fe20007810000 */
[----:B------:R-:W-:Y:S01]  /*5c80*/  MUFU.EX2 R6, R79 ;  /* 0x0000004f00067308 */ /* 0x000fe20000000800 */
[----:B------:R-:W-:Y:S01]  /*5c90*/  ISETP.GT.AND P5, PT, R42, 0x59, PT ;  /* 0x000000592a00780c */ /* 0x000fe20003fa4270 */
[----:B------:R-:W-:Y:S01]  /*5ca0*/  HGMMA.64x64x16.F32 R88, R124, gdesc[UR4].tnspB, R88, gsb0 ;  /* 0x40e000047c587df0 */ /* 0x000fe20008000858 */
[----:B-1----:R-:W-:Y:S01]  /*5cb0*/  FSEL R68, R68, -INF , P4 ;  /* 0xff80000044447808 */ /* 0x002fe20002000000 */
[----:B------:R-:W-:Y:S01]  /*5cc0*/  UIADD3 UR6, UR10, 0x380, URZ ;  /* 0x000003800a067890 */ /* 0x000fe2000fffe03f */
[----:B------:R-:W-:Y:S01]  /*5cd0*/  FMNMX.FTZ R11, R65, R78, !PT ;  /* 0x0000004e410b7209 */ /* 0x000fe20007810000 */
[----:B------:R-:W-:Y:S01]  /*5ce0*/  UMOV UR7, 0x40000040 ;  /* 0x4000004000077882 */ /* 0x000fe20000000000 */
[----:B------:R-:W-:Y:S01]  /*5cf0*/  ISETP.GT.AND P4, PT, R42, 0x60, PT ;  /* 0x000000602a00780c */ /* 0x000fe20003f84270 */
[----:B------:R-:W-:Y:S01]  /*5d00*/  MUFU.EX2 R151, R151 ;  /* 0x0000009700977308 */ /* 0x000fe20000000800 */
[----:B------:R-:W-:-:S02]  /*5d10*/  FSEL R69, R69, -INF , P5 ;  /* 0xff80000045457808 */ /* 0x000fc40002800000 */
        /* <DEDUP_REMOVED lines=8> */
[----:B------:R-:W-:Y:S01]  /*5da0*/  MUFU.EX2 R145, R145 ;  /* 0x0000009100917308 */ /* 0x000fe20000000800 */
[----:B------:R-:W-:Y:S02]  /*5db0*/  ISETP.GT.AND P5, PT, R42, 0x69, PT ;  /* 0x000000692a00780c */ /* 0x000fe40003fa4270 */
[----:B0-----:R-:W-:Y:S02]  /*5dc0*/  FSEL R72, R72, -INF , P4 ;  /* 0xff80000048487808 */ /* 0x001fe40002000000 */
[----:B------:R-:W-:Y:S02]  /*5dd0*/  FMNMX.FTZ R11, R71, R78, !PT ;  /* 0x0000004e470b7209 */ /* 0x000fe40007810000 */
        /* <DEDUP_REMOVED lines=9> */
[----:B---3--:R-:W-:-:S02]  /*5e70*/  FSEL R75, R75, -INF , P5 ;  /* 0xff8000004b4b7808 */ /* 0x008fc40002800000 */
[----:B------:R-:W-:Y:S01]  /*5e80*/  FMNMX.FTZ R78, R74, R11, !PT ;  /* 0x0000000b4a4e7209 */ /* 0x000fe20007810000 */
[----:B------:R-:W-:Y:S01]  /*5e90*/  MUFU.EX2 R26, R26 ;  /* 0x0000001a001a7308 */ /* 0x000fe20000000800 */
[----:B------:R-:W-:Y:S01]  /*5ea0*/  ISETP.GT.AND P5, PT, R42, 0x79, PT ;  /* 0x000000792a00780c */ /* 0x000fe20003fa4270 */
[--C-:B------:R-:W-:Y:S01]  /*5eb0*/  FFMA.FTZ R42, R49, UR22, -R76.reuse ;  /* 0x00000016312a7c23 */ /* 0x100fe2000801084c */
[----:B------:R-:W-:Y:S01]  /*5ec0*/  FSEL R77, R77, -INF , P4 ;  /* 0xff8000004d4d7808 */ /* 0x000fe20002000000 */
[----:B------:R-:W-:Y:S01]  /*5ed0*/  FFMA.FTZ R11, R53, UR22, -R76 ;  /* 0x00000016350b7c23 */ /* 0x000fe2000801084c */
[----:B------:R-:W-:Y:S02]  /*5ee0*/  FMNMX.FTZ R78, R75, R78, !PT ;  /* 0x0000004e4b4e7209 */ /* 0x000fe40007810000 */
[----:B------:R-:W-:Y:S01]  /*5ef0*/  FSEL R39, R39, -INF , P5 ;  /* 0xff80000027277808 */ /* 0x000fe20002800000 */
[----:B------:R-:W-:Y:S01]  /*5f00*/  MUFU.EX2 R141, R141 ;  /* 0x0000008d008d7308 */ /* 0x000fe20000000800 */
[----:B------:R-:W-:-:S04]  /*5f10*/  FMNMX.FTZ R78, R77, R78, !PT ;  /* 0x0000004e4d4e7209 */ /* 0x000fc80007810000 */
        /* <DEDUP_REMOVED lines=10> */
[----:B------:R-:W-:-:S04]  /*5fc0*/  FFMA.FTZ R25, R57, UR22, -R76 ;  /* 0x0000001639197c23 */ /* 0x000fc8000801084c */
[----:B------:R-:W0:Y:S01]  /*5fd0*/  SHFL.BFLY PT, R78, R49, 0x1, 0x1f ;  /* 0x0c201f00314e7f89 */ /* 0x000e2200000e0000 */
        /* <DEDUP_REMOVED lines=8> */
[----:B------:R-:W-:-:S05]  /*6060*/  FSEL R62, R62, RZ, P4 ;  /* 0x000000ff3e3e7208 */ /* 0x000fca0002000000 */
[--C-:B------:R-:W-:Y:S01]  /*6070*/  FFMA.FTZ R136, R35, UR22, -R62.reuse ;  /* 0x0000001623887c23 */ /* 0x100fe2000801083e */
[----:B------:R-:W-:Y:S01]  /*6080*/  FSEL R35, R44, RZ, P3 ;  /* 0x000000ff2c237208 */ /* 0x000fe20001800000 */
[--C-:B------:R-:W-:Y:S01]  /*6090*/  FFMA.FTZ R148, R8, UR22, -R62.reuse ;  /* 0x0000001608947c23 */ /* 0x100fe2000801083e */
[--C-:B------:R-:W-:Y:S01]  /*60a0*/  FFMA.FTZ R5, R5, UR22, -R62.reuse ;  /* 0x0000001605057c23 */ /* 0x100fe2000801083e */
[--C-:B------:R-:W-:Y:S01]  /*60b0*/  FFMA.FTZ R150, R9, UR22, -R62.reuse ;  /* 0x0000001609967c23 */ /* 0x100fe2000801083e */
[----:B------:R-:W-:Y:S01]  /*60c0*/  FFMA.FTZ R43, R10, UR22, -R62 ;  /* 0x000000160a2b7c23 */ /* 0x000fe2000801083e */
        /* <DEDUP_REMOVED lines=29> */
[----:B------:R-:W-:-:S02]  /*62a0*/  IMAD.U32 R10, RZ, RZ, UR39 ;  /* 0x00000027ff0a7e24 */ /* 0x000fc4000f8e00ff */
[--C-:B------:R-:W-:Y:S01]  /*62b0*/  FFMA.FTZ R73, R73, UR22, -R62.reuse ;  /* 0x0000001649497c23 */ /* 0x100fe2000801083e */
[----:B------:R-:W-:Y:S01]  /*62c0*/  FFMA.FTZ R74, R74, UR22, -R62 ;  /* 0x000000164a4a7c23 */ /* 0x000fe2000801083e */
[----:B------:R-:W-:Y:S01]  /*62d0*/  FADD.FTZ R0, R6, R47 ;  /* 0x0000002f06007221 */ /* 0x000fe20000010000 */
[----:B------:R-:W-:Y:S01]  /*62e0*/  VIADD R8, R23, 0x9 ;  /* 0x0000000917087836 */ /* 0x000fe20000000000 */
[----:B------:R-:W-:Y:S01]  /*62f0*/  @!P1 LEA R10, R10, UR45, 0x3 ;  /* 0x0000002d0a0a9c11 */ /* 0x000fe2000f8e18ff */
[----:B------:R-:W0:Y:S01]  /*6300*/  MUFU.EX2 R150, R150 ;  /* 0x0000009600967308 */ /* 0x000e220000000800 */
[----:B-1----:R-:W-:Y:S01]  /*6310*/  FFMA.FTZ R2, R3, R2, R148 ;  /* 0x0000000203027223 */ /* 0x002fe20000010094 */
[----:B------:R-:W-:Y:S01]  /*6320*/  ISETP.GE.U32.AND P3, PT, R82, 0x180, PT ;  /* 0x000001805200780c */ /* 0x000fe20003f66070 */
[--C-:B------:R-:W-:Y:S01]  /*6330*/  FFMA.FTZ R75, R75, UR22, -R62.reuse ;  /* 0x000000164b4b7c23 */ /* 0x100fe2000801083e */
[----:B------:R-:W-:Y:S02]  /*6340*/  @!P1 VIADD R10, R10, 0x16840 ;  /* 0x000168400a0a9836 */ /* 0x000fe40000000000 */
[----:B------:R-:W-:Y:S01]  /*6350*/  FFMA.FTZ R77, R77, UR22, -R62 ;  /* 0x000000164d4d7c23 */ /* 0x000fe2000801083e */
[----:B------:R-:W-:Y:S01]  /*6360*/  SEL R8, R8, 0x9, !P3 ;  /* 0x0000000908087807 */ /* 0x000fe20005800000 */
[----:B------:R-:W-:-:S02]  /*6370*/  WARPGROUP.DEPBAR.LE gsb0, 0x0 ;  /* 0x00008000000079c5 */ /* 0x000fc40000010000 */
[----:B------:R-:W1:Y:S01]  /*6380*/  MUFU.EX2 R43, R43 ;  /* 0x0000002b002b7308 */ /* 0x000e620000000800 */
[C---:B--2---:R-:W-:Y:S01]  /*6390*/  FADD.FTZ R51, R5.reuse, R2 ;  /* 0x0000000205337221 */ /* 0x044fe20000010000 */
[----:B------:R-:W-:Y:S01]  /*63a0*/  F2FP.F16.F32.PACK_AB R148, R5, R148 ;  /* 0x000000940594723e */ /* 0x000fe200000000ff */
[----:B------:R-:W-:Y:S01]  /*63b0*/  FFMA.FTZ R39, R39, UR22, -R62 ;  /* 0x0000001627277c23 */ /* 0x000fe2000801083e */
[----:B------:R-:W-:Y:S01]  /*63c0*/  @!P1 PRMT R10, RZ, 0x654, R10 ;  /* 0x00000654ff0a9816 */ /* 0x000fe2000000000a */
[----:B------:R2:W-:Y:S06]  /*63d0*/  BAR.ARV R8, 0x100 ;  /* 0x000400080000751d */ /* 0x0005ec0000002000 */
[----:B------:R-:W3:Y:S01]  /*63e0*/  MUFU.EX2 R144, R144 ;  /* 0x0000009000907308 */ /* 0x000ee20000000800 */
[----:B0-----:R-:W-:Y:S01]  /*63f0*/  FADD.FTZ R2, R150, R51 ;  /* 0x0000003396027221 */ /* 0x001fe20000010000 */
[----:B------:R0:W-:Y:S01]  /*6400*/  @!P1 SYNCS.ARRIVE.TRANS64.RED.A1T0 RZ, [R10+URZ], RZ ;  /* 0x000000ff0aff99a7 */ /* 0x0001e2000810043f */
[----:B------:R-:W-:Y:S01]  /*6410*/  PLOP3.LUT P3, PT, PT, PT, UP1, 0x80, 0x0 ;  /* 0x000000000000781c */ /* 0x000fe20003f6f018 */
[-C--:B------:R-:W-:Y:S01]  /*6420*/  FMUL.FTZ R88, R88, R3.reuse ;  /* 0x0000000358587220 */ /* 0x080fe20000410000 */
[-C--:B------:R-:W-:Y:S01]  /*6430*/  FMUL.FTZ R89, R89, R3.reuse ;  /* 0x0000000359597220 */ /* 0x080fe20000410000 */
[----:B-1----:R-:W-:Y:S01]  /*6440*/  FADD.FTZ R47, R43, R2 ;  /* 0x000000022b2f7221 */ /* 0x002fe20000010000 */
[-C--:B------:R-:W-:Y:S01]  /*6450*/  FMUL.FTZ R92, R92, R3.reuse ;  /* 0x000000035c5c7220 */ /* 0x080fe20000410000 */
[----:B------:R-:W1:Y:S01]  /*6460*/  MUFU.EX2 R13, R13 ;  /* 0x0000000d000d7308 */ /* 0x000e620000000800 */
[-C--:B------:R-:W-:Y:S01]  /*6470*/  FMUL.FTZ R93, R93, R3.reuse ;  /* 0x000000035d5d7220 */ /* 0x080fe20000410000 */
[----:B0-----:R-:W-:Y:S01]  /*6480*/  IMAD.U32 R10, RZ, RZ, UR24 ;  /* 0x00000018ff0a7e24 */ /* 0x001fe2000f8e00ff */
[----:B------:R-:W-:Y:S01]  /*6490*/  UMOV UR24, UR39 ;  /* 0x0000002700187c82 */ /* 0x000fe20008000000 */
[-C--:B------:R-:W-:Y:S01]  /*64a0*/  FMUL.FTZ R96, R96, R3.reuse ;  /* 0x0000000360607220 */ /* 0x080fe20000410000 */
[-C--:B------:R-:W-:Y:S01]  /*64b0*/  FMUL.FTZ R97, R97, R3.reuse ;  /* 0x0000000361617220 */ /* 0x080fe20000410000 */
[-C--:B------:R-:W-:Y:S01]  /*64c0*/  FMUL.FTZ R100, R100, R3.reuse ;  /* 0x0000000364647220 */ /* 0x080fe20000410000 */
[----:B------:R-:W-:Y:S01]  /*64d0*/  @!P1 LEA R10, R10, UR45, 0x3 ;  /* 0x0000002d0a0a9c11 */ /* 0x000fe2000f8e18ff */
[----:B------:R-:W0:Y:S01]  /*64e0*/  MUFU.EX2 R146, R146 ;  /* 0x0000009200927308 */ /* 0x000e220000000800 */
[----:B---3--:R-:W-:Y:S01]  /*64f0*/  FADD.FTZ R2, R144, R47 ;  /* 0x0000002f90027221 */ /* 0x008fe20000010000 */
[-C--:B------:R-:W-:Y:S01]  /*6500*/  FMUL.FTZ R101, R101, R3.reuse ;  /* 0x0000000365657220 */ /* 0x080fe20000410000 */
[----:B--2---:R-:W-:Y:S01]  /*6510*/  @!P1 IADD3 R8, R10, 0x16860, RZ ;  /* 0x000168600a089810 */ /* 0x004fe20007ffe0ff */
[-C--:B------:R-:W-:Y:S01]  /*6520*/  FMUL.FTZ R104, R104, R3.reuse ;  /* 0x0000000368687220 */ /* 0x080fe20000410000 */
[-C--:B------:R-:W-:Y:S01]  /*6530*/  FMUL.FTZ R105, R105, R3.reuse ;  /* 0x0000000369697220 */ /* 0x080fe20000410000 */
[-C--:B------:R-:W-:Y:S01]  /*6540*/  FMUL.FTZ R108, R108, R3.reuse ;  /* 0x000000036c6c7220 */ /* 0x080fe20000410000 */
[----:B------:R-:W-:Y:S01]  /*6550*/  @!P1 PRMT R8, RZ, 0x654, R8 ;  /* 0x00000654ff089816 */ /* 0x000fe20000000008 */
[----:B------:R2:W-:Y:S01]  /*6560*/  MUFU.EX2 R35, R41 ;  /* 0x0000002900237308 */ /* 0x0005e20000000800 */
[C---:B-1----:R-:W-:Y:S01]  /*6570*/  FADD.FTZ R51, R13.reuse, R2 ;  /* 0x000000020d337221 */ /* 0x042fe20000010000 */
[----:B------:R-:W-:Y:S01]  /*6580*/  F2FP.F16.F32.PACK_AB R144, R13, R144 ;  /* 0x000000900d90723e */ /* 0x000fe200000000ff */
[----:B------:R1:W-:Y:S01]  /*6590*/  @!P1 SYNCS.ARRIVE.TRANS64.RED.A1T0 RZ, [R8+URZ], RZ ;  /* 0x000000ff08ff99a7 */ /* 0x0003e2000810043f */
[-C--:B------:R-:W-:Y:S01]  /*65a0*/  FMUL.FTZ R109, R109, R3.reuse ;  /* 0x000000036d6d7220 */ /* 0x080fe20000410000 */
[-C--:B------:R-:W-:Y:S01]  /*65b0*/  FMUL.FTZ R112, R112, R3.reuse ;  /* 0x0000000370707220 */ /* 0x080fe20000410000 */
[-C--:B------:R-:W-:Y:S01]  /*65c0*/  FMUL.FTZ R113, R113, R3.reuse ;  /* 0x0000000371717220 */ /* 0x080fe20000410000 */
[-C--:B------:R-:W-:Y:S01]  /*65d0*/  FMUL.FTZ R116, R116, R3.reuse ;  /* 0x0000000374747220 */ /* 0x080fe20000410000 */
[----:B------:R-:W3:Y:S01]  /*65e0*/  MUFU.EX2 R9, R9 ;  /* 0x0000000900097308 */ /* 0x000ee20000000800 */
[----:B--2---:R-:W-:Y:S01]  /*65f0*/  FADD.FTZ R41, R151, R0 ;  /* 0x0000000097297221 */ /* 0x004fe20000010000 */
[----:B0-----:R-:W-:Y:S01]  /*6600*/  FADD.FTZ R2, R146, R51 ;  /* 0x0000003392027221 */ /* 0x001fe20000010000 */
[----:B------:R-:W-:Y:S01]  /*6610*/  FMUL.FTZ R117, R117, R3 ;  /* 0x0000000375757220 */ /* 0x000fe20000410000 */
[-C--:B------:R-:W-:Y:S01]  /*6620*/  FMUL.FTZ R90, R90, R4.reuse ;  /* 0x000000045a5a7220 */ /* 0x080fe20000410000 */
[----:B------:R-:W-:Y:S01]  /*6630*/  FADD.FTZ R0, R12, R41 ;  /* 0x000000290c007221 */ /* 0x000fe20000010000 */
[----:B------:R-:W-:Y:S01]  /*6640*/  FFMA.FTZ R41, R65, UR22, -R62 ;  /* 0x0000001641297c23 */ /* 0x000fe2000801083e */
[-C--:B------:R-:W-:Y:S01]  /*6650*/  FMUL.FTZ R91, R91, R4.reuse ;  /* 0x000000045b5b7220 */ /* 0x080fe20000410000 */
[----:B------:R-:W0:Y:S01]  /*6660*/  MUFU.EX2 R140, R140 ;  /* 0x0000008c008c7308 */ /* 0x000e220000000800 */
[----:B------:R-:W-:Y:S01]  /*6670*/  FADD.FTZ R47, R145, R0 ;  /* 0x00000000912f7221 */ /* 0x000fe20000010000 */
[-C--:B------:R-:W-:Y:S01]  /*6680*/  FMUL.FTZ R94, R94, R4.reuse ;  /* 0x000000045e5e7220 */ /* 0x080fe20000410000 */
[-C--:B------:R-:W-:Y:S01]  /*6690*/  FMUL.FTZ R95, R95, R4.reuse ;  /* 0x000000045f5f7220 */ /* 0x080fe20000410000 */
[-C--:B------:R-:W-:Y:S01]  /*66a0*/  FMUL.FTZ R98, R98, R4.reuse ;  /* 0x0000000462627220 */ /* 0x080fe20000410000 */
[----:B------:R-:W-:Y:S01]  /*66b0*/  FADD.FTZ R0, R20, R47 ;  /* 0x0000002f14007221 */ /* 0x000fe20000010000 */
[----:B------:R-:W-:Y:S01]  /*66c0*/  FFMA.FTZ R47, R69, UR22, -R62 ;  /* 0x00000016452f7c23 */ /* 0x000fe2000801083e */
[----:B------:R-:W-:Y:S01]  /*66d0*/  FMUL.FTZ R99, R99, R4 ;  /* 0x0000000463637220 */ /* 0x000fe20000410000 */
[----:B------:R-:W2:Y:S01]  /*66e0*/  MUFU.EX2 R21, R21 ;  /* 0x0000001500157308 */ /* 0x000ea20000000800 */
[----:B------:R-:W-:Y:S01]  /*66f0*/  FADD.FTZ R51, R147, R0 ;  /* 0x0000000093337221 */ /* 0x000fe20000010000 */
[C---:B---3--:R-:W-:Y:S01]  /*6700*/  FADD.FTZ R53, R9.reuse, R2 ;  /* 0x0000000209357221 */ /* 0x048fe20000010000 */
[----:B------:R-:W-:Y:S01]  /*6710*/  F2FP.F16.F32.PACK_AB R146, R9, R146 ;  /* 0x000000920992723e */ /* 0x000fe200000000ff */
[-C--:B------:R-:W-:Y:S01]  /*6720*/  FMUL.FTZ R102, R102, R4.reuse ;  /* 0x0000000466667220 */ /* 0x080fe20000410000 */
[----:B------:R-:W-:Y:S01]  /*6730*/  FADD.FTZ R0, R26, R51 ;  /* 0x000000331a007221 */ /* 0x000fe20000010000 */
[----:B------:R-:W-:Y:S01]  /*6740*/  FFMA.FTZ R51, R71, UR22, -R62 ;  /* 0x0000001647337c23 */ /* 0x000fe2000801083e */
[-C--:B------:R-:W-:Y:S01]  /*6750*/  FMUL.FTZ R103, R103, R4.reuse ;  /* 0x0000000467677220 */ /* 0x080fe20000410000 */
[----:B------:R-:W3:Y:S01]  /*6760*/  MUFU.EX2 R142, R142 ;  /* 0x0000008e008e7308 */ /* 0x000ee20000000800 */
        /* <DEDUP_REMOVED lines=8> */
[----:B--2---:R-:W-:Y:S01]  /*67f0*/  FADD.FTZ R55, R21, R2 ;  /* 0x0000000215377221 */ /* 0x004fe20000010000 */
[----:B------:R-:W-:Y:S01]  /*6800*/  FADD.FTZ R53, R143, R0 ;  /* 0x000000008f357221 */ /* 0x000fe20000010000 */
[-C--:B------:R-:W-:Y:S01]  /*6810*/  FMUL.FTZ R114, R114, R4.reuse ;  /* 0x0000000472727220 */ /* 0x080fe20000410000 */
[-C--:B------:R-:W-:Y:S01]  /*6820*/  FMUL.FTZ R115, R115, R4.reuse ;  /* 0x0000000473737220 */ /* 0x080fe20000410000 */
[-C--:B------:R-:W-:Y:S01]  /*6830*/  FMUL.FTZ R118, R118, R4.reuse ;  /* 0x0000000476767220 */ /* 0x080fe20000410000 */
[----:B------:R-:W-:Y:S01]  /*6840*/  FADD.FTZ R0, R34, R53 ;  /* 0x0000003522007221 */ /* 0x000fe20000010000 */
[----:B------:R-:W-:Y:S01]  /*6850*/  FMUL.FTZ R119, R119, R4 ;  /* 0x0000000477777220 */ /* 0x000fe20000410000 */
[----:B------:R-:W2:Y:S01]  /*6860*/  MUFU.EX2 R136, R136 ;  /* 0x0000008800887308 */ /* 0x000ea20000000800 */
[----:B---3--:R-:W-:Y:S01]  /*6870*/  FADD.FTZ R2, R142, R55 ;  /* 0x000000378e027221 */ /* 0x008fe20000010000 */
[----:B------:R-:W-:Y:S01]  /*6880*/  FADD.FTZ R53, R137, R0 ;  /* 0x0000000089357221 */ /* 0x000fe20000010000 */
[----:B------:R-:W-:Y:S01]  /*6890*/  F2FP.F16.F32.PACK_AB R149, R6, R149 ;  /* 0x000000950695723e */ /* 0x000fe200000000ff */
[----:B------:R-:W-:Y:S01]  /*68a0*/  IMAD.MOV.U32 R4, RZ, RZ, R44 ;  /* 0x000000ffff047224 */ /* 0x000fe200078e002c */
[----:B------:R-:W-:Y:S01]  /*68b0*/  F2FP.F16.F32.PACK_AB R151, R12, R151 ;  /* 0x000000970c97723e */ /* 0x000fe200000000ff */
[----:B------:R-:W-:Y:S01]  /*68c0*/  FADD.FTZ R0, R46, R53 ;  /* 0x000000352e007221 */ /* 0x000fe20000010000 */
[----:B------:R-:W-:Y:S01]  /*68d0*/  F2FP.F16.F32.PACK_AB R150, R43, R150 ;  /* 0x000000962b96723e */ /* 0x000fe200000000ff */
[----:B------:R-:W3:Y:S01]  /*68e0*/  MUFU.EX2 R7, R7 ;  /* 0x0000000700077308 */ /* 0x000ee20000000800 */
[----:B0-----:R-:W-:Y:S01]  /*68f0*/  FADD.FTZ R55, R45, R2 ;  /* 0x000000022d377221 */ /* 0x001fe20000010000 */
[----:B------:R-:W-:Y:S01]  /*6900*/  FADD.FTZ R5, R139, R0 ;  /* 0x000000008b057221 */ /* 0x000fe20000010000 */
[----:B------:R-:W-:Y:S01]  /*6910*/  F2FP.F16.F32.PACK_AB R145, R20, R145 ;  /* 0x000000911491723e */ /* 0x000fe200000000ff */
[----:B------:R-:W-:Y:S01]  /*6920*/  IMAD.MOV.U32 R3, RZ, RZ, R49 ;  /* 0x000000ffff037224 */ /* 0x000fe200078e0031 */
[----:B------:R-:W-:Y:S01]  /*6930*/  F2FP.F16.F32.PACK_AB R147, R26, R147 ;  /* 0x000000931a93723e */ /* 0x000fe200000000ff */
[----:B------:R-:W-:Y:S01]  /*6940*/  FADD.FTZ R0, R48, R5 ;  /* 0x0000000530007221 */ /* 0x000fe20000010000 */
[----:B------:R-:W-:Y:S01]  /*6950*/  F2FP.F16.F32.PACK_AB R140, R21, R140 ;  /* 0x0000008c158c723e */ /* 0x000fe200000000ff */
[----:B------:R-:W0:Y:S01]  /*6960*/  MUFU.EX2 R138, R138 ;  /* 0x0000008a008a7308 */ /* 0x000e220000000800 */
[----:B--2---:R-:W-:Y:S01]  /*6970*/  FADD.FTZ R2, R136, R55 ;  /* 0x0000003788027221 */ /* 0x004fe20000010000 */
[----:B------:R-:W-:Y:S01]  /*6980*/  FADD.FTZ R5, R133, R0 ;  /* 0x0000000085057221 */ /* 0x000fe20000010000 */
[----:B------:R-:W-:-:S02]  /*6990*/  F2FP.F16.F32.PACK_AB R141, R32, R141 ;  /* 0x0000008d208d723e */ /* 0x000fc400000000ff */
[----:B------:R-:W-:Y:S01]  /*69a0*/  F2FP.F16.F32.PACK_AB R142, R45, R142 ;  /* 0x0000008e2d8e723e */ /* 0x000fe200000000ff */
[----:B------:R-:W-:Y:S01]  /*69b0*/  FADD.FTZ R0, R42, R5 ;  /* 0x000000052a007221 */ /* 0x000fe20000010000 */
[----:B------:R-:W-:Y:S01]  /*69c0*/  F2FP.F16.F32.PACK_AB R143, R34, R143 ;  /* 0x0000008f228f723e */ /* 0x000fe200000000ff */
[----:B------:R-:W2:Y:S01]  /*69d0*/  MUFU.EX2 R27, R27 ;  /* 0x0000001b001b7308 */ /* 0x000ea20000000800 */
[C---:B---3--:R-:W-:Y:S01]  /*69e0*/  FADD.FTZ R55, R7.reuse, R2 ;  /* 0x0000000207377221 */ /* 0x048fe20000010000 */
[----:B------:R-:W-:Y:S02]  /*69f0*/  F2FP.F16.F32.PACK_AB R136, R7, R136 ;  /* 0x000000880788723e */ /* 0x000fe400000000ff */
[----:B------:R-:W-:Y:S02]  /*6a00*/  F2FP.F16.F32.PACK_AB R137, R46, R137 ;  /* 0x000000892e89723e */ /* 0x000fe400000000ff */
[----:B------:R-:W-:Y:S02]  /*6a10*/  F2FP.F16.F32.PACK_AB R139, R48, R139 ;  /* 0x0000008b308b723e */ /* 0x000fe400000000ff */
[----:B------:R-:W3:Y:S01]  /*6a20*/  MUFU.EX2 R132, R132 ;  /* 0x0000008400847308 */ /* 0x000ee20000000800 */
[----:B0-----:R-:W-:Y:S01]  /*6a30*/  FADD.FTZ R2, R138, R55 ;  /* 0x000000378a027221 */ /* 0x001fe20000010000 */
[----:B------:R-:W-:-:S06]  /*6a40*/  F2FP.F16.F32.PACK_AB R133, R42, R133 ;  /* 0x000000852a85723e */ /* 0x000fcc00000000ff */
[----:B------:R-:W0:Y:S01]  /*6a50*/  MUFU.EX2 R135, R135 ;  /* 0x0000008700877308 */ /* 0x000e220000000800 */
[C---:B--2---:R-:W-:Y:S01]  /*6a60*/  FADD.FTZ R13, R27.reuse, R2 ;  /* 0x000000021b0d7221 */ /* 0x044fe20000010000 */
[----:B------:R-:W-:-:S06]  /*6a70*/  F2FP.F16.F32.PACK_AB R138, R27, R138 ;  /* 0x0000008a1b8a723e */ /* 0x000fcc00000000ff */
[----:B------:R-:W2:Y:S01]  /*6a80*/  MUFU.EX2 R134, R134 ;  /* 0x0000008600867308 */ /* 0x000ea20000000800 */
[----:B---3--:R-:W-:Y:S01]  /*6a90*/  FADD.FTZ R2, R132, R13 ;  /* 0x0000000d84027221 */ /* 0x008fe20000010000 */
[----:B------:R-:W-:-:S03]  /*6aa0*/  F2FP.F16.F32.PACK_AB R132, R35, R132 ;  /* 0x000000842384723e */ /* 0x000fc600000000ff */
[----:B------:R-:W-:-:S03]  /*6ab0*/  FADD.FTZ R9, R35, R2 ;  /* 0x0000000223097221 */ /* 0x000fc60000010000 */
[----:B------:R-:W3:Y:S01]  /*6ac0*/  MUFU.EX2 R50, R50 ;  /* 0x0000003200327308 */ /* 0x000ee20000000800 */
[----:B0-----:R-:W-:-:S07]  /*6ad0*/  FADD.FTZ R5, R135, R0 ;  /* 0x0000000087057221 */ /* 0x001fce0000010000 */
[----:B------:R-:W0:Y:S01]  /*6ae0*/  MUFU.EX2 R37, R37 ;  /* 0x0000002500257308 */ /* 0x000e220000000800 */
[----:B--2---:R-:W-:-:S07]  /*6af0*/  FADD.FTZ R2, R134, R9 ;  /* 0x0000000986027221 */ /* 0x004fce0000010000 */
[----:B------:R-:W2:Y:S01]  /*6b00*/  MUFU.EX2 R11, R11 ;  /* 0x0000000b000b7308 */ /* 0x000ea20000000800 */
[C---:B---3--:R-:W-:Y:S01]  /*6b10*/  FADD.FTZ R0, R50.reuse, R5 ;  /* 0x0000000532007221 */ /* 0x048fe20000010000 */
[----:B------:R-:W-:-:S06]  /*6b20*/  F2FP.F16.F32.PACK_AB R135, R50, R135 ;  /* 0x000000873287723e */ /* 0x000fcc00000000ff */
[----:B------:R-:W3:Y:S01]  /*6b30*/  MUFU.EX2 R128, R128 ;  /* 0x0000008000807308 */ /* 0x000ee20000000800 */
[C---:B0-----:R-:W-:Y:S01]  /*6b40*/  FADD.FTZ R9, R37.reuse, R2 ;  /* 0x0000000225097221 */ /* 0x041fe20000010000 */
[----:B------:R-:W-:-:S06]  /*6b50*/  F2FP.F16.F32.PACK_AB R134, R37, R134 ;  /* 0x000000862586723e */ /* 0x000fcc00000000ff */
[----:B------:R-:W0:Y:S01]  /*6b60*/  MUFU.EX2 R52, R52 ;  /* 0x0000003400347308 */ /* 0x000e220000000800 */
[----:B--2---:R-:W-:-:S07]  /*6b70*/  FADD.FTZ R5, R11, R0 ;  /* 0x000000000b057221 */ /* 0x004fce0000010000 */
[----:B------:R-:W2:Y:S01]  /*6b80*/  MUFU.EX2 R41, R41 ;  /* 0x0000002900297308 */ /* 0x000ea20000000800 */
[----:B---3--:R-:W-:-:S07]  /*6b90*/  FADD.FTZ R2, R128, R9 ;  /* 0x0000000980027221 */ /* 0x008fce0000010000 */
[----:B------:R-:W3:Y:S01]  /*6ba0*/  MUFU.EX2 R15, R15 ;  /* 0x0000000f000f7308 */ /* 0x000ee20000000800 */
[C---:B0-----:R-:W-:Y:S01]  /*6bb0*/  FADD.FTZ R0, R52.reuse, R5 ;  /* 0x0000000534007221 */ /* 0x041fe20000010000 */
[----:B------:R-:W-:-:S06]  /*6bc0*/  F2FP.F16.F32.PACK_AB R129, R52, R11 ;  /* 0x0000000b3481723e */ /* 0x000fcc00000000ff */
[----:B------:R-:W0:Y:S01]  /*6bd0*/  MUFU.EX2 R130, R130 ;  /* 0x0000008200827308 */ /* 0x000e220000000800 */
[C---:B--2---:R-:W-:Y:S01]  /*6be0*/  FADD.FTZ R7, R41.reuse, R2 ;  /* 0x0000000229077221 */ /* 0x044fe20000010000 */
[----:B------:R-:W-:-:S06]  /*6bf0*/  F2FP.F16.F32.PACK_AB R128, R41, R128 ;  /* 0x000000802980723e */ /* 0x000fcc00000000ff */
[----:B------:R-:W2:Y:S01]  /*6c00*/  MUFU.EX2 R54, R54 ;  /* 0x0000003600367308 */ /* 0x000ea20000000800 */
[----:B---3--:R-:W-:-:S07]  /*6c10*/  FADD.FTZ R5, R15, R0 ;  /* 0x000000000f057221 */ /* 0x008fce0000010000 */
[----:B------:R-:W3:Y:S01]  /*6c20*/  MUFU.EX2 R47, R47 ;  /* 0x0000002f002f7308 */ /* 0x000ee20000000800 */
[----:B0-----:R-:W-:-:S07]  /*6c30*/  FADD.FTZ R2, R130, R7 ;  /* 0x0000000782027221 */ /* 0x001fce0000010000 */
[----:B------:R-:W0:Y:S01]  /*6c40*/  MUFU.EX2 R25, R25 ;  /* 0x0000001900197308 */ /* 0x000e220000000800 */
[C---:B--2---:R-:W-:Y:S01]  /*6c50*/  FADD.FTZ R0, R54.reuse, R5 ;  /* 0x0000000536007221 */ /* 0x044fe20000010000 */
[----:B------:R-:W-:-:S06]  /*6c60*/  F2FP.F16.F32.PACK_AB R131, R54, R15 ;  /* 0x0000000f3683723e */ /* 0x000fcc00000000ff */
[----:B------:R-:W2:Y:S01]  /*6c70*/  MUFU.EX2 R124, R124 ;  /* 0x0000007c007c7308 */ /* 0x000ea20000000800 */
[C---:B---3--:R-:W-:Y:S01]  /*6c80*/  FADD.FTZ R7, R47.reuse, R2 ;  /* 0x000000022f077221 */ /* 0x048fe20000010000 */
[----:B------:R-:W-:-:S06]  /*6c90*/  F2FP.F16.F32.PACK_AB R130, R47, R130 ;  /* 0x000000822f82723e */ /* 0x000fcc00000000ff */
        /* <DEDUP_REMOVED lines=33> */
[----:B--2---:R-:W-:-:S04]  /*6eb0*/  FADD.FTZ R7, R122, R7 ;  /* 0x000000077a077221 */ /* 0x004fc80000010000 */
[C---:B---3--:R-:W-:Y:S01]  /*6ec0*/  FADD.FTZ R2, R39.reuse, R7 ;  /* 0x0000000727027221 */ /* 0x048fe20000010000 */
[----:B------:R-:W-:Y:S01]  /*6ed0*/  F2FP.F16.F32.PACK_AB R122, R39, R122 ;  /* 0x0000007a277a723e */ /* 0x000fe200000000ff */
[C---:B0-----:R-:W-:Y:S01]  /*6ee0*/  FADD.FTZ R0, R61.reuse, R0 ;  /* 0x000000003d007221 */ /* 0x041fe20000010000 */
[----:B------:R-:W-:Y:S01]  /*6ef0*/  F2FP.F16.F32.PACK_AB R123, R61, R33 ;  /* 0x000000213d7b723e */ /* 0x000fe200000000ff */
[----:B-1----:R-:W-:Y:S06]  /*6f00*/  @P3 BRA `(.L_x_2018) ;  /* 0xffffffd000903947 */ /* 0x002fec000383ffff */
.L_x_2009:
        /* <DEDUP_REMOVED lines=8> */
.L_x_2028:
        /* <DEDUP_REMOVED lines=9> */
.L_x_2021:
[----:B------:R-:W-:Y:S01]  /*7020*/  ULEA UR6, UR39, UR45, 0x3 ;  /* 0x0000002d27067291 */ /* 0x000fe2000f8e183f */
[----:B------:R-:W-:-:S05]  /*7030*/  IMAD.U32 R5, RZ, RZ, UR38 ;  /* 0x00000026ff057e24 */ /* 0x000fca000f8e00ff */
[----:B------:R-:W-:-:S04]  /*7040*/  SHF.L.U32 R5, R5, 0x1f, RZ ;  /* 0x0000001f05057819 */ /* 0x000fc800000006ff */
[----:B------:R0:W1:Y:S01]  /*7050*/  SYNCS.PHASECHK.TRANS64.TRYWAIT P2, [UR6+0x16830], R5 ;  /* 0x01683005ff0075a7 */ /* 0x0000620008040146 */
[----:B------:R-:W-:Y:S05]  /*7060*/  @!P0 BRA `(.L_x_2022) ;  /* 0x0000000000048947 */ /* 0x000fea0003800000 */
[----:B------:R-:W-:Y:S01]  /*7070*/  BPT.TRAP 0x1 ;  /* 0x000000040000795c */ /* 0x000fe20000300000 */
.L_x_2022:
[----:B-1----:R-:W-:Y:S05]  /*7080*/  @P2 BRA `(.L_x_2020) ;  /* 0x0000000000082947 */ /* 0x002fea0003800000 */
[----:B------:R-:W1:Y:S02]  /*7090*/  SYNCS.PHASECHK.TRANS64.TRYWAIT P2, [UR6+0x16830], R5 ;  /* 0x01683005ff0075a7 */ /* 0x000e640008040146 */
[----:B-1----:R-:W-:Y:S05]  /*70a0*/  @!P2 BRA `(.L_x_2023) ;  /* 0x0000009c0034a947 */ /* 0x002fea0003800000 */
.L_x_2020:
        /* <DEDUP_REMOVED lines=25> */
.L_x_2025:
[----:B------:R-:W-:Y:S01]  /*7240*/  ULEA UR6, UR21, UR45, 0x3 ;  /* 0x0000002d15067291 */ /* 0x000fe2000f8e183f */
[----:B------:R-:W-:-:S05]  /*7250*/  IMAD.U32 R5, RZ, RZ, UR24 ;  /* 0x00000018ff057e24 */ /* 0x000fca000f8e00ff */
[----:B------:R-:W-:-:S04]  /*7260*/  SHF.L.U32 R5, R5, 0x1f, RZ ;  /* 0x0000001f05057819 */ /* 0x000fc800000006ff */
[----:B------:R0:W1:Y:S01]  /*7270*/  SYNCS.PHASECHK.TRANS64.TRYWAIT P2, [UR6+0x16850], R5 ;  /* 0x01685005ff0075a7 */ /* 0x0000620008040146 */
[----:B------:R-:W-:Y:S05]  /*7280*/  @!P0 BRA `(.L_x_2026) ;  /* 0x0000000000048947 */ /* 0x000fea0003800000 */
[----:B------:R-:W-:Y:S01]  /*7290*/  BPT.TRAP 0x1 ;  /* 0x000000040000795c */ /* 0x000fe20000300000 */
.L_x_2026:
[----:B-1----:R-:W-:Y:S05]  /*72a0*/  @P2 BRA `(.L_x_2024) ;  /* 0x0000000000082947 */ /* 0x002fea0003800000 */
[----:B------:R-:W1:Y:S02]  /*72b0*/  SYNCS.PHASECHK.TRANS64.TRYWAIT P2, [UR6+0x16850], R5 ;  /* 0x01685005ff0075a7 */ /* 0x000e640008040146 */
[----:B-1----:R-:W-:Y:S05]  /*72c0*/  @!P2 BRA `(.L_x_2027) ;  /* 0x0000009800c4a947 */ /* 0x002fea0003800000 */
.L_x_2024:
        /* <DEDUP_REMOVED lines=292> */
[----:B------:R-:W-:Y:S01]  /*8510*/  FMUL.FTZ R57, R4, UR22 ;  /* 0x0000001604397c20 */ /* 0x000fe20008410000 */
[----:B------:R-:W-:Y:S02]  /*8520*/  IMAD.U32 R11, RZ, RZ, UR39 ;  /* 0x00000027ff0b7e24 */ /* 0x000fe4000f8e00ff */
[--C-:B------:R-:W-:Y:S01]  /*8530*/  FFMA.FTZ R4, R8, UR22, -R59.reuse ;  /* 0x0000001608047c23 */ /* 0x100fe2000801083b */
[--C-:B------:R-:W-:Y:S01]  /*8540*/  FFMA.FTZ R149, R7, UR22, -R59.reuse ;  /* 0x0000001607957c23 */ /* 0x100fe2000801083b */
[----:B------:R-:W-:Y:S02]  /*8550*/  VIADD R7, R23, 0x9 ;  /* 0x0000000917077836 */ /* 0x000fe40000000000 */
[----:B------:R-:W-:Y:S01]  /*8560*/  FFMA.FTZ R145, R15, UR22, -R59 ;  /* 0x000000160f917c23 */ /* 0x000fe2000801083b */
[----:B------:R-:W-:Y:S01]  /*8570*/  @!P1 LEA R11, R11, UR45, 0x3 ;  /* 0x0000002d0b0b9c11 */ /* 0x000fe2000f8e18ff */
[----:B------:R-:W-:Y:S01]  /*8580*/  MUFU.EX2 R57, R57 ;  /* 0x0000003900397308 */ /* 0x000fe20000000800 */
[----:B------:R-:W-:-:S02]  /*8590*/  WARPGROUP.DEPBAR.LE gsb0, 0x0 ;  /* 0x00008000000079c5 */ /* 0x000fc40000010000 */
[----:B------:R-:W-:Y:S01]  /*85a0*/  WARPGROUP.ARRIVE ;  /* 0x00000000000079c5 */ /* 0x000fe20000000000 */
[----:B------:R-:W-:Y:S02]  /*85b0*/  @!P1 VIADD R15, R11, 0x16840 ;  /* 0x000168400b0f9836 */ /* 0x000fe40000000000 */
[--C-:B------:R-:W-:Y:S01]  /*85c0*/  FFMA.FTZ R8, R12, UR22, -R59.reuse ;  /* 0x000000160c087c23 */ /* 0x100fe2000801083b */
[----:B------:R-:W-:Y:S01]  /*85d0*/  SEL R11, R7, 0x9, !P2 ;  /* 0x00000009070b7807 */ /* 0x000fe20005000000 */
[----:B------:R-:W-:Y:S01]  /*85e0*/  FFMA.FTZ R12, R20, UR22, -R59 ;  /* 0x00000016140c7c23 */ /* 0x000fe2000801083b */
[----:B------:R-:W0:Y:S01]  /*85f0*/  MUFU.EX2 R4, R4 ;  /* 0x0000000400047308 */ /* 0x000e220000000800 */
[----:B------:R-:W-:Y:S01]  /*8600*/  HGMMA.64x64x16.F32 R88, R120, gdesc[UR4].tnspB, R88, gsb0 ;  /* 0x40e0000478587df0 */ /* 0x000fe20008000858 */
[----:B------:R-:W-:Y:S01]  /*8610*/  @!P1 PRMT R15, RZ, 0x654, R15 ;  /* 0x00000654ff0f9816 */ /* 0x000fe2000000000f */
[--C-:B------:R-:W-:Y:S01]  /*8620*/  FFMA.FTZ R147, R25, UR22, -R59.reuse ;  /* 0x0000001619937c23 */ /* 0x100fe2000801083b */
[----:B------:R-:W-:Y:S01]  /*8630*/  FADD.FTZ R7, R5, R2 ;  /* 0x0000000205077221 */ /* 0x000fe20000010000 */
        /* <DEDUP_REMOVED lines=56> */
[----:B-1----:R-:W-:Y:S01]  /*89c0*/  MOV R15, UR21 ;  /* 0x00000015000f7c02 */ /* 0x002fe20008000f00 */
[----:B------:R-:W-:Y:S01]  /*89d0*/  MUFU.EX2 R140, R140 ;  /* 0x0000008c008c7308 */ /* 0x000fe20000000800 */
[----:B------:R-:W-:Y:S01]  /*89e0*/  UMOV UR21, UR39 ;  /* 0x0000002700157c82 */ /* 0x000fe20008000000 */
[-C--:B------:R-:W-:Y:S01]  /*89f0*/  FMUL.FTZ R97, R97, R69.reuse ;  /* 0x0000004561617220 */ /* 0x080fe20000410000 */
[----:B------:R-:W-:Y:S01]  /*8a00*/  @!P1 LEA R15, R15, UR45, 0x3 ;  /* 0x0000002d0f0f9c11 */ /* 0x000fe2000f8e18ff */
[-C--:B------:R-:W-:Y:S01]  /*8a10*/  FMUL.FTZ R100, R100, R69.reuse ;  /* 0x0000004564647220 */ /* 0x080fe20000410000 */
[-C--:B------:R-:W-:Y:S01]  /*8a20*/  FMUL.FTZ R101, R101, R69.reuse ;  /* 0x0000004565657220 */ /* 0x080fe20000410000 */
[-C--:B------:R-:W-:Y:S01]  /*8a30*/  FMUL.FTZ R104, R104, R69.reuse ;  /* 0x0000004568687220 */ /* 0x080fe20000410000 */
[----:B------:R-:W-:Y:S01]  /*8a40*/  FMUL.FTZ R105, R105, R69 ;  /* 0x0000004569697220 */ /* 0x000fe20000410000 */
[----:B0-----:R-:W-:Y:S01]  /*8a50*/  @!P1 VIADD R11, R15, 0x16860 ;  /* 0x000168600f0b9836 */ /* 0x001fe20000000000 */
[----:B------:R-:W0:Y:S01]  /*8a60*/  MUFU.EX2 R141, R141 ;  /* 0x0000008d008d7308 */ /* 0x000e220000000800 */
[C---:B--2---:R-:W-:Y:S01]  /*8a70*/  FADD.FTZ R42, R20.reuse, R7 ;  /* 0x00000007142a7221 */ /* 0x044fe20000010000 */
[----:B------:R-:W-:Y:S01]  /*8a80*/  F2FP.F16.F32.PACK_AB R147, R20, R147 ;  /* 0x000000931493723e */ /* 0x000fe200000000ff */
[-C--:B------:R-:W-:Y:S01]  /*8a90*/  FMUL.FTZ R108, R108, R69.reuse ;  /* 0x000000456c6c7220 */ /* 0x080fe20000410000 */
[----:B------:R-:W-:Y:S01]  /*8aa0*/  @!P1 PRMT R15, RZ, 0x654, R11 ;  /* 0x00000654ff0f9816 */ /* 0x000fe2000000000b */
[----:B------:R-:W-:Y:S01]  /*8ab0*/  FADD.FTZ R11, R77, R40 ;  /* 0x000000284d0b7221 */ /* 0x000fe20000010000 */
[-C--:B------:R-:W-:Y:S01]  /*8ac0*/  FMUL.FTZ R109, R109, R69.reuse ;  /* 0x000000456d6d7220 */ /* 0x080fe20000410000 */
[-C--:B------:R-:W-:Y:S01]  /*8ad0*/  FMUL.FTZ R112, R112, R69.reuse ;  /* 0x0000004570707220 */ /* 0x080fe20000410000 */
[----:B------:R-:W1:Y:S01]  /*8ae0*/  MUFU.EX2 R26, R26 ;  /* 0x0000001a001a7308 */ /* 0x000e620000000800 */
[----:B------:R-:W-:Y:S01]  /*8af0*/  FADD.FTZ R40, R144, R11 ;  /* 0x0000000b90287221 */ /* 0x000fe20000010000 */
[----:B------:R2:W-:Y:S01]  /*8b00*/  @!P1 SYNCS.ARRIVE.TRANS64.RED.A1T0 RZ, [R15+URZ], RZ ;  /* 0x000000ff0fff99a7 */ /* 0x0005e2000810043f */
[----:B------:R-:W-:Y:S01]  /*8b10*/  F2FP.F16.F32.PACK_AB R144, R9, R144 ;  /* 0x000000900990723e */ /* 0x000fe200000000ff */
[-C--:B------:R-:W-:Y:S01]  /*8b20*/  FMUL.FTZ R113, R113, R69.reuse ;  /* 0x0000004571717220 */ /* 0x080fe20000410000 */
[----:B------:R-:W-:Y:S01]  /*8b30*/  FADD.FTZ R11, R9, R40 ;  /* 0x00000028090b7221 */ /* 0x000fe20000010000 */
[--C-:B------:R-:W-:Y:S01]  /*8b40*/  FFMA.FTZ R40, R67, UR22, -R59.reuse ;  /* 0x0000001643287c23 */ /* 0x100fe2000801083b */
[----:B------:R-:W-:Y:S01]  /*8b50*/  FFMA.FTZ R59, R76, UR22, -R59 ;  /* 0x000000164c3b7c23 */ /* 0x000fe2000801083b */
[----:B------:R-:W3:Y:S01]  /*8b60*/  MUFU.EX2 R142, R142 ;  /* 0x0000008e008e7308 */ /* 0x000ee20000000800 */
[----:B------:R-:W-:Y:S01]  /*8b70*/  FADD.FTZ R46, R146, R11 ;  /* 0x0000000b922e7221 */ /* 0x000fe20000010000 */
[----:B0-----:R-:W-:Y:S01]  /*8b80*/  FADD.FTZ R7, R141, R42 ;  /* 0x0000002a8d077221 */ /* 0x001fe20000010000 */
[C---:B------:R-:W-:Y:S01]  /*8b90*/  F2FP.F16.F32.PACK_AB R146, R13.reuse, R146 ;  /* 0x000000920d92723e */ /* 0x040fe200000000ff */
[-C--:B------:R-:W-:Y:S01]  /*8ba0*/  FMUL.FTZ R116, R116, R69.reuse ;  /* 0x0000004574747220 */ /* 0x080fe20000410000 */
[----:B------:R-:W-:Y:S01]  /*8bb0*/  FADD.FTZ R11, R13, R46 ;  /* 0x0000002e0d0b7221 */ /* 0x000fe20000010000 */
[----:B------:R-:W-:Y:S01]  /*8bc0*/  FMUL.FTZ R117, R117, R69 ;  /* 0x0000004575757220 */ /* 0x000fe20000410000 */
[----:B------:R-:W-:Y:S01]  /*8bd0*/  FMUL.FTZ R90, R90, R57 ;  /* 0x000000395a5a7220 */ /* 0x000fe20000410000 */
[----:B------:R-:W0:Y:S01]  /*8be0*/  MUFU.EX2 R143, R143 ;  /* 0x0000008f008f7308 */ /* 0x000e220000000800 */
[----:B------:R-:W-:Y:S01]  /*8bf0*/  FADD.FTZ R46, R140, R11 ;  /* 0x0000000b8c2e7221 */ /* 0x000fe20000010000 */
[C---:B-1----:R-:W-:Y:S01]  /*8c00*/  FADD.FTZ R42, R26.reuse, R7 ;  /* 0x000000071a2a7221 */ /* 0x042fe20000010000 */
[----:B------:R-:W-:Y:S01]  /*8c10*/  F2FP.F16.F32.PACK_AB R141, R26, R141 ;  /* 0x0000008d1a8d723e */ /* 0x000fe200000000ff */
[-C--:B------:R-:W-:Y:S01]  /*8c20*/  FMUL.FTZ R91, R91, R57.reuse ;  /* 0x000000395b5b7220 */ /* 0x080fe20000410000 */
[C---:B------:R-:W-:Y:S01]  /*8c30*/  FADD.FTZ R11, R21.reuse, R46 ;  /* 0x0000002e150b7221 */ /* 0x040fe20000010000 */
[----:B------:R-:W-:Y:S01]  /*8c40*/  F2FP.F16.F32.PACK_AB R140, R21, R140 ;  /* 0x0000008c158c723e */ /* 0x000fe200000000ff */
[-C--:B------:R-:W-:Y:S01]  /*8c50*/  FMUL.FTZ R94, R94, R57.reuse ;  /* 0x000000395e5e7220 */ /* 0x080fe20000410000 */
[----:B------:R-:W1:Y:S01]  /*8c60*/  MUFU.EX2 R31, R31 ;  /* 0x0000001f001f7308 */ /* 0x000e620000000800 */
        /* <DEDUP_REMOVED lines=18> */
[----:B------:R-:W-:-:S05]  /*8d90*/  FMUL.FTZ R119, R119, R57 ;  /* 0x0000003977777220 */ /* 0x000fca0000410000 */
[----:B------:R-:W1:Y:S01]  /*8da0*/  MUFU.EX2 R137, R137 ;  /* 0x0000008900897308 */ /* 0x000e620000000800 */
[C---:B---3--:R-:W-:Y:S01]  /*8db0*/  FADD.FTZ R42, R30.reuse, R7 ;  /* 0x000000071e2a7221 */ /* 0x048fe20000010000 */
[----:B------:R-:W-:-:S06]  /*8dc0*/  F2FP.F16.F32.PACK_AB R143, R30, R143 ;  /* 0x0000008f1e8f723e */ /* 0x000fcc00000000ff */
[----:B------:R-:W3:Y:S01]  /*8dd0*/  MUFU.EX2 R32, R32 ;  /* 0x0000002000207308 */ /* 0x000ee20000000800 */
[----:B0-----:R-:W-:Y:S01]  /*8de0*/  FADD.FTZ R46, R136, R11 ;  /* 0x0000000b882e7221 */ /* 0x001fe20000010000 */
[----:B------:R-:W-:-:S03]  /*8df0*/  F2FP.F16.F32.PACK_AB R136, R27, R136 ;  /* 0x000000881b88723e */ /* 0x000fc600000000ff */
[----:B------:R-:W-:-:S03]  /*8e00*/  FADD.FTZ R7, R27, R46 ;  /* 0x0000002e1b077221 */ /* 0x000fc60000010000 */
[----:B------:R-:W0:Y:S01]  /*8e10*/  MUFU.EX2 R138, R138 ;  /* 0x0000008a008a7308 */ /* 0x000e220000000800 */
[----:B-1----:R-:W-:-:S07]  /*8e20*/  FADD.FTZ R5, R137, R42 ;  /* 0x0000002a89057221 */ /* 0x002fce0000010000 */
        /* <DEDUP_REMOVED lines=13> */
[----:B0-----:R-:W-:-:S07]  /*8f00*/  FADD.FTZ R12, R132, R7 ;  /* 0x00000007840c7221 */ /* 0x001fce0000010000 */
[----:B------:R-:W0:Y:S01]  /*8f10*/  MUFU.EX2 R38, R38 ;  /* 0x0000002600267308 */ /* 0x000e220000000800 */
[----:B-1----:R-:W-:-:S07]  /*8f20*/  FADD.FTZ R5, R133, R8 ;  /* 0x0000000885057221 */ /* 0x002fce0000010000 */
[----:B------:R-:W1:Y:S01]  /*8f30*/  MUFU.EX2 R134, R134 ;  /* 0x0000008600867308 */ /* 0x000e620000000800 */
[C---:B---3--:R-:W-:Y:S01]  /*8f40*/  FADD.FTZ R7, R43.reuse, R12 ;  /* 0x0000000c2b077221 */ /* 0x048fe20000010000 */
[----:B------:R-:W-:-:S06]  /*8f50*/  F2FP.F16.F32.PACK_AB R132, R43, R132 ;  /* 0x000000842b84723e */ /* 0x000fcc00000000ff */
[----:B------:R-:W3:Y:S01]  /*8f60*/  MUFU.EX2 R135, R135 ;  /* 0x0000008700877308 */ /* 0x000ee20000000800 */
[C---:B0-----:R-:W-:Y:S01]  /*8f70*/  FADD.FTZ R8, R38.reuse, R5 ;  /* 0x0000000526087221 */ /* 0x041fe20000010000 */
[----:B------:R-:W-:-:S06]  /*8f80*/  F2FP.F16.F32.PACK_AB R133, R38, R133 ;  /* 0x000000852685723e */ /* 0x000fcc00000000ff */
[----:B------:R-:W0:Y:S01]  /*8f90*/  MUFU.EX2 R35, R35 ;  /* 0x0000002300237308 */ /* 0x000e220000000800 */
[----:B-1----:R-:W-:-:S07]  /*8fa0*/  FADD.FTZ R12, R134, R7 ;  /* 0x00000007860c7221 */ /* 0x002fce0000010000 */
[----:B------:R-:W1:Y:S01]  /*8fb0*/  MUFU.EX2 R0, R0 ;  /* 0x0000000000007308 */ /* 0x000e620000000800 */
[----:B---3--:R-:W-:-:S07]  /*8fc0*/  FADD.FTZ R5, R135, R8 ;  /* 0x0000000887057221 */ /* 0x008fce0000010000 */
[----:B------:R-:W3:Y:S01]  /*8fd0*/  MUFU.EX2 R6, R6 ;  /* 0x0000000600067308 */ /* 0x000ee20000000800 */
[C---:B0-----:R-:W-:Y:S01]  /*8fe0*/  FADD.FTZ R7, R35.reuse, R12 ;  /* 0x0000000c23077221 */ /* 0x041fe20000010000 */
[----:B------:R-:W-:-:S06]  /*8ff0*/  F2FP.F16.F32.PACK_AB R134, R35, R134 ;  /* 0x000000862386723e */ /* 0x000fcc00000000ff */
[----:B------:R-:W0:Y:S01]  /*9000*/  MUFU.EX2 R129, R129 ;  /* 0x0000008100817308 */ /* 0x000e220000000800 */
[C---:B-1----:R-:W-:Y:S01]  /*9010*/  FADD.FTZ R8, R0.reuse, R5 ;  /* 0x0000000500087221 */ /* 0x042fe20000010000 */
[----:B------:R-:W-:-:S06]  /*9020*/  F2FP.F16.F32.PACK_AB R135, R0, R135 ;  /* 0x000000870087723e */ /* 0x000fcc00000000ff */
[----:B------:R-:W1:Y:S01]  /*9030*/  MUFU.EX2 R39, R39 ;  /* 0x0000002700277308 */ /* 0x000e620000000800 */
[----:B---3--:R-:W-:-:S07]  /*9040*/  FADD.FTZ R12, R6, R7 ;  /* 0x00000007060c7221 */ /* 0x008fce0000010000 */
[----:B------:R-:W3:Y:S01]  /*9050*/  MUFU.EX2 R2, R2 ;  /* 0x0000000200027308 */ /* 0x000ee20000000800 */
[----:B0-----:R-:W-:-:S07]  /*9060*/  FADD.FTZ R5, R129, R8 ;  /* 0x0000000881057221 */ /* 0x001fce0000010000 */
[----:B------:R-:W0:Y:S01]  /*9070*/  MUFU.EX2 R10, R10 ;  /* 0x0000000a000a7308 */ /* 0x000e220000000800 */
[C---:B-1----:R-:W-:Y:S01]  /*9080*/  FADD.FTZ R7, R39.reuse, R12 ;  /* 0x0000000c27077221 */ /* 0x042fe20000010000 */
[----:B------:R-:W-:-:S06]  /*9090*/  F2FP.F16.F32.PACK_AB R128, R39, R6 ;  /* 0x000000062780723e */ /* 0x000fcc00000000ff */
        /* <DEDUP_REMOVED lines=22> */
[----:B------:R-:W-:Y:S01]  /*9200*/  F2FP.F16.F32.PACK_AB R125, R4, R125 ;  /* 0x0000007d047d723e */ /* 0x000fe200000000ff */
[----:B------:R-:W-:-:S05]  /*9210*/  IMAD.MOV.U32 R4, RZ, RZ, R49 ;  /* 0x000000ffff047224 */ /* 0x000fca00078e0031 */
        /* <DEDUP_REMOVED lines=23> */
[----:B---3--:R-:W-:Y:S01]  /*9390*/  FADD.FTZ R5, R8, R5 ;  /* 0x0000000508057221 */ /* 0x008fe20000010000 */
[C---:B0-----:R-:W-:Y:S01]  /*93a0*/  FADD.FTZ R2, R3.reuse, R2 ;  /* 0x0000000203027221 */ /* 0x041fe20000010000 */
[----:B------:R-:W-:Y:S01]  /*93b0*/  F2FP.F16.F32.PACK_AB R122, R3, R36 ;  /* 0x00000024037a723e */ /* 0x000fe200000000ff */
[----:B------:R-:W-:Y:S02]  /*93c0*/  IMAD.MOV.U32 R3, RZ, RZ, R44 ;  /* 0x000000ffff037224 */ /* 0x000fe400078e002c */
[C---:B-1----:R-:W-:Y:S01]  /*93d0*/  FADD.FTZ R0, R59.reuse, R5 ;  /* 0x000000053b007221 */ /* 0x042fe20000010000 */
[----:B------:R-:W-:Y:S01]  /*93e0*/  F2FP.F16.F32.PACK_AB R123, R59, R8 ;  /* 0x000000083b7b723e */ /* 0x000fe200000000ff */
[----:B--2---:R-:W-:Y:S06]  /*93f0*/  @P2 BRA `(.L_x_2028) ;  /* 0xffffffd800e42947 */ /* 0x004fec000383ffff */
.L_x_2019:
[----:B------:R-:W-:Y:S06]  /*9400*/  BAR.ARV 0x8, 0x200 ;  /* 0x0208000000007b1d */ /* 0x000fec0000002000 */
[----:B------:R-:W-:Y:S05]  /*9410*/  @!P0 BRA `(.L_x_2029) ;  /* 0x0000000000048947 */ /* 0x000fea0003800000 */
[----:B------:R-:W-:Y:S01]  /*9420*/  BPT.TRAP 0x1 ;  /* 0x000000040000795c */ /* 0x000fe20000300000 */
.L_x_2029:
[----:B------:R-:W-:Y:S01]  /*9430*/  ULEA UR5, UR39, UR45, 0x3 ;  /* 0x0000002d27057291 */ /* 0x000fe2000f8e183f */
[----:B------:R-:W-:-:S05]  /*9440*/  IMAD.U32 R3, RZ, RZ, UR38 ;  /* 0x00000026ff037e24 */ /* 0x000fca000f8e00ff */
[----:B------:R-:W-:-:S04]  /*9450*/  SHF.L.U32 R3, R3, 0x1f, RZ ;  /* 0x0000001f03037819 */ /* 0x000fc800000006ff */
[----:B------:R0:W1:Y:S01]  /*9460*/  SYNCS.PHASECHK.TRANS64.TRYWAIT P2, [UR5+0x16850], R3 ;  /* 0x01685003ff0075a7 */ /* 0x0000620008040145 */
[----:B------:R-:W-:Y:S05]  /*9470*/  @!P0 BRA `(.L_x_2030) ;  /* 0x0000000000048947 */ /* 0x000fea0003800000 */
[----:B------:R-:W-:Y:S01]  /*9480*/  BPT.TRAP 0x1 ;  /* 0x000000040000795c */ /* 0x000fe20000300000 */
.L_x_2030:
[----:B-1----:R-:W-:Y:S05]  /*9490*/  @P2 BRA `(.L_x_2031) ;  /* 0x0000000000082947 */ /* 0x002fea0003800000 */
[----:B------:R-:W1:Y:S02]  /*94a0*/  SYNCS.PHASECHK.TRANS64.TRYWAIT P0, [UR5+0x16850], R3 ;  /* 0x01685003ff0075a7 */ /* 0x000e640008000145 */
[----:B-1----:R-:W-:Y:S05]  /*94b0*/  @!P0 BRA `(.L_x_2032) ;  /* 0x0000007800608947 */ /* 0x002fea0003800000 */
.L_x_2031:
[----:B------:R-:W-:Y:S01]  /*94c0*/  UIADD3 UR45, UR45, 0x400, URZ ;  /* 0x000004002d2d7890 */ /* 0x000fe2000fffe03f */
[----:B------:R-:W-:Y:S01]  /*94d0*/  WARPGROUP.ARRIVE ;  /* 0x00000000000079c5 */ /* 0x000fe20000000000 */
[----:B------:R-:W-:Y:S01]  /*94e0*/  UMOV UR7, 0x40000040 ;  /* 0x4000004000077882 */ /* 0x000fe20000000000 */
[----:B01----:R-:W0:Y:S01]  /*94f0*/  SHFL.BFLY PT, R3, R2, 0x2, 0x1f ;  /* 0x0c401f0002037f89 */ /* 0x003e2200000e0000 */
[----:B------:R-:W-:Y:S01]  /*9500*/  USHF.R.U32.HI UR45, URZ, 0x4, UR45 ;  /* 0x000000043f2d7899 */ /* 0x000fe2000801162d */
[----:B------:R-:W-:Y:S01]  /*9510*/  MOV R10, UR5 ;  /* 0x00000005000a7c02 */ /* 0x000fe20008000f00 */
[----:B------:R-:W-:Y:S01]  /*9520*/  IMAD.MOV.U32 R20, RZ, RZ, -0x800000 ;  /* 0xff800000ff147424 */ /* 0x000fe200078e00ff */
[----:B------:R-:W1:Y:S01]  /*9530*/  SHFL.BFLY PT, R5, R0, 0x2, 0x1f ;  /* 0x0c401f0000057f89 */ /* 0x000e6200000e0000 */
[----:B------:R-:W-:Y:S02]  /*9540*/  ULOP3.LUT UR4, UR45, 0x3fff, URZ, 0xc0, !UPT ;  /* 0x00003fff2d047892 */ /* 0x000fe4000f8ec03f */
        /* <DEDUP_REMOVED lines=10> */
[----:B------:R-:W-:Y:S02]  /*95f0*/  IMAD.MOV.U32 R2, RZ, RZ, RZ ;  /* 0x000000ffff027224 */ /* 0x000fe400078e00ff */
[----:B-1----:R-:W-:-:S02]  /*9600*/  FADD.FTZ R5, R5, R0 ;  /* 0x0000000005057221 */ /* 0x002fc40000010000 */
        /* <DEDUP_REMOVED lines=16> */
[----:B------:R-:W-:-:S03]  /*9710*/  @!P1 VIADD R6, R10, 0x16860 ;  /* 0x000168600a069836 */ /* 0x000fc60000000000 */
[----:B------:R-:W-:Y:S01]  /*9720*/  @P0 FFMA.FTZ R20, R4, R49, R3 ;  /* 0x0000003104140223 */ /* 0x000fe20000010003 */
[----:B------:R-:W-:Y:S01]  /*9730*/  PLOP3.LUT P0, PT, PT, PT, PT, 0x8, 0x0 ;  /* 0x000000000000781c */ /* 0x000fe20003f0e170 */
[----:B------:R-:W0:Y:S01]  /*9740*/  @P2 MUFU.RCP R5, R9 ;  /* 0x0000000900052308 */ /* 0x000e220000001000 */
[----:B------:R-:W-:Y:S01]  /*9750*/  @!P1 PRMT R6, RZ, 0x654, R6 ;  /* 0x00000654ff069816 */ /* 0x000fe20000000006 */
        /* <DEDUP_REMOVED lines=72> */
.L_x_2002:
[----:B------:R-:W0:Y:S01]  /*9be0*/  S2R R2, SR_CgaCtaId ;  /* 0x0000000000027919 */ /* 0x000e220000008800 */
[----:B------:R-:W-:Y:S01]  /*9bf0*/  MOV R21, 0x400 ;  /* 0x0000040000157802 */ /* 0x000fe20000000f00 */
[----:B------:R-:W-:Y:S01]  /*9c00*/  BSSY B0, `(.L_x_2033) ;  /* 0x0000189000007945 */ /* 0x000fe20003800000 */
[----:B------:R-:W-:Y:S02]  /*9c10*/  BAR.SYNC.DEFER_BLOCKING 0x5, 0x200 ;  /* 0x0148000000007b1d */ /* 0x000fe40000010000 */
[----:B0-----:R-:W-:-:S05]  /*9c20*/  LEA R21, R2, R21, 0x18 ;  /* 0x0000001502157211 */ /* 0x001fca00078ec0ff */
[----:B------:R-:W0:Y:S02]  /*9c30*/  LDS.128 R28, [R21+0x168d0] ;  /* 0x0168d000151c7984 */ /* 0x000e240000000c00 */
[----:B0-----:R-:W-:Y:S02]  /*9c40*/  R2UR UR5, R29 ;  /* 0x000000001d0572ca */ /* 0x001fe400000e0000 */
        /* <DEDUP_REMOVED lines=9> */
[----:B------:R-:W-:Y:S01]  /*9ce0*/  USHF.L.U32 UR16, UR40, 0x2, URZ ;  /* 0x0000000228107899 */ /* 0x000fe2000800063f */
[----:B------:R-:W-:Y:S01]  /*9cf0*/  F2FP.F16.F32.PACK_AB R14, R14, R25 ;  /* 0x000000190e0e723e */ /* 0x000fe200000000ff */
[----:B------:R-:W-:Y:S01]  /*9d00*/  UISETP.NE.AND.EX UP0, UPT, UR9, URZ, UPT, UP0 ;  /* 0x0000003f0900728c */ /* 0x000fe2000bf05300 */
[----:B------:R-:W-:Y:S01]  /*9d10*/  F2FP.F16.F32.PACK_AB R15, R15, R110 ;  /* 0x0000006e0f0f723e */ /* 0x000fe200000000ff */
[----:B------:R-:W-:Y:S01]  /*9d20*/  USHF.L.U64.HI UR18, UR40, 0x2, UR41 ;  /* 0x0000000228127899 */ /* 0x000fe20008010229 */
[----:B------:R-:W-:Y:S01]  /*9d30*/  F2FP.F16.F32.PACK_AB R113, R115, R114 ;  /* 0x000000727371723e */ /* 0x000fe200000000ff */
[----:B------:R-:W-:Y:S01]  /*9d40*/  UIADD3 UR4, UP1, UR16, UR8, URZ ;  /* 0x0000000810047290 */ /* 0x000fe2000ff3e03f */
[----:B------:R-:W-:Y:S01]  /*9d50*/  F2FP.F16.F32.PACK_AB R114, R117, R116 ;  /* 0x000000747572723e */ /* 0x000fe200000000ff */
[----:B------:R-:W1:Y:S01]  /*9d60*/  LDC R33, c[0x0][0xbe8] ;  /* 0x0002fa00ff217b82 */ /* 0x000e620000000800 */
[----:B------:R-:W-:Y:S01]  /*9d70*/  F2FP.F16.F32.PACK_AB R115, R119, R118 ;  /* 0x000000767773723e */ /* 0x000fe200000000ff */
[----:B------:R-:W-:-:S02]  /*9d80*/  UIADD3.X UR7, UR18, UR9, URZ, UP1, !UPT ;  /* 0x0000000912077290 */ /* 0x000fc40008ffe43f */
[----:B------:R-:W-:-:S04]  /*9d90*/  IMAD.U32 R24, RZ, RZ, UR4 ;  /* 0x00000004ff187e24 */ /* 0x000fc8000f8e00ff */
[----:B------:R-:W-:Y:S01]  /*9da0*/  BAR.SYNC.DEFER_BLOCKING 0x1, 0x180 ;  /* 0x0046000000007b1d */ /* 0x000fe20000010000 */
[----:B------:R-:W-:Y:S01]  /*9db0*/  IMAD.U32 R25, RZ, RZ, UR7 ;  /* 0x00000007ff197e24 */ /* 0x000fe2000f8e00ff */
[----:B------:R-:W-:-:S04]  /*9dc0*/  USHF.R.S32.HI UR17, URZ, 0x1f, UR42 ;  /* 0x0000001f3f117899 */ /* 0x000fc8000801142a */
[----:B------:R-:W-:Y:S01]  /*9dd0*/  ULDC.64 UR10, c[0x0][0xb90] ;  /* 0x0002e400000a7ab9 */ /* 0x000fe20000000a00 */
        /* <DEDUP_REMOVED lines=32> */
[----:B------:R-:W-:Y:S01]  /*9fe0*/  F2FP.F16.F32.PACK_AB R9, R99, R98 ;  /* 0x000000626309723e */ /* 0x000fe200000000ff */
[----:B------:R-:W-:Y:S01]  /*9ff0*/  STSM.16.M88.4 [R32], R4 ;  /* 0x0000000420007844 */ /* 0x000fe20000000200 */
[----:B------:R-:W-:Y:S02]  /*a000*/  F2FP.F16.F32.PACK_AB R10, R101, R100 ;  /* 0x00000064650a723e */ /* 0x000fe400000000ff */
[----:B------:R-:W-:-:S02]  /*a010*/  F2FP.F16.F32.PACK_AB R11, R103, R102 ;  /* 0x00000066670b723e */ /* 0x000fc400000000ff */
[----:B------:R-:W-:-:S03]  /*a020*/  PLOP3.LUT P2, PT, PT, PT, UP0, 0x80, 0x0 ;  /* 0x000000000000781c */ /* 0x000fc60003f4f008 */
[----:B------:R0:W-:Y:S04]  /*a030*/  STSM.16.M88.4 [R30], R8 ;  /* 0x000000081e007844 */ /* 0x0001e80000000200 */
[----:B------:R2:W-:Y:S04]  /*a040*/  STSM.16.M88.4 [R29], R12 ;  /* 0x0000000c1d007844 */ /* 0x0005e80000000200 */
[----:B------:R2:W-:Y:S01]  /*a050*/  STSM.16.M88.4 [R28], R112 ;  /* 0x000000701c007844 */ /* 0x0005e20000000200 */
[----:B------:R-:W-:Y:S06]  /*a060*/  BAR.SYNC.DEFER_BLOCKING 0x1, 0x180 ;  /* 0x0046000000007b1d */ /* 0x000fec0000010000 */
[----:B------:R-:W3:Y:S01]  /*a070*/  @P2 LDG.E R26, desc[UR48][R24.64] ;  /* 0x00000030181a2981 */ /* 0x000ee2000c1e1900 */
[----:B-1----:R-:W-:Y:S01]  /*a080*/  ISETP.NE.AND P1, PT, R33, 0x1, PT ;  /* 0x000000012100780c */ /* 0x002fe20003f25270 */
[----:B------:R-:W-:Y:S01]  /*a090*/  UMOV UR4, URZ ;  /* 0x0000003f00047c82 */ /* 0x000fe20008000000 */
[----:B0-----:R-:W-:Y:S01]  /*a0a0*/  VIADD R8, R17, UR43 ;  /* 0x0000002b11087c36 */ /* 0x001fe20008000000 */
[----:B------:R-:W-:-:S02]  /*a0b0*/  UIMAD UR7, UR17, UR10, URZ ;  /* 0x0000000a110772a4 */ /* 0x000fc4000f8e023f */
[----:B------:R-:W-:Y:S01]  /*a0c0*/  USEL UR41, UR41, URZ, !UP0 ;  /* 0x0000003f29297287 */ /* 0x000fe2000c000000 */
[----:B------:R-:W-:Y:S01]  /*a0d0*/  IMAD.MOV.U32 R4, RZ, RZ, R8 ;  /* 0x000000ffff047224 */ /* 0x000fe200078e0008 */
[----:B------:R-:W-:Y:S02]  /*a0e0*/  UIMAD UR7, UR42, UR11, UR7 ;  /* 0x0000000b2a0772a4 */ /* 0x000fe4000f8e0207 */
[----:B------:R-:W-:Y:S02]  /*a0f0*/  UISETP.NE.U32.AND UP1, UPT, UR12, URZ, UPT ;  /* 0x0000003f0c00728c */ /* 0x000fe4000bf25070 */
[----:B------:R-:W-:Y:S02]  /*a100*/  USEL UR40, UR40, URZ, !UP0 ;  /* 0x0000003f28287287 */ /* 0x000fe4000c000000 */
        /* <DEDUP_REMOVED lines=10> */
[----:B---3--:R-:W-:-:S13]  /*a1b0*/  @P2 R2UR UR4, R26 ;  /* 0x000000001a0422ca */ /* 0x008fda00000e0000 */
        /* <DEDUP_REMOVED lines=8> */
[----:B------:R-:W-:Y:S01]  /*a240*/  IADD3 R4, P0, R4, UR10, RZ ;  /* 0x0000000a04047c10 */ /* 0x000fe2000ff1e0ff */
[----:B------:R-:W-:Y:S01]  /*a250*/  IMAD R8, R5, UR14, RZ ;  /* 0x0000000e05087c24 */ /* 0x000fe2000f8e02ff */
[----:B------:R-:W-:Y:S01]  /*a260*/  @UP0 UIADD3 UR10, UP1, UR16, UR12, URZ ;  /* 0x0000000c100a0290 */ /* 0x000fe2000ff3e03f */
[----:B------:R-:W-:Y:S01]  /*a270*/  IMAD.U32 R9, RZ, RZ, UR7 ;  /* 0x00000007ff097e24 */ /* 0x000fe2000f8e00ff */
[----:B------:R-:W-:-:S04]  /*a280*/  ULDC UR7, c[0x0][0xa88] ;  /* 0x0002a20000077ab9 */ /* 0x000fc80000000800 */
[----:B------:R-:W-:Y:S01]  /*a290*/  IADD3.X R5, R6, UR11, R9, P0, !PT ;  /* 0x0000000b06057c10 */ /* 0x000fe200087fe409 */
[----:B------:R-:W-:Y:S01]  /*a2a0*/  @UP0 UIADD3.X UR11, UR18, UR13, URZ, UP1, !UPT ;  /* 0x0000000d120b0290 */ /* 0x000fe20008ffe43f */
[C---:B------:R-:W-:Y:S01]  /*a2b0*/  IMAD R9, R7.reuse, UR15, R8 ;  /* 0x0000000f07097c24 */ /* 0x040fe2000f8e0208 */
[----:B------:R-:W-:Y:S01]  /*a2c0*/  MOV R6, UR7 ;  /* 0x0000000700067c02 */ /* 0x000fe20008000f00 */
[----:B------:R-:W-:Y:S01]  /*a2d0*/  IMAD.U32 R8, RZ, RZ, UR10 ;  /* 0x0000000aff087e24 */ /* 0x000fe2000f8e00ff */
[----:B------:R-:W-:Y:S01]  /*a2e0*/  ULDC.64 UR12, c[0x0][0xb50] ;  /* 0x0002d400000c7ab9 */ /* 0x000fe20000000a00 */
[----:B------:R-:W-:-:S04]  /*a2f0*/  IMAD.WIDE.U32 R4, R7, UR14, R4 ;  /* 0x0000000e07047c25 */ /* 0x000fc8000f8e0004 */
[----:B------:R-:W-:Y:S01]  /*a300*/  IMAD.IADD R5, R5, 0x1, R9 ;  /* 0x0000000105057824 */ /* 0x000fe200078e0209 */
[----:B------:R-:W-:Y:S01]  /*a310*/  LEA R7, P0, R4, UR12, 0x2 ;  /* 0x0000000c04077c11 */ /* 0x000fe2000f8010ff */
[----:B------:R-:W-:-:S03]  /*a320*/  IMAD.U32 R9, RZ, RZ, UR11 ;  /* 0x0000000bff097e24 */ /* 0x000fc6000f8e00ff */
[----:B------:R-:W-:Y:S01]  /*a330*/  LEA.HI.X R10, R4, UR13, R5, 0x2, P0 ;  /* 0x0000000d040a7c11 */ /* 0x000fe200080f1405 */
[----:B------:R-:W-:Y:S01]  /*a340*/  IMAD R5, R22, 0x40, R19 ;  /* 0x0000004016057824 */ /* 0x000fe200078e0213 */
[----:B------:R2:W5:Y:S01]  /*a350*/  @P3 LDG.E R6, desc[UR48][R8.64] ;  /* 0x0000003008063981 */ /* 0x000562000c1e1900 */
[----:B------:R-:W-:Y:S06]  /*a360*/  @P3 BRA `(.L_x_2035) ;  /* 0x0000000000103947 */ /* 0x000fec0003800000 */
[----:B------:R-:W-:Y:S05]  /*a370*/  @!P2 BRA `(.L_x_2035) ;  /* 0x00000000000ca947 */ /* 0x000fea0003800000 */
[----:B--2---:R-:W2:Y:S04]  /*a380*/  LDG.E R9, desc[UR48][R24.64] ;  /* 0x0000003018097981 */ /* 0x004ea8000c1e1900 */
[----:B-----5:R-:W2:Y:S02]  /*a390*/  LDG.E R6, desc[UR48][R24.64+0x4] ;  /* 0x0000043018067981 */ /* 0x020ea4000c1e1900 */
[----:B--2---:R-:W-:-:S07]  /*a3a0*/  IMAD.IADD R6, R6, 0x1, -R9 ;  /* 0x0000000106067824 */ /* 0x004fce00078e0a09 */
.L_x_2035:
[----:B--2---:R-:W-:Y:S01]  /*a3b0*/  SHFL.IDX PT, R12, R7, RZ, 0x1c1f ;  /* 0x001c1fff070c7589 */ /* 0x004fe200000e0000 */
        /* <DEDUP_REMOVED lines=31> */
[----:B------:R-:W-:-:S04]  /*a5b0*/  IADD3 R29, P0, R2, 0x4800, RZ ;  /* 0x00004800021d7810 */ /* 0x000fc80007f1e0ff */
[----:B-1----:R-:W-:Y:S02]  /*a5c0*/  IADD3.X R13, RZ, R3, RZ, P0, !PT ;  /* 0x00000003ff0d7210 */ /* 0x002fe400007fe4ff */
[----:B------:R-:W1:Y:S01]  /*a5d0*/  @P1 LDC R3, c[0x0][0xbec] ;  /* 0x0002fb00ff031b82 */ /* 0x000e620000000800 */
[----:B------:R-:W-:Y:S01]  /*a5e0*/  UIMAD UR7, UR9, UR10, URZ ;  /* 0x0000000a090772a4 */ /* 0x000fe2000f8e023f */
[----:B--2---:R-:W-:Y:S01]  /*a5f0*/  IMAD R0, R18, 0x30, R22 ;  /* 0x0000003012007824 */ /* 0x004fe200078e0216 */
[----:B------:R-:W-:Y:S01]  /*a600*/  UIMAD.WIDE.U32 UR8, UR4, UR10, URZ ;  /* 0x0000000a040872a5 */ /* 0x000fe2000f8e003f */
[----:B------:R-:W-:Y:S01]  /*a610*/  LOP3.LUT R2, R29, 0x380, RZ, 0xc0, !PT ;  /* 0x000003801d027812 */ /* 0x000fe200078ec0ff */
[----:B------:R-:W-:-:S03]  /*a620*/  UIMAD UR7, UR4, UR11, UR7 ;  /* 0x0000000b040772a4 */ /* 0x000fc6000f8e0207 */
[----:B------:R-:W-:Y:S01]  /*a630*/  ULDC.64 UR10, c[0x0][0xae8] ;  /* 0x0002ba00000a7ab9 */ /* 0x000fe20000000a00 */
[----:B------:R-:W-:Y:S01]  /*a640*/  UIADD3 UR9, UR9, UR7, URZ ;  /* 0x0000000709097290 */ /* 0x000fe2000fffe03f */
[----:B------:R-:W-:Y:S01]  /*a650*/  VIADD R28, R0, UR43 ;  /* 0x0000002b001c7c36 */ /* 0x000fe20008000000 */
[----:B------:R-:W-:Y:S01]  /*a660*/  UIMAD UR4, UR17, UR10, URZ ;  /* 0x0000000a110472a4 */ /* 0x000fe2000f8e023f */
[----:B------:R-:W-:Y:S01]  /*a670*/  SHF.R.U64 R2, R2, 0x3, RZ ;  /* 0x0000000302027819 */ /* 0x000fe200000012ff */
[----:B------:R-:W-:Y:S02]  /*a680*/  UIMAD.WIDE.U32 UR8, UR42, UR10, UR8 ;  /* 0x0000000a2a0872a5 */ /* 0x000fe4000f8e0008 */
[----:B------:R-:W-:Y:S01]  /*a690*/  UIMAD UR4, UR42, UR11, UR4 ;  /* 0x0000000b2a0472a4 */ /* 0x000fe2000f8e0204 */
[----:B------:R-:W-:Y:S02]  /*a6a0*/  LOP3.LUT R12, R2, R29, RZ, 0x3c, !PT ;  /* 0x0000001d020c7212 */ /* 0x000fe400078e3cff */
[----:B------:R-:W-:Y:S01]  /*a6b0*/  ULDC.64 UR10, c[0x0][0xaf0] ;  /* 0x0002bc00000a7ab9 */ /* 0x000fe20000000a00 */
[----:B------:R-:W-:-:S02]  /*a6c0*/  UIADD3 UR9, UR9, UR4, URZ ;  /* 0x0000000409097290 */ /* 0x000fc4000fffe03f */
[----:B------:R-:W-:Y:S01]  /*a6d0*/  UIMAD UR4, UR41, UR10, URZ ;  /* 0x0000000a290472a4 */ /* 0x000fe2000f8e023f */
[----:B-1----:R-:W-:-:S03]  /*a6e0*/  @P1 IMAD.HI.U32 R0, R28, R3, RZ ;  /* 0x000000031c001227 */ /* 0x002fc600078e00ff */
[----:B------:R-:W-:Y:S01]  /*a6f0*/  UIMAD UR4, UR40, UR11, UR4 ;  /* 0x0000000b280472a4 */ /* 0x000fe2000f8e0204 */
[----:B------:R-:W5:Y:S01]  /*a700*/  LD.E.128 R12, desc[UR48][R12.64] ;  /* 0x000000300c0c7980 */ /* 0x000f62000c101d00 */
[----:B------:R-:W-:Y:S01]  /*a710*/  UIMAD.WIDE.U32 UR40, UR40, UR10, UR8 ;  /* 0x0000000a282872a5 */ /* 0x000fe2000f8e0008 */
[----:B------:R-:W-:Y:S01]  /*a720*/  IMAD.MOV.U32 R29, RZ, RZ, R28 ;  /* 0x000000ffff1d7224 */ /* 0x000fe200078e001c */
[----:B0-----:R-:W-:Y:S01]  /*a730*/  @P1 SHF.R.U32.HI R29, RZ, R35, R0 ;  /* 0x00000023ff1d1219 */ /* 0x001fe20000011600 */
[----:B------:R-:W-:Y:S01]  /*a740*/  ULDC.64 UR8, c[0x0][0xae0] ;  /* 0x0002b80000087ab9 */ /* 0x000fe20000000a00 */
[----:B------:R-:W-:Y:S01]  /*a750*/  UIADD3 UR4, UR41, UR4, URZ ;  /* 0x0000000429047290 */ /* 0x000fe2000fffe03f */
[----:B------:R-:W-:Y:S01]  /*a760*/  VIADD R34, R22, UR43 ;  /* 0x0000002b16227c36 */ /* 0x000fe20008000000 */
[--C-:B------:R-:W-:Y:S01]  /*a770*/  SHF.R.S32.HI R0, RZ, 0x1f, R29.reuse ;  /* 0x0000001fff007819 */ /* 0x100fe2000001141d */
[----:B------:R-:W-:Y:S01]  /*a780*/  IMAD.MOV R20, RZ, RZ, -R29 ;  /* 0x000000ffff147224 */ /* 0x000fe200078e0a1d */
[----:B------:R-:W-:Y:S01]  /*a790*/  @!PT LDS RZ, [RZ] ;  /* 0x00000000fffff984 */ /* 0x000fe20000000800 */
[----:B------:R-:W-:Y:S01]  /*a7a0*/  @!PT LDS RZ, [RZ] ;  /* 0x00000000fffff984 */ /* 0x000fe20000000800 */
[----:B------:R-:W-:Y:S01]  /*a7b0*/  @!PT LDS RZ, [RZ] ;  /* 0x00000000fffff984 */ /* 0x000fe20000000800 */
[----:B------:R-:W-:Y:S01]  /*a7c0*/  @!PT LDS RZ, [RZ] ;  /* 0x00000000fffff984 */ /* 0x000fe20000000800 */
[----:B------:R0:W-:Y:S06]  /*a7d0*/  MEMBAR.ALL.CTA ;  /* 0x0000000000007992 */ /* 0x0001ec0000008000 */
[----:B0-----:R-:W0:Y:S01]  /*a7e0*/  FENCE.VIEW.ASYNC.S ;  /* 0x00000000000073c6 */ /* 0x001e220000000000 */
[----:B------:R-:W-:-:S02]  /*a7f0*/  IMAD.U32 R3, RZ, RZ, UR41 ;  /* 0x00000029ff037e24 */ /* 0x000fc4000f8e00ff */
[----:B------:R-:W-:Y:S02]  /*a800*/  IMAD R0, R0, UR8, RZ ;  /* 0x0000000800007c24 */ /* 0x000fe4000f8e02ff */
[----:B------:R-:W-:Y:S02]  /*a810*/  IMAD R33, R33, R20, R28 ;  /* 0x0000001421217224 */ /* 0x000fe400078e021c */
        /* <DEDUP_REMOVED lines=11> */
[----:B------:R-:W-:Y:S01]  /*a8d0*/  ULDC.64 UR8, c[0x0][0xa80] ;  /* 0x0002a00000087ab9 */ /* 0x000fe20000000a00 */
[----:B------:R-:W-:Y:S01]  /*a8e0*/  VIADD R0, R34, 0x30 ;  /* 0x0000003022007836 */ /* 0x000fe20000000000 */
[C---:B------:R-:W-:Y:S01]  /*a8f0*/  LEA R30, P0, R2.reuse, UR8, 0x1 ;  /* 0x00000008021e7c11 */ /* 0x040fe2000f8008ff */
[----:B------:R-:W-:Y:S02]  /*a900*/  IMAD.IADD R3, R3, 0x1, R29 ;  /* 0x0000000103037824 */ /* 0x000fe400078e021d */
[----:B------:R-:W-:Y:S02]  /*a910*/  VIADD R21, R21, 0x16820 ;  /* 0x0001682015157836 */ /* 0x000fe40000000000 */
[----:B0-----:R-:W0:Y:S01]  /*a920*/  SHFL.IDX PT, R20, R30, RZ, 0x181f ;  /* 0x00181fff1e147589 */ /* 0x001e2200000e0000 */
[----:B------:R-:W-:Y:S02]  /*a930*/  LEA.HI.X R32, R2, UR9, R3, 0x1, P0 ;  /* 0x0000000902207c11 */ /* 0x000fe400080f0c03 */
[----:B------:R-:W-:Y:S01]  /*a940*/  ISETP.GE.AND P0, PT, R19, UR4, PT ;  /* 0x0000000413007c0c */ /* 0x000fe2000bf06270 */
[----:B------:R-:W1:Y:S01]  /*a950*/  SHFL.IDX PT, R28, R30, 0x1, 0x181f ;  /* 0x00381f001e1c7f89 */ /* 0x000e6200000e0000 */
[----:B------:R-:W-:-:S02]  /*a960*/  IADD3 R2, R34, 0x60, RZ ;  /* 0x0000006022027810 */ /* 0x000fc40007ffe0ff */
[-C--:B------:R-:W-:Y:S01]  /*a970*/  ISETP.GE.OR P1, PT, R34, R37.reuse, P0 ;  /* 0x000000252200720c */ /* 0x080fe20000726670 */
[----:B------:R-:W2:Y:S01]  /*a980*/  SHFL.IDX PT, R36, R30, 0x2, 0x181f ;  /* 0x00581f001e247f89 */ /* 0x000ea200000e0000 */
[-C--:B------:R-:W-:Y:S01]  /*a990*/  ISETP.GE.OR P2, PT, R0, R37.reuse, P0 ;  /* 0x000000250000720c */ /* 0x080fe20000746670 */
[----:B------:R-:W-:Y:S01]  /*a9a0*/  VIADD R0, R34, 0x90 ;  /* 0x0000009022007836 */ /* 0x000fe20000000000 */
[-C--:B------:R-:W-:Y:S01]  /*a9b0*/  ISETP.GE.OR P3, PT, R2, R37.reuse, P0 ;  /* 0x000000250200720c */ /* 0x080fe20000766670 */
[----:B------:R-:W2:Y:S01]  /*a9c0*/  SHFL.IDX PT, R3, R32, RZ, 0x181f ;  /* 0x00181fff20037589 */ /* 0x000ea200000e0000 */
[----:B------:R-:W-:Y:S02]  /*a9d0*/  PRMT R21, RZ, 0x654, R21 ;  /* 0x00000654ff157816 */ /* 0x000fe40000000015 */
[----:B------:R-:W-:Y:S01]  /*a9e0*/  ISETP.GE.OR P0, PT, R0, R37, P0 ;  /* 0x000000250000720c */ /* 0x000fe20000706670 */
[----:B------:R-:W2:Y:S01]  /*a9f0*/  SHFL.IDX PT, R29, R32, 0x1, 0x181f ;  /* 0x00381f00201d7f89 */ /* 0x000ea200000e0000 */
[----:B------:R2:W-:Y:S03]  /*aa00*/  SYNCS.ARRIVE.TRANS64.RED.A1T0 RZ, [R21+URZ], RZ ;  /* 0x000000ff15ff79a7 */ /* 0x0005e6000810043f */
[----:B------:R-:W2:Y:S01]  /*aa10*/  SHFL.IDX PT, R33, R32, 0x2, 0x181f ;  /* 0x00581f0020217f89 */ /* 0x000ea200000e0000 */
[----:B0-----:R-:W-:-:S03]  /*aa20*/  @!P1 LEA R2, P4, R19, R20, 0x1 ;  /* 0x0000001413029211 */ /* 0x001fc600078808ff */
[----:B------:R-:W0:Y:S01]  /*aa30*/  SHFL.IDX PT, R30, R30, 0x3, 0x181f ;  /* 0x00781f001e1e7f89 */ /* 0x000e2200000e0000 */
[----:B-1----:R-:W-:-:S03]  /*aa40*/  @!P2 LEA R20, P5, R19, R28, 0x1 ;  /* 0x0000001c1314a211 */ /* 0x002fc600078a08ff */
[----:B------:R-:W1:Y:S01]  /*aa50*/  SHFL.IDX PT, R32, R32, 0x3, 0x181f ;  /* 0x00781f0020207f89 */ /* 0x000e6200000e0000 */
[C---:B--2---:R-:W-:Y:S02]  /*aa60*/  @!P3 LEA R28, P6, R19.reuse, R36, 0x1 ;  /* 0x00000024131cb211 */ /* 0x044fe400078c08ff */
[C-C-:B------:R-:W-:Y:S02]  /*aa70*/  @!P1 LEA.HI.X R3, R19.reuse, R3, R156.reuse, 0x1, P4 ;  /* 0x0000000313039211 */ /* 0x140fe400020f0c9c */
[C-C-:B------:R-:W-:Y:S02]  /*aa80*/  @!P2 LEA.HI.X R21, R19.reuse, R29, R156.reuse, 0x1, P5 ;  /* 0x0000001d1315a211 */ /* 0x140fe400028f0c9c */
[----:B------:R-:W-:Y:S01]  /*aa90*/  @!P3 LEA.HI.X R29, R19, R33, R156, 0x1, P6 ;  /* 0x00000021131db211 */ /* 0x000fe200030f0c9c */
[----:B---3--:R2:W-:Y:S04]  /*aaa0*/  @!P1 ST.E.128 desc[UR48][R2.64], R4 ;  /* 0x0000000402009985 */ /* 0x0085e8000c101d30 */
[----:B----4-:R2:W-:Y:S04]  /*aab0*/  @!P2 ST.E.128 desc[UR48][R20.64], R8 ;  /* 0x000000081400a985 */ /* 0x0105e8000c101d30 */
[----:B------:R2:W-:Y:S01]  /*aac0*/  @!P3 ST.E.128 desc[UR48][R28.64], R24 ;  /* 0x000000181c00b985 */ /* 0x0005e2000c101d30 */
[----:B01----:R-:W-:Y:S05]  /*aad0*/  @P0 BRA `(.L_x_2036) ;  /* 0x00000008006c0947 */ /* 0x003fea0003800000 */
[----:B--2---:R-:W-:-:S04]  /*aae0*/  LEA R2, P0, R19, R30, 0x1 ;  /* 0x0000001e13027211 */ /* 0x004fc800078008ff */
[----:B------:R-:W-:-:S05]  /*aaf0*/  LEA.HI.X R3, R19, R32, R156, 0x1, P0 ;  /* 0x0000002013037211 */ /* 0x000fca00000f0c9c */
[----:B-----5:R0:W-:Y:S01]  /*ab00*/  ST.E.128 desc[UR48][R2.64], R12 ;  /* 0x0000000c02007985 */ /* 0x0201e2000c101d30 */
[----:B------:R-:W-:Y:S05]  /*ab10*/  BRA `(.L_x_2036) ;  /* 0x00000008005c7947 */ /* 0x000fea0003800000 */
.L_x_2034:
        /* <DEDUP_REMOVED lines=26> */
[----:B--2---:R-:W-:-:S13]  /*acc0*/  @P2 R2UR UR4, R6 ;  /* 0x00000000060422ca */ /* 0x004fda00000e0000 */
[----:B------:R-:W-:Y:S01]  /*acd0*/  USHF.R.S32.HI UR10, URZ, 0x1f, UR4 ;  /* 0x0000001f3f0a7899 */ /* 0x000fe20008011404 */
[----:B01----:R-:W-:Y:S11]  /*ace0*/  @P3 BRA `(.L_x_2037) ;  /* 0x0000000000103947 */ /* 0x003ff60003800000 */
[----:B------:R-:W-:Y:S05]  /*acf0*/  @!P2 BRA `(.L_x_2037) ;  /* 0x00000000000ca947 */ /* 0x000fea0003800000 */
[----:B------:R-:W2:Y:S04]  /*ad00*/  LDG.E R5, desc[UR48][R2.64] ;  /* 0x0000003002057981 */ /* 0x000ea8000c1e1900 */
[----:B-----5:R-:W2:Y:S02]  /*ad10*/  LDG.E R0, desc[UR48][R2.64+0x4] ;  /* 0x0000043002007981 */ /* 0x020ea4000c1e1900 */
[----:B--2---:R-:W-:-:S07]  /*ad20*/  IMAD.IADD R0, R0, 0x1, -R5 ;  /* 0x0000000100007824 */ /* 0x004fce00078e0a05 */
.L_x_2037:
[----:B------:R-:W-:Y:S01]  /*ad30*/  USEL UR40, UR40, URZ, !UP0 ;  /* 0x0000003f28287287 */ /* 0x000fe2000c000000 */
[----:B------:R-:W-:Y:S01]  /*ad40*/  BSSY B1, `(.L_x_2038) ;  /* 0x000002c000017945 */ /* 0x000fe20003800000 */
[----:B------:R-:W-:-:S03]  /*ad50*/  USEL UR41, UR41, URZ, !UP0 ;  /* 0x0000003f29297287 */ /* 0x000fc6000c000000 */
[----:B------:R-:W-:Y:S09]  /*ad60*/  @P1 BRA `(.L_x_2039) ;  /* 0x0000000000a41947 */ /* 0x000ff20003800000 */
        /* <DEDUP_REMOVED lines=26> */
[C---:B------:R-:W-:Y:S02]  /*af10*/  IADD3 R5, -R2.reuse, RZ, RZ ;  /* 0x000000ff02057210 */ /* 0x040fe40007ffe1ff */
[----:B------:R-:W-:Y:S02]  /*af20*/  SHF.R.S32.HI R3, RZ, 0x1f, R2 ;  /* 0x0000001fff037819 */ /* 0x000fe40000011402 */
[----:B------:R-:W-:Y:S01]  /*af30*/  IADD3 R2, P1, R2, UR8, RZ ;  /* 0x0000000802027c10 */ /* 0x000fe2000ff3e0ff */
[----:B------:R-:W-:-:S03]  /*af40*/  IMAD R5, R7, R5, R4 ;  /* 0x0000000507057224 */ /* 0x000fc600078e0204 */
[----:B------:R-:W-:Y:S01]  /*af50*/  IADD3.X R3, R3, UR9, R6, P1, !PT ;  /* 0x0000000903037c10 */ /* 0x000fe20008ffe406 */
[----:B------:R-:W-:Y:S01]  /*af60*/  ULDC.64 UR8, c[0x0][0xb50] ;  /* 0x0002d40000087ab9 */ /* 0x000fe20000000a00 */
        /* <DEDUP_REMOVED lines=9> */
.L_x_2039:
[----:B------:R-:W-:Y:S05]  /*b000*/  BSYNC B1 ;  /* 0x0000000000017941 */ /* 0x000fea0003800000 */
.L_x_2038:
[----:B0-----:R-:W0:Y:S01]  /*b010*/  @P0 LDC R3, c[0x0][0xbf0] ;  /* 0x0002fc00ff030b82 */ /* 0x001e220000000800 */
[----:B------:R-:W-:Y:S01]  /*b020*/  ULDC.64 UR12, c[0x0][0xaa0] ;  /* 0x0002a800000c7ab9 */ /* 0x000fe20000000a00 */
[----:B------:R-:W-:Y:S01]  /*b030*/  IMAD R2, R18, 0x30, R22 ;  /* 0x0000003012027824 */ /* 0x000fe200078e0216 */
[----:B------:R-:W-:Y:S01]  /*b040*/  UIMAD UR7, UR10, UR12, URZ ;  /* 0x0000000c0a0772a4 */ /* 0x000fe2000f8e023f */
[----:B------:R-:W-:Y:S01]  /*b050*/  IADD3 R20, R22, UR43, RZ ;  /* 0x0000002b16147c10 */ /* 0x000fe2000fffe0ff */
        /* <DEDUP_REMOVED lines=67> */
.L_x_2036:
[----:B------:R-:W-:Y:S05]  /*b490*/  BSYNC B0 ;  /* 0x0000000000007941 */ /* 0x000fea0003800000 */
.L_x_2033:
[----:B------:R-:W-:Y:S02]  /*b4a0*/  ULDC UR4, c[0x0][0xc3c] ;  /* 0x00030f0000047ab9 */ /* 0x000fe40000000800 */
[----:B------:R-:W-:-:S13]  /*b4b0*/  ISETP.GE.AND P0, PT, R31, UR4, PT ;  /* 0x000000041f007c0c */ /* 0x000fda000bf06270 */
[----:B------:R-:W-:Y:S05]  /*b4c0*/  @!P0 BRA `(.L_x_2040) ;  /* 0xffffff5800448947 */ /* 0x000fea000383ffff */
[----:B------:R-:W-:Y:S05]  /*b4d0*/  EXIT ;  /* 0x000000000000794d */ /* 0x000fea0003800000 */
.L_x_1997:
        /* <DEDUP_REMOVED lines=16> */
.L_x_2041:
        /* <DEDUP_REMOVED lines=12> */
[C---:B------:R-:W-:Y:S02]  /*b6a0*/  ISETP.GE.U32.AND P2, PT, R5.reuse, 0x2, PT ;  /* 0x000000020500780c */ /* 0x040fe40003f46070 */
[C---:B------:R-:W-:Y:S02]  /*b6b0*/  ISETP.GE.U32.AND P3, PT, R5.reuse, 0x4, PT ;  /* 0x000000040500780c */ /* 0x040fe40003f66070 */
[C---:B------:R-:W-:Y:S02]  /*b6c0*/  ISETP.GE.U32.AND P4, PT, R5.reuse, 0x8, PT ;  /* 0x000000080500780c */ /* 0x040fe40003f86070 */
[----:B------:R-:W-:Y:S02]  /*b6d0*/  ISETP.GE.U32.AND P5, PT, R5, 0x10, PT ;  /* 0x000000100500780c */ /* 0x000fe40003fa6070 */
[----:B------:R-:W-:Y:S01]  /*b6e0*/  MOV R16, RZ ;  /* 0x000000ff00107202 */ /* 0x000fe20000000f00 */
        /* <DEDUP_REMOVED lines=25> */
.L_x_2047:
        /* <DEDUP_REMOVED lines=12> */
.L_x_2046:
[----:B------:R-:W-:Y:S05]  /*b940*/  BSYNC B0 ;  /* 0x0000000000007941 */ /* 0x000fea0003800000 */
.L_x_2045:
        /* <DEDUP_REMOVED lines=21> */
.L_x_2043:
        /* <DEDUP_REMOVED lines=21> */
.L_x_2048:
        /* <DEDUP_REMOVED lines=13> */
[-C--:B------:R-:W-:Y:S01]  /*bcc0*/  @!P1 IADD3 R3, R3, -R8.reuse, RZ ;  /* 0x8000000803039210 */ /* 0x080fe20007ffe0ff */
        /* <DEDUP_REMOVED lines=44> */
.L_x_2044:
[----:B------:R-:W-:Y:S02]  /*bf90*/  IMAD.MOV.U32 R17, RZ, RZ, RZ ;  /* 0x000000ffff117224 */ /* 0x000fe400078e00ff */
[----:B------:R-:W-:Y:S02]  /*bfa0*/  IMAD.U32 R16, RZ, RZ, UR6 ;  /* 0x00000006ff107e24 */ /* 0x000fe4000f8e00ff */
[----:B------:R-:W-:-:S07]  /*bfb0*/  IMAD.MOV.U32 R18, RZ, RZ, RZ ;  /* 0x000000ffff127224 */ /* 0x000fce00078e00ff */
.L_x_2049:
[----:B------:R-:W-:-:S13]  /*bfc0*/  ISETP.NE.AND P0, PT, R5, RZ, PT ;  /* 0x000000ff0500720c */ /* 0x000fda0003f05270 */
[----:B------:R-:W0:Y:S01]  /*bfd0*/  @!P0 S2R R3, SR_CgaCtaId ;  /* 0x0000000000038919 */ /* 0x000e220000008800 */
[----:B------:R-:W-:-:S04]  /*bfe0*/  @!P0 MOV R0, 0x400 ;  /* 0x0000040000008802 */ /* 0x000fc80000000f00 */
[----:B0-----:R-:W-:-:S05]  /*bff0*/  @!P0 LEA R0, R3, R0, 0x18 ;  /* 0x0000000003008211 */ /* 0x001fca00078ec0ff */
[----:B------:R0:W-:Y:S01]  /*c000*/  @!P0 STS.128 [R0+0x168d0], R16 ;  /* 0x0168d01000008388 */ /* 0x0001e20000000c00 */
[----:B------:R-:W-:Y:S06]  /*c010*/  BAR.ARV 0x5, 0x200 ;  /* 0x0148000000007b1d */ /* 0x000fec0000002000 */
.L_x_2042:
[----:B------:R2:W-:Y:S01]  /*c020*/  STL [R1+0x28], RZ ;  /* 0x000028ff01007387 */ /* 0x0005e20000100800 */
[----:B------:R-:W-:Y:S01]  /*c030*/  ULDC UR4, c[0x0][0xc3c] ;  /* 0x00030f0000047ab9 */ /* 0x000fe20000000800 */
[----:B------:R-:W-:Y:S01]  /*c040*/  IMAD.MOV.U32 R27, RZ, RZ, 0x1 ;  /* 0x00000001ff1b7424 */ /* 0x000fe200078e00ff */
[----:B-1----:R-:W-:Y:S02]  /*c050*/  ISETP.GE.AND P0, PT, R19, UR4, PT ;  /* 0x0000000413007c0c */ /* 0x002fe4000bf06270 */
[----:B------:R-:W-:-:S11]  /*c060*/  MOV R23, RZ ;  /* 0x000000ff00177202 */ /* 0x000fd60000000f00 */
        /* <DEDUP_REMOVED lines=23> */
.L_x_2140:
[----:B0-----:R-:W0:Y:S02]  /*c1e0*/  LDC.64 R2, c[0x0][0xc88] ;  /* 0x00032200ff027b82 */ /* 0x001e240000000a00 */
[----:B0-----:R-:W-:-:S05]  /*c1f0*/  IMAD.WIDE R2, R19, 0x4, R2 ;  /* 0x0000000413027825 */ /* 0x001fca00078e0202 */
[----:B--2---:R-:W2:Y:S01]  /*c200*/  LDG.E R10, desc[UR48][R2.64] ;  /* 0x00000030020a7981 */ /* 0x004ea2000c1e1900 */
        /* <DEDUP_REMOVED lines=8> */
[----:B--2---:R-:W-:Y:S01]  /*c290*/  SHF.R.S32.HI R4, RZ, 0x1f, R10 ;  /* 0x0000001fff047819 */ /* 0x004fe2000001140a */
        /* <DEDUP_REMOVED lines=8> */
[----:B-1----:R1:W5:Y:S01]  /*c320*/  @P0 LDG.E R0, desc[UR48][R2.64] ;  /* 0x0000003002000981 */ /* 0x002362000c1e1900 */
[----:B------:R-:W-:Y:S02]  /*c330*/  ISETP.NE.AND.EX P1, PT, RZ, UR5, PT, P1 ;  /* 0x00000005ff007c0c */ /* 0x000fe4000bf25310 */
[----:B------:R-:W-:Y:S02]  /*c340*/  ISETP.NE.U32.AND P2, PT, RZ, UR8, PT ;  /* 0x00000008ff007c0c */ /* 0x000fe4000bf45070 */
[----:B------:R-:W-:Y:S02]  /*c350*/  ISETP.NE.U32.AND P0, PT, RZ, UR6, PT ;  /* 0x00000006ff007c0c */ /* 0x000fe4000bf05070 */
[----:B------:R-:W-:Y:S02]  /*c360*/  ISETP.NE.AND.EX P2, PT, RZ, UR9, PT, P2 ;  /* 0x00000009ff007c0c */ /* 0x000fe4000bf45320 */
[----:B------:R-:W-:Y:S02]  /*c370*/  ISETP.NE.AND.EX P0, PT, RZ, UR7, PT, P0 ;  /* 0x00000007ff007c0c */ /* 0x000fe4000bf05300 */
[----:B-1----:R-:W-:-:S02]  /*c380*/  IADD3 R2, P3, R24, UR4, RZ ;  /* 0x0000000418027c10 */ /* 0x002fc4000ff7e0ff */
[C---:B0-----:R-:W-:Y:S02]  /*c390*/  IADD3 R4, P4, R24.reuse, UR6, RZ ;  /* 0x0000000618047c10 */ /* 0x041fe4000ff9e0ff */
[C---:B------:R-:W-:Y:S01]  /*c3a0*/  IADD3.X R3, R25.reuse, UR5, RZ, P3, !PT ;  /* 0x0000000519037c10 */ /* 0x040fe20009ffe4ff */
[----:B------:R-:W-:Y:S01]  /*c3b0*/  ULDC UR4, c[0x0][0x288] ;  /* 0x0000a20000047ab9 */ /* 0x000fe20000000800 */
[----:B------:R-:W-:Y:S02]  /*c3c0*/  MOV R28, RZ ;  /* 0x000000ff001c7202 */ /* 0x000fe40000000f00 */
[----:B------:R-:W-:Y:S01]  /*c3d0*/  IADD3.X R5, R25, UR7, RZ, P4, !PT ;  /* 0x0000000719057c10 */ /* 0x000fe2000a7fe4ff */
[----:B------:R-:W2:Y:S01]  /*c3e0*/  @P1 LDG.E R6, desc[UR48][R2.64] ;  /* 0x0000003002061981 */ /* 0x000ea2000c1e1900 */
[----:B------:R-:W-:Y:S01]  /*c3f0*/  IMAD.U32 R8, RZ, RZ, UR4 ;  /* 0x00000004ff087e24 */ /* 0x000fe2000f8e00ff */
        /* <DEDUP_REMOVED lines=14> */
[----:B------:R-:W-:Y:S01]  /*c4e0*/  IMAD.MOV.U32 R9, RZ, RZ, R8 ;  /* 0x000000ffff097224 */ /* 0x000fe200078e0008 */
[----:B------:R-:W-:Y:S06]  /*c4f0*/  @P2 BRA `(.L_x_2051) ;  /* 0x0000000000142947 */ /* 0x000fec0003800000 */
[----:B------:R-:W-:Y:S05]  /*c500*/  @!P1 BRA `(.L_x_2051) ;  /* 0x0000000000109947 */ /* 0x000fea0003800000 */
[----:B------:R-:W2:Y:S04]  /*c510*/  LDG.E R7, desc[UR48][R2.64] ;  /* 0x0000003002077981 */ /* 0x000ea8000c1e1900 */
[----:B0-----:R-:W2:Y:S02]  /*c520*/  LDG.E R8, desc[UR48][R2.64+0x4] ;  /* 0x0000043002087981 */ /* 0x001ea4000c1e1900 */
[----:B--2---:R-:W-:-:S05]  /*c530*/  IMAD.IADD R9, R8, 0x1, -R7 ;  /* 0x0000000108097824 */ /* 0x004fca00078e0a07 */
[----:B------:R1:W-:Y:S02]  /*c540*/  STL [R1+0x14], R9 ;  /* 0x0000140901007387 */ /* 0x0003e40000100800 */
.L_x_2051:
[----:B------:R-:W-:Y:S01]  /*c550*/  ULDC.64 UR4, c[0x0][0xa20] ;  /* 0x0002880000047ab9 */ /* 0x000fe20000000a00 */
[----:B-----5:R-:W-:Y:S01]  /*c560*/  IMAD.IADD R28, R28, 0x1, R0 ;  /* 0x000000011c1c7824 */ /* 0x020fe200078e0200 */
[----:B------:R-:W-:Y:S01]  /*c570*/  ISETP.NE.U32.AND P1, PT, RZ, UR4, PT ;  /* 0x00000004ff007c0c */ /* 0x000fe2000bf25070 */
[----:B------:R-:W-:-:S03]  /*c580*/  IMAD.MOV.U32 R26, RZ, RZ, R10 ;  /* 0x000000ffff1a7224 */ /* 0x000fc600078e000a */
[----:B------:R-:W-:-:S13]  /*c590*/  ISETP.NE.AND.EX P1, PT, RZ, UR5, PT, P1 ;  /* 0x00000005ff007c0c */ /* 0x000fda000bf25310 */
[----:B------:R-:W-:Y:S05]  /*c5a0*/  @!P1 BRA `(.L_x_2052) ;  /* 0x0000000000109947 */ /* 0x000fea0003800000 */
[----:B------:R-:W-:-:S04]  /*c5b0*/  IADD3 R2, P0, R24, UR4, RZ ;  /* 0x0000000418027c10 */ /* 0x000fc8000ff1e0ff */
[----:B------:R-:W-:-:S05]  /*c5c0*/  IADD3.X R3, R25, UR5, RZ, P0, !PT ;  /* 0x0000000519037c10 */ /* 0x000fca00087fe4ff */
[----:B------:R2:W5:Y:S01]  /*c5d0*/  LDG.E R6, desc[UR48][R2.64] ;  /* 0x0000003002067981 */ /* 0x000562000c1e1900 */
[----:B------:R-:W-:Y:S05]  /*c5e0*/  BRA `(.L_x_2053) ;  /* 0x0000000000107947 */ /* 0x000fea0003800000 */
.L_x_2052:
[----:B------:R-:W-:Y:S05]  /*c5f0*/  @!P0 BRA `(.L_x_2053) ;  /* 0x00000000000c8947 */ /* 0x000fea0003800000 */
[----:B------:R-:W2:Y:S04]  /*c600*/  LDG.E R3, desc[UR48][R4.64] ;  /* 0x0000003004037981 */ /* 0x000ea8000c1e1900 */
[----:B------:R-:W2:Y:S02]  /*c610*/  LDG.E R6, desc[UR48][R4.64+0x4] ;  /* 0x0000043004067981 */ /* 0x000ea4000c1e1900 */
[----:B--2---:R-:W-:-:S07]  /*c620*/  IMAD.IADD R6, R6, 0x1, -R3 ;  /* 0x0000000106067824 */ /* 0x004fce00078e0a03 */
.L_x_2053:
[----:B--2---:R-:W2:Y:S01]  /*c630*/  LDC R2, c[0x0][0x448] ;  /* 0x00011200ff027b82 */ /* 0x004ea20000000800 */
[----:B-----5:R-:W-:Y:S01]  /*c640*/  IMAD.IADD R6, R6, 0x1, -R0 ;  /* 0x0000000106067824 */ /* 0x020fe200078e0a00 */
[----:B------:R-:W-:Y:S01]  /*c650*/  BSSY B7, `(.L_x_2054) ;  /* 0x000035e000077945 */ /* 0x000fe20003800000 */
[----:B------:R-:W-:-:S04]  /*c660*/  IMAD R0, R17, 0xc0, RZ ;  /* 0x000000c011007824 */ /* 0x000fc800078e02ff */
[----:B------:R-:W-:Y:S01]  /*c670*/  VIADD R0, R0, 0xbf ;  /* 0x000000bf00007836 */ /* 0x000fe20000000000 */
[----:B--2---:R-:W-:-:S13]  /*c680*/  ISETP.NE.AND P0, PT, R2, 0x1, PT ;  /* 0x000000010200780c */ /* 0x004fda0003f05270 */
[----:B------:R-:W2:Y:S08]  /*c690*/  @P0 LDC R3, c[0x0][0x44c] ;  /* 0x00011300ff030b82 */ /* 0x000eb00000000800 */
[----:B------:R-:W3:Y:S01]  /*c6a0*/  @P0 LDC R2, c[0x0][0x450] ;  /* 0x00011400ff020b82 */ /* 0x000ee20000000800 */
[----:B--2---:R-:W-:-:S05]  /*c6b0*/  @P0 IMAD.HI.U32 R3, R0, R3, RZ ;  /* 0x0000000300030227 */ /* 0x004fca00078e00ff */
[----:B---3--:R-:W-:Y:S02]  /*c6c0*/  @P0 SHF.R.U32.HI R0, RZ, R2, R3 ;  /* 0x00000002ff000219 */ /* 0x008fe40000011603 */
[C---:B------:R-:W-:Y:S01]  /*c6d0*/  IADD3 R3, R6.reuse, 0x80, -R9 ;  /* 0x0000008006037810 */ /* 0x040fe20007ffe809 */
[----:B------:R-:W-:-:S03]  /*c6e0*/  VIADD R6, R6, 0x7f ;  /* 0x0000007f06067836 */ /* 0x000fc60000000000 */
[----:B------:R-:W-:Y:S02]  /*c6f0*/  IADD3 R0, R3, R0, RZ ;  /* 0x0000000003007210 */ /* 0x000fe40007ffe0ff */
[----:B------:R-:W-:Y:S02]  /*c700*/  SHF.R.S32.HI R3, RZ, 0x1f, R6 ;  /* 0x0000001fff037819 */ /* 0x000fe40000011406 */
[----:B------:R-:W-:Y:S02]  /*c710*/  SHF.R.S32.HI R5, RZ, 0x1f, R0 ;  /* 0x0000001fff057819 */ /* 0x000fe40000011400 */
[----:B------:R-:W-:Y:S02]  /*c720*/  LEA.HI R3, R3, R6, RZ, 0x7 ;  /* 0x0000000603037211 */ /* 0x000fe400078f38ff */
[----:B------:R-:W-:Y:S02]  /*c730*/  LEA.HI R5, R5, R0, RZ, 0x7 ;  /* 0x0000000005057211 */ /* 0x000fe400078f38ff */
[----:B------:R-:W-:-:S02]  /*c740*/  SHF.R.S32.HI R3, RZ, 0x7, R3 ;  /* 0x00000007ff037819 */ /* 0x000fc40000011403 */
[----:B------:R-:W-:-:S04]  /*c750*/  SHF.R.S32.HI R0, RZ, 0x7, R5 ;  /* 0x00000007ff007819 */ /* 0x000fc80000011405 */
[----:B------:R-:W-:-:S04]  /*c760*/  VIMNMX R2, R3, R0, PT ;  /* 0x0000000003027248 */ /* 0x000fc80003fe0100 */
[----:B------:R-:W-:Y:S01]  /*c770*/  ISETP.GT.AND P0, PT, R2, RZ, PT ;  /* 0x000000ff0200720c */ /* 0x000fe20003f04270 */
[----:B------:R2:W-:-:S12]  /*c780*/  STL [R1+0xc], R2 ;  /* 0x00000c0201007387 */ /* 0x0005d80000100800 */
[----:B--2---:R-:W-:Y:S05]  /*c790*/  @P0 BRA `(.L_x_2055) ;  /* 0x0000000000440947 */ /* 0x004fea0003800000 */
        /* <DEDUP_REMOVED lines=17> */
.L_x_2055:
        /* <DEDUP_REMOVED lines=15> */
[----:B0-----:R-:W-:Y:S02]  /*c9a0*/  IMAD.MOV.U32 R8, RZ, RZ, 0x70 ;  /* 0x00000070ff087424 */ /* 0x001fe400078e00ff */
[----:B------:R-:W-:Y:S02]  /*c9b0*/  IMAD.MOV.U32 R12, RZ, RZ, 0x1 ;  /* 0x00000001ff0c7424 */ /* 0x000fe400078e00ff */
[----:B------:R-:W-:-:S07]  /*c9c0*/  IMAD.MOV.U32 R13, RZ, RZ, RZ ;  /* 0x000000ffff0d7224 */ /* 0x000fce00078e00ff */
[----:B------:R-:W-:-:S07]  /*c9d0*/  LEPC R20, `(.L_x_2058) ;  /* 0x000000001014794e */ /* 0x000fce0000000000 */
[----:B-12---:R-:W-:Y:S05]  /*c9e0*/  CALL.ABS.NOINC R2 ;  /* 0x0000000002007343 */ /* 0x006fea0003c00000 */
.L_x_2058:
[----:B------:R-:W-:Y:S05]  /*c9f0*/  BSYNC B6 ;  /* 0x0000000000067941 */ /* 0x000fea0003800000 */
.L_x_2057:
        /* <DEDUP_REMOVED lines=15> */
[----:B0-----:R-:W-:Y:S02]  /*caf0*/  IMAD.MOV.U32 R8, RZ, RZ, 0x70 ;  /* 0x00000070ff087424 */ /* 0x001fe400078e00ff */
[----:B------:R-:W-:Y:S02]  /*cb00*/  IMAD.MOV.U32 R12, RZ, RZ, 0x1 ;  /* 0x00000001ff0c7424 */ /* 0x000fe400078e00ff */
[----:B--2---:R-:W-:-:S07]  /*cb10*/  IMAD.MOV.U32 R13, RZ, RZ, RZ ;  /* 0x000000ffff0d7224 */ /* 0x004fce00078e00ff */
[----:B------:R-:W-:-:S07]  /*cb20*/  LEPC R20, `(.L_x_2061) ;  /* 0x000000001014794e */ /* 0x000fce0000000000 */
[----:B-1-3--:R-:W-:Y:S05]  /*cb30*/  CALL.ABS.NOINC R2 ;  /* 0x0000000002007343 */ /* 0x00afea0003c00000 */
.L_x_2061:
[----:B------:R0:W1:Y:S01]  /*cb40*/  LDC.64 R2, c[0x4][R29] ;  /* 0x010000001d027b82 */ /* 0x0000620000000a00 */
[----:B------:R-:W-:Y:S01]  /*cb50*/  ULDC.64 UR6, c[0x4][0xa8] ;  /* 0x01002a0000067ab9 */ /* 0x000fe20000000a00 */
[----:B------:R-:W-:Y:S01]  /*cb60*/  ULDC.64 UR8, c[0x4][0xb0] ;  /* 0x01002c0000087ab9 */ /* 0x000fe20000000a00 */
[----:B------:R-:W-:Y:S01]  /*cb70*/  ULDC.64 UR4, c[0x4][0x18] ;  /* 0x0100060000047ab9 */ /* 0x000fe20000000a00 */
        /* <DEDUP_REMOVED lines=11> */
.L_x_2060:
[----:B------:R-:W-:Y:S05]  /*cc30*/  BSYNC B6 ;  /* 0x0000000000067941 */ /* 0x000fea0003800000 */
.L_x_2059:
[----:B------:R-:W-:Y:S01]  /*cc40*/  ULDC.64 UR4, c[0x0][0x9f8] ;  /* 0x00027e0000047ab9 */ /* 0x000fe20000000a00 */
[----:B------:R-:W2:Y:S01]  /*cc50*/  LDL R20, [R1+0xc] ;  /* 0x00000c0001147983 */ /* 0x000ea20000100800 */
[----:B------:R-:W-:Y:S01]  /*cc60*/  ISETP.NE.U32.AND P0, PT, RZ, UR4, PT ;  /* 0x00000004ff007c0c */ /* 0x000fe2000bf05070 */
[----:B------:R-:W3:Y:S03]  /*cc70*/  LDC.64 R2, c[0x0][0x418] ;  /* 0x00010600ff027b82 */ /* 0x000ee60000000a00 */
[----:B------:R-:W-:-:S13]  /*cc80*/  ISETP.NE.AND.EX P0, PT, RZ, UR5, PT, P0 ;  /* 0x00000005ff007c0c */ /* 0x000fda000bf05300 */
[----:B------:R-:W-:-:S04]  /*cc90*/  @P0 IADD3 R24, P1, R24, UR4, RZ ;  /* 0x0000000418180c10 */ /* 0x000fc8000ff3e0ff */
[----:B------:R-:W-:Y:S01]  /*cca0*/  @P0 IADD3.X R25, R25, UR5, RZ, P1, !PT ;  /* 0x0000000519190c10 */ /* 0x000fe20008ffe4ff */
[----:B------:R-:W-:-:S04]  /*ccb0*/  ULDC.64 UR4, c[0x0][0xa08] ;  /* 0x0002820000047ab9 */ /* 0x000fc80000000a00 */
[----:B------:R2:W4:Y:S01]  /*ccc0*/  @P0 LDG.E R26, desc[UR48][R24.64] ;  /* 0x00000030181a0981 */ /* 0x000522000c1e1900 */
[----:B---3--:R-:W-:Y:S01]  /*ccd0*/  LOP3.LUT P0, RZ, R2, UR4, RZ, 0xfc, !PT ;  /* 0x0000000402ff7c12 */ /* 0x008fe2000f80fcff */
[----:B------:R-:W-:-:S03]  /*cce0*/  UMOV UR4, 0xffffffff ;  /* 0xffffffff00047882 */ /* 0x000fc60000000000 */
[----:B------:R-:W-:Y:S01]  /*ccf0*/  LOP3.LUT P0, RZ, R3, UR5, RZ, 0xfc, P0 ;  /* 0x0000000503ff7c12 */ /* 0x000fe2000800fcff */
[----:B--2---:R-:W-:Y:S01]  /*cd00*/  VIADD R25, R20, 0xffffffff ;  /* 0xffffffff14197836 */ /* 0x004fe20000000000 */
[----:B----4-:R-:W-:Y:S02]  /*cd10*/  SHF.R.S32.HI R29, RZ, 0x1f, R26 ;  /* 0x0000001fff1d7819 */ /* 0x010fe4000001141a */
[----:B------:R-:W-:Y:S01]  /*cd20*/  SEL R24, R26, RZ, !P0 ;  /* 0x000000ff1a187207 */ /* 0x000fe20004000000 */
[----:B------:R-:W-:Y:S08]  /*cd30*/  BRA.DIV UR4, `(.L_x_2062) ;  /* 0x0000004204587947 */ /* 0x000ff0000b800000 */
[----:B------:R-:W2:Y:S02]  /*cd40*/  S2R R0, SR_TID.X ;  /* 0x0000000000007919 */ /* 0x000ea40000002100 */
[----:B--2---:R-:W-:-:S04]  /*cd50*/  SHF.R.U32.HI R0, RZ, 0x5, R0 ;  /* 0x00000005ff007819 */ /* 0x004fc80000011600 */
[----:B------:R-:W-:-:S05]  /*cd60*/  LOP3.LUT R0, R0, 0x3, RZ, 0xc0, !PT ;  /* 0x0000000300007812 */ /* 0x000fca00078ec0ff */
[----:B------:R2:W3:Y:S02]  /*cd70*/  SHFL.IDX PT, R14, R0, RZ, 0x1f ;  /* 0x00001fff000e7589 */ /* 0x0004e400000e0000 */
.L_x_2156:
[----:B------:R-:W-:Y:S02]  /*cd80*/  PLOP3.LUT P1, PT, PT, PT, PT, 0x8, 0x0 ;  /* 0x000000000000781c */ /* 0x000fe40003f2e170 */
[----:B---3--:R-:W-:Y:S02]  /*cd90*/  ISETP.NE.AND P0, PT, R14, RZ, PT ;  /* 0x000000ff0e00720c */ /* 0x008fe40003f05270 */
[----:B--2---:R-:W-:-:S05]  /*cda0*/  P2R R0, PR, RZ, 0x2 ;  /* 0x00000002ff007803 */ /* 0x004fca0000000000 */
[----:B------:R2:W-:Y:S06]  /*cdb0*/  STL [R1], R0 ;  /* 0x0000000001007387 */ /* 0x0005ec0000100800 */
[----:B------:R-:W-:Y:S05]  /*cdc0*/  @P0 BRA `(.L_x_2063) ;  /* 0x0000000000ec0947 */ /* 0x000fea0003800000 */
[----:B------:R-:W-:-:S03]  /*cdd0*/  UMOV UR4, 0xffffffff ;  /* 0xffffffff00047882 */ /* 0x000fc60000000000 */
[----:B------:R-:W-:Y:S05]  /*cde0*/  BRA.DIV UR4, `(.L_x_2064) ;  /* 0x0000004204607947 */ /* 0x000fea000b800000 */
[----:B------:R-:W-:-:S13]  /*cdf0*/  ELECT P6, URZ, PT ;  /* 0x00000000003f782f */ /* 0x000fda00038c0000 */
.L_x_2159:
[----:B------:R-:W-:Y:S05]  /*ce00*/  @!P6 BRA `(.L_x_2063) ;  /* 0x0000000000dce947 */ /* 0x000fea0003800000 */
[----:B------:R-:W-:-:S04]  /*ce10*/  ISETP.NE.U32.AND P0, PT, R2, RZ, PT ;  /* 0x000000ff0200720c */ /* 0x000fc80003f05070 */
[----:B------:R-:W-:-:S13]  /*ce20*/  ISETP.NE.AND.EX P0, PT, R3, RZ, PT, P0 ;  /* 0x000000ff0300720c */ /* 0x000fda0003f05300 */
[----:B------:R-:W-:Y:S05]  /*ce30*/  @!P0 BRA `(.L_x_2065) ;  /* 0x0000000000448947 */ /* 0x000fea0003800000 */
[----:B--2---:R-:W2:Y:S01]  /*ce40*/  LDC R0, c[0x0][0x43c] ;  /* 0x00010f00ff007b82 */ /* 0x004ea20000000800 */
[----:B------:R-:W-:Y:S01]  /*ce50*/  ULDC.64 UR4, c[0x0][0x428] ;  /* 0x00010a0000047ab9 */ /* 0x000fe20000000a00 */
[----:B--2---:R-:W-:-:S13]  /*ce60*/  ISETP.NE.AND P0, PT, R0, 0x1, PT ;  /* 0x000000010000780c */ /* 0x004fda0003f05270 */
[----:B------:R-:W2:Y:S02]  /*ce70*/  @P0 LDC.64 R4, c[0x0][0x440] ;  /* 0x00011000ff040b82 */ /* 0x000ea40000000a00 */
[----:B--2---:R-:W-:-:S04]  /*ce80*/  @P0 IMAD.HI.U32 R6, R25, R4, RZ ;  /* 0x0000000419060227 */ /* 0x004fc800078e00ff */
        /* <DEDUP_REMOVED lines=8> */
[----:B------:R-:W-:-:S04]  /*cf10*/  LEA R2, P0, R4, R2, 0x2 ;  /* 0x0000000204027211 */ /* 0x000fc800078010ff */
[----:B------:R-:W-:-:S04]  /*cf20*/  IADD3 R0, R5, R0, RZ ;  /* 0x0000000005007210 */ /* 0x000fc80007ffe0ff */
[----:B------:R-:W-:-:S05]  /*cf30*/  LEA.HI.X R3, R4, R3, R0, 0x2, P0 ;  /* 0x0000000304037211 */ /* 0x000fca00000f1400 */
[----:B------:R3:W5:Y:S02]  /*cf40*/  LDG.E R24, desc[UR48][R2.64] ;  /* 0x0000003002187981 */ /* 0x000764000c1e1900 */
.L_x_2065:
[----:B---3--:R-:W-:Y:S01]  /*cf50*/  IMAD R3, R23, 0x8, R22 ;  /* 0x0000000817037824 */ /* 0x008fe200078e0216 */
[----:B--2---:R-:W-:-:S04]  /*cf60*/  SHF.L.U32 R0, R27, 0x1f, RZ ;  /* 0x0000001f1b007819 */ /* 0x004fc800000006ff */
[----:B------:R-:W2:Y:S02]  /*cf70*/  SYNCS.PHASECHK.TRANS64.TRYWAIT P0, [R3+URZ+0x16840], R0 ;  /* 0x01684000030075a7 */ /* 0x000ea4000800017f */
[----:B--2---:R-:W-:Y:S05]  /*cf80*/  @!P0 BRA `(.L_x_2066) ;  /* 0x0000004000188947 */ /* 0x004fea0003800000 */
.L_x_2160:
        /* <DEDUP_REMOVED lines=11> */
.L_x_2067:
[----:B--2---:R-:W-:Y:S01]  /*d040*/  IMAD R0, R23, 0x4000, R22 ;  /* 0x0000400017007824 */ /* 0x004fe200078e0216 */
        /* <DEDUP_REMOVED lines=8> */
[----:B------:R-:W-:Y:S02]  /*d0d0*/  R2UR UR12, R18 ;  /* 0x00000000120c72ca */ /* 0x000fe400000e0000 */
[----:B-----5:R-:W-:-:S02]  /*d0e0*/  R2UR UR13, R24 ;  /* 0x00000000180d72ca */ /* 0x020fc400000e0000 */
[----:B------:R-:W-:Y:S01]  /*d0f0*/  PLOP3.LUT P0, PT, PT, PT, PT, 0x80, 0x0 ;  /* 0x000000000000781c */ /* 0x000fe20003f0f070 */
[----:B------:R-:W-:-:S03]  /*d100*/  UIADD3 UR9, UR9, 0x16830, URZ ;  /* 0x0001683009097890 */ /* 0x000fc6000fffe03f */
[----:B------:R-:W-:Y:S01]  /*d110*/  P2R R0, PR, RZ, 0x1 ;  /* 0x00000001ff007803 */ /* 0x000fe20000000000 */
[----:B------:R-:W-:Y:S02]  /*d120*/  ULEA UR11, UR11, UR4, 0x7 ;  /* 0x000000040b0b7291 */ /* 0x000fe4000f8e383f */
[----:B------:R-:W-:Y:S01]  /*d130*/  UIADD3 UR8, UR8, 0xe400, URZ ;  /* 0x0000e40008087890 */ /* 0x000fe2000fffe03f */
[----:B------:R-:W-:Y:S01]  /*d140*/  UMOV UR4, 0x0 ;  /* 0x0000000000047882 */ /* 0x000fe20000000000 */
[----:B------:R3:W-:Y:S07]  /*d150*/  STL [R1], R0 ;  /* 0x0000000001007387 */ /* 0x0007ee0000100800 */
[----:B------:R3:W-:Y:S01]  /*d160*/  UTMALDG.4D [UR8], [UR6], desc[UR4] ;  /* 0x00000408060075b4 */ /* 0x0007e20008019000 */
[----:B------:R-:W-:-:S02]  /*d170*/  NOP ;  /* 0x0000000000007918 */ /* 0x000fc40000000000 */
.L_x_2063:
[----:B------:R-:W2:Y:S04]  /*d180*/  LDL.LU R3, [R1+0x10] ;  /* 0x0000100001037983 */ /* 0x000ea80000300800 */
[----:B------:R-:W4:Y:S04]  /*d190*/  LDL.LU R5, [R1+0x8] ;  /* 0x0000080001057983 */ /* 0x000f280000300800 */
[----:B------:R-:W5:Y:S01]  /*d1a0*/  LDL.LU R4, [R1+0x18] ;  /* 0x0000180001047983 */ /* 0x000f620000300800 */
        /* <DEDUP_REMOVED lines=9> */
[----:B--2---:R-:W-:Y:S02]  /*d240*/  SHF.R.S32.HI R0, RZ, 0x1f, R3 ;  /* 0x0000001fff007819 */ /* 0x004fe40000011403 */
[----:B----4-:R-:W-:-:S03]  /*d250*/  SEL R5, R5, RZ, !P0 ;  /* 0x000000ff05057207 */ /* 0x010fc60004000000 */
[----:B------:R-:W-:Y:S01]  /*d260*/  IMAD R0, R0, UR4, RZ ;  /* 0x0000000400007c24 */ /* 0x000fe2000f8e02ff */
[----:B-----5:R-:W-:-:S03]  /*d270*/  SEL R4, R4, RZ, !P0 ;  /* 0x000000ff04047207 */ /* 0x020fc60004000000 */
[C---:B------:R-:W-:Y:S02]  /*d280*/  IMAD R0, R3.reuse, UR5, R0 ;  /* 0x0000000503007c24 */ /* 0x040fe4000f8e0200 */
[----:B------:R-:W-:-:S05]  /*d290*/  IMAD.WIDE.U32 R2, R3, UR4, RZ ;  /* 0x0000000403027c25 */ /* 0x000fca000f8e00ff */
[----:B------:R2:W-:Y:S04]  /*d2a0*/  STL.64 [R1+0x20], R2 ;  /* 0x0000200201007387 */ /* 0x0005e80000100a00 */
[----:B------:R3:W-:Y:S04]  /*d2b0*/  STL [R1+0x8], R5 ;  /* 0x0000080501007387 */ /* 0x0007e80000100800 */
[----:B------:R3:W-:Y:S01]  /*d2c0*/  STL [R1+0x2c], R4 ;  /* 0x00002c0401007387 */ /* 0x0007e20000100800 */
[----:B--2---:R-:W-:Y:S01]  /*d2d0*/  IMAD.IADD R2, R3, 0x1, R0 ;  /* 0x0000000103027824 */ /* 0x004fe200078e0200 */
[----:B------:R-:W-:-:S05]  /*d2e0*/  SHF.R.S32.HI R0, RZ, 0x1f, R18 ;  /* 0x0000001fff007819 */ /* 0x000fca0000011412 */
        /* <DEDUP_REMOVED lines=18> */
[----:B-12---:R-:W-:Y:S05]  /*d410*/  CALL.ABS.NOINC R2 ;  /* 0x0000000002007343 */ /* 0x006fea0003c00000 */
.L_x_2069:
[----:B------:R-:W-:Y:S05]  /*d420*/  BSYNC B6 ;  /* 0x0000000000067941 */ /* 0x000fea0003800000 */
.L_x_2068:
[----:B---3--:R-:W2:Y:S01]  /*d430*/  LDL.LU R0, [R1+0x10] ;  /* 0x0000100001007983 */ /* 0x008ea20000300800 */
[----:B-1----:R-:W1:Y:S01]  /*d440*/  LDC R9, c[0x0][0x448] ;  /* 0x00011200ff097b82 */ /* 0x002e620000000800 */
        /* <DEDUP_REMOVED lines=45> */
[----:B------:R-:W-:-:S04]  /*d720*/  LEA R0, P0, R4, UR8, 0x1 ;  /* 0x0000000804007c11 */ /* 0x000fc8000f8008ff */
[----:B------:R-:W-:-:S04]  /*d730*/  IADD3 R5, R5, R7, RZ ;  /* 0x0000000705057210 */ /* 0x000fc80007ffe0ff */
[----:B------:R-:W-:Y:S02]  /*d740*/  LEA.HI.X R4, R4, UR9, R5, 0x1, P0 ;  /* 0x0000000904047c11 */ /* 0x000fe400080f0c05 */
[----:B------:R-:W1:Y:S01]  /*d750*/  @P1 LDC R5, c[0x0][0x450] ;  /* 0x00011400ff051b82 */ /* 0x000e620000000800 */
[----:B------:R-:W-:-:S04]  /*d760*/  VIADD R7, R6, 0x80 ;  /* 0x0000008006077836 */ /* 0x000fc80000000000 */
[----:B0-----:R-:W-:-:S04]  /*d770*/  @P1 IMAD.HI.U32 R8, R7, R8, RZ ;  /* 0x0000000807081227 */ /* 0x001fc800078e00ff */
[----:B------:R-:W-:Y:S01]  /*d780*/  IMAD.MOV.U32 R6, RZ, RZ, R7 ;  /* 0x000000ffff067224 */ /* 0x000fe200078e0007 */
[----:B-1----:R-:W-:-:S05]  /*d790*/  @P1 SHF.R.U32.HI R6, RZ, R5, R8 ;  /* 0x00000005ff061219 */ /* 0x002fca0000011608 */
        /* <DEDUP_REMOVED lines=24> */
[----:B------:R-:W0:Y:S01]  /*d920*/  SHFL.IDX PT, R3, R0, RZ, 0x181f ;  /* 0x00181fff00037589 */ /* 0x000e2200000e0000 */
[----:B------:R-:W-:-:S03]  /*d930*/  VIADD R8, R17, 0x10 ;  /* 0x0000001011087836 */ /* 0x000fc60000000000 */
[----:B------:R-:W-:Y:S01]  /*d940*/  SHFL.IDX PT, R14, R5, 0x1, 0x181f ;  /* 0x00381f00050e7f89 */ /* 0x000fe200000e0000 */
        /* <DEDUP_REMOVED lines=8> */
[----:B-----5:R0:W-:Y:S01]  /*d9d0*/  @!P1 LDGSTS.E.BYPASS.LTC128B.128 [R10+0x8400], desc[UR48][R2.64], !P0 ;  /* 0x08400000020a9fae */ /* 0x0201e2000c101d70 */
[----:B------:R-:W-:Y:S01]  /*d9e0*/  ISETP.GE.AND P1, PT, R8, R7, PT ;  /* 0x000000070800720c */ /* 0x000fe20003f26270 */
[----:B------:R-:W-:Y:S02]  /*d9f0*/  VIADD R8, R17, 0x20 ;  /* 0x0000002011087836 */ /* 0x000fe40000000000 */
[----:B0-----:R-:W0:Y:S04]  /*da00*/  SHFL.IDX PT, R3, R0, 0x1, 0x181f ;  /* 0x00381f0000037f89 */ /* 0x001e2800000e0000 */
[----:B------:R-:W1:Y:S06]  /*da10*/  SHFL.IDX PT, R2, R4, 0x1, 0x181f ;  /* 0x00381f0004027f89 */ /* 0x000e6c00000e0000 */
[----:B0-----:R-:W-:-:S05]  /*da20*/  @!P1 LEA R3, P2, R20, R3, 0x1 ;  /* 0x0000000314039211 */ /* 0x001fca00078408ff */
[----:B-1----:R-:W-:-:S05]  /*da30*/  @!P1 IMAD.X R2, RZ, RZ, R2, P2 ;  /* 0x000000ffff029224 */ /* 0x002fca00010e0602 */
[----:B------:R-:W-:-:S04]  /*da40*/  @!P1 LOP3.LUT R3, R3, R2, RZ, 0x3c, !PT ;  /* 0x0000000203039212 */ /* 0x000fc800078e3cff */
[----:B------:R-:W-:-:S04]  /*da50*/  @!P1 LOP3.LUT R2, R3, R2, RZ, 0x3c, !PT ;  /* 0x0000000203029212 */ /* 0x000fc800078e3cff */
[----:B------:R-:W-:-:S05]  /*da60*/  @!P1 LOP3.LUT R3, R3, R2, RZ, 0x3c, !PT ;  /* 0x0000000203039212 */ /* 0x000fca00078e3cff */
[----:B------:R0:W-:Y:S01]  /*da70*/  @!P1 LDGSTS.E.BYPASS.LTC128B.128 [R10+0x8c00], desc[UR48][R2.64], !P0 ;  /* 0x08c00000020a9fae */ /* 0x0001e2000c101d70 */
[----:B------:R-:W-:Y:S01]  /*da80*/  ISETP.GE.AND P1, PT, R8, R7, PT ;  /* 0x000000070800720c */ /* 0x000fe20003f26270 */
[----:B------:R-:W-:Y:S02]  /*da90*/  VIADD R8, R17, 0x30 ;  /* 0x0000003011087836 */ /* 0x000fe40000000000 */
[----:B0-----:R-:W0:Y:S04]  /*daa0*/  SHFL.IDX PT, R3, R0, 0x2, 0x181f ;  /* 0x00581f0000037f89 */ /* 0x001e2800000e0000 */
[----:B------:R-:W1:Y:S06]  /*dab0*/  SHFL.IDX PT, R2, R4, 0x2, 0x181f ;  /* 0x00581f0004027f89 */ /* 0x000e6c00000e0000 */
[----:B0-----:R-:W-:-:S04]  /*dac0*/  @!P1 LEA R3, P2, R20, R3, 0x1 ;  /* 0x0000000314039211 */ /* 0x001fc800078408ff */
[----:B-1----:R-:W-:-:S04]  /*dad0*/  @!P1 IADD3.X R2, RZ, R2, RZ, P2, !PT ;  /* 0x00000002ff029210 */ /* 0x002fc800017fe4ff */
        /* <DEDUP_REMOVED lines=37> */
[----:B------:R-:W1:Y:S04]  /*dd30*/  SHFL.IDX PT, R2, R4, 0x6, 0x181f ;  /* 0x00d81f0004027f89 */ /* 0x000e6800000e0000 */
[----:B------:R-:W-:Y:S02]  /*dd40*/  SHFL.IDX PT, R4, R4, 0x7, 0x181f ;  /* 0x00f81f0004047f89 */ /* 0x000fe400000e0000 */
[----:B0-----:R-:W-:-:S05]  /*dd50*/  @!P1 LEA R3, P2, R20, R3, 0x1 ;  /* 0x0000000314039211 */ /* 0x001fca00078408ff */
[----:B-1----:R-:W-:Y:S01]  /*dd60*/  @!P1 IMAD.X R2, RZ, RZ, R2, P2 ;  /* 0x000000ffff029224 */ /* 0x002fe200010e0602 */
[----:B------:R-:W-:Y:S01]  /*dd70*/  ISETP.GE.AND P2, PT, R8, R7, PT ;  /* 0x000000070800720c */ /* 0x000fe20003f46270 */
[----:B------:R-:W-:-:S03]  /*dd80*/  VIADD R8, R17, 0x70 ;  /* 0x0000007011087836 */ /* 0x000fc60000000000 */
[----:B------:R-:W-:-:S04]  /*dd90*/  @!P1 LOP3.LUT R3, R3, R2, RZ, 0x3c, !PT ;  /* 0x0000000203039212 */ /* 0x000fc800078e3cff */
[----:B------:R-:W-:-:S04]  /*dda0*/  @!P1 LOP3.LUT R2, R3, R2, RZ, 0x3c, !PT ;  /* 0x0000000203029212 */ /* 0x000fc800078e3cff */
[----:B------:R-:W-:-:S05]  /*ddb0*/  @!P1 LOP3.LUT R3, R3, R2, RZ, 0x3c, !PT ;  /* 0x0000000203039212 */ /* 0x000fca00078e3cff */
[----:B------:R0:W-:Y:S01]  /*ddc0*/  @!P1 LDGSTS.E.BYPASS.LTC128B.128 [R10+0xb400], desc[UR48][R2.64], !P0 ;  /* 0x0b400000020a9fae */ /* 0x0001e2000c101d70 */
[----:B------:R-:W-:-:S03]  /*ddd0*/  ISETP.GE.AND P1, PT, R8, R7, PT ;  /* 0x000000070800720c */ /* 0x000fc60003f26270 */
[----:B------:R-:W-:Y:S04]  /*dde0*/  SHFL.IDX PT, R8, R5, RZ, 0x181f ;  /* 0x00181fff05087589 */ /* 0x000fe800000e0000 */
[----:B0-----:R-:W0:Y:S04]  /*ddf0*/  SHFL.IDX PT, R2, R0, 0x7, 0x181f ;  /* 0x00f81f0000027f89 */ /* 0x001e2800000e0000 */
[----:B------:R-:W1:Y:S02]  /*de00*/  SHFL.IDX PT, R0, R6, RZ, 0x181f ;  /* 0x00181fff06007589 */ /* 0x000e6400000e0000 */
[----:B0-----:R-:W-:-:S04]  /*de10*/  @!P1 LEA R2, P3, R20, R2, 0x1 ;  /* 0x0000000214029211 */ /* 0x001fc800078608ff */
[----:B------:R-:W-:-:S05]  /*de20*/  @!P1 IADD3.X R3, RZ, R4, RZ, P3, !PT ;  /* 0x00000004ff039210 */ /* 0x000fca0001ffe4ff */
[----:B------:R0:W-:Y:S02]  /*de30*/  @!P1 LDGSTS.E.BYPASS.LTC128B.128 [R10+0xbc00], desc[UR48][R2.64], !P0 ;  /* 0x0bc00000020a9fae */ /* 0x0001e4000c101d70 */
[----:B0-----:R-:W-:-:S05]  /*de40*/  @!P2 LEA R2, P1, R20, R8, 0x1 ;  /* 0x000000081402a211 */ /* 0x001fca00078208ff */
[----:B-1----:R-:W-:Y:S02]  /*de50*/  @!P2 IMAD.X R3, RZ, RZ, R0, P1 ;  /* 0x000000ffff03a224 */ /* 0x002fe400008e0600 */
[----:B------:R-:W-:-:S03]  /*de60*/  VIADD R0, R17, 0x90 ;  /* 0x0000009011007836 */ /* 0x000fc60000000000 */
[----:B------:R0:W-:Y:S02]  /*de70*/  @!P2 LDGSTS.E.BYPASS.LTC128B.128 [R10+0xc400], desc[UR48][R2.64], !P0 ;  /* 0x0c400000020aafae */ /* 0x0001e4000c101d70 */
[----:B------:R-:W-:Y:S02]  /*de80*/  ISETP.GE.AND P1, PT, R0, R7, PT ;  /* 0x000000070000720c */ /* 0x000fe40003f26270 */
[----:B------:R-:W1:Y:S11]  /*de90*/  SHFL.IDX PT, R0, R6, 0x1, 0x181f ;  /* 0x00381f0006007f89 */ /* 0x000e7600000e0000 */
[----:B------:R-:W-:-:S05]  /*dea0*/  @!P1 LEA R14, P2, R20, R14, 0x1 ;  /* 0x0000000e140e9211 */ /* 0x000fca00078408ff */
[----:B0-----:R-:W-:Y:S02]  /*deb0*/  @!P1 IMAD.MOV.U32 R2, RZ, RZ, R14 ;  /* 0x000000ffff029224 */ /* 0x001fe400078e000e */
[----:B------:R-:W0:Y:S01]  /*dec0*/  SHFL.IDX PT, R14, R5, 0x2, 0x181f ;  /* 0x00581f00050e7f89 */ /* 0x000e2200000e0000 */
[----:B-1----:R-:W-:Y:S02]  /*ded0*/  @!P1 IMAD.X R9, RZ, RZ, R0, P2 ;  /* 0x000000ffff099224 */ /* 0x002fe400010e0600 */
[----:B------:R-:W-:Y:S02]  /*dee0*/  VIADD R0, R17, 0xa0 ;  /* 0x000000a011007836 */ /* 0x000fe40000000000 */
[----:B------:R-:W-:-:S05]  /*def0*/  @!P1 IMAD.MOV.U32 R3, RZ, RZ, R9 ;  /* 0x000000ffff039224 */ /* 0x000fca00078e0009 */
[----:B------:R0:W-:Y:S01]  /*df00*/  @!P1 LDGSTS.E.BYPASS.LTC128B.128 [R10+0xcc00], desc[UR48][R2.64], !P0 ;  /* 0x0cc00000020a9fae */ /* 0x0001e2000c101d70 */
[----:B------:R-:W-:-:S03]  /*df10*/  ISETP.GE.AND P1, PT, R0, R7, PT ;  /* 0x000000070000720c */ /* 0x000fc60003f26270 */
[----:B------:R-:W1:Y:S04]  /*df20*/  SHFL.IDX PT, R0, R6, 0x2, 0x181f ;  /* 0x00581f0006007f89 */ /* 0x000e6800000e0000 */
[----:B------:R-:W2:Y:S06]  /*df30*/  SHFL.IDX PT, R6, R6, 0x3, 0x181f ;  /* 0x00781f0006067f89 */ /* 0x000eac00000e0000 */
[----:B0-----:R-:W-:-:S02]  /*df40*/  @!P1 LEA R2, P2, R20, R14, 0x1 ;  /* 0x0000000e14029211 */ /* 0x001fc400078408ff */
[----:B------:R0:W3:Y:S03]  /*df50*/  SHFL.IDX PT, R14, R5, 0x3, 0x181f ;  /* 0x00781f00050e7f89 */ /* 0x0000e600000e0000 */
[----:B-1----:R-:W-:-:S05]  /*df60*/  @!P1 IMAD.X R3, RZ, RZ, R0, P2 ;  /* 0x000000ffff039224 */ /* 0x002fca00010e0600 */
[----:B--2---:R0:W-:Y:S03]  /*df70*/  @!P1 LDGSTS.E.BYPASS.LTC128B.128 [R10+0xd400], desc[UR48][R2.64], !P0 ;  /* 0x0d400000020a9fae */ /* 0x0041e6000c101d70 */
.L_x_2185:
[----:B------:R-:W-:-:S05]  /*df80*/  VIADD R0, R17, 0xb0 ;  /* 0x000000b011007836 */ /* 0x000fca0000000000 */
[----:B------:R-:W-:Y:S01]  /*df90*/  ISETP.GE.AND P1, PT, R0, R7, PT ;  /* 0x000000070000720c */ /* 0x000fe20003f26270 */
[----:B------:R-:W-:-:S12]  /*dfa0*/  VIADD R0, R22, 0x16800 ;  /* 0x0001680016007836 */ /* 0x000fd80000000000 */
[----:B0--3--:R-:W-:-:S05]  /*dfb0*/  @!P1 LEA R2, P2, R20, R14, 0x1 ;  /* 0x0000000e14029211 */ /* 0x009fca00078408ff */
[----:B------:R-:W-:-:S05]  /*dfc0*/  @!P1 IMAD.X R3, RZ, RZ, R6, P2 ;  /* 0x000000ffff039224 */ /* 0x000fca00010e0606 */
[----:B------:R-:W-:Y:S01]  /*dfd0*/  @!PT LDS RZ, [RZ] ;  /* 0x00000000fffff984 */ /* 0x000fe20000000800 */
[----:B------:R-:W-:Y:S01]  /*dfe0*/  @!PT LDS RZ, [RZ] ;  /* 0x00000000fffff984 */ /* 0x000fe20000000800 */
[----:B------:R-:W-:Y:S01]  /*dff0*/  @!PT LDS RZ, [RZ] ;  /* 0x00000000fffff984 */ /* 0x000fe20000000800 */
[----:B------:R0:W-:Y:S01]  /*e000*/  @!P1 LDGSTS.E.BYPASS.LTC128B.128 [R10+0xdc00], desc[UR48][R2.64], !P0 ;  /* 0x0dc00000020a9fae */ /* 0x0001e2000c101d70 */
[----:B------:R-:W-:Y:S01]  /*e010*/  PLOP3.LUT P0, PT, PT, PT, PT, 0x80, 0x0 ;  /* 0x000000000000781c */ /* 0x000fe20003f0f070 */
[----:B------:R-:W-:-:S12]  /*e020*/  NOP ;  /* 0x0000000000007918 */ /* 0x000fd80000000000 */
.L_x_2071:
[----:B------:R-:W-:Y:S02]  /*e030*/  PLOP3.LUT P1, PT, P1, P0, PT, 0xa2, 0x0 ;  /* 0x000000000000781c */ /* 0x000fe40000f21472 */
[----:B------:R-:W-:-:S08]  /*e040*/  @P0 R2UR P1, UR4, R22 ;  /* 0x00000000160402ca */ /* 0x000fd00000020000 */
[----:B------:R-:W-:-:S05]  /*e050*/  @P0 PLOP3.LUT P0, PT, P1, PT, PT, 0x80, 0x0 ;  /* 0x000000000000081c */ /* 0x000fca0000f0f070 */
[----:B------:R-:W-:Y:S01]  /*e060*/  @!P1 SYNCS.ARRIVE.TRANS64.RED.A0T1 RZ, [UR4+0x16800], RZ ;  /* 0x016800ffffff99a7 */ /* 0x000fe20008200404 */
[----:B------:R-:W-:Y:S07]  /*e070*/  @!P1 ARRIVES.LDGSTSBAR.64.TRANSCNT [UR4+0x16800] ;  /* 0x01680000ff0099b0 */ /* 0x000fee0008000a84 */
[----:B------:R-:W-:Y:S05]  /*e080*/  @P0 BRA.U.ANY `(.L_x_2071) ;  /* 0xfffffffd00e80947 */ /* 0x000fea000393ffff */
[----:B0-----:R-:W2:Y:S02]  /*e090*/  LDL.LU R3, [R1+0x28] ;  /* 0x0000280001037983 */ /* 0x001ea40000300800 */
[----:B--2---:R-:W-:-:S04]  /*e0a0*/  IADD3 R3, R3, 0x1, RZ ;  /* 0x0000000103037810 */ /* 0x004fc80007ffe0ff */
[----:B------:R-:W-:Y:S01]  /*e0b0*/  LEA.HI R2, R3, R3, RZ, 0x1 ;  /* 0x0000000303027211 */ /* 0x000fe200078f08ff */
[----:B------:R0:W-:Y:S03]  /*e0c0*/  STL [R1+0x28], R3 ;  /* 0x0000280301007387 */ /* 0x0001e60000100800 */
[----:B------:R-:W-:-:S05]  /*e0d0*/  LOP3.LUT R2, R2, 0xfffffffe, RZ, 0xc0, !PT ;  /* 0xfffffffe02027812 */ /* 0x000fca00078ec0ff */
[----:B------:R-:W-:-:S05]  /*e0e0*/  IMAD.IADD R2, R3, 0x1, -R2 ;  /* 0x0000000103027824 */ /* 0x000fca00078e0a02 */
[----:B0-----:R-:W-:Y:S01]  /*e0f0*/  SHF.L.U32 R3, R2, 0x1f, RZ ;  /* 0x0000001f02037819 */ /* 0x001fe200000006ff */
[----:B------:R-:W-:Y:S01]  /*e100*/  NOP ;  /* 0x0000000000007918 */ /* 0x000fe20000000000 */
[----:B------:R-:W2:Y:S01]  /*e110*/  LDL R4, [R1+0xc] ;  /* 0x00000c0001047983 */ /* 0x000ea20000100800 */
[----:B------:R0:W-:Y:S01]  /*e120*/  SYNCS.ARRIVE.TRANS64.A1T0 RZ, [R22+URZ+0x16800], RZ ;  /* 0x016800ff16ff79a7 */ /* 0x0001e2000810003f */
[----:B------:R-:W-:Y:S01]  /*e130*/  BSSY B0, `(.L_x_2072) ;  /* 0x0000004000007945 */ /* 0x000fe20003800000 */
[----:B------:R-:W1:Y:S01]  /*e140*/  SYNCS.PHASECHK.TRANS64.TRYWAIT P0, [R22+URZ+0x16820], R3 ;  /* 0x01682003160075a7 */ /* 0x000e62000800017f */
[----:B--2---:R-:W-:Y:S02]  /*e150*/  ISETP.GE.AND P1, PT, R4, 0x2, PT ;  /* 0x000000020400780c */ /* 0x004fe40003f26270 */
[----:B01----:R-:W-:Y:S11]  /*e160*/  @!P0 BRA `(.L_x_2073) ;  /* 0x0000003c00888947 */ /* 0x003ff60003800000 */
.L_x_2186:
[----:B------:R-:W-:Y:S05]  /*e170*/  BSYNC B0 ;  /* 0x0000000000007941 */ /* 0x000fea0003800000 */
.L_x_2072:
[----:B------:R-:W-:Y:S04]  /*e180*/  BSSY B0, `(.L_x_2074) ;  /* 0x0000169000007945 */ /* 0x000fe80003800000 */
[----:B------:R-:W-:Y:S05]  /*e190*/  @!P1 BRA `(.L_x_2075) ;  /* 0x00000014009c9947 */ /* 0x000fea0003800000 */
[----:B------:R-:W2:Y:S01]  /*e1a0*/  LDL R4, [R1+0xc] ;  /* 0x00000c0001047983 */ /* 0x000ea20000100800 */
[----:B------:R-:W-:Y:S01]  /*e1b0*/  BSSY B2, `(.L_x_2076) ;  /* 0x000007d000027945 */ /* 0x000fe20003800000 */
[C---:B--2---:R-:W-:Y:S01]  /*e1c0*/  LOP3.LUT R2, R4.reuse, 0x1, RZ, 0xc0, !PT ;  /* 0x0000000104027812 */ /* 0x044fe200078ec0ff */
[----:B------:R-:W-:-:S03]  /*e1d0*/  VIADD R7, R4, 0xfffffffe ;  /* 0xfffffffe04077836 */ /* 0x000fc60000000000 */
[----:B------:R-:W-:Y:S01]  /*e1e0*/  ISETP.NE.U32.AND P0, PT, R2, 0x1, PT ;  /* 0x000000010200780c */ /* 0x000fe20003f05070 */
[----:B------:R-:W-:-:S12]  /*e1f0*/  IMAD.MOV.U32 R6, RZ, RZ, R7 ;  /* 0x000000ffff067224 */ /* 0x000fd800078e0007 */
[----:B------:R-:W-:Y:S05]  /*e200*/  @!P0 BRA `(.L_x_2077) ;  /* 0x0000000400dc8947 */ /* 0x000fea0003800000 */
        /* <DEDUP_REMOVED lines=10> */
[----:B------:R-:W-:Y:S01]  /*e2b0*/  IMAD.MOV.U32 R4, RZ, RZ, R24 ;  /* 0x000000ffff047224 */ /* 0x000fe200078e0018 */
[----:B------:R-:W-:Y:S01]  /*e2c0*/  ISETP.NE.U32.AND P0, PT, RZ, UR4, PT ;  /* 0x00000004ff007c0c */ /* 0x000fe2000bf05070 */
[----:B------:R-:W-:-:S03]  /*e2d0*/  IMAD.MOV.U32 R6, RZ, RZ, R7 ;  /* 0x000000ffff067224 */ /* 0x000fc600078e0007 */
        /* <DEDUP_REMOVED lines=19> */
.L_x_2080:
[----:B------:R-:W-:Y:S01]  /*e410*/  IMAD R2, R8, 0x8, R22 ;  /* 0x0000000808027824 */ /* 0x000fe200078e0216 */
[----:B0-----:R-:W-:Y:S01]  /*e420*/  SHF.L.U32 R3, R9, 0x1f, RZ ;  /* 0x0000001f09037819 */ /* 0x001fe200000006ff */
[----:B------:R-:W-:Y:S03]  /*e430*/  BSSY B3, `(.L_x_2081) ;  /* 0x0000003000037945 */ /* 0x000fe60003800000 */
[----:B------:R-:W0:Y:S02]  /*e440*/  SYNCS.PHASECHK.TRANS64.TRYWAIT P0, [R2+URZ+0x16840], R3 ;  /* 0x01684003020075a7 */ /* 0x000e24000800017f */
[----:B0-----:R-:W-:Y:S05]  /*e450*/  @!P0 BRA `(.L_x_2082) ;  /* 0x0000003800e08947 */ /* 0x001fea0003800000 */
.L_x_2187:
[----:B------:R-:W-:Y:S05]  /*e460*/  BSYNC B3 ;  /* 0x0000000000037941 */ /* 0x000fea0003800000 */
.L_x_2081:
        /* <DEDUP_REMOVED lines=12> */
.L_x_2084:
[----:B------:R-:W-:Y:S05]  /*e530*/  BSYNC B3 ;  /* 0x0000000000037941 */ /* 0x000fea0003800000 */
.L_x_2083:
        /* <DEDUP_REMOVED lines=11> */
.L_x_2085:
        /* <DEDUP_REMOVED lines=15> */
.L_x_2188:
[----:B------:R-:W-:Y:S05]  /*e6e0*/  BSYNC B3 ;  /* 0x0000000000037941 */ /* 0x000fea0003800000 */
.L_x_2086:
        /* <DEDUP_REMOVED lines=12> */
.L_x_2089:
[----:B------:R-:W-:Y:S05]  /*e7b0*/  BSYNC B3 ;  /* 0x0000000000037941 */ /* 0x000fea0003800000 */
.L_x_2088:
[----:B------:R-:W-:Y:S01]  /*e7c0*/  R2UR UR6, R12 ;  /* 0x000000000c0672ca */ /* 0x000fe200000e0000 */
[----:B0-----:R-:W-:Y:S01]  /*e7d0*/  IMAD R3, R23, 0x8, R22 ;  /* 0x0000000817037824 */ /* 0x001fe200078e0216 */
[----:B------:R-:W-:Y:S01]  /*e7e0*/  R2UR UR7, R13 ;  /* 0x000000000d0772ca */ /* 0x000fe200000e0000 */
[----:B------:R-:W-:Y:S01]  /*e7f0*/  UIADD3 UR4, UP0, UR38, 0x470, URZ ;  /* 0x0000047026047890 */ /* 0x000fe2000ff1e03f */
[----:B------:R-:W-:Y:S01]  /*e800*/  R2UR UR10, R10 ;  /* 0x000000000a0a72ca */ /* 0x000fe200000e0000 */
[----:B------:R-:W-:Y:S01]  /*e810*/  IMAD R5, R25, 0x80, R28 ;  /* 0x0000008019057824 */ /* 0x000fe200078e021c */
[----:B------:R-:W-:Y:S01]  /*e820*/  LEA R2, R23, R22, 0xe ;  /* 0x0000001617027211 */ /* 0x000fe200078e70ff */
[----:B------:R-:W-:Y:S01]  /*e830*/  VIADD R3, R3, 0x16850 ;  /* 0x0001685003037836 */ /* 0x000fe20000000000 */
[----:B------:R-:W-:Y:S01]  /*e840*/  PLOP3.LUT P0, PT, PT, PT, PT, 0x80, 0x0 ;  /* 0x000000000000781c */ /* 0x000fe20003f0f070 */
[----:B------:R-:W-:Y:S02]  /*e850*/  UIADD3.X UR5, URZ, UR39, URZ, UP0, !UPT ;  /* 0x000000273f057290 */ /* 0x000fe400087fe43f */
[----:B------:R-:W-:-:S10]  /*e860*/  VIADD R2, R2, 0x400 ;  /* 0x0000040002027836 */ /* 0x000fd40000000000 */
.L_x_2090:
        /* <DEDUP_REMOVED lines=12> */
.L_x_2079:
[----:B------:R-:W-:Y:S05]  /*e930*/  BSYNC B1 ;  /* 0x0000000000017941 */ /* 0x000fea0003800000 */
.L_x_2078:
[----:B------:R-:W2:Y:S01]  /*e940*/  LDL.LU R2, [R1+0xc] ;  /* 0x00000c0001027983 */ /* 0x000ea20000300800 */
[----:B------:R-:W-:Y:S02]  /*e950*/  IMAD.MOV.U32 R23, RZ, RZ, R8 ;  /* 0x000000ffff177224 */ /* 0x000fe400078e0008 */
[----:B------:R-:W-:Y:S02]  /*e960*/  IMAD.MOV.U32 R27, RZ, RZ, R9 ;  /* 0x000000ffff1b7224 */ /* 0x000fe400078e0009 */
[----:B--2---:R-:W-:-:S07]  /*e970*/  VIADD R6, R2, 0xfffffffd ;  /* 0xfffffffd02067836 */ /* 0x004fce0000000000 */
.L_x_2077:
[----:B------:R-:W-:Y:S05]  /*e980*/  BSYNC B2 ;  /* 0x0000000000027941 */ /* 0x000fea0003800000 */
.L_x_2076:
[----:B------:R-:W-:-:S13]  /*e990*/  ISETP.NE.AND P0, PT, R7, RZ, PT ;  /* 0x000000ff0700720c */ /* 0x000fda0003f05270 */
[----:B------:R-:W-:Y:S05]  /*e9a0*/  @!P0 BRA `(.L_x_2075) ;  /* 0x0000000c00988947 */ /* 0x000fea0003800000 */
[----:B------:R-:W-:-:S07]  /*e9b0*/  IMAD.MOV.U32 R4, RZ, RZ, R24 ;  /* 0x000000ffff047224 */ /* 0x000fce00078e0018 */
.L_x_2117:
[----:B------:R-:W2:Y:S01]  /*e9c0*/  LDL R2, [R1] ;  /* 0x0000000001027983 */ /* 0x000ea20000100800 */
[----:B------:R-:W-:Y:S01]  /*e9d0*/  IADD3 R7, R23, 0x1, RZ ;  /* 0x0000000117077810 */ /* 0x000fe20007ffe0ff */
[----:B------:R-:W-:Y:S05]  /*e9e0*/  YIELD ;  /* 0x0000000000007946 */ /* 0x000fea0003800000 */
[----:B------:R-:W-:Y:S01]  /*e9f0*/  ISETP.NE.AND P0, PT, R7, 0x2, PT ;  /* 0x000000020700780c */ /* 0x000fe20003f05270 */
[----:B------:R-:W-:Y:S03]  /*ea00*/  BSSY B1, `(.L_x_2091) ;  /* 0x000006c000017945 */ /* 0x000fe60003800000 */
[----:B------:R-:W-:-:S02]  /*ea10*/  SEL R8, RZ, 0x1, P0 ;  /* 0x00000001ff087807 */ /* 0x000fc40000000000 */
[----:B------:R-:W-:Y:S02]  /*ea20*/  SEL R7, R7, RZ, P0 ;  /* 0x000000ff07077207 */ /* 0x000fe40000000000 */
[----:B------:R-:W-:Y:S02]  /*ea30*/  LOP3.LUT R8, R27, R8, RZ, 0x3c, !PT ;  /* 0x000000081b087212 */ /* 0x000fe400078e3cff */
[----:B--2---:R-:W-:-:S13]  /*ea40*/  ISETP.NE.AND P1, PT, R2, RZ, PT ;  /* 0x000000ff0200720c */ /* 0x004fda0003f25270 */
[----:B------:R-:W-:Y:S05]  /*ea50*/  @!P1 BRA `(.L_x_2092) ;  /* 0x0000000400989947 */ /* 0x000fea0003800000 */
[----:B------:R-:W-:Y:S01]  /*ea60*/  ULDC.64 UR4, c[0x0][0x418] ;  /* 0x0001060000047ab9 */ /* 0x000fe20000000a00 */
[----:B------:R-:W-:Y:S01]  /*ea70*/  IMAD.MOV.U32 R9, RZ, RZ, R6 ;  /* 0x000000ffff097224 */ /* 0x000fe200078e0006 */
        /* <DEDUP_REMOVED lines=20> */
.L_x_2093:
[----:B------:R-:W-:Y:S01]  /*ebc0*/  IMAD R2, R7, 0x8, R22 ;  /* 0x0000000807027824 */ /* 0x000fe200078e0216 */
[----:B0-----:R-:W-:Y:S01]  /*ebd0*/  SHF.L.U32 R3, R8, 0x1f, RZ ;  /* 0x0000001f08037819 */ /* 0x001fe200000006ff */
[----:B------:R-:W-:Y:S03]  /*ebe0*/  BSSY B2, `(.L_x_2094) ;  /* 0x0000003000027945 */ /* 0x000fe60003800000 */
[----:B------:R-:W0:Y:S02]  /*ebf0*/  SYNCS.PHASECHK.TRANS64.TRYWAIT P0, [R2+URZ+0x16840], R3 ;  /* 0x01684003020075a7 */ /* 0x000e24000800017f */
[----:B0-----:R-:W-:Y:S05]  /*ec00*/  @!P0 BRA `(.L_x_2095) ;  /* 0x00000034001c8947 */ /* 0x001fea0003800000 */
.L_x_2189:
[----:B------:R-:W-:Y:S05]  /*ec10*/  BSYNC B2 ;  /* 0x0000000000027941 */ /* 0x000fea0003800000 */
.L_x_2094:
        /* <DEDUP_REMOVED lines=12> */
.L_x_2097:
[----:B------:R-:W-:Y:S05]  /*ece0*/  BSYNC B2 ;  /* 0x0000000000027941 */ /* 0x000fea0003800000 */
.L_x_2096:
[----:B------:R-:W-:Y:S01]  /*ecf0*/  IMAD.MOV.U32 R5, RZ, RZ, RZ ;  /* 0x000000ffff057224 */ /* 0x000fe200078e00ff */
[----:B------:R-:W-:Y:S01]  /*ed00*/  UIADD3 UR4, UP0, UR38, 0x370, URZ ;  /* 0x0000037026047890 */ /* 0x000fe2000ff1e03f */
[----:B0-----:R-:W-:Y:S01]  /*ed10*/  IMAD R3, R7, 0x4000, R22 ;  /* 0x0000400007037824 */ /* 0x001fe200078e0216 */
[----:B------:R-:W-:Y:S01]  /*ed20*/  PLOP3.LUT P0, PT, PT, PT, PT, 0x80, 0x0 ;  /* 0x000000000000781c */ /* 0x000fe20003f0f070 */
[----:B------:R-:W-:Y:S01]  /*ed30*/  VIADD R2, R2, 0x16830 ;  /* 0x0001683002027836 */ /* 0x000fe20000000000 */
[----:B------:R-:W-:Y:S01]  /*ed40*/  R2UR UR10, R5 ;  /* 0x00000000050a72ca */ /* 0x000fe200000e0000 */
[----:B------:R-:W-:Y:S01]  /*ed50*/  VIADD R3, R3, 0xe400 ;  /* 0x0000e40003037836 */ /* 0x000fe20000000000 */
[----:B------:R-:W-:Y:S01]  /*ed60*/  LEA R10, R9, R28, 0x7 ;  /* 0x0000001c090a7211 */ /* 0x000fe200078e38ff */
[----:B------:R-:W-:Y:S01]  /*ed70*/  UIADD3.X UR5, URZ, UR39, URZ, UP0, !UPT ;  /* 0x000000273f057290 */ /* 0x000fe200087fe43f */
[----:B------:R-:W-:Y:S01]  /*ed80*/  UMOV UR6, 0x0 ;  /* 0x0000000000067882 */ /* 0x000fe20000000000 */
[----:B------:R-:W-:-:S10]  /*ed90*/  UMOV UR7, 0x14f00000 ;  /* 0x14f0000000077882 */ /* 0x000fd40000000000 */
.L_x_2098:
        /* <DEDUP_REMOVED lines=15> */
.L_x_2190:
[----:B------:R-:W-:Y:S05]  /*ee90*/  BSYNC B2 ;  /* 0x0000000000027941 */ /* 0x000fea0003800000 */
.L_x_2099:
        /* <DEDUP_REMOVED lines=11> */
.L_x_2102:
[----:B------:R-:W-:Y:S05]  /*ef50*/  BSYNC B2 ;  /* 0x0000000000027941 */ /* 0x000fea0003800000 */
.L_x_2101:
        /* <DEDUP_REMOVED lines=10> */
.L_x_2103:
        /* <DEDUP_REMOVED lines=12> */
.L_x_2092:
[----:B------:R-:W-:Y:S05]  /*f0c0*/  BSYNC B1 ;  /* 0x0000000000017941 */ /* 0x000fea0003800000 */
.L_x_2091:
[----:B------:R-:W2:Y:S01]  /*f0d0*/  LDL R2, [R1] ;  /* 0x0000000001027983 */ /* 0x000ea20000100800 */
[----:B------:R-:W-:Y:S01]  /*f0e0*/  IADD3 R23, R7, 0x1, RZ ;  /* 0x0000000107177810 */ /* 0x000fe20007ffe0ff */
[----:B------:R-:W-:Y:S03]  /*f0f0*/  BSSY B1, `(.L_x_2104) ;  /* 0x000006e000017945 */ /* 0x000fe60003800000 */
        /* <DEDUP_REMOVED lines=28> */
.L_x_2106:
[----:B------:R-:W-:Y:S01]  /*f2c0*/  IMAD R2, R23, 0x8, R22 ;  /* 0x0000000817027824 */ /* 0x000fe200078e0216 */
[----:B0-----:R-:W-:Y:S01]  /*f2d0*/  SHF.L.U32 R3, R27, 0x1f, RZ ;  /* 0x0000001f1b037819 */ /* 0x001fe200000006ff */
[----:B------:R-:W-:Y:S03]  /*f2e0*/  BSSY B2, `(.L_x_2107) ;  /* 0x0000003000027945 */ /* 0x000fe60003800000 */
[----:B------:R-:W0:Y:S02]  /*f2f0*/  SYNCS.PHASECHK.TRANS64.TRYWAIT P0, [R2+URZ+0x16840], R3 ;  /* 0x01684003020075a7 */ /* 0x000e24000800017f */
[----:B0-----:R-:W-:Y:S05]  /*f300*/  @!P0 BRA `(.L_x_2108) ;  /* 0x0000002c00848947 */ /* 0x001fea0003800000 */
.L_x_2191:
[----:B------:R-:W-:Y:S05]  /*f310*/  BSYNC B2 ;  /* 0x0000000000027941 */ /* 0x000fea0003800000 */
.L_x_2107:
        /* <DEDUP_REMOVED lines=12> */
.L_x_2110:
[----:B------:R-:W-:Y:S05]  /*f3e0*/  BSYNC B2 ;  /* 0x0000000000027941 */ /* 0x000fea0003800000 */
.L_x_2109:
[----:B------:R-:W-:Y:S01]  /*f3f0*/  IMAD.MOV.U32 R5, RZ, RZ, RZ ;  /* 0x000000ffff057224 */ /* 0x000fe200078e00ff */
[----:B------:R-:W-:Y:S01]  /*f400*/  UIADD3 UR4, UP0, UR38, 0x370, URZ ;  /* 0x0000037026047890 */ /* 0x000fe2000ff1e03f */
[C---:B0-----:R-:W-:Y:S01]  /*f410*/  IMAD R3, R23.reuse, 0x8, R0 ;  /* 0x0000000817037824 */ /* 0x041fe200078e0200 */
[----:B------:R-:W-:Y:S01]  /*f420*/  PLOP3.LUT P0, PT, PT, PT, PT, 0x80, 0x0 ;  /* 0x000000000000781c */ /* 0x000fe20003f0f070 */
[----:B------:R-:W-:Y:S01]  /*f430*/  IMAD R2, R23, 0x4000, R22 ;  /* 0x0000400017027824 */ /* 0x000fe200078e0216 */
[----:B------:R-:W-:Y:S01]  /*f440*/  R2UR UR10, R5 ;  /* 0x00000000050a72ca */ /* 0x000fe200000e0000 */
[----:B------:R-:W-:Y:S01]  /*f450*/  IMAD R10, R9, 0x80, R28 ;  /* 0x00000080090a7824 */ /* 0x000fe200078e021c */
[----:B------:R-:W-:Y:S01]  /*f460*/  IADD3 R3, R3, 0x30, RZ ;  /* 0x0000003003037810 */ /* 0x000fe20007ffe0ff */
[----:B------:R-:W-:Y:S01]  /*f470*/  VIADD R2, R2, 0xe400 ;  /* 0x0000e40002027836 */ /* 0x000fe20000000000 */
[----:B------:R-:W-:Y:S01]  /*f480*/  UIADD3.X UR5, URZ, UR39, URZ, UP0, !UPT ;  /* 0x000000273f057290 */ /* 0x000fe200087fe43f */
[----:B------:R-:W-:Y:S01]  /*f490*/  UMOV UR6, 0x0 ;  /* 0x0000000000067882 */ /* 0x000fe20000000000 */
[----:B------:R-:W-:-:S10]  /*f4a0*/  UMOV UR7, 0x14f00000 ;  /* 0x14f0000000077882 */ /* 0x000fd40000000000 */
.L_x_2111:
        /* <DEDUP_REMOVED lines=15> */
.L_x_2192:
[----:B------:R-:W-:Y:S05]  /*f5a0*/  BSYNC B2 ;  /* 0x0000000000027941 */ /* 0x000fea0003800000 */
.L_x_2112:
        /* <DEDUP_REMOVED lines=11> */
.L_x_2115:
[----:B------:R-:W-:Y:S05]  /*f660*/  BSYNC B2 ;  /* 0x0000000000027941 */ /* 0x000fea0003800000 */
.L_x_2114:
        /* <DEDUP_REMOVED lines=10> */
.L_x_2116:
        /* <DEDUP_REMOVED lines=12> */
.L_x_2105:
[----:B------:R-:W-:Y:S05]  /*f7d0*/  BSYNC B1 ;  /* 0x0000000000017941 */ /* 0x000fea0003800000 */
.L_x_2104:
[C---:B------:R-:W-:Y:S01]  /*f7e0*/  ISETP.GT.AND P0, PT, R6.reuse, 0x1, PT ;  /* 0x000000010600780c */ /* 0x040fe20003f04270 */
[----:B------:R-:W-:-:S12]  /*f7f0*/  VIADD R6, R6, 0xfffffffe ;  /* 0xfffffffe06067836 */ /* 0x000fd80000000000 */
[----:B------:R-:W-:Y:S05]  /*f800*/  @P0 BRA `(.L_x_2117) ;  /* 0xfffffff0006c0947 */ /* 0x000fea000383ffff */
.L_x_2075:
[----:B------:R-:W-:Y:S05]  /*f810*/  BSYNC B0 ;  /* 0x0000000000007941 */ /* 0x000fea0003800000 */
.L_x_2074:
        /* <DEDUP_REMOVED lines=17> */
.L_x_2119:
[----:B------:R-:W-:Y:S05]  /*f930*/  BSYNC B0 ;  /* 0x0000000000007941 */ /* 0x000fea0003800000 */
.L_x_2118:
        /* <DEDUP_REMOVED lines=10> */
.L_x_2193:
[----:B------:R-:W-:Y:S05]  /*f9e0*/  BSYNC B1 ;  /* 0x0000000000017941 */ /* 0x000fea0003800000 */
.L_x_2122:
        /* <DEDUP_REMOVED lines=9> */
.L_x_2125:
[----:B------:R-:W-:Y:S05]  /*fa80*/  BSYNC B1 ;  /* 0x0000000000017941 */ /* 0x000fea0003800000 */
.L_x_2124:
        /* <DEDUP_REMOVED lines=10> */
.L_x_2126:
        /* <DEDUP_REMOVED lines=10> */
.L_x_2121:
[----:B------:R-:W-:Y:S05]  /*fbd0*/  BSYNC B0 ;  /* 0x0000000000007941 */ /* 0x000fea0003800000 */
.L_x_2120:
[----:B------:R-:W-:-:S05]  /*fbe0*/  VIADD R23, R23, 0x1 ;  /* 0x0000000117177836 */ /* 0x000fca0000000000 */
[----:B------:R-:W-:-:S04]  /*fbf0*/  ISETP.NE.AND P0, PT, R23, 0x2, PT ;  /* 0x000000021700780c */ /* 0x000fc80003f05270 */
[----:B------:R-:W-:Y:S02]  /*fc00*/  SEL R0, RZ, 0x1, P0 ;  /* 0x00000001ff007807 */ /* 0x000fe40000000000 */
[----:B------:R-:W-:Y:S02]  /*fc10*/  SEL R23, R23, RZ, P0 ;  /* 0x000000ff17177207 */ /* 0x000fe40000000000 */
[----:B------:R-:W-:-:S07]  /*fc20*/  LOP3.LUT R27, R27, R0, RZ, 0x3c, !PT ;  /* 0x000000001b1b7212 */ /* 0x000fce00078e3cff */
.L_x_2056:
[----:B------:R-:W-:Y:S05]  /*fc30*/  BSYNC B7 ;  /* 0x0000000000077941 */ /* 0x000fea0003800000 */
.L_x_2054:
[----:B------:R-:W2:Y:S02]  /*fc40*/  LDL R0, [R1+0x30] ;  /* 0x0000300001007983 */ /* 0x000ea40000100800 */
[----:B--2---:R-:W-:-:S13]  /*fc50*/  ISETP.NE.AND P0, PT, R0, RZ, PT ;  /* 0x000000ff0000720c */ /* 0x004fda0003f05270 */
[----:B------:R-:W-:Y:S05]  /*fc60*/  @!P0 BRA `(.L_x_2127) ;  /* 0x0000000000248947 */ /* 0x000fea0003800000 */
[----:B------:R-:W-:Y:S05]  /*fc70*/  WARPSYNC.ALL ;  /* 0x0000000000007948 */ /* 0x000fea0003800000 */
[----:B------:R-:W2:Y:S08]  /*fc80*/  S2UR UR5, SR_CgaCtaId ;  /* 0x00000000000579c3 */ /* 0x000eb00000008800 */
[----:B------:R-:W-:Y:S06]  /*fc90*/  BAR.SYNC.DEFER_BLOCKING 0x5, 0x200 ;  /* 0x0148000000007b1d */ /* 0x000fec0000010000 */
[----:B------:R-:W-:-:S02]  /*fca0*/  UMOV UR4, 0x400 ;  /* 0x0000040000047882 */ /* 0x000fc40000000000 */
[----:B--2---:R-:W-:-:S06]  /*fcb0*/  ULEA UR4, UR5, UR4, 0x18 ;  /* 0x0000000405047291 */ /* 0x004fcc000f8ec03f */
[----:B0-----:R-:W-:-:S05]  /*fcc0*/  IMAD.U32 R22, RZ, RZ, UR4 ;  /* 0x00000004ff167e24 */ /* 0x001fca000f8e00ff */
[----:B------:R2:W3:Y:S01]  /*fcd0*/  LDS.128 R16, [R22+0x168d0] ;  /* 0x0168d00016107984 */ /* 0x0004e20000000c00 */
[----:B------:R-:W-:Y:S06]  /*fce0*/  BAR.ARV 0x4, 0x200 ;  /* 0x0108000000007b1d */ /* 0x000fec0000002000 */
[----:B------:R-:W-:Y:S05]  /*fcf0*/  BRA `(.L_x_2128) ;  /* 0x0000000800cc7947 */ /* 0x000fea0003800000 */
.L_x_2127:
        /* <DEDUP_REMOVED lines=11> */
[----:B------:R-:W-:Y:S02]  /*fdb0*/  MOV R17, RZ ;  /* 0x000000ff00117202 */ /* 0x000fe40000000f00 */
[C---:B------:R-:W-:Y:S01]  /*fdc0*/  ISETP.GE.U32.AND P2, PT, R8.reuse, 0x2, PT ;  /* 0x000000020800780c */ /* 0x040fe20003f46070 */
[----:B------:R-:W-:Y:S01]  /*fdd0*/  SHFL.IDX PT, R0, R16, RZ, 0x1f ;  /* 0x00001fff10007589 */ /* 0x000fe200000e0000 */
[C---:B------:R-:W-:Y:S02]  /*fde0*/  ISETP.GE.U32.AND P3, PT, R8.reuse, 0x4, PT ;  /* 0x000000040800780c */ /* 0x040fe40003f66070 */
[C---:B------:R-:W-:Y:S02]  /*fdf0*/  ISETP.GE.U32.AND P4, PT, R8.reuse, 0x8, PT ;  /* 0x000000080800780c */ /* 0x040fe40003f86070 */
[C---:B------:R-:W-:Y:S01]  /*fe00*/  ISETP.GE.U32.AND P5, PT, R8.reuse, 0x10, PT ;  /* 0x000000100800780c */ /* 0x040fe20003fa6070 */
[----:B--2---:R-:W-:Y:S01]  /*fe10*/  @!P1 IMAD.MOV.U32 R17, RZ, RZ, R2 ;  /* 0x000000ffff119224 */ /* 0x004fe200078e0002 */
[----:B------:R-:W-:-:S04]  /*fe20*/  ISETP.NE.AND P1, PT, R8, RZ, PT ;  /* 0x000000ff0800720c */ /* 0x000fc80003f25270 */
[----:B------:R-:W0:Y:S02]  /*fe30*/  SHFL.UP PT, R14, R17, 0x1, RZ ;  /* 0x04200000110e7989 */ /* 0x000e2400000e00ff */
[----:B0-----:R-:W-:-:S05]  /*fe40*/  SEL R4, R14, RZ, P1 ;  /* 0x000000ff0e047207 */ /* 0x001fca0000800000 */
[----:B------:R-:W-:-:S05]  /*fe50*/  IMAD.IADD R4, R17, 0x1, R4 ;  /* 0x0000000111047824 */ /* 0x000fca00078e0204 */
[----:B------:R-:W0:Y:S02]  /*fe60*/  SHFL.UP PT, R14, R4, 0x2, RZ ;  /* 0x04400000040e7989 */ /* 0x000e2400000e00ff */
[----:B0-----:R-:W-:-:S05]  /*fe70*/  SEL R5, R14, RZ, P2 ;  /* 0x000000ff0e057207 */ /* 0x001fca0001000000 */
[----:B------:R-:W-:Y:S02]  /*fe80*/  IMAD.IADD R6, R4, 0x1, R5 ;  /* 0x0000000104067824 */ /* 0x000fe400078e0205 */
[----:B------:R-:W-:Y:S04]  /*fe90*/  SHFL.IDX PT, R5, R16, 0x1, 0x1f ;  /* 0x00201f0010057f89 */ /* 0x000fe800000e0000 */
        /* <DEDUP_REMOVED lines=9> */
[----:B------:R0:W2:Y:S02]  /*ff30*/  SHFL.IDX PT, R14, R2, 0x1f, 0x1f ;  /* 0x03e01f00020e7f89 */ /* 0x0000a400000e0000 */
.L_x_2203:
[----:B------:R-:W-:Y:S02]  /*ff40*/  ULDC UR4, c[0x0][0xc38] ;  /* 0x00030e0000047ab9 */ /* 0x000fe40000000800 */
[----:B------:R-:W-:-:S04]  /*ff50*/  IMAD.U32 R4, RZ, RZ, UR4 ;  /* 0x00000004ff047e24 */ /* 0x000fc8000f8e00ff */
[----:B--2---:R-:W-:-:S04]  /*ff60*/  IMAD R14, R14, R4, RZ ;  /* 0x000000040e0e7224 */ /* 0x004fc800078e02ff */
[----:B------:R-:W-:-:S05]  /*ff70*/  IMAD.IADD R5, R5, 0x1, R14 ;  /* 0x0000000105057824 */ /* 0x000fca00078e020e */
[----:B------:R-:W-:-:S13]  /*ff80*/  ISETP.GT.AND P6, PT, R5, R0, PT ;  /* 0x000000000500720c */ /* 0x000fda0003fc4270 */
[----:B------:R-:W-:Y:S05]  /*ff90*/  @P6 BRA `(.L_x_2130) ;  /* 0x00000000009c6947 */ /* 0x000fea0003800000 */
.L_x_2135:
        /* <DEDUP_REMOVED lines=14> */
.L_x_2133:
[----:B------:R-:W-:Y:S05]  /*10080*/  BSYNC B0 ;  /* 0x0000000000007941 */ /* 0x000fea0003800000 */
.L_x_2132:
[----:B------:R-:W-:-:S03]  /*10090*/  UMOV UR4, 0xffffffff ;  /* 0xffffffff00047882 */ /* 0x000fc60000000000 */
[----:B------:R-:W-:Y:S05]  /*100a0*/  BRA.DIV UR4, `(.L_x_2134) ;  /* 0x00000026047c7947 */ /* 0x000fea000b800000 */
[----:B-----5:R-:W2:Y:S02]  /*100b0*/  SHFL.UP PT, R14, R17, 0x1, RZ ;  /* 0x04200000110e7989 */ /* 0x020ea400000e00ff */
[----:B--2---:R-:W-:-:S05]  /*100c0*/  SEL R14, R14, RZ, P1 ;  /* 0x000000ff0e0e7207 */ /* 0x004fca0000800000 */
        /* <DEDUP_REMOVED lines=14> */
.L_x_2211:
[----:B------:R-:W-:Y:S02]  /*101b0*/  ULDC UR4, c[0x0][0xc38] ;  /* 0x00030e0000047ab9 */ /* 0x000fe40000000800 */
[----:B------:R-:W-:-:S04]  /*101c0*/  IMAD.U32 R4, RZ, RZ, UR4 ;  /* 0x00000004ff047e24 */ /* 0x000fc8000f8e00ff */
[----:B--2---:R-:W-:-:S04]  /*101d0*/  IMAD R14, R14, R4, RZ ;  /* 0x000000040e0e7224 */ /* 0x004fc800078e02ff */
[----:B------:R-:W-:-:S05]  /*101e0*/  IMAD.IADD R5, R14, 0x1, R5 ;  /* 0x000000010e057824 */ /* 0x000fca00078e0205 */
[----:B------:R-:W-:-:S13]  /*101f0*/  ISETP.GT.AND P6, PT, R5, R0, PT ;  /* 0x000000000500720c */ /* 0x000fda0003fc4270 */
[----:B------:R-:W-:Y:S05]  /*10200*/  @!P6 BRA `(.L_x_2135) ;  /* 0xfffffffc0064e947 */ /* 0x000fea000383ffff */
.L_x_2130:
        /* <DEDUP_REMOVED lines=8> */
.L_x_2215:
[----:B------:R-:W-:Y:S01]  /*10290*/  ISETP.NE.AND P0, PT, R3, RZ, PT ;  /* 0x000000ff0300720c */ /* 0x000fe20003f05270 */
[----:B------:R-:W-:-:S12]  /*102a0*/  IMAD.MOV.U32 R14, RZ, RZ, RZ ;  /* 0x000000ffff0e7224 */ /* 0x000fd800078e00ff */
[----:B------:R-:W-:Y:S05]  /*102b0*/  @!P0 BRA `(.L_x_2137) ;  /* 0x0000000000108947 */ /* 0x000fea0003800000 */
[----:B------:R-:W-:Y:S01]  /*102c0*/  UMOV UR4, 0xffffffff ;  /* 0xffffffff00047882 */ /* 0x000fe20000000000 */
[----:B------:R-:W-:Y:S02]  /*102d0*/  VIADD R12, R6, 0xffffffff ;  /* 0xffffffff060c7836 */ /* 0x000fe40000000000 */
[----:B------:R-:W-:Y:S05]  /*102e0*/  BRA.DIV UR4, `(.L_x_2138) ;  /* 0x0000002604f07947 */ /* 0x000fea000b800000 */
[----:B------:R4:W0:Y:S02]  /*102f0*/  SHFL.IDX PT, R14, R2, R12, 0x1f ;  /* 0x00001f0c020e7589 */ /* 0x00082400000e0000 */
.L_x_2137:
[----:B0---4-:R-:W0:Y:S01]  /*10300*/  LDC.64 R2, c[0x0][0xc90] ;  /* 0x00032400ff027b82 */ /* 0x011e220000000a00 */
[----:B------:R-:W-:-:S05]  /*10310*/  IADD3 R19, R6, R19, RZ ;  /* 0x0000001306137210 */ /* 0x000fca0007ffe0ff */
[----:B0-----:R-:W-:-:S05]  /*10320*/  IMAD.WIDE R2, R19, 0x4, R2 ;  /* 0x0000000413027825 */ /* 0x001fca00078e0202 */
[----:B------:R0:W2:Y:S01]  /*10330*/  LDG.E R7, desc[UR48][R2.64] ;  /* 0x0000003002077981 */ /* 0x0000a2000c1e1900 */
[----:B------:R-:W-:Y:S02]  /*10340*/  IMAD R16, R14, R4, R5 ;  /* 0x000000040e107224 */ /* 0x000fe400078e0205 */
[----:B0-----:R-:W-:Y:S02]  /*10350*/  IMAD.MOV.U32 R2, RZ, RZ, RZ ;  /* 0x000000ffff027224 */ /* 0x001fe400078e00ff */
[----:B--23--:R-:W-:-:S05]  /*10360*/  IMAD R6, R17, R7, RZ ;  /* 0x0000000711067224 */ /* 0x00cfca00078e02ff */
[----:B------:R-:W-:-:S04]  /*10370*/  IABS R8, R6 ;  /* 0x0000000600087213 */ /* 0x000fc80000000000 */
[----:B-1----:R-:W0:Y:S08]  /*10380*/  I2F.RP R9, R8 ;  /* 0x0000000800097306 */ /* 0x002e300000209400 */
        /* <DEDUP_REMOVED lines=32> */
[----:B0-----:R-:W-:-:S06]  /*10590*/  IADD3 R3, R8, 0xffffffe, RZ ;  /* 0x0ffffffe08037810 */ /* 0x001fcc0007ffe0ff */
        /* <DEDUP_REMOVED lines=21> */
[----:B------:R-:W-:-:S04]  /*106f0*/  LOP3.LUT R2, RZ, R2, RZ, 0x33, !PT ;  /* 0x00000002ff027212 */ /* 0x000fc800078e33ff */
[----:B------:R-:W-:Y:S01]  /*10700*/  IADD3 R17, R17, R2, RZ ;  /* 0x0000000211117210 */ /* 0x000fe20007ffe0ff */
[----:B------:R-:W-:Y:S06]  /*10710*/  BRA `(.L_x_2139) ;  /* 0x00000000001c7947 */ /* 0x000fec0003800000 */
.L_x_2131:
[----:B------:R-:W-:Y:S01]  /*10720*/  UMOV UR4, URZ ;  /* 0x0000003f00047c82 */ /* 0x000fe20008000000 */
[----:B------:R-:W-:Y:S01]  /*10730*/  UMOV UR5, URZ ;  /* 0x0000003f00057c82 */ /* 0x000fe20008000000 */
[----:B------:R-:W-:Y:S01]  /*10740*/  ULDC UR6, c[0x0][0xc3c] ;  /* 0x00030f0000067ab9 */ /* 0x000fe20000000800 */
[----:B------:R-:W-:Y:S02]  /*10750*/  IMAD.MOV.U32 R16, RZ, RZ, R0 ;  /* 0x000000ffff107224 */ /* 0x000fe400078e0000 */
[----:B------:R-:W-:Y:S02]  /*10760*/  IMAD.U32 R17, RZ, RZ, UR4 ;  /* 0x00000004ff117e24 */ /* 0x000fe4000f8e00ff */
[----:B------:R-:W-:Y:S02]  /*10770*/  IMAD.U32 R18, RZ, RZ, UR5 ;  /* 0x00000005ff127e24 */ /* 0x000fe4000f8e00ff */
[----:B------:R-:W-:-:S07]  /*10780*/  IMAD.U32 R19, RZ, RZ, UR6 ;  /* 0x00000006ff137e24 */ /* 0x000fce000f8e00ff */
.L_x_2139:
        /* <DEDUP_REMOVED lines=10> */
.L_x_2128:
[----:B------:R-:W-:Y:S02]  /*10830*/  ULDC UR4, c[0x0][0xc3c] ;  /* 0x00030f0000047ab9 */ /* 0x000fe40000000800 */
[----:B---3--:R-:W-:-:S13]  /*10840*/  ISETP.GE.AND P0, PT, R19, UR4, PT ;  /* 0x0000000413007c0c */ /* 0x008fda000bf06270 */
[----:B------:R-:W-:Y:S05]  /*10850*/  @!P0 BRA `(.L_x_2140) ;  /* 0xffffffb800608947 */ /* 0x000fea000383ffff */
[----:B------:R-:W-:Y:S05]  /*10860*/  BSYNC B8 ;  /* 0x0000000000087941 */ /* 0x000fea0003800000 */
.L_x_2050:
[----:B0-----:R-:W3:Y:S01]  /*10870*/  LDL.LU R0, [R1+0x28] ;  /* 0x0000280001007983 */ /* 0x001ee20000300800 */
[----:B------:R-:W-:Y:S01]  /*10880*/  BSSY B0, `(.L_x_2141) ;  /* 0x000000b000007945 */ /* 0x000fe20003800000 */
[----:B------:R-:W1:Y:S01]  /*10890*/  S2R R5, SR_CgaCtaId ;  /* 0x0000000000057919 */ /* 0x000e620000008800 */
[----:B---3--:R-:W-:-:S05]  /*108a0*/  VIADD R0, R0, 0x1 ;  /* 0x0000000100007836 */ /* 0x008fca0000000000 */
[----:B------:R-:W-:-:S04]  /*108b0*/  LEA.HI R2, R0, R0, RZ, 0x1 ;  /* 0x0000000000027211 */ /* 0x000fc800078f08ff */
[----:B------:R-:W-:Y:S02]  /*108c0*/  LOP3.LUT R3, R2, 0xfffffffe, RZ, 0xc0, !PT ;  /* 0xfffffffe02037812 */ /* 0x000fe400078ec0ff */
[----:B------:R-:W-:-:S03]  /*108d0*/  MOV R2, 0x400 ;  /* 0x0000040000027802 */ /* 0x000fc60000000f00 */
[----:B------:R-:W-:Y:S01]  /*108e0*/  IMAD.IADD R0, R0, 0x1, -R3 ;  /* 0x0000000100007824 */ /* 0x000fe200078e0a03 */
[----:B-1----:R-:W-:-:S04]  /*108f0*/  LEA R9, R5, R2, 0x18 ;  /* 0x0000000205097211 */ /* 0x002fc800078ec0ff */
[----:B------:R-:W-:-:S04]  /*10900*/  SHF.L.U32 R0, R0, 0x1f, RZ ;  /* 0x0000001f00007819 */ /* 0x000fc800000006ff */
[----:B------:R-:W0:Y:S02]  /*10910*/  SYNCS.PHASECHK.TRANS64.TRYWAIT P0, [R9+URZ+0x16820], R0 ;  /* 0x01682000090075a7 */ /* 0x000e24000800017f */
[----:B0-----:R-:W-:Y:S05]  /*10920*/  @!P0 BRA `(.L_x_2142) ;  /* 0x0000002000848947 */ /* 0x001fea0003800000 */
.L_x_2218:
[----:B------:R-:W-:Y:S05]  /*10930*/  BSYNC B0 ;  /* 0x0000000000007941 */ /* 0x000fea0003800000 */
.L_x_2141:
[----:B------:R-:W-:-:S03]  /*10940*/  UMOV UR4, 0xffffffff ;  /* 0xffffffff00047882 */ /* 0x000fc60000000000 */
[----:B------:R-:W-:Y:S05]  /*10950*/  BRA.DIV UR4, `(.L_x_2143) ;  /* 0x00000022048c7947 */ /* 0x000fea000b800000 */
[----:B0-----:R-:W0:Y:S02]  /*10960*/  S2R R0, SR_TID.X ;  /* 0x0000000000007919 */ /* 0x001e240000002100 */
[----:B0-----:R-:W-:-:S04]  /*10970*/  SHF.R.U32.HI R0, RZ, 0x5, R0 ;  /* 0x00000005ff007819 */ /* 0x001fc80000011600 */
[----:B------:R-:W-:-:S05]  /*10980*/  LOP3.LUT R0, R0, 0x3, RZ, 0xc0, !PT ;  /* 0x0000000300007812 */ /* 0x000fca00078ec0ff */
[----:B------:R0:W1:Y:S02]  /*10990*/  SHFL.IDX PT, R14, R0, RZ, 0x1f ;  /* 0x00001fff000e7589 */ /* 0x00006400000e0000 */
.L_x_2221:
[----:B-1----:R-:W-:Y:S01]  /*109a0*/  ISETP.NE.AND P0, PT, R14, RZ, PT ;  /* 0x000000ff0e00720c */ /* 0x002fe20003f05270 */
[----:B------:R-:W-:-:S12]  /*109b0*/  BSSY B0, `(.L_x_2144) ;  /* 0x0000024000007945 */ /* 0x000fd80003800000 */
[----:B------:R-:W-:Y:S05]  /*109c0*/  @P0 BRA `(.L_x_2145) ;  /* 0x0000000000880947 */ /* 0x000fea0003800000 */
[----:B------:R-:W-:-:S03]  /*109d0*/  UMOV UR4, 0xffffffff ;  /* 0xffffffff00047882 */ /* 0x000fc60000000000 */
[----:B------:R-:W-:Y:S05]  /*109e0*/  BRA.DIV UR4, `(.L_x_2146) ;  /* 0x00000022049c7947 */ /* 0x000fea000b800000 */
[----:B------:R-:W-:-:S13]  /*109f0*/  ELECT P6, URZ, PT ;  /* 0x00000000003f782f */ /* 0x000fda00038c0000 */
.L_x_2224:
[----:B------:R-:W-:Y:S05]  /*10a00*/  @!P6 BRA `(.L_x_2145) ;  /* 0x000000000078e947 */ /* 0x000fea0003800000 */
[----:B------:R-:W-:-:S06]  /*10a10*/  ULOP3.LUT UR4, UR36, 0x2, URZ, 0xfc, !UPT ;  /* 0x0000000224047892 */ /* 0x000fcc000f8efc3f */
[----:B0-----:R-:W-:-:S05]  /*10a20*/  IMAD.U32 R0, RZ, RZ, UR4 ;  /* 0x00000004ff007e24 */ /* 0x001fca000f8e00ff */
[----:B------:R-:W-:-:S13]  /*10a30*/  ISETP.NE.AND P2, PT, R0, 0x3, PT ;  /* 0x000000030000780c */ /* 0x000fda0003f45270 */
[----:B------:R-:W-:Y:S05]  /*10a40*/  @!P2 BRA `(.L_x_2147) ;  /* 0x000000000004a947 */ /* 0x000fea0003800000 */
[----:B------:R-:W-:Y:S01]  /*10a50*/  BPT.TRAP 0x1 ;  /* 0x000000040000795c */ /* 0x000fe20000300000 */
.L_x_2147:
        /* <DEDUP_REMOVED lines=8> */
[----:B------:R-:W-:Y:S02]  /*10ae0*/  LOP3.LUT R2, R27, R4, RZ, 0x3c, !PT ;  /* 0x000000041b027212 */ /* 0x000fe400078e3cff */
[----:B------:R-:W-:-:S02]  /*10af0*/  LEA R7, R5, R0, 0x3 ;  /* 0x0000000005077211 */ /* 0x000fc400078e18ff */
[----:B------:R-:W-:Y:S01]  /*10b00*/  SHF.L.U32 R2, R2, 0x1f, RZ ;  /* 0x0000001f02027819 */ /* 0x000fe200000006ff */
[----:B0-----:R-:W-:Y:S06]  /*10b10*/  @!P0 BRA `(.L_x_2148) ;  /* 0x0000002000708947 */ /* 0x001fec0003800000 */
.L_x_2225:
[----:B------:R-:W1:Y:S02]  /*10b20*/  SYNCS.PHASECHK.TRANS64.TRYWAIT P0, [R7+URZ], R2 ;  /* 0x00000002070075a7 */ /* 0x000e64000800017f */
[----:B-1----:R-:W-:Y:S05]  /*10b30*/  @!P0 BRA `(.L_x_2149) ;  /* 0x00000020007c8947 */ /* 0x002fea0003800000 */
.L_x_2226:
[----:B------:R-:W-:Y:S05]  /*10b40*/  @!P2 BRA `(.L_x_2150) ;  /* 0x000000000004a947 */ /* 0x000fea0003800000 */
[----:B------:R-:W-:Y:S01]  /*10b50*/  BPT.TRAP 0x1 ;  /* 0x000000040000795c */ /* 0x000fe20000300000 */
.L_x_2150:
[----:B------:R-:W-:-:S04]  /*10b60*/  VIADD R0, R9, 0x16860 ;  /* 0x0001686009007836 */ /* 0x000fc80000000000 */
[----:B------:R-:W-:-:S04]  /*10b70*/  IMAD R4, R23, 0x8, R0 ;  /* 0x0000000817047824 */ /* 0x000fc800078e0200 */
[----:B------:R-:W3:Y:S02]  /*10b80*/  SYNCS.PHASECHK.TRANS64.TRYWAIT P0, [R4+URZ], R3 ;  /* 0x00000003040075a7 */ /* 0x000ee4000800017f */
[----:B---3--:R-:W-:Y:S05]  /*10b90*/  @!P0 BRA `(.L_x_2151) ;  /* 0x0000002000788947 */ /* 0x008fea0003800000 */
.L_x_2227:
[----:B------:R-:W-:-:S07]  /*10ba0*/  IMAD R5, R5, 0x8, R0 ;  /* 0x0000000805057824 */ /* 0x000fce00078e0200 */
.L_x_2152:
[----:B----4-:R4:W0:Y:S02]  /*10bb0*/  SYNCS.PHASECHK.TRANS64.TRYWAIT P0, [R5+URZ], R2 ;  /* 0x00000002050075a7 */ /* 0x010824000800017f */
[----:B0-----:R-:W-:Y:S05]  /*10bc0*/  @!P0 NANOSLEEP.SYNCS 0x989680 ;  /* 0x009896800000895d */ /* 0x001fea0003900000 */
[----:B------:R-:W0:Y:S02]  /*10bd0*/  @!P0 SYNCS.PHASECHK.TRANS64 P0, [R5+URZ], R2 ;  /* 0x00000002050085a7 */ /* 0x000e24000800007f */
[----:B0-----:R-:W-:Y:S05]  /*10be0*/  @!P0 BRA `(.L_x_2152) ;  /* 0xfffffffc00f08947 */ /* 0x001fea000383ffff */
.L_x_2145:
[----:B------:R-:W-:Y:S05]  /*10bf0*/  BSYNC B0 ;  /* 0x0000000000007941 */ /* 0x000fea0003800000 */
.L_x_2144:
[----:B------:R-:W-:Y:S05]  /*10c00*/  EXIT ;  /* 0x000000000000794d */ /* 0x000fea0003800000 */
.L_x_2004:
[----:B0-----:R-:W-:-:S04]  /*10c10*/  IMAD.U32 R3, RZ, RZ, UR45 ;  /* 0x0000002dff037e24 */ /* 0x001fc8000f8e00ff */
[----:B------:R0:W1:Y:S03]  /*10c20*/  SYNCS.PHASECHK.TRANS64.TRYWAIT P1, [R3+URZ+0x16800], R0 ;  /* 0x01680000030075a7 */ /* 0x000066000802017f */
[----:B-1----:R-:W-:Y:S05]  /*10c30*/  @!P1 NANOSLEEP.SYNCS 0x989680 ;  /* 0x009896800000995d */ /* 0x002fea0003900000 */
[----:B------:R-:W1:Y:S02]  /*10c40*/  @!P1 SYNCS.PHASECHK.TRANS64 P1, [R3+URZ+0x16800], R0 ;  /* 0x01680000030095a7 */ /* 0x000e64000802007f */
[----:B-1----:R-:W-:Y:S05]  /*10c50*/  @!P1 BRA `(.L_x_2004) ;  /* 0xfffffffc00ec9947 */ /* 0x002fea000383ffff */
[----:B------:R-:W-:Y:S05]  /*10c60*/  BRA `(.L_x_2153) ;  /* 0xffffff0800d07947 */ /* 0x000fea000383ffff */
.L_x_2008:
[----:B-1----:R1:W2:Y:S02]  /*10c70*/  SYNCS.PHASECHK.TRANS64.TRYWAIT P2, [R0+URZ+0x16830], R3 ;  /* 0x01683003000075a7 */ /* 0x0022a4000804017f */
[----:B--2---:R-:W-:Y:S05]  /*10c80*/  @!P2 NANOSLEEP.SYNCS 0x989680 ;  /* 0x009896800000a95d */ /* 0x004fea0003900000 */
[----:B------:R-:W2:Y:S02]  /*10c90*/  @!P2 SYNCS.PHASECHK.TRANS64 P2, [R0+URZ+0x16830], R3 ;  /* 0x016830030000a5a7 */ /* 0x000ea4000804007f */
[----:B--2---:R-:W-:Y:S05]  /*10ca0*/  @!P2 BRA `(.L_x_2008) ;  /* 0xfffffffc00f0a947 */ /* 0x004fea000383ffff */
[----:B------:R-:W-:Y:S05]  /*10cb0*/  BRA `(.L_x_2007) ;  /* 0xffffff0800f47947 */ /* 0x000fea000383ffff */
.L_x_2013:
[----:B-1----:R-:W-:-:S04]  /*10cc0*/  IMAD.U32 R6, RZ, RZ, UR6 ;  /* 0x00000006ff067e24 */ /* 0x002fc8000f8e00ff */
[----:B------:R1:W2:Y:S03]  /*10cd0*/  SYNCS.PHASECHK.TRANS64.TRYWAIT P3, [R6+URZ+0x16830], R5 ;  /* 0x01683005060075a7 */ /* 0x0002a6000806017f */
[----:B--2---:R-:W-:Y:S05]  /*10ce0*/  @!P3 NANOSLEEP.SYNCS 0x989680 ;  /* 0x009896800000b95d */ /* 0x004fea0003900000 */
[----:B------:R-:W2:Y:S02]  /*10cf0*/  @!P3 SYNCS.PHASECHK.TRANS64 P3, [R6+URZ+0x16830], R5 ;  /* 0x016830050600b5a7 */ /* 0x000ea4000806007f */
[----:B--2---:R-:W-:Y:S05]  /*10d00*/  @!P3 BRA `(.L_x_2013) ;  /* 0xfffffffc00ecb947 */ /* 0x004fea000383ffff */
[----:B------:R-:W-:Y:S05]  /*10d10*/  BRA `(.L_x_2010) ;  /* 0xffffff3400547947 */ /* 0x000fea000383ffff */
.L_x_2017:
[----:B-1----:R-:W-:-:S04]  /*10d20*/  IMAD.U32 R6, RZ, RZ, UR6 ;  /* 0x00000006ff067e24 */ /* 0x002fc8000f8e00ff */
[----:B------:R1:W2:Y:S03]  /*10d30*/  SYNCS.PHASECHK.TRANS64.TRYWAIT P3, [R6+URZ+0x16850], R5 ;  /* 0x01685005060075a7 */ /* 0x0002a6000806017f */
[----:B--2---:R-:W-:Y:S05]  /*10d40*/  @!P3 NANOSLEEP.SYNCS 0x989680 ;  /* 0x009896800000b95d */ /* 0x004fea0003900000 */
[----:B------:R-:W2:Y:S02]  /*10d50*/  @!P3 SYNCS.PHASECHK.TRANS64 P3, [R6+URZ+0x16850], R5 ;  /* 0x016850050600b5a7 */ /* 0x000ea4000806007f */
[----:B--2---:R-:W-:Y:S05]  /*10d60*/  @!P3 BRA `(.L_x_2017) ;  /* 0xfffffffc00ecb947 */ /* 0x004fea000383ffff */
[----:B------:R-:W-:Y:S05]  /*10d70*/  BRA `(.L_x_2014) ;  /* 0xffffff3400c47947 */ /* 0x000fea000383ffff */
.L_x_2023:
[----:B-1----:R-:W-:-:S04]  /*10d80*/  IMAD.U32 R6, RZ, RZ, UR6 ;  /* 0x00000006ff067e24 */ /* 0x002fc8000f8e00ff */
[----:B------:R1:W2:Y:S03]  /*10d90*/  SYNCS.PHASECHK.TRANS64.TRYWAIT P2, [R6+URZ+0x16830], R5 ;  /* 0x01683005060075a7 */ /* 0x0002a6000804017f */
[----:B--2---:R-:W-:Y:S05]  /*10da0*/  @!P2 NANOSLEEP.SYNCS 0x989680 ;  /* 0x009896800000a95d */ /* 0x004fea0003900000 */
[----:B------:R-:W2:Y:S02]  /*10db0*/  @!P2 SYNCS.PHASECHK.TRANS64 P2, [R6+URZ+0x16830], R5 ;  /* 0x016830050600a5a7 */ /* 0x000ea4000804007f */
[----:B--2---:R-:W-:Y:S05]  /*10dc0*/  @!P2 BRA `(.L_x_2023) ;  /* 0xfffffffc00eca947 */ /* 0x004fea000383ffff */
[----:B------:R-:W-:Y:S05]  /*10dd0*/  BRA `(.L_x_2020) ;  /* 0xffffff6000b47947 */ /* 0x000fea000383ffff */
.L_x_2027:
[----:B-1----:R-:W-:-:S04]  /*10de0*/  IMAD.U32 R6, RZ, RZ, UR6 ;  /* 0x00000006ff067e24 */ /* 0x002fc8000f8e00ff */
[----:B------:R1:W2:Y:S03]  /*10df0*/  SYNCS.PHASECHK.TRANS64.TRYWAIT P2, [R6+URZ+0x16850], R5 ;  /* 0x01685005060075a7 */ /* 0x0002a6000804017f */
[----:B--2---:R-:W-:Y:S05]  /*10e00*/  @!P2 NANOSLEEP.SYNCS 0x989680 ;  /* 0x009896800000a95d */ /* 0x004fea0003900000 */
[----:B------:R-:W2:Y:S02]  /*10e10*/  @!P2 SYNCS.PHASECHK.TRANS64 P2, [R6+URZ+0x16850], R5 ;  /* 0x016850050600a5a7 */ /* 0x000ea4000804007f */
[----:B--2---:R-:W-:Y:S05]  /*10e20*/  @!P2 BRA `(.L_x_2027) ;  /* 0xfffffffc00eca947 */ /* 0x004fea000383ffff */
[----:B------:R-:W-:Y:S05]  /*10e30*/  BRA `(.L_x_2024) ;  /* 0xffffff6400247947 */ /* 0x000fea000383ffff */
.L_x_2032:
[----:B-1----:R-:W-:-:S04]  /*10e40*/  IMAD.U32 R4, RZ, RZ, UR5 ;  /* 0x00000005ff047e24 */ /* 0x002fc8000f8e00ff */
[----:B------:R1:W2:Y:S03]  /*10e50*/  SYNCS.PHASECHK.TRANS64.TRYWAIT P0, [R4+URZ+0x16850], R3 ;  /* 0x01685003040075a7 */ /* 0x0002a6000800017f */
[----:B--2---:R-:W-:Y:S05]  /*10e60*/  @!P0 NANOSLEEP.SYNCS 0x989680 ;  /* 0x009896800000895d */ /* 0x004fea0003900000 */
[----:B------:R-:W2:Y:S02]  /*10e70*/  @!P0 SYNCS.PHASECHK.TRANS64 P0, [R4+URZ+0x16850], R3 ;  /* 0x01685003040085a7 */ /* 0x000ea4000800007f */
[----:B--2---:R-:W-:Y:S05]  /*10e80*/  @!P0 BRA `(.L_x_2032) ;  /* 0xfffffffc00ec8947 */ /* 0x004fea000383ffff */
[----:B------:R-:W-:Y:S05]  /*10e90*/  BRA `(.L_x_2031) ;  /* 0xffffff8400887947 */ /* 0x000fea000383ffff */
.L_x_2062:
        /* <DEDUP_REMOVED lines=11> */
.L_x_2155:
[----:B------:R-:W-:Y:S05]  /*10f50*/  BSYNC B0 ;  /* 0x0000000000007941 */ /* 0x000fea0003800000 */
.L_x_2154:
[----:B------:R-:W-:Y:S05]  /*10f60*/  BRA `(.L_x_2156) ;  /* 0xffffffbc00847947 */ /* 0x000fea000383ffff */
.L_x_2064:
[----:B------:R-:W-:Y:S01]  /*10f70*/  BSSY B0, `(.L_x_2157) ;  /* 0x0000006000007945 */ /* 0x000fe20003800000 */
[----:B------:R-:W-:-:S07]  /*10f80*/  IMAD.MOV.U32 R15, RZ, RZ, -0x1 ;  /* 0xffffffffff0f7424 */ /* 0x000fce00078e00ff */
[----:B012---:R-:W-:Y:S05]  /*10f90*/  WARPSYNC.COLLECTIVE R15, `(.L_x_2158) ;  /* 0x000000000f0c7348 */ /* 0x007fea0003c00000 */
[----:B------:R-:W-:Y:S02]  /*10fa0*/  ELECT P6, UR62, PT ;  /* 0x00000000003e782f */ /* 0x000fe400038c0000 */
[----:B------:R-:W-:Y:S01]  /*10fb0*/  MOV R14, UR62 ;  /* 0x0000003e000e7c02 */ /* 0x000fe20008000f00 */
[----:B012---:R-:W-:Y:S10]  /*10fc0*/  ENDCOLLECTIVE ;  /* 0x000000000000791b */ /* 0x007ff40003800000 */
.L_x_2158:
[----:B------:R-:W-:Y:S05]  /*10fd0*/  BSYNC B0 ;  /* 0x0000000000007941 */ /* 0x000fea0003800000 */
.L_x_2157:
[----:B------:R-:W-:Y:S05]  /*10fe0*/  BRA `(.L_x_2159) ;  /* 0xffffffbc00847947 */ /* 0x000fea000383ffff */
.L_x_2066:
[----:B--2---:R2:W3:Y:S02]  /*10ff0*/  SYNCS.PHASECHK.TRANS64.TRYWAIT P0, [R3+URZ+0x16840], R0 ;  /* 0x01684000030075a7 */ /* 0x0044e4000800017f */
[----:B---3--:R-:W-:Y:S05]  /*11000*/  @!P0 NANOSLEEP.SYNCS 0x989680 ;  /* 0x009896800000895d */ /* 0x008fea0003900000 */
[----:B------:R-:W3:Y:S02]  /*11010*/  @!P0 SYNCS.PHASECHK.TRANS64 P0, [R3+URZ+0x16840], R0 ;  /* 0x01684000030085a7 */ /* 0x000ee4000800007f */
[----:B---3--:R-:W-:Y:S05]  /*11020*/  @!P0 BRA `(.L_x_2066) ;  /* 0xfffffffc00f08947 */ /* 0x008fea000383ffff */
[----:B------:R-:W-:Y:S05]  /*11030*/  BRA `(.L_x_2160) ;  /* 0xffffffbc00d47947 */ /* 0x000fea000383ffff */
.L_x_2070:
        /* <DEDUP_REMOVED lines=12> */
.L_x_2161:
[----:B------:R-:W-:Y:S02]  /*11100*/  IMAD.MOV.U32 R13, RZ, RZ, R0 ;  /* 0x000000ffff0d7224 */ /* 0x000fe400078e0000 */
[----:B------:R-:W-:-:S07]  /*11110*/  IMAD.MOV.U32 R2, RZ, RZ, R14 ;  /* 0x000000ffff027224 */ /* 0x000fce00078e000e */
[----:B------:R-:W-:Y:S05]  /*11120*/  WARPSYNC.COLLECTIVE R15, `(.L_x_2162) ;  /* 0x000000000f087348 */ /* 0x000fea0003c00000 */
[----:B------:R0:W1:Y:S02]  /*11130*/  SHFL.IDX P6, R14, R13, R12, R11 ;  /* 0x0000000c0d0e7389 */ /* 0x00006400000c000b */
[----:B01----:R-:W-:Y:S01]  /*11140*/  ENDCOLLECTIVE ;  /* 0x000000000000791b */ /* 0x003fe20003800000 */
.L_x_2162:
[----:B------:R-:W-:Y:S02]  /*11150*/  IMAD.MOV.U32 R13, RZ, RZ, R4 ;  /* 0x000000ffff0d7224 */ /* 0x000fe400078e0004 */
[----:B------:R-:W-:Y:S02]  /*11160*/  IMAD.MOV.U32 R12, RZ, RZ, 0x1 ;  /* 0x00000001ff0c7424 */ /* 0x000fe400078e00ff */
[----:B------:R-:W-:-:S07]  /*11170*/  IMAD.MOV.U32 R3, RZ, RZ, R14 ;  /* 0x000000ffff037224 */ /* 0x000fce00078e000e */
[----:B------:R-:W-:Y:S05]  /*11180*/  WARPSYNC.COLLECTIVE R15, `(.L_x_2163) ;  /* 0x000000000f087348 */ /* 0x000fea0003c00000 */
[----:B------:R0:W1:Y:S02]  /*11190*/  SHFL.IDX P6, R14, R13, R12, R11 ;  /* 0x0000000c0d0e7389 */ /* 0x00006400000c000b */
[----:B01----:R-:W-:Y:S01]  /*111a0*/  ENDCOLLECTIVE ;  /* 0x000000000000791b */ /* 0x003fe20003800000 */
.L_x_2163:
        /* <DEDUP_REMOVED lines=11> */
[----:B------:R-:W-:Y:S02]  /*11260*/  VIADD R8, R17, 0x20 ;  /* 0x0000002011087836 */ /* 0x000fe40000000000 */
[----:B0-----:R-:W-:-:S10]  /*11270*/  IMAD.MOV.U32 R2, RZ, RZ, R14 ;  /* 0x000000ffff027224 */ /* 0x001fd400078e000e */
[----:B------:R-:W-:Y:S05]  /*11280*/  WARPSYNC.COLLECTIVE R15, `(.L_x_2164) ;  /* 0x000000000f087348 */ /* 0x000fea0003c00000 */
[----:B------:R0:W1:Y:S02]  /*11290*/  SHFL.IDX P6, R14, R13, R12, R11 ;  /* 0x0000000c0d0e7389 */ /* 0x00006400000c000b */
[----:B01----:R-:W-:Y:S01]  /*112a0*/  ENDCOLLECTIVE ;  /* 0x000000000000791b */ /* 0x003fe20003800000 */
.L_x_2164:
[----:B------:R-:W-:Y:S02]  /*112b0*/  IMAD.MOV.U32 R13, RZ, RZ, R4 ;  /* 0x000000ffff0d7224 */ /* 0x000fe400078e0004 */
[----:B------:R-:W-:Y:S02]  /*112c0*/  IMAD.MOV.U32 R12, RZ, RZ, 0x2 ;  /* 0x00000002ff0c7424 */ /* 0x000fe400078e00ff */
[----:B------:R-:W-:-:S07]  /*112d0*/  IMAD.MOV.U32 R3, RZ, RZ, R14 ;  /* 0x000000ffff037224 */ /* 0x000fce00078e000e */
[----:B------:R-:W-:Y:S05]  /*112e0*/  WARPSYNC.COLLECTIVE R15, `(.L_x_2165) ;  /* 0x000000000f087348 */ /* 0x000fea0003c00000 */
[----:B------:R0:W1:Y:S02]  /*112f0*/  SHFL.IDX P6, R14, R13, R12, R11 ;  /* 0x0000000c0d0e7389 */ /* 0x00006400000c000b */
[----:B01----:R-:W-:Y:S01]  /*11300*/  ENDCOLLECTIVE ;  /* 0x000000000000791b */ /* 0x003fe20003800000 */
.L_x_2165:
        /* <DEDUP_REMOVED lines=11> */
[----:B------:R-:W-:Y:S01]  /*113c0*/  VIADD R8, R17, 0x30 ;  /* 0x0000003011087836 */ /* 0x000fe20000000000 */
[----:B0-----:R-:W-:-:S11]  /*113d0*/  MOV R2, R14 ;  /* 0x0000000e00027202 */ /* 0x001fd60000000f00 */
[----:B------:R-:W-:Y:S05]  /*113e0*/  WARPSYNC.COLLECTIVE R15, `(.L_x_2166) ;  /* 0x000000000f087348 */ /* 0x000fea0003c00000 */
[----:B------:R0:W1:Y:S02]  /*113f0*/  SHFL.IDX P6, R14, R13, R12, R11 ;  /* 0x0000000c0d0e7389 */ /* 0x00006400000c000b */
[----:B01----:R-:W-:Y:S01]  /*11400*/  ENDCOLLECTIVE ;  /* 0x000000000000791b */ /* 0x003fe20003800000 */
.L_x_2166:
[----:B------:R-:W-:Y:S02]  /*11410*/  IMAD.MOV.U32 R13, RZ, RZ, R4 ;  /* 0x000000ffff0d7224 */ /* 0x000fe400078e0004 */
[----:B------:R-:W-:Y:S02]  /*11420*/  IMAD.MOV.U32 R12, RZ, RZ, 0x3 ;  /* 0x00000003ff0c7424 */ /* 0x000fe400078e00ff */
[----:B------:R-:W-:-:S07]  /*11430*/  IMAD.MOV.U32 R3, RZ, RZ, R14 ;  /* 0x000000ffff037224 */ /* 0x000fce00078e000e */
[----:B------:R-:W-:Y:S05]  /*11440*/  WARPSYNC.COLLECTIVE R15, `(.L_x_2167) ;  /* 0x000000000f087348 */ /* 0x000fea0003c00000 */
[----:B------:R0:W1:Y:S02]  /*11450*/  SHFL.IDX P6, R14, R13, R12, R11 ;  /* 0x0000000c0d0e7389 */ /* 0x00006400000c000b */
[----:B01----:R-:W-:Y:S01]  /*11460*/  ENDCOLLECTIVE ;  /* 0x000000000000791b */ /* 0x003fe20003800000 */
.L_x_2167:
        /* <DEDUP_REMOVED lines=11> */
[----:B------:R-:W-:Y:S01]  /*11520*/  IADD3 R8, R17, 0x40, RZ ;  /* 0x0000004011087810 */ /* 0x000fe20007ffe0ff */
[----:B0-----:R-:W-:-:S10]  /*11530*/  IMAD.MOV.U32 R2, RZ, RZ, R14 ;  /* 0x000000ffff027224 */ /* 0x001fd400078e000e */
[----:B------:R-:W-:Y:S05]  /*11540*/  WARPSYNC.COLLECTIVE R15, `(.L_x_2168) ;  /* 0x000000000f087348 */ /* 0x000fea0003c00000 */
[----:B------:R0:W1:Y:S02]  /*11550*/  SHFL.IDX P6, R14, R13, R12, R11 ;  /* 0x0000000c0d0e7389 */ /* 0x00006400000c000b */
[----:B01----:R-:W-:Y:S01]  /*11560*/  ENDCOLLECTIVE ;  /* 0x000000000000791b */ /* 0x003fe20003800000 */
.L_x_2168:
[----:B------:R-:W-:Y:S02]  /*11570*/  IMAD.MOV.U32 R13, RZ, RZ, R4 ;  /* 0x000000ffff0d7224 */ /* 0x000fe400078e0004 */
[----:B------:R-:W-:Y:S02]  /*11580*/  IMAD.MOV.U32 R12, RZ, RZ, 0x4 ;  /* 0x00000004ff0c7424 */ /* 0x000fe400078e00ff */
[----:B------:R-:W-:-:S07]  /*11590*/  IMAD.MOV.U32 R3, RZ, RZ, R14 ;  /* 0x000000ffff037224 */ /* 0x000fce00078e000e */
[----:B------:R-:W-:Y:S05]  /*115a0*/  WARPSYNC.COLLECTIVE R15, `(.L_x_2169) ;  /* 0x000000000f087348 */ /* 0x000fea0003c00000 */
[----:B------:R0:W1:Y:S02]  /*115b0*/  SHFL.IDX P6, R14, R13, R12, R11 ;  /* 0x0000000c0d0e7389 */ /* 0x00006400000c000b */
[----:B01----:R-:W-:Y:S01]  /*115c0*/  ENDCOLLECTIVE ;  /* 0x000000000000791b */ /* 0x003fe20003800000 */
.L_x_2169:
        /* <DEDUP_REMOVED lines=16> */
.L_x_2170:
[----:B------:R-:W-:Y:S02]  /*116d0*/  IMAD.MOV.U32 R13, RZ, RZ, R4 ;  /* 0x000000ffff0d7224 */ /* 0x000fe400078e0004 */
[----:B------:R-:W-:Y:S02]  /*116e0*/  IMAD.MOV.U32 R12, RZ, RZ, 0x5 ;  /* 0x00000005ff0c7424 */ /* 0x000fe400078e00ff */
[----:B------:R-:W-:-:S07]  /*116f0*/  IMAD.MOV.U32 R3, RZ, RZ, R14 ;  /* 0x000000ffff037224 */ /* 0x000fce00078e000e */
[----:B------:R-:W-:Y:S05]  /*11700*/  WARPSYNC.COLLECTIVE R15, `(.L_x_2171) ;  /* 0x000000000f087348 */ /* 0x000fea0003c00000 */
[----:B------:R0:W1:Y:S02]  /*11710*/  SHFL.IDX P6, R14, R13, R12, R11 ;  /* 0x0000000c0d0e7389 */ /* 0x00006400000c000b */
[----:B01----:R-:W-:Y:S01]  /*11720*/  ENDCOLLECTIVE ;  /* 0x000000000000791b */ /* 0x003fe20003800000 */
.L_x_2171:
        /* <DEDUP_REMOVED lines=16> */
.L_x_2172:
[----:B------:R-:W-:Y:S02]  /*11830*/  IMAD.MOV.U32 R13, RZ, RZ, R4 ;  /* 0x000000ffff0d7224 */ /* 0x000fe400078e0004 */
[----:B------:R-:W-:Y:S02]  /*11840*/  IMAD.MOV.U32 R12, RZ, RZ, 0x6 ;  /* 0x00000006ff0c7424 */ /* 0x000fe400078e00ff */
[----:B------:R-:W-:-:S07]  /*11850*/  IMAD.MOV.U32 R3, RZ, RZ, R14 ;  /* 0x000000ffff037224 */ /* 0x000fce00078e000e */
[----:B------:R-:W-:Y:S05]  /*11860*/  WARPSYNC.COLLECTIVE R15, `(.L_x_2173) ;  /* 0x000000000f087348 */ /* 0x000fea0003c00000 */
[----:B------:R0:W1:Y:S02]  /*11870*/  SHFL.IDX P6, R14, R13, R12, R11 ;  /* 0x0000000c0d0e7389 */ /* 0x00006400000c000b */
[----:B01----:R-:W-:Y:S01]  /*11880*/  ENDCOLLECTIVE ;  /* 0x000000000000791b */ /* 0x003fe20003800000 */
.L_x_2173:
        /* <DEDUP_REMOVED lines=15> */
.L_x_2174:
[----:B------:R-:W-:Y:S01]  /*11980*/  IMAD.MOV.U32 R13, RZ, RZ, R4 ;  /* 0x000000ffff0d7224 */ /* 0x000fe200078e0004 */
[----:B------:R-:W-:Y:S01]  /*11990*/  MOV R12, 0x7 ;  /* 0x00000007000c7802 */ /* 0x000fe20000000f00 */
[----:B------:R-:W-:-:S07]  /*119a0*/  IMAD.MOV.U32 R3, RZ, RZ, R14 ;  /* 0x000000ffff037224 */ /* 0x000fce00078e000e */
[----:B------:R-:W-:Y:S05]  /*119b0*/  WARPSYNC.COLLECTIVE R15, `(.L_x_2175) ;  /* 0x000000000f087348 */ /* 0x000fea0003c00000 */
[----:B------:R0:W1:Y:S02]  /*119c0*/  SHFL.IDX P6, R14, R13, R12, R11 ;  /* 0x0000000c0d0e7389 */ /* 0x00006400000c000b */
[----:B01----:R-:W-:Y:S01]  /*119d0*/  ENDCOLLECTIVE ;  /* 0x000000000000791b */ /* 0x003fe20003800000 */
.L_x_2175:
[----:B------:R-:W-:-:S05]  /*119e0*/  @!P1 LEA R3, P2, R20, R3, 0x1 ;  /* 0x0000000314039211 */ /* 0x000fca00078408ff */
[----:B------:R-:W-:-:S05]  /*119f0*/  @!P1 IMAD.X R2, RZ, RZ, R2, P2 ;  /* 0x000000ffff029224 */ /* 0x000fca00010e0602 */
[-C--:B------:R-:W-:Y:S01]  /*11a00*/  @!P1 LOP3.LUT R3, R3, R2.reuse, RZ, 0x3c, !PT ;  /* 0x0000000203039212 */ /* 0x080fe200078e3cff */
[----:B------:R-:W-:Y:S02]  /*11a10*/  IMAD.MOV.U32 R13, RZ, RZ, R0 ;  /* 0x000000ffff0d7224 */ /* 0x000fe400078e0000 */
[----:B------:R-:W-:Y:S01]  /*11a20*/  VIADD R0, R17, 0x70 ;  /* 0x0000007011007836 */ /* 0x000fe20000000000 */
[----:B------:R-:W-:-:S04]  /*11a30*/  @!P1 LOP3.LUT R2, R3, R2, RZ, 0x3c, !PT ;  /* 0x0000000203029212 */ /* 0x000fc800078e3cff */
[----:B------:R-:W-:Y:S01]  /*11a40*/  @!P1 LOP3.LUT R3, R3, R2, RZ, 0x3c, !PT ;  /* 0x0000000203039212 */ /* 0x000fe200078e3cff */
[----:B------:R-:W-:-:S07]  /*11a50*/  IMAD.MOV.U32 R4, RZ, RZ, R14 ;  /* 0x000000ffff047224 */ /* 0x000fce00078e000e */
[----:B------:R-:W-:Y:S05]  /*11a60*/  WARPSYNC.COLLECTIVE R15, `(.L_x_2176) ;  /* 0x000000000f087348 */ /* 0x000fea0003c00000 */
[----:B------:R0:W1:Y:S02]  /*11a70*/  SHFL.IDX P6, R14, R13, R12, R11 ;  /* 0x0000000c0d0e7389 */ /* 0x00006400000c000b */
[----:B01----:R-:W-:Y:S01]  /*11a80*/  ENDCOLLECTIVE ;  /* 0x000000000000791b */ /* 0x003fe20003800000 */
.L_x_2176:
[----:B------:R-:W-:Y:S01]  /*11a90*/  @!PT LDS RZ, [RZ] ;  /* 0x00000000fffff984 */ /* 0x000fe20000000800 */
[----:B------:R-:W-:Y:S01]  /*11aa0*/  @!PT LDS RZ, [RZ] ;  /* 0x00000000fffff984 */ /* 0x000fe20000000800 */
[----:B------:R-:W-:Y:S01]  /*11ab0*/  @!PT LDS RZ, [RZ] ;  /* 0x00000000fffff984 */ /* 0x000fe20000000800 */
[----:B------:R0:W-:Y:S01]  /*11ac0*/  @!P1 LDGSTS.E.BYPASS.LTC128B.128 [R10+0xb400], desc[UR48][R2.64], !P0 ;  /* 0x0b400000020a9fae */ /* 0x0001e2000c101d70 */
[----:B------:R-:W-:Y:S01]  /*11ad0*/  ISETP.GE.AND P1, PT, R0, R7, PT ;  /* 0x000000070000720c */ /* 0x000fe20003f26270 */
[----:B------:R-:W-:-:S05]  /*11ae0*/  VIADD R0, R17, 0x80 ;  /* 0x0000008011007836 */ /* 0x000fca0000000000 */
[----:B------:R-:W-:Y:S01]  /*11af0*/  ISETP.GE.AND P2, PT, R0, R7, PT ;  /* 0x000000070000720c */ /* 0x000fe20003f46270 */
[----:B------:R-:W-:Y:S02]  /*11b00*/  IMAD.MOV.U32 R13, RZ, RZ, R6 ;  /* 0x000000ffff0d7224 */ /* 0x000fe400078e0006 */
[----:B------:R-:W-:Y:S02]  /*11b10*/  IMAD.MOV.U32 R12, RZ, RZ, RZ ;  /* 0x000000ffff0c7224 */ /* 0x000fe400078e00ff */
[----:B0-----:R-:W-:-:S08]  /*11b20*/  IMAD.MOV.U32 R2, RZ, RZ, R14 ;  /* 0x000000ffff027224 */ /* 0x001fd000078e000e */
[----:B------:R-:W-:Y:S05]  /*11b30*/  WARPSYNC.COLLECTIVE R15, `(.L_x_2177) ;  /* 0x000000000f087348 */ /* 0x000fea0003c00000 */
[----:B------:R0:W1:Y:S02]  /*11b40*/  SHFL.IDX P6, R14, R13, R12, R11 ;  /* 0x0000000c0d0e7389 */ /* 0x00006400000c000b */
[----:B01----:R-:W-:Y:S01]  /*11b50*/  ENDCOLLECTIVE ;  /* 0x000000000000791b */ /* 0x003fe20003800000 */
.L_x_2177:
        /* <DEDUP_REMOVED lines=11> */
.L_x_2178:
[----:B------:R-:W-:Y:S02]  /*11c10*/  IMAD.MOV.U32 R13, RZ, RZ, R6 ;  /* 0x000000ffff0d7224 */ /* 0x000fe400078e0006 */
[----:B------:R-:W-:Y:S01]  /*11c20*/  IMAD.MOV.U32 R12, RZ, RZ, 0x1 ;  /* 0x00000001ff0c7424 */ /* 0x000fe200078e00ff */
[----:B------:R-:W-:-:S07]  /*11c30*/  MOV R8, R14 ;  /* 0x0000000e00087202 */ /* 0x000fce0000000f00 */
[----:B------:R-:W-:Y:S05]  /*11c40*/  WARPSYNC.COLLECTIVE R15, `(.L_x_2179) ;  /* 0x000000000f087348 */ /* 0x000fea0003c00000 */
[----:B------:R0:W1:Y:S02]  /*11c50*/  SHFL.IDX P6, R14, R13, R12, R11 ;  /* 0x0000000c0d0e7389 */ /* 0x00006400000c000b */
[----:B01----:R-:W-:Y:S01]  /*11c60*/  ENDCOLLECTIVE ;  /* 0x000000000000791b */ /* 0x003fe20003800000 */
.L_x_2179:
[----:B------:R-:W-:-:S05]  /*11c70*/  @!P2 LEA R2, P1, R20, R8, 0x1 ;  /* 0x000000081402a211 */ /* 0x000fca00078208ff */
[----:B------:R-:W-:Y:S02]  /*11c80*/  @!P2 IMAD.X R3, RZ, RZ, R0, P1 ;  /* 0x000000ffff03a224 */ /* 0x000fe400008e0600 */
[----:B------:R-:W-:-:S03]  /*11c90*/  VIADD R0, R17, 0x90 ;  /* 0x0000009011007836 */ /* 0x000fc60000000000 */
[----:B------:R-:W-:Y:S01]  /*11ca0*/  @!PT LDS RZ, [RZ] ;  /* 0x00000000fffff984 */ /* 0x000fe20000000800 */
[----:B------:R-:W-:Y:S01]  /*11cb0*/  @!PT LDS RZ, [RZ] ;  /* 0x00000000fffff984 */ /* 0x000fe20000000800 */
[----:B------:R-:W-:Y:S01]  /*11cc0*/  @!PT LDS RZ, [RZ] ;  /* 0x00000000fffff984 */ /* 0x000fe20000000800 */
[----:B------:R0:W-:Y:S01]  /*11cd0*/  @!P2 LDGSTS.E.BYPASS.LTC128B.128 [R10+0xc400], desc[UR48][R2.64], !P0 ;  /* 0x0c400000020aafae */ /* 0x0001e2000c101d70 */
[----:B------:R-:W-:Y:S01]  /*11ce0*/  IMAD.MOV.U32 R13, RZ, RZ, R5 ;  /* 0x000000ffff0d7224 */ /* 0x000fe200078e0005 */
[----:B------:R-:W-:Y:S01]  /*11cf0*/  ISETP.GE.AND P1, PT, R0, R7, PT ;  /* 0x000000070000720c */ /* 0x000fe20003f26270 */
[----:B------:R-:W-:-:S12]  /*11d00*/  IMAD.MOV.U32 R0, RZ, RZ, R14 ;  /* 0x000000ffff007224 */ /* 0x000fd800078e000e */
[----:B0-----:R-:W-:Y:S05]  /*11d10*/  WARPSYNC.COLLECTIVE R15, `(.L_x_2180) ;  /* 0x000000000f087348 */ /* 0x001fea0003c00000 */
[----:B------:R1:W2:Y:S02]  /*11d20*/  SHFL.IDX P6, R14, R13, R12, R11 ;  /* 0x0000000c0d0e7389 */ /* 0x0002a400000c000b */
[----:B012---:R-:W-:Y:S01]  /*11d30*/  ENDCOLLECTIVE ;  /* 0x000000000000791b */ /* 0x007fe20003800000 */
.L_x_2180:
[----:B------:R-:W-:Y:S01]  /*11d40*/  IMAD.MOV.U32 R13, RZ, RZ, R6 ;  /* 0x000000ffff0d7224 */ /* 0x000fe200078e0006 */
[----:B------:R-:W-:Y:S02]  /*11d50*/  MOV R12, 0x2 ;  /* 0x00000002000c7802 */ /* 0x000fe40000000f00 */
[----:B------:R-:W-:-:S05]  /*11d60*/  @!P1 LEA R14, P2, R20, R14, 0x1 ;  /* 0x0000000e140e9211 */ /* 0x000fca00078408ff */
[----:B------:R-:W-:-:S08]  /*11d70*/  @!P1 IMAD.MOV.U32 R2, RZ, RZ, R14 ;  /* 0x000000ffff029224 */ /* 0x000fd000078e000e */
[----:B------:R-:W-:Y:S05]  /*11d80*/  WARPSYNC.COLLECTIVE R15, `(.L_x_2181) ;  /* 0x000000000f087348 */ /* 0x000fea0003c00000 */
[----:B------:R0:W1:Y:S02]  /*11d90*/  SHFL.IDX P6, R14, R13, R12, R11 ;  /* 0x0000000c0d0e7389 */ /* 0x00006400000c000b */
[----:B01----:R-:W-:Y:S01]  /*11da0*/  ENDCOLLECTIVE ;  /* 0x000000000000791b */ /* 0x003fe20003800000 */
.L_x_2181:
[----:B------:R-:W-:-:S04]  /*11db0*/  @!P1 IMAD.X R9, RZ, RZ, R0, P2 ;  /* 0x000000ffff099224 */ /* 0x000fc800010e0600 */
[----:B------:R-:W-:-:S05]  /*11dc0*/  @!P1 IMAD.MOV.U32 R3, RZ, RZ, R9 ;  /* 0x000000ffff039224 */ /* 0x000fca00078e0009 */
[----:B------:R-:W-:Y:S01]  /*11dd0*/  @!PT LDS RZ, [RZ] ;  /* 0x00000000fffff984 */ /* 0x000fe20000000800 */
[----:B------:R-:W-:Y:S01]  /*11de0*/  @!PT LDS RZ, [RZ] ;  /* 0x00000000fffff984 */ /* 0x000fe20000000800 */
[----:B------:R-:W-:Y:S01]  /*11df0*/  @!PT LDS RZ, [RZ] ;  /* 0x00000000fffff984 */ /* 0x000fe20000000800 */
[----:B------:R0:W-:Y:S01]  /*11e00*/  @!P1 LDGSTS.E.BYPASS.LTC128B.128 [R10+0xcc00], desc[UR48][R2.64], !P0 ;  /* 0x0cc00000020a9fae */ /* 0x0001e2000c101d70 */
[----:B------:R-:W-:Y:S02]  /*11e10*/  IMAD.MOV.U32 R13, RZ, RZ, R5 ;  /* 0x000000ffff0d7224 */ /* 0x000fe400078e0005 */
[----:B0-----:R-:W-:Y:S02]  /*11e20*/  VIADD R2, R17, 0xa0 ;  /* 0x000000a011027836 */ /* 0x001fe40000000000 */
[----:B------:R-:W-:-:S07]  /*11e30*/  IMAD.MOV.U32 R0, RZ, RZ, R14 ;  /* 0x000000ffff007224 */ /* 0x000fce00078e000e */
[----:B------:R-:W-:Y:S05]  /*11e40*/  WARPSYNC.COLLECTIVE R15, `(.L_x_2182) ;  /* 0x000000000f087348 */ /* 0x000fea0003c00000 */
[----:B------:R0:W1:Y:S02]  /*11e50*/  SHFL.IDX P6, R14, R13, R12, R11 ;  /* 0x0000000c0d0e7389 */ /* 0x00006400000c000b */
[----:B01----:R-:W-:Y:S01]  /*11e60*/  ENDCOLLECTIVE ;  /* 0x000000000000791b */ /* 0x003fe20003800000 */
.L_x_2182:
[----:B------:R-:W-:Y:S01]  /*11e70*/  ISETP.GE.AND P1, PT, R2, R7, PT ;  /* 0x000000070200720c */ /* 0x000fe20003f26270 */
[----:B------:R-:W-:Y:S02]  /*11e80*/  IMAD.MOV.U32 R13, RZ, RZ, R6 ;  /* 0x000000ffff0d7224 */ /* 0x000fe400078e0006 */
[----:B------:R-:W-:-:S10]  /*11e90*/  IMAD.MOV.U32 R12, RZ, RZ, 0x3 ;  /* 0x00000003ff0c7424 */ /* 0x000fd400078e00ff */
[----:B------:R-:W-:-:S13]  /*11ea0*/  @!P1 LEA R2, P2, R20, R14, 0x1 ;  /* 0x0000000e14029211 */ /* 0x000fda00078408ff */
[----:B------:R-:W-:Y:S05]  /*11eb0*/  WARPSYNC.COLLECTIVE R15, `(.L_x_2183) ;  /* 0x000000000f087348 */ /* 0x000fea0003c00000 */
[----:B------:R0:W1:Y:S02]  /*11ec0*/  SHFL.IDX P6, R14, R13, R12, R11 ;  /* 0x0000000c0d0e7389 */ /* 0x00006400000c000b */
[----:B01----:R-:W-:Y:S01]  /*11ed0*/  ENDCOLLECTIVE ;  /* 0x000000000000791b */ /* 0x003fe20003800000 */
.L_x_2183:
        /* <DEDUP_REMOVED lines=10> */
.L_x_2184:
[----:B------:R-:W-:Y:S05]  /*11f80*/  BRA `(.L_x_2185) ;  /* 0xffffffbc00fc7947 */ /* 0x000fea000383ffff */
.L_x_2073:
[----:B0-----:R0:W1:Y:S02]  /*11f90*/  SYNCS.PHASECHK.TRANS64.TRYWAIT P0, [R22+URZ+0x16820], R3 ;  /* 0x01682003160075a7 */ /* 0x001064000800017f */
[----:B-1----:R-:W-:Y:S05]  /*11fa0*/  @!P0 NANOSLEEP.SYNCS 0x989680 ;  /* 0x009896800000895d */ /* 0x002fea0003900000 */
[----:B------:R-:W1:Y:S02]  /*11fb0*/  @!P0 SYNCS.PHASECHK.TRANS64 P0, [R22+URZ+0x16820], R3 ;  /* 0x01682003160085a7 */ /* 0x000e64000800007f */
[----:B-1----:R-:W-:Y:S05]  /*11fc0*/  @!P0 BRA `(.L_x_2073) ;  /* 0xfffffffc00f08947 */ /* 0x002fea000383ffff */
[----:B------:R-:W-:Y:S05]  /*11fd0*/  BRA `(.L_x_2186) ;  /* 0xffffffc000647947 */ /* 0x000fea000383ffff */
.L_x_2082:
[----:B0-----:R0:W2:Y:S02]  /*11fe0*/  SYNCS.PHASECHK.TRANS64.TRYWAIT P0, [R2+URZ+0x16840], R3 ;  /* 0x01684003020075a7 */ /* 0x0010a4000800017f */
[----:B--2---:R-:W-:Y:S05]  /*11ff0*/  @!P0 NANOSLEEP.SYNCS 0x989680 ;  /* 0x009896800000895d */ /* 0x004fea0003900000 */
[----:B------:R-:W2:Y:S02]  /*12000*/  @!P0 SYNCS.PHASECHK.TRANS64 P0, [R2+URZ+0x16840], R3 ;  /* 0x01684003020085a7 */ /* 0x000ea4000800007f */
[----:B--2---:R-:W-:Y:S05]  /*12010*/  @!P0 BRA `(.L_x_2082) ;  /* 0xfffffffc00f08947 */ /* 0x004fea000383ffff */
[----:B------:R-:W-:Y:S05]  /*12020*/  BRA `(.L_x_2187) ;  /* 0xffffffc4000c7947 */ /* 0x000fea000383ffff */
.L_x_2087:
[----:B0-----:R0:W1:Y:S02]  /*12030*/  SYNCS.PHASECHK.TRANS64.TRYWAIT P0, [R3+URZ+0x60], R2 ;  /* 0x00006002030075a7 */ /* 0x001064000800017f */
[----:B-1----:R-:W-:Y:S05]  /*12040*/  @!P0 NANOSLEEP.SYNCS 0x989680 ;  /* 0x009896800000895d */ /* 0x002fea0003900000 */
[----:B------:R-:W1:Y:S02]  /*12050*/  @!P0 SYNCS.PHASECHK.TRANS64 P0, [R3+URZ+0x60], R2 ;  /* 0x00006002030085a7 */ /* 0x000e64000800007f */
[----:B-1----:R-:W-:Y:S05]  /*12060*/  @!P0 BRA `(.L_x_2087) ;  /* 0xfffffffc00f08947 */ /* 0x002fea000383ffff */
[----:B------:R-:W-:Y:S05]  /*12070*/  BRA `(.L_x_2188) ;  /* 0xffffffc400987947 */ /* 0x000fea000383ffff */
.L_x_2095:
[----:B0-----:R0:W2:Y:S02]  /*12080*/  SYNCS.PHASECHK.TRANS64.TRYWAIT P0, [R2+URZ+0x16840], R3 ;  /* 0x01684003020075a7 */ /* 0x0010a4000800017f */
[----:B--2---:R-:W-:Y:S05]  /*12090*/  @!P0 NANOSLEEP.SYNCS 0x989680 ;  /* 0x009896800000895d */ /* 0x004fea0003900000 */
[----:B------:R-:W2:Y:S02]  /*120a0*/  @!P0 SYNCS.PHASECHK.TRANS64 P0, [R2+URZ+0x16840], R3 ;  /* 0x01684003020085a7 */ /* 0x000ea4000800007f */
[----:B--2---:R-:W-:Y:S05]  /*120b0*/  @!P0 BRA `(.L_x_2095) ;  /* 0xfffffffc00f08947 */ /* 0x004fea000383ffff */
[----:B------:R-:W-:Y:S05]  /*120c0*/  BRA `(.L_x_2189) ;  /* 0xffffffc800d07947 */ /* 0x000fea000383ffff */
.L_x_2100:
[----:B0-----:R0:W1:Y:S02]  /*120d0*/  SYNCS.PHASECHK.TRANS64.TRYWAIT P0, [R10+URZ+0x60], R27 ;  /* 0x0000601b0a0075a7 */ /* 0x001064000800017f */
[----:B-1----:R-:W-:Y:S05]  /*120e0*/  @!P0 NANOSLEEP.SYNCS 0x989680 ;  /* 0x009896800000895d */ /* 0x002fea0003900000 */
[----:B------:R-:W1:Y:S02]  /*120f0*/  @!P0 SYNCS.PHASECHK.TRANS64 P0, [R10+URZ+0x60], R27 ;  /* 0x0000601b0a0085a7 */ /* 0x000e64000800007f */
[----:B-1----:R-:W-:Y:S05]  /*12100*/  @!P0 BRA `(.L_x_2100) ;  /* 0xfffffffc00f08947 */ /* 0x002fea000383ffff */
[----:B------:R-:W-:Y:S05]  /*12110*/  BRA `(.L_x_2190) ;  /* 0xffffffcc005c7947 */ /* 0x000fea000383ffff */
.L_x_2108:
[----:B0-----:R0:W2:Y:S02]  /*12120*/  SYNCS.PHASECHK.TRANS64.TRYWAIT P0, [R2+URZ+0x16840], R3 ;  /* 0x01684003020075a7 */ /* 0x0010a4000800017f */
[----:B--2---:R-:W-:Y:S05]  /*12130*/  @!P0 NANOSLEEP.SYNCS 0x989680 ;  /* 0x009896800000895d */ /* 0x004fea0003900000 */
[----:B------:R-:W2:Y:S02]  /*12140*/  @!P0 SYNCS.PHASECHK.TRANS64 P0, [R2+URZ+0x16840], R3 ;  /* 0x01684003020085a7 */ /* 0x000ea4000800007f */
[----:B--2---:R-:W-:Y:S05]  /*12150*/  @!P0 BRA `(.L_x_2108) ;  /* 0xfffffffc00f08947 */ /* 0x004fea000383ffff */
[----:B------:R-:W-:Y:S05]  /*12160*/  BRA `(.L_x_2191) ;  /* 0xffffffd000687947 */ /* 0x000fea000383ffff */
.L_x_2113:
[----:B0-----:R0:W1:Y:S02]  /*12170*/  SYNCS.PHASECHK.TRANS64.TRYWAIT P0, [R8+URZ+0x60], R3 ;  /* 0x00006003080075a7 */ /* 0x001064000800017f */
[----:B-1----:R-:W-:Y:S05]  /*12180*/  @!P0 NANOSLEEP.SYNCS 0x989680 ;  /* 0x009896800000895d */ /* 0x002fea0003900000 */
[----:B------:R-:W1:Y:S02]  /*12190*/  @!P0 SYNCS.PHASECHK.TRANS64 P0, [R8+URZ+0x60], R3 ;  /* 0x00006003080085a7 */ /* 0x000e64000800007f */
[----:B-1----:R-:W-:Y:S05]  /*121a0*/  @!P0 BRA `(.L_x_2113) ;  /* 0xfffffffc00f08947 */ /* 0x002fea000383ffff */
[----:B------:R-:W-:Y:S05]  /*121b0*/  BRA `(.L_x_2192) ;  /* 0xffffffd000f87947 */ /* 0x000fea000383ffff */
.L_x_2123:
[----:B0-----:R0:W1:Y:S02]  /*121c0*/  SYNCS.PHASECHK.TRANS64.TRYWAIT P0, [R3+URZ+0x16860], R0 ;  /* 0x01686000030075a7 */ /* 0x001064000800017f */
[----:B-1----:R-:W-:Y:S05]  /*121d0*/  @!P0 NANOSLEEP.SYNCS 0x989680 ;  /* 0x009896800000895d */ /* 0x002fea0003900000 */
[----:B------:R-:W1:Y:S02]  /*121e0*/  @!P0 SYNCS.PHASECHK.TRANS64 P0, [R3+URZ+0x16860], R0 ;  /* 0x01686000030085a7 */ /* 0x000e64000800007f */
[----:B-1----:R-:W-:Y:S05]  /*121f0*/  @!P0 BRA `(.L_x_2123) ;  /* 0xfffffffc00f08947 */ /* 0x002fea000383ffff */
[----:B------:R-:W-:Y:S05]  /*12200*/  BRA `(.L_x_2193) ;  /* 0xffffffd400f47947 */ /* 0x000fea000383ffff */
.L_x_2129:
        /* <DEDUP_REMOVED lines=8> */
.L_x_2195:
[----:B------:R-:W-:Y:S05]  /*12290*/  BSYNC B0 ;  /* 0x0000000000007941 */ /* 0x000fea0003800000 */
.L_x_2194:
        /* <DEDUP_REMOVED lines=9> */
.L_x_2196:
        /* <DEDUP_REMOVED lines=18> */
.L_x_2197:
[----:B------:R-:W-:Y:S01]  /*12450*/  IMAD.MOV.U32 R12, RZ, RZ, 0x2 ;  /* 0x00000002ff0c7424 */ /* 0x000fe200078e00ff */
[----:B------:R-:W-:-:S05]  /*12460*/  SEL R4, R14, RZ, P1 ;  /* 0x000000ff0e047207 */ /* 0x000fca0000800000 */
[----:B------:R-:W-:-:S04]  /*12470*/  IMAD.IADD R4, R17, 0x1, R4 ;  /* 0x0000000111047824 */ /* 0x000fc800078e0204 */
[----:B------:R-:W-:-:S07]  /*12480*/  IMAD.MOV.U32 R13, RZ, RZ, R4 ;  /* 0x000000ffff0d7224 */ /* 0x000fce00078e0004 */
[----:B------:R-:W-:Y:S05]  /*12490*/  WARPSYNC.COLLECTIVE R15, `(.L_x_2198) ;  /* 0x000000000f087348 */ /* 0x000fea0003c00000 */
[----:B------:R0:W1:Y:S02]  /*124a0*/  SHFL.UP P6, R14, R13, R12, R11 ;  /* 0x0400000c0d0e7389 */ /* 0x00006400000c000b */
[----:B01----:R-:W-:Y:S01]  /*124b0*/  ENDCOLLECTIVE ;  /* 0x000000000000791b */ /* 0x003fe20003800000 */
.L_x_2198:
[----:B------:R-:W-:Y:S01]  /*124c0*/  IMAD.MOV.U32 R12, RZ, RZ, 0x4 ;  /* 0x00000004ff0c7424 */ /* 0x000fe200078e00ff */
[----:B------:R-:W-:-:S05]  /*124d0*/  SEL R3, R14, RZ, P2 ;  /* 0x000000ff0e037207 */ /* 0x000fca0001000000 */
[----:B------:R-:W-:-:S04]  /*124e0*/  IMAD.IADD R6, R4, 0x1, R3 ;  /* 0x0000000104067824 */ /* 0x000fc800078e0203 */
[----:B------:R-:W-:-:S07]  /*124f0*/  IMAD.MOV.U32 R13, RZ, RZ, R6 ;  /* 0x000000ffff0d7224 */ /* 0x000fce00078e0006 */
[----:B------:R-:W-:Y:S05]  /*12500*/  WARPSYNC.COLLECTIVE R15, `(.L_x_2199) ;  /* 0x000000000f087348 */ /* 0x000fea0003c00000 */
[----:B------:R0:W1:Y:S02]  /*12510*/  SHFL.UP P6, R14, R13, R12, R11 ;  /* 0x0400000c0d0e7389 */ /* 0x00006400000c000b */
[----:B01----:R-:W-:Y:S01]  /*12520*/  ENDCOLLECTIVE ;  /* 0x000000000000791b */ /* 0x003fe20003800000 */
.L_x_2199:
[----:B------:R-:W-:Y:S01]  /*12530*/  IMAD.MOV.U32 R12, RZ, RZ, 0x8 ;  /* 0x00000008ff0c7424 */ /* 0x000fe200078e00ff */
[----:B------:R-:W-:-:S05]  /*12540*/  SEL R3, R14, RZ, P3 ;  /* 0x000000ff0e037207 */ /* 0x000fca0001800000 */
[----:B------:R-:W-:-:S04]  /*12550*/  IMAD.IADD R2, R6, 0x1, R3 ;  /* 0x0000000106027824 */ /* 0x000fc800078e0203 */
[----:B------:R-:W-:-:S07]  /*12560*/  IMAD.MOV.U32 R13, RZ, RZ, R2 ;  /* 0x000000ffff0d7224 */ /* 0x000fce00078e0002 */
[----:B------:R-:W-:Y:S05]  /*12570*/  WARPSYNC.COLLECTIVE R15, `(.L_x_2200) ;  /* 0x000000000f087348 */ /* 0x000fea0003c00000 */
[----:B------:R0:W1:Y:S02]  /*12580*/  SHFL.UP P6, R14, R13, R12, R11 ;  /* 0x0400000c0d0e7389 */ /* 0x00006400000c000b */
[----:B01----:R-:W-:Y:S01]  /*12590*/  ENDCOLLECTIVE ;  /* 0x000000000000791b */ /* 0x003fe20003800000 */
.L_x_2200:
[----:B------:R-:W-:Y:S01]  /*125a0*/  IMAD.MOV.U32 R12, RZ, RZ, 0x10 ;  /* 0x00000010ff0c7424 */ /* 0x000fe200078e00ff */
[----:B------:R-:W-:-:S04]  /*125b0*/  SEL R3, R14, RZ, P4 ;  /* 0x000000ff0e037207 */ /* 0x000fc80002000000 */
[----:B------:R-:W-:-:S05]  /*125c0*/  IADD3 R3, R2, R3, RZ ;  /* 0x0000000302037210 */ /* 0x000fca0007ffe0ff */
[----:B------:R-:W-:-:S07]  /*125d0*/  IMAD.MOV.U32 R13, RZ, RZ, R3 ;  /* 0x000000ffff0d7224 */ /* 0x000fce00078e0003 */
[----:B------:R-:W-:Y:S05]  /*125e0*/  WARPSYNC.COLLECTIVE R15, `(.L_x_2201) ;  /* 0x000000000f087348 */ /* 0x000fea0003c00000 */
[----:B------:R0:W1:Y:S02]  /*125f0*/  SHFL.UP P6, R14, R13, R12, R11 ;  /* 0x0400000c0d0e7389 */ /* 0x00006400000c000b */
[----:B01----:R-:W-:Y:S01]  /*12600*/  ENDCOLLECTIVE ;  /* 0x000000000000791b */ /* 0x003fe20003800000 */
.L_x_2201:
        /* <DEDUP_REMOVED lines=8> */
.L_x_2202:
[----:B------:R-:W-:Y:S05]  /*12690*/  BRA `(.L_x_2203) ;  /* 0xffffffd800287947 */ /* 0x000fea000383ffff */
.L_x_2134:
        /* <DEDUP_REMOVED lines=8> */
.L_x_2205:
[----:B------:R-:W-:Y:S05]  /*12720*/  BSYNC B0 ;  /* 0x0000000000007941 */ /* 0x000fea0003800000 */
.L_x_2204:
[----:B------:R-:W-:Y:S01]  /*12730*/  SEL R14, R14, RZ, P1 ;  /* 0x000000ff0e0e7207 */ /* 0x000fe20000800000 */
[----:B------:R-:W-:Y:S02]  /*12740*/  IMAD.MOV.U32 R12, RZ, RZ, 0x2 ;  /* 0x00000002ff0c7424 */ /* 0x000fe400078e00ff */
[----:B------:R-:W-:Y:S01]  /*12750*/  IMAD.MOV.U32 R11, RZ, RZ, RZ ;  /* 0x000000ffff0b7224 */ /* 0x000fe200078e00ff */
[----:B------:R-:W-:Y:S01]  /*12760*/  IADD3 R13, R17, R14, RZ ;  /* 0x0000000e110d7210 */ /* 0x000fe20007ffe0ff */
[----:B------:R-:W-:-:S07]  /*12770*/  IMAD.MOV.U32 R15, RZ, RZ, -0x1 ;  /* 0xffffffffff0f7424 */ /* 0x000fce00078e00ff */
[----:B------:R-:W-:Y:S05]  /*12780*/  WARPSYNC.COLLECTIVE R15, `(.L_x_2206) ;  /* 0x000000000f087348 */ /* 0x000fea0003c00000 */
[----:B------:R0:W1:Y:S02]  /*12790*/  SHFL.UP P6, R14, R13, R12, R11 ;  /* 0x0400000c0d0e7389 */ /* 0x00006400000c000b */
[----:B01----:R-:W-:Y:S01]  /*127a0*/  ENDCOLLECTIVE ;  /* 0x000000000000791b */ /* 0x003fe20003800000 */
.L_x_2206:
[----:B------:R-:W-:Y:S01]  /*127b0*/  IMAD.MOV.U32 R12, RZ, RZ, 0x4 ;  /* 0x00000004ff0c7424 */ /* 0x000fe200078e00ff */
[----:B------:R-:W-:-:S05]  /*127c0*/  SEL R2, R14, RZ, P2 ;  /* 0x000000ff0e027207 */ /* 0x000fca0001000000 */
[----:B------:R-:W-:-:S04]  /*127d0*/  IMAD.IADD R2, R13, 0x1, R2 ;  /* 0x000000010d027824 */ /* 0x000fc800078e0202 */
[----:B------:R-:W-:-:S07]  /*127e0*/  IMAD.MOV.U32 R13, RZ, RZ, R2 ;  /* 0x000000ffff0d7224 */ /* 0x000fce00078e0002 */
[----:B------:R-:W-:Y:S05]  /*127f0*/  WARPSYNC.COLLECTIVE R15, `(.L_x_2207) ;  /* 0x000000000f087348 */ /* 0x000fea0003c00000 */
[----:B------:R0:W1:Y:S02]  /*12800*/  SHFL.UP P6, R14, R13, R12, R11 ;  /* 0x0400000c0d0e7389 */ /* 0x00006400000c000b */
[----:B01----:R-:W-:Y:S01]  /*12810*/  ENDCOLLECTIVE ;  /* 0x000000000000791b */ /* 0x003fe20003800000 */
.L_x_2207:
[----:B------:R-:W-:Y:S01]  /*12820*/  IMAD.MOV.U32 R12, RZ, RZ, 0x8 ;  /* 0x00000008ff0c7424 */ /* 0x000fe200078e00ff */
[----:B------:R-:W-:-:S05]  /*12830*/  SEL R3, R14, RZ, P3 ;  /* 0x000000ff0e037207 */ /* 0x000fca0001800000 */
[----:B------:R-:W-:-:S04]  /*12840*/  IMAD.IADD R3, R2, 0x1, R3 ;  /* 0x0000000102037824 */ /* 0x000fc800078e0203 */
[----:B------:R-:W-:-:S07]  /*12850*/  IMAD.MOV.U32 R13, RZ, RZ, R3 ;  /* 0x000000ffff0d7224 */ /* 0x000fce00078e0003 */
[----:B------:R-:W-:Y:S05]  /*12860*/  WARPSYNC.COLLECTIVE R15, `(.L_x_2208) ;  /* 0x000000000f087348 */ /* 0x000fea0003c00000 */
[----:B------:R0:W1:Y:S02]  /*12870*/  SHFL.UP P6, R14, R13, R12, R11 ;  /* 0x0400000c0d0e7389 */ /* 0x00006400000c000b */
[----:B01----:R-:W-:Y:S01]  /*12880*/  ENDCOLLECTIVE ;  /* 0x000000000000791b */ /* 0x003fe20003800000 */
.L_x_2208:
[----:B------:R-:W-:Y:S01]  /*12890*/  IMAD.MOV.U32 R12, RZ, RZ, 0x10 ;  /* 0x00000010ff0c7424 */ /* 0x000fe200078e00ff */
[----:B------:R-:W-:-:S05]  /*128a0*/  SEL R4, R14, RZ, P4 ;  /* 0x000000ff0e047207 */ /* 0x000fca0002000000 */
[----:B------:R-:W-:-:S05]  /*128b0*/  IMAD.IADD R4, R3, 0x1, R4 ;  /* 0x0000000103047824 */ /* 0x000fca00078e0204 */
[----:B------:R-:W-:-:S07]  /*128c0*/  MOV R13, R4 ;  /* 0x00000004000d7202 */ /* 0x000fce0000000f00 */
[----:B------:R-:W-:Y:S05]  /*128d0*/  WARPSYNC.COLLECTIVE R15, `(.L_x_2209) ;  /* 0x000000000f087348 */ /* 0x000fea0003c00000 */
[----:B------:R0:W1:Y:S02]  /*128e0*/  SHFL.UP P6, R14, R13, R12, R11 ;  /* 0x0400000c0d0e7389 */ /* 0x00006400000c000b */
[----:B01----:R-:W-:Y:S01]  /*128f0*/  ENDCOLLECTIVE ;  /* 0x000000000000791b */ /* 0x003fe20003800000 */
.L_x_2209:
        /* <DEDUP_REMOVED lines=8> */
.L_x_2210:
[----:B------:R-:W-:Y:S05]  /*12980*/  BRA `(.L_x_2211) ;  /* 0xffffffd800087947 */ /* 0x000fea000383ffff */
.L_x_2136:
[----:B------:R-:W-:Y:S01]  /*12990*/  BSSY B0, `(.L_x_2212) ;  /* 0x0000006000007945 */ /* 0x000fe20003800000 */
[----:B------:R-:W-:Y:S01]  /*129a0*/  PLOP3.LUT P6, PT, P6, PT, PT, 0x8, 0x0 ;  /* 0x000000000000781c */ /* 0x000fe200037ce170 */
[----:B------:R-:W-:-:S12]  /*129b0*/  IMAD.MOV.U32 R15, RZ, RZ, -0x1 ;  /* 0xffffffffff0f7424 */ /* 0x000fd800078e00ff */
[----:B01----:R-:W-:Y:S05]  /*129c0*/  WARPSYNC.COLLECTIVE R15, `(.L_x_2213) ;  /* 0x000000000f087348 */ /* 0x003fea0003c00000 */
[----:B------:R-:W-:Y:S01]  /*129d0*/  VOTE.ANY R14, PT, P6 ;  /* 0x00000000000e7806 */ /* 0x000fe200030e0100 */
[----:B01----:R-:W-:Y:S06]  /*129e0*/  ENDCOLLECTIVE ;  /* 0x000000000000791b */ /* 0x003fec0003800000 */
.L_x_2213:
[----:B------:R-:W-:Y:S05]  /*129f0*/  BSYNC B0 ;  /* 0x0000000000007941 */ /* 0x000fea0003800000 */
.L_x_2212:
[----:B------:R-:W-:Y:S01]  /*12a00*/  IMAD.MOV.U32 R3, RZ, RZ, R14 ;  /* 0x000000ffff037224 */ /* 0x000fe200078e000e */
[----:B------:R-:W-:Y:S01]  /*12a10*/  MOV R15, 0xffffffff ;  /* 0xffffffff000f7802 */ /* 0x000fe20000000f00 */
[----:B------:R-:W-:Y:S02]  /*12a20*/  IMAD.MOV.U32 R13, RZ, RZ, R17 ;  /* 0x000000ffff0d7224 */ /* 0x000fe400078e0011 */
[----:B------:R-:W0:Y:S01]  /*12a30*/  POPC R6, R3 ;  /* 0x0000000300067309 */ /* 0x000e220000000000 */
[----:B------:R-:W-:Y:S02]  /*12a40*/  IMAD.MOV.U32 R11, RZ, RZ, 0x1f ;  /* 0x0000001fff0b7424 */ /* 0x000fe400078e00ff */
[----:B0-----:R-:W-:-:S07]  /*12a50*/  IMAD.MOV.U32 R12, RZ, RZ, R6 ;  /* 0x000000ffff0c7224 */ /* 0x001fce00078e0006 */
[----:B------:R-:W-:Y:S05]  /*12a60*/  WARPSYNC.COLLECTIVE R15, `(.L_x_2214) ;  /* 0x000000000f087348 */ /* 0x000fea0003c00000 */
[----:B------:R0:W1:Y:S02]  /*12a70*/  SHFL.IDX P6, R14, R13, R12, R11 ;  /* 0x0000000c0d0e7389 */ /* 0x00006400000c000b */
[----:B01----:R-:W-:Y:S01]  /*12a80*/  ENDCOLLECTIVE ;  /* 0x000000000000791b */ /* 0x003fe20003800000 */
.L_x_2214:
[----:B------:R-:W-:Y:S01]  /*12a90*/  IMAD.MOV.U32 R17, RZ, RZ, R14 ;  /* 0x000000ffff117224 */ /* 0x000fe200078e000e */
[----:B------:R-:W-:Y:S06]  /*12aa0*/  BRA `(.L_x_2215) ;  /* 0xffffffd400f87947 */ /* 0x000fec000383ffff */
.L_x_2138:
[----:B------:R-:W-:Y:S01]  /*12ab0*/  BSSY B0, `(.L_x_2216) ;  /* 0x0000007000007945 */ /* 0x000fe20003800000 */
[----:B------:R-:W-:Y:S02]  /*12ac0*/  IMAD.MOV.U32 R13, RZ, RZ, R2 ;  /* 0x000000ffff0d7224 */ /* 0x000fe400078e0002 */
[----:B------:R-:W-:Y:S02]  /*12ad0*/  IMAD.MOV.U32 R11, RZ, RZ, 0x1f ;  /* 0x0000001fff0b7424 */ /* 0x000fe400078e00ff */
[----:B------:R-:W-:-:S07]  /*12ae0*/  IMAD.MOV.U32 R15, RZ, RZ, -0x1 ;  /* 0xffffffffff0f7424 */ /* 0x000fce00078e00ff */
[----:B0123--:R-:W-:Y:S05]  /*12af0*/  WARPSYNC.COLLECTIVE R15, `(.L_x_2217) ;  /* 0x000000000f087348 */ /* 0x00ffea0003c00000 */
[----:B------:R4:W0:Y:S02]  /*12b00*/  SHFL.IDX P6, R14, R13, R12, R11 ;  /* 0x0000000c0d0e7389 */ /* 0x00082400000c000b */
[----:B01234-:R-:W-:Y:S01]  /*12b10*/  ENDCOLLECTIVE ;  /* 0x000000000000791b */ /* 0x01ffe20003800000 */
.L_x_2217:
[----:B------:R-:W-:Y:S05]  /*12b20*/  BSYNC B0 ;  /* 0x0000000000007941 */ /* 0x000fea0003800000 */
.L_x_2216:
[----:B------:R-:W-:Y:S05]  /*12b30*/  BRA `(.L_x_2137) ;  /* 0xffffffd400f07947 */ /* 0x000fea000383ffff */
.L_x_2142:
[----:B0-----:R0:W1:Y:S02]  /*12b40*/  SYNCS.PHASECHK.TRANS64.TRYWAIT P0, [R9+URZ+0x16820], R0 ;  /* 0x01682000090075a7 */ /* 0x001064000800017f */
[----:B-1----:R-:W-:Y:S05]  /*12b50*/  @!P0 NANOSLEEP.SYNCS 0x989680 ;  /* 0x009896800000895d */ /* 0x002fea0003900000 */
[----:B------:R-:W1:Y:S02]  /*12b60*/  @!P0 SYNCS.PHASECHK.TRANS64 P0, [R9+URZ+0x16820], R0 ;  /* 0x01682000090085a7 */ /* 0x000e64000800007f */
[----:B-1----:R-:W-:Y:S05]  /*12b70*/  @!P0 BRA `(.L_x_2142) ;  /* 0xfffffffc00f08947 */ /* 0x002fea000383ffff */
[----:B------:R-:W-:Y:S05]  /*12b80*/  BRA `(.L_x_2218) ;  /* 0xffffffdc00687947 */ /* 0x000fea000383ffff */
.L_x_2143:
        /* <DEDUP_REMOVED lines=8> */
[----:B0-2---:R-:W-:Y:S05]  /*12c10*/  WARPSYNC.COLLECTIVE R15, `(.L_x_2220) ;  /* 0x000000000f087348 */ /* 0x005fea0003c00000 */
[----:B------:R1:W3:Y:S02]  /*12c20*/  SHFL.IDX P6, R14, R13, R12, R11 ;  /* 0x0000000c0d0e7389 */ /* 0x0002e400000c000b */
[----:B0123--:R-:W-:Y:S01]  /*12c30*/  ENDCOLLECTIVE ;  /* 0x000000000000791b */ /* 0x00ffe20003800000 */
.L_x_2220:
[----:B------:R-:W-:Y:S05]  /*12c40*/  BSYNC B0 ;  /* 0x0000000000007941 */ /* 0x000fea0003800000 */
.L_x_2219:
[----:B------:R-:W-:Y:S05]  /*12c50*/  BRA `(.L_x_2221) ;  /* 0xffffffdc00507947 */ /* 0x000fea000383ffff */
.L_x_2146:
[----:B------:R-:W-:Y:S01]  /*12c60*/  BSSY B1, `(.L_x_2222) ;  /* 0x0000006000017945 */ /* 0x000fe20003800000 */
[----:B------:R-:W-:-:S07]  /*12c70*/  IMAD.MOV.U32 R15, RZ, RZ, -0x1 ;  /* 0xffffffffff0f7424 */ /* 0x000fce00078e00ff */
[----:B0-2---:R-:W-:Y:S05]  /*12c80*/  WARPSYNC.COLLECTIVE R15, `(.L_x_2223) ;  /* 0x000000000f0c7348 */ /* 0x005fea0003c00000 */
[----:B------:R-:W-:Y:S02]  /*12c90*/  ELECT P6, UR62, PT ;  /* 0x00000000003e782f */ /* 0x000fe400038c0000 */
[----:B------:R-:W-:Y:S01]  /*12ca0*/  MOV R14, UR62 ;  /* 0x0000003e000e7c02 */ /* 0x000fe20008000f00 */
[----:B0-2---:R-:W-:Y:S10]  /*12cb0*/  ENDCOLLECTIVE ;  /* 0x000000000000791b */ /* 0x005ff40003800000 */
.L_x_2223:
[----:B------:R-:W-:Y:S05]  /*12cc0*/  BSYNC B1 ;  /* 0x0000000000017941 */ /* 0x000fea0003800000 */
.L_x_2222:
[----:B------:R-:W-:Y:S05]  /*12cd0*/  BRA `(.L_x_2224) ;  /* 0xffffffdc00487947 */ /* 0x000fea000383ffff */
.L_x_2148:
[----:B0-----:R0:W1:Y:S02]  /*12ce0*/  SYNCS.PHASECHK.TRANS64.TRYWAIT P0, [R6+URZ], R3 ;  /* 0x00000003060075a7 */ /* 0x001064000800017f */
[----:B-1----:R-:W-:Y:S05]  /*12cf0*/  @!P0 NANOSLEEP.SYNCS 0x989680 ;  /* 0x009896800000895d */ /* 0x002fea0003900000 */
[----:B------:R-:W1:Y:S02]  /*12d00*/  @!P0 SYNCS.PHASECHK.TRANS64 P0, [R6+URZ], R3 ;  /* 0x00000003060085a7 */ /* 0x000e64000800007f */
[----:B-1----:R-:W-:Y:S05]  /*12d10*/  @!P0 BRA `(.L_x_2148) ;  /* 0xfffffffc00f08947 */ /* 0x002fea000383ffff */
[----:B------:R-:W-:Y:S05]  /*12d20*/  BRA `(.L_x_2225) ;  /* 0xffffffdc007c7947 */ /* 0x000fea000383ffff */
.L_x_2149:
[----:B-1----:R1:W3:Y:S02]  /*12d30*/  SYNCS.PHASECHK.TRANS64.TRYWAIT P0, [R7+URZ], R2 ;  /* 0x00000002070075a7 */ /* 0x0022e4000800017f */
[----:B---3--:R-:W-:Y:S05]  /*12d40*/  @!P0 NANOSLEEP.SYNCS 0x989680 ;  /* 0x009896800000895d */ /* 0x008fea0003900000 */
[----:B------:R-:W3:Y:S02]  /*12d50*/  @!P0 SYNCS.PHASECHK.TRANS64 P0, [R7+URZ], R2 ;  /* 0x00000002070085a7 */ /* 0x000ee4000800007f */
[----:B---3--:R-:W-:Y:S05]  /*12d60*/  @!P0 BRA `(.L_x_2149) ;  /* 0xfffffffc00f08947 */ /* 0x008fea000383ffff */
[----:B------:R-:W-:Y:S05]  /*12d70*/  BRA `(.L_x_2226) ;  /* 0xffffffdc00707947 */ /* 0x000fea000383ffff */
.L_x_2151:
[----:B---3--:R3:W4:Y:S02]  /*12d80*/  SYNCS.PHASECHK.TRANS64.TRYWAIT P0, [R4+URZ], R3 ;  /* 0x00000003040075a7 */ /* 0x008724000800017f */
[----:B----4-:R-:W-:Y:S05]  /*12d90*/  @!P0 NANOSLEEP.SYNCS 0x989680 ;  /* 0x009896800000895d */ /* 0x010fea0003900000 */
[----:B------:R-:W4:Y:S02]  /*12da0*/  @!P0 SYNCS.PHASECHK.TRANS64 P0, [R4+URZ], R3 ;  /* 0x00000003040085a7 */ /* 0x000f24000800007f */
[----:B----4-:R-:W-:Y:S05]  /*12db0*/  @!P0 BRA `(.L_x_2151) ;  /* 0xfffffffc00f08947 */ /* 0x010fea000383ffff */
[----:B------:R-:W-:Y:S05]  /*12dc0*/  BRA `(.L_x_2227) ;  /* 0xffffffdc00747947 */ /* 0x000fea000383ffff */
.L_x_2228:
        /* <DEDUP_REMOVED lines=11> */
.L_x_2647:


//--------------------- .text._ZN7cutlass13device_kernelIN5flash11enable_sm90INS1_16FlashAttnFwdSm90INS1_25CollectiveMainloopFwdSm90ILi2EN4cute5tupleIJNS5_1CILi1EEES8_S8_EEENS6_IJNS7_ILi192EEENS7_ILi128EEENS7_ILi64EEEEEELi64ENS_6half_tEfNS_4arch4Sm90ELb1ELb0ELb1ELb1ELb0ELb1ELb0ELb1ELb1ELb1ELb0ELb0EEENS1_21CollectiveEpilogueFwdINS6_IJSA_SC_SB_EEES9_SE_SG_Li384ELb1ELb1ELb0ELb0EEENS1_36VarlenDynamicPersistentTileSchedulerILi192ELi128ELi384ELi128ELb0ELb1ELb1ELb1ELb1ELb1EEEEEEEEEvNT_6ParamsE --------------------------
	.section	.text._ZN7cutlass13device_kernelIN5flash11enable_sm90INS1_16FlashAttnFwdSm90INS1_25CollectiveMainloopFwdSm90ILi2EN4cute5tupleIJNS5_1CILi1EEES8_S8_EEENS6_IJNS7_ILi192EEENS7_ILi128EEENS7_ILi64EEEEEELi64ENS_6half_tEfNS_4arch4Sm90ELb1ELb0ELb1ELb1ELb0ELb1ELb0ELb1ELb1ELb1ELb0ELb0EEENS1_21CollectiveEpilogueFwdINS6_IJSA_SC_SB_EEES9_SE_SG_Li384ELb1ELb1ELb0ELb0EEENS1_36VarlenDynamicPersistentTileSchedulerILi192ELi128ELi384ELi128ELb0ELb1ELb1ELb1ELb1ELb1EEEEEEEEEvNT_6ParamsE,"ax",@progbits
	.align	128
.text._ZN7cutlass13device_kernelIN5flash11enable_sm90INS1_16FlashAttnFwdSm90INS1_25CollectiveMainloopFwdSm90ILi2EN4cute5tupleIJNS5_1CILi1EEES8_S8_EEENS6_IJNS7_ILi192EEENS7_ILi128EEENS7_ILi64EEEEEELi64ENS_6half_tEfNS_4arch4Sm90ELb1ELb0ELb1ELb1ELb0ELb1ELb0ELb1ELb1ELb1ELb0ELb0EEENS1_21CollectiveEpilogueFwdINS6_IJSA_SC_SB_EEES9_SE_SG_Li384ELb1ELb1ELb0ELb0EEENS1_36VarlenDynamicPersistentTileSchedulerILi192ELi128ELi384ELi128ELb0ELb1ELb1ELb1ELb1ELb1EEEEEEEEEvNT_6ParamsE:
        .type           _ZN7cutlass13device_kernelIN5flash11enable_sm90INS1_16FlashAttnFwdSm90INS1_25CollectiveMainloopFwdSm90ILi2EN4cute5tupleIJNS5_1CILi1EEES8_S8_EEENS6_IJNS7_ILi192EEENS7_ILi128EEENS7_ILi64EEEEEELi64ENS_6half_tEfNS_4arch4Sm90ELb1ELb0ELb1ELb1ELb0ELb1ELb0ELb1ELb1ELb1ELb0ELb0EEENS1_21CollectiveEpilogueFwdINS6_IJSA_SC_SB_EEES9_SE_SG_Li384ELb1ELb1ELb0ELb0EEENS1_36VarlenDynamicPersistentTileSchedulerILi192ELi128ELi384ELi128ELb0ELb1ELb1ELb1ELb1ELb1EEEEEEEEEvNT_6ParamsE,@function
        .size           _ZN7cutlass13device_kernelIN5flash11enable_sm90INS1_16FlashAttnFwdSm90INS1_25CollectiveMainloopFwdSm90ILi2EN4cute5tupleIJNS5_1CILi1EEES8_S8_EEENS6_IJNS7_ILi192EEENS7_ILi128EEENS7_ILi64EEEEEELi64ENS_6half_tEfNS_4arch4Sm90ELb1ELb0ELb1ELb1ELb0ELb1ELb0ELb1ELb1ELb1ELb0ELb0EEENS1_21CollectiveEpilogueFwdINS6_IJSA_SC_SB_EEES9_SE_SG_Li384ELb1ELb1ELb0ELb0EEENS1_36VarlenDynamicPersistentTileSchedulerILi192ELi128ELi384ELi128ELb0ELb1ELb1ELb1ELb1ELb1EEEEEEEEEvNT_6ParamsE,(.L_x_2648 - _ZN7cutlass13device_kernelIN5flash11enable_sm90INS1_16FlashAttnFwdSm90INS1_25CollectiveMainloopFwdSm90ILi2EN4cute5tupleIJNS5_1CILi1EEES8_S8_EEENS6_IJNS7_ILi192EEENS7_ILi128EEENS7_ILi64EEEEEELi64ENS_6half_tEfNS_4arch4Sm90ELb1ELb0ELb1ELb1ELb0ELb1ELb0ELb1ELb1ELb1ELb0ELb0EEENS1_21CollectiveEpilogueFwdINS6_IJSA_SC_SB_EEES9_SE_SG_Li384ELb1ELb1ELb0ELb0EEENS1_36VarlenDynamicPersistentTileSchedulerILi192ELi128ELi384ELi128ELb0ELb1ELb1ELb1ELb1ELb1EEEEEEEEEvNT_6ParamsE)
        .other          _ZN7cutlass13device_kernelIN5flash11enable_sm90INS1_16FlashAttnFwdSm90INS1_25CollectiveMainloopFwdSm90ILi2EN4cute5tupleIJNS5_1CILi1EEES8_S8_EEENS6_IJNS7_ILi192EEENS7_ILi128EEENS7_ILi64EEEEEELi64ENS_6half_tEfNS_4arch4Sm90ELb1ELb0ELb1ELb1ELb0ELb1ELb0ELb1ELb1ELb1ELb0ELb0EEENS1_21CollectiveEpilogueFwdINS6_IJSA_SC_SB_EEES9_SE_SG_Li384ELb1ELb1ELb0ELb0EEENS1_36VarlenDynamicPersistentTileSchedulerILi192ELi128ELi384ELi128ELb0ELb1ELb1ELb1ELb1ELb1EEEEEEEEEvNT_6ParamsE,@"STO_CUDA_ENTRY STV_DEFAULT"
_ZN7cutlass13device_kernelIN5flash11enable_sm90INS1_16FlashAttnFwdSm90INS1_25CollectiveMainloopFwdSm90ILi2EN4cute5tupleIJNS5_1CILi1EEES8_S8_EEENS6_IJNS7_ILi192EEENS7_ILi128EEENS7_ILi64EEEEEELi64ENS_6half_tEfNS_4arch4Sm90ELb1ELb0ELb1ELb1ELb0ELb1ELb0ELb1ELb1ELb1ELb0ELb0EEENS1_21CollectiveEpilogueFwdINS6_IJSA_SC_SB_EEES9_SE_SG_Li384ELb1ELb1ELb0ELb0EEENS1_36VarlenDynamicPersistentTileSchedulerILi192ELi128ELi384ELi128ELb0ELb1ELb1ELb1ELb1ELb1EEEEEEEEEvNT_6ParamsE:
        /* <DEDUP_REMOVED lines=23> */
.L_x_2230:
[----:B------:R-:W-:Y:S05]  /*0170*/  BSYNC B0 ;  /* 0x0000000000007941 */ /* 0x000fea0003800000 */
.L_x_2229:
        /* <DEDUP_REMOVED lines=40> */
.L_x_2231:
        /* <DEDUP_REMOVED lines=22> */
.L_x_2232:
        /* <DEDUP_REMOVED lines=18> */
.L_x_2233:
        /* <DEDUP_REMOVED lines=22> */
.L_x_2234:
        /* <DEDUP_REMOVED lines=22> */
.L_x_2235:
        /* <DEDUP_REMOVED lines=9> */
.L_x_2238:
        /* <DEDUP_REMOVED lines=25> */
[----:B0-----:R-:W-:-:S05]  /*0b60*/  VIADD R12, R0, 0xffffff80 ;  /* 0xffffff80000c7836 */ /* 0x001fca0000000000 */
[----:B------:R-:W-:-:S04]  /*0b70*/  SHF.R.S32.HI R0, RZ, 0x1f, R12 ;  /* 0x0000001fff007819 */ /* 0x000fc8000001140c */
[----:B------:R-:W-:-:S04]  /*0b80*/  LEA.HI R3, R0, R12, RZ, 0x7 ;  /* 0x0000000c00037211 */ /* 0x000fc800078f38ff */
[----:B------:R-:W-:-:S04]  /*0b90*/  LOP3.LUT R4, R3, 0xffffff80, RZ, 0xc0, !PT ;  /* 0xffffff8003047812 */ /* 0x000fc800078ec0ff */
[----:B------:R-:W-:-:S04]  /*0ba0*/  IADD3 R11, R12, -R4, RZ ;  /* 0x800000040c0b7210 */ /* 0x000fc80007ffe0ff */
[----:B------:R-:W-:-:S04]  /*0bb0*/  SHF.R.S32.HI R6, RZ, 0x1f, R11 ;  /* 0x0000001fff067819 */ /* 0x000fc8000001140b */
[----:B------:R-:W-:Y:S02]  /*0bc0*/  LEA.HI R8, R6, R11, RZ, 0x2 ;  /* 0x0000000b06087211 */ /* 0x000fe400078f10ff */
[CC--:B------:R-:W-:Y:S02]  /*0bd0*/  LEA.HI R4, R0.reuse, R12.reuse, RZ, 0x4 ;  /* 0x0000000c00047211 */ /* 0x0c0fe400078f20ff */
[--C-:B------:R-:W-:Y:S02]  /*0be0*/  SHF.R.S32.HI R9, RZ, 0x2, R8.reuse ;  /* 0x00000002ff097819 */ /* 0x100fe40000011408 */
[----:B------:R-:W-:Y:S02]  /*0bf0*/  SHF.R.S32.HI R10, RZ, 0x1f, R8 ;  /* 0x0000001fff0a7819 */ /* 0x000fe40000011408 */
[----:B------:R-:W-:Y:S02]  /*0c00*/  LEA.HI R5, R0, R12, RZ, 0x5 ;  /* 0x0000000c00057211 */ /* 0x000fe400078f28ff */
[----:B------:R-:W-:-:S02]  /*0c10*/  SHF.R.S32.HI R14, RZ, 0x7, R3 ;  /* 0x00000007ff0e7819 */ /* 0x000fc40000011403 */
[----:B------:R-:W-:Y:S02]  /*0c20*/  LEA.HI R10, R10, R9, RZ, 0x3 ;  /* 0x000000090a0a7211 */ /* 0x000fe400078f18ff */
[----:B------:R-:W-:Y:S02]  /*0c30*/  SHF.R.S32.HI R7, RZ, 0x4, R4 ;  /* 0x00000004ff077819 */ /* 0x000fe40000011404 */
[----:B------:R-:W-:Y:S01]  /*0c40*/  SHF.R.S32.HI R15, RZ, 0x5, R5 ;  /* 0x00000005ff0f7819 */ /* 0x000fe20000011405 */
[----:B------:R-:W-:Y:S01]  /*0c50*/  IMAD.HI R5, R14, 0x55555556, RZ ;  /* 0x555555560e057827 */ /* 0x000fe200078e02ff */
[----:B------:R-:W-:Y:S02]  /*0c60*/  LOP3.LUT R10, R10, 0xfffffff8, RZ, 0xc0, !PT ;  /* 0xfffffff80a0a7812 */ /* 0x000fe400078ec0ff */
[C---:B------:R-:W-:Y:S02]  /*0c70*/  LOP3.LUT R3, R4.reuse, 0x3fffff0, RZ, 0xc0, !PT ;  /* 0x03fffff004037812 */ /* 0x040fe400078ec0ff */
[----:B------:R-:W-:-:S02]  /*0c80*/  LEA.HI R4, R4, R7, RZ, 0x1 ;  /* 0x0000000704047211 */ /* 0x000fc400078f08ff */
[----:B------:R-:W-:Y:S01]  /*0c90*/  LEA.HI R6, R6, R11, RZ, 0x5 ;  /* 0x0000000b06067211 */ /* 0x000fe200078f28ff */
[----:B------:R-:W-:Y:S01]  /*0ca0*/  IMAD.IADD R9, R9, 0x1, -R10 ;  /* 0x0000000109097824 */ /* 0x000fe200078e0a0a */
[----:B------:R-:W-:Y:S01]  /*0cb0*/  LOP3.LUT R4, R4, 0x1ffffffe, RZ, 0xc0, !PT ;  /* 0x1ffffffe04047812 */ /* 0x000fe200078ec0ff */
[----:B------:R-:W-:Y:S01]  /*0cc0*/  IMAD.IADD R3, R12, 0x1, -R3 ;  /* 0x000000010c037824 */ /* 0x000fe200078e0a03 */
[----:B------:R-:W-:Y:S02]  /*0cd0*/  LEA.HI R5, R5, R5, RZ, 0x1 ;  /* 0x0000000505057211 */ /* 0x000fe400078f08ff */
[----:B------:R-:W-:Y:S01]  /*0ce0*/  SHF.R.S32.HI R6, RZ, 0x5, R6 ;  /* 0x00000005ff067819 */ /* 0x000fe20000011406 */
[----:B------:R-:W-:Y:S02]  /*0cf0*/  IMAD.IADD R4, R7, 0x1, -R4 ;  /* 0x0000000107047824 */ /* 0x000fe400078e0a04 */
[----:B------:R-:W-:Y:S01]  /*0d00*/  IMAD R3, R15, 0x10, R3 ;  /* 0x000000100f037824 */ /* 0x000fe200078e0203 */
[----:B------:R-:W-:Y:S01]  /*0d10*/  LEA R6, R6, R9, 0x4 ;  /* 0x0000000906067211 */ /* 0x000fe200078e20ff */
[----:B------:R-:W-:-:S02]  /*0d20*/  IMAD R5, R5, -0x3, R14 ;  /* 0xfffffffd05057824 */ /* 0x000fc400078e020e */
[----:B------:R-:W-:Y:S02]  /*0d30*/  IMAD R7, R3, 0x8, R4 ;  /* 0x0000000803077824 */ /* 0x000fe400078e0204 */
[----:B------:R-:W-:-:S05]  /*0d40*/  IMAD R10, R5, 0x40, R6 ;  /* 0x00000040050a7824 */ /* 0x000fca00078e0206 */
[----:B------:R-:W-:Y:S01]  /*0d50*/  STL [R1+0x58], R10 ;  /* 0x0000580a01007387 */ /* 0x000fe20000100800 */
[----:B------:R-:W-:Y:S02]  /*0d60*/  LOP3.LUT R8, R8, 0x7ffffffc, RZ, 0xc0, !PT ;  /* 0x7ffffffc08087812 */ /* 0x000fe400078ec0ff */
[----:B------:R-:W-:Y:S01]  /*0d70*/  CS2R R22, SRZ ;  /* 0x0000000000167805 */ /* 0x000fe2000001ff00 */
[----:B------:R-:W-:Y:S02]  /*0d80*/  IMAD.MOV.U32 R154, RZ, RZ, RZ ;  /* 0x000000ffff9a7224 */ /* 0x000fe400078e00ff */
[----:B------:R-:W-:Y:S01]  /*0d90*/  IMAD.MOV.U32 R18, RZ, RZ, RZ ;  /* 0x000000ffff127224 */ /* 0x000fe200078e00ff */
[----:B--2---:R-:W-:-:S05]  /*0da0*/  LOP3.LUT R3, R13, 0x1, RZ, 0xfc, !PT ;  /* 0x000000010d037812 */ /* 0x004fca00078efcff */
[----:B------:R0:W-:Y:S02]  /*0db0*/  STL [R1+0x4], R3 ;  /* 0x0000040301007387 */ /* 0x0001e40000100800 */
[CC--:B0-----:R-:W-:Y:S02]  /*0dc0*/  LEA.HI R3, R0.reuse, R12.reuse, RZ, 0x3 ;  /* 0x0000000c00037211 */ /* 0x0c1fe400078f18ff */
[----:B------:R-:W-:-:S04]  /*0dd0*/  LEA.HI R0, R0, R12, RZ, 0x2 ;  /* 0x0000000c00007211 */ /* 0x000fc800078f10ff */
[--C-:B------:R-:W-:Y:S02]  /*0de0*/  SHF.R.S32.HI R19, RZ, 0x2, R0.reuse ;  /* 0x00000002ff137819 */ /* 0x100fe40000011400 */
[----:B------:R-:W-:-:S03]  /*0df0*/  SHF.R.S32.HI R4, RZ, 0x1f, R0 ;  /* 0x0000001fff047819 */ /* 0x000fc60000011400 */
[----:B------:R-:W-:Y:S01]  /*0e00*/  VIADD R9, R19, 0x60 ;  /* 0x0000006013097836 */ /* 0x000fe20000000000 */
[----:B------:R-:W-:Y:S02]  /*0e10*/  LOP3.LUT R3, R3, 0xfffffff8, RZ, 0xc0, !PT ;  /* 0xfffffff803037812 */ /* 0x000fe400078ec0ff */
[----:B------:R-:W-:Y:S02]  /*0e20*/  LOP3.LUT R0, R0, 0xfffffffc, RZ, 0xc0, !PT ;  /* 0xfffffffc00007812 */ /* 0x000fe400078ec0ff */
[----:B------:R-:W-:Y:S02]  /*0e30*/  LEA.HI R4, R4, R19, RZ, 0x3 ;  /* 0x0000001304047211 */ /* 0x000fe400078f18ff */
[----:B------:R-:W-:Y:S01]  /*0e40*/  SHF.R.S32.HI R5, RZ, 0x1f, R9 ;  /* 0x0000001fff057819 */ /* 0x000fe20000011409 */
[C---:B------:R-:W-:Y:S01]  /*0e50*/  IMAD.IADD R6, R12.reuse, 0x1, -R0 ;  /* 0x000000010c067824 */ /* 0x040fe200078e0a00 */
[----:B------:R-:W-:Y:S01]  /*0e60*/  IADD3 R3, R12, -R3, RZ ;  /* 0x800000030c037210 */ /* 0x000fe20007ffe0ff */
[----:B------:R-:W-:Y:S01]  /*0e70*/  IMAD.SHL.U32 R3, R9, 0x40, RZ ;  /* 0x0000004009037824 */ /* 0x000fe200078e00ff */
[----:B------:R-:W-:-:S02]  /*0e80*/  LOP3.LUT R4, R4, 0xfffffff8, RZ, 0xc0, !PT ;  /* 0xfffffff804047812 */ /* 0x000fc400078ec0ff */
[----:B------:R-:W-:Y:S01]  /*0e90*/  LEA.HI R5, R5, R9, RZ, 0x3 ;  /* 0x0000000905057211 */ /* 0x000fe200078f18ff */
[C---:B------:R-:W-:Y:S01]  /*0ea0*/  IMAD.SHL.U32 R16, R6.reuse, 0x8, RZ ;  /* 0x0000000806107824 */ /* 0x040fe200078e00ff */
[----:B------:R-:W-:Y:S01]  /*0eb0*/  SHF.R.S32.HI R0, RZ, 0x1f, R19 ;  /* 0x0000001fff007819 */ /* 0x000fe20000011413 */
[----:B------:R-:W-:Y:S01]  /*0ec0*/  IMAD.IADD R4, R19, 0x1, -R4 ;  /* 0x0000000113047824 */ /* 0x000fe200078e0a04 */
[----:B------:R-:W-:Y:S01]  /*0ed0*/  LEA.HI R0, R6, R6, RZ, 0x1 ;  /* 0x0000000606007211 */ /* 0x000fe200078f08ff */
[----:B------:R-:W-:Y:S01]  /*0ee0*/  IMAD.SHL.U32 R5, R5, 0x40, RZ ;  /* 0x0000004005057824 */ /* 0x000fe200078e00ff */
[----:B------:R-:W-:Y:S01]  /*0ef0*/  LOP3.LUT R3, R3, 0x1c0, RZ, 0xc0, !PT ;  /* 0x000001c003037812 */ /* 0x000fe200078ec0ff */
[----:B------:R-:W-:Y:S01]  /*0f00*/  STL [R1+0x50], RZ ;  /* 0x000050ff01007387 */ /* 0x000fe20000100800 */
[----:B------:R-:W-:Y:S02]  /*0f10*/  LOP3.LUT R0, R0, 0x1ffffffe, RZ, 0xc0, !PT ;  /* 0x1ffffffe00007812 */ /* 0x000fe400078ec0ff */
[----:B------:R-:W-:Y:S01]  /*0f20*/  SHF.R.U32.HI R9, RZ, 0x3, R3 ;  /* 0x00000003ff097819 */ /* 0x000fe20000011603 */
[----:B------:R0:W-:Y:S01]  /*0f30*/  STL [R1+0x38], R4 ;  /* 0x0000380401007387 */ /* 0x0001e20000100800 */
[----:B------:R-:W-:Y:S01]  /*0f40*/  LOP3.LUT R3, R3, 0x38, R16, 0xf8, !PT ;  /* 0x0000003803037812 */ /* 0x000fe200078ef810 */
[----:B------:R-:W-:Y:S01]  /*0f50*/  IMAD.IADD R0, R6, 0x1, -R0 ;  /* 0x0000000106007824 */ /* 0x000fe200078e0a00 */
[----:B0-----:R-:W-:-:S02]  /*0f60*/  LOP3.LUT R4, R5, 0xfffffe00, RZ, 0xc0, !PT ;  /* 0xfffffe0005047812 */ /* 0x001fc400078ec0ff */
[----:B------:R-:W-:Y:S02]  /*0f70*/  IADD3 R5, R11, -R8, RZ ;  /* 0x800000080b057210 */ /* 0x000fe40007ffe0ff */
[----:B------:R-:W-:Y:S01]  /*0f80*/  LOP3.LUT R3, R4, R3, R9, 0xf6, !PT ;  /* 0x0000000304037212 */ /* 0x000fe200078ef609 */
[----:B------:R0:W-:Y:S01]  /*0f90*/  STL [R1+0x3c], R4 ;  /* 0x00003c0401007387 */ /* 0x0001e20000100800 */
[----:B------:R-:W-:-:S03]  /*0fa0*/  IMAD R0, R0, 0x8, R10 ;  /* 0x0000000800007824 */ /* 0x000fc600078e020a */
[----:B------:R-:W-:Y:S01]  /*0fb0*/  IMAD R3, R3, 0x2, R2 ;  /* 0x0000000203037824 */ /* 0x000fe200078e0202 */
[----:B------:R1:W-:Y:S01]  /*0fc0*/  STL [R1+0x40], R5 ;  /* 0x0000400501007387 */ /* 0x0003e20000100800 */
[----:B0-----:R-:W-:-:S05]  /*0fd0*/  IMAD.SHL.U32 R4, R7, 0x8, RZ ;  /* 0x0000000807047824 */ /* 0x001fca00078e00ff */
[----:B------:R1:W-:Y:S04]  /*0fe0*/  STL [R1+0x5c], R4 ;  /* 0x00005c0401007387 */ /* 0x0003e80000100800 */
[----:B------:R1:W-:Y:S04]  /*0ff0*/  STL [R1+0x44], R0 ;  /* 0x0000440001007387 */ /* 0x0003e80000100800 */
[----:B------:R1:W-:Y:S01]  /*1000*/  STL [R1+0x54], R3 ;  /* 0x0000540301007387 */ /* 0x0003e20000100800 */
[----:B------:R-:W-:-:S05]  /*1010*/  SHF.L.U32 R152, R6, 0x2, RZ ;  /* 0x0000000206987819 */ /* 0x000fca00000006ff */
[----:B------:R-:W-:-:S07]  /*1020*/  VIADD R155, R152, 0x10 ;  /* 0x00000010989b7836 */ /* 0x000fce0000000000 */
.L_x_2372:
[----:B01-3-5:R-:W0:Y:S02]  /*1030*/  LDC.64 R4, c[0x0][0xc88] ;  /* 0x00032200ff047b82 */ /* 0x02be240000000a00 */
[----:B0-----:R-:W-:-:S05]  /*1040*/  IMAD.WIDE R4, R31, 0x4, R4 ;  /* 0x000000041f047825 */ /* 0x001fca00078e0204 */
[----:B--2---:R-:W2:Y:S01]  /*1050*/  LDG.E R11, desc[UR40][R4.64] ;  /* 0x00000028040b7981 */ /* 0x004ea2000c1e1900 */
[----:B------:R-:W-:Y:S05]  /*1060*/  YIELD ;  /* 0x0000000000007946 */ /* 0x000fea0003800000 */
[----:B------:R-:W-:Y:S01]  /*1070*/  ULDC.64 UR4, c[0x0][0xa28] ;  /* 0x00028a0000047ab9 */ /* 0x000fe20000000a00 */
[----:B------:R-:W-:Y:S01]  /*1080*/  ULDC.64 UR8, c[0x0][0xa18] ;  /* 0x0002860000087ab9 */ /* 0x000fe20000000a00 */
[----:B------:R-:W-:Y:S01]  /*1090*/  ISETP.NE.U32.AND P1, PT, RZ, UR4, PT ;  /* 0x00000004ff007c0c */ /* 0x000fe2000bf25070 */
[----:B------:R-:W-:Y:S01]  /*10a0*/  ULDC.64 UR6, c[0x0][0xa08] ;  /* 0x0002820000067ab9 */ /* 0x000fe20000000a00 */
[----:B------:R-:W-:Y:S01]  /*10b0*/  MOV R3, RZ ;  /* 0x000000ff00037202 */ /* 0x000fe20000000f00 */
[----:B------:R-:W-:Y:S01]  /*10c0*/  IMAD.MOV.U32 R33, RZ, RZ, RZ ;  /* 0x000000ffff217224 */ /* 0x000fe200078e00ff */
[----:B------:R-:W-:-:S02]  /*10d0*/  ISETP.NE.AND.EX P1, PT, RZ, UR5, PT, P1 ;  /* 0x00000005ff007c0c */ /* 0x000fc4000bf25310 */
[----:B------:R-:W-:-:S04]  /*10e0*/  ISETP.NE.U32.AND P0, PT, RZ, UR6, PT ;  /* 0x00000006ff007c0c */ /* 0x000fc8000bf05070 */
[----:B------:R-:W-:Y:S02]  /*10f0*/  ISETP.NE.AND.EX P0, PT, RZ, UR7, PT, P0 ;  /* 0x00000007ff007c0c */ /* 0x000fe4000bf05300 */
[----:B--2---:R-:W-:Y:S01]  /*1100*/  SHF.R.S32.HI R0, RZ, 0x1f, R11 ;  /* 0x0000001fff007819 */ /* 0x004fe2000001140b */
[----:B------:R-:W-:-:S04]  /*1110*/  IMAD.SHL.U32 R34, R11, 0x4, RZ ;  /* 0x000000040b227824 */ /* 0x000fc800078e00ff */
        /* <DEDUP_REMOVED lines=8> */
[----:B------:R-:W-:Y:S01]  /*11a0*/  ISETP.NE.AND.EX P2, PT, RZ, UR9, PT, P2 ;  /* 0x00000009ff007c0c */ /* 0x000fe2000bf45320 */
[----:B------:R-:W-:Y:S01]  /*11b0*/  IMAD.U32 R10, RZ, RZ, UR4 ;  /* 0x00000004ff0a7e24 */ /* 0x000fe2000f8e00ff */
[----:B------:R-:W-:Y:S01]  /*11c0*/  IADD3.X R9, R35, UR7, RZ, P3, !PT ;  /* 0x0000000723097c10 */ /* 0x000fe20009ffe4ff */
[----:B------:R-:W-:-:S04]  /*11d0*/  ULDC.64 UR4, c[0x0][0x418] ;  /* 0x0001060000047ab9 */ /* 0x000fc80000000a00 */
[----:B------:R0:W5:Y:S06]  /*11e0*/  @P0 LDG.E R33, desc[UR40][R8.64] ;  /* 0x0000002808210981 */ /* 0x00016c000c1e1900 */
[----:B------:R-:W-:-:S04]  /*11f0*/  @P2 IADD3 R4, P1, R34, UR8, RZ ;  /* 0x0000000822042c10 */ /* 0x000fc8000ff3e0ff */
[----:B------:R-:W-:-:S05]  /*1200*/  @P2 IADD3.X R5, R35, UR9, RZ, P1, !PT ;  /* 0x0000000923052c10 */ /* 0x000fca0008ffe4ff */
[----:B------:R-:W2:Y:S01]  /*1210*/  @P2 LDG.E R10, desc[UR40][R4.64] ;  /* 0x00000028040a2981 */ /* 0x000ea2000c1e1900 */
        /* <DEDUP_REMOVED lines=9> */
[----:B------:R-:W-:Y:S01]  /*12b0*/  IMAD.MOV.U32 R31, RZ, RZ, R11 ;  /* 0x000000ffff1f7224 */ /* 0x000fe200078e000b */
[----:B--2---:R0:W-:Y:S01]  /*12c0*/  STL [R1+0x20], R10 ;  /* 0x0000200a01007387 */ /* 0x0041e20000100800 */
[----:B------:R-:W-:Y:S05]  /*12d0*/  @P2 BRA `(.L_x_2240) ;  /* 0x0000000000282947 */ /* 0x000fea0003800000 */
[----:B------:R-:W-:Y:S02]  /*12e0*/  ULDC.64 UR4, c[0x0][0xa00] ;  /* 0x0002800000047ab9 */ /* 0x000fe40000000a00 */
[----:B------:R-:W-:-:S04]  /*12f0*/  ISETP.NE.U32.AND P1, PT, RZ, UR4, PT ;  /* 0x00000004ff007c0c */ /* 0x000fc8000bf25070 */
[----:B------:R-:W-:-:S13]  /*1300*/  ISETP.NE.AND.EX P1, PT, RZ, UR5, PT, P1 ;  /* 0x00000005ff007c0c */ /* 0x000fda000bf25310 */
[----:B------:R-:W-:Y:S05]  /*1310*/  @!P1 BRA `(.L_x_2240) ;  /* 0x0000000000189947 */ /* 0x000fea0003800000 */
[----:B------:R-:W1:Y:S02]  /*1320*/  LDC.64 R4, c[0x0][0xa00] ;  /* 0x00028000ff047b82 */ /* 0x000e640000000a00 */
[----:B-1----:R-:W-:-:S05]  /*1330*/  IMAD.WIDE R4, R31, 0x4, R4 ;  /* 0x000000041f047825 */ /* 0x002fca00078e0204 */
[----:B------:R-:W2:Y:S04]  /*1340*/  LDG.E R0, desc[UR40][R4.64] ;  /* 0x0000002804007981 */ /* 0x000ea8000c1e1900 */
[----:B0-----:R-:W2:Y:S02]  /*1350*/  LDG.E R7, desc[UR40][R4.64+0x4] ;  /* 0x0000042804077981 */ /* 0x001ea4000c1e1900 */
[----:B--2---:R-:W-:-:S05]  /*1360*/  IMAD.IADD R10, R7, 0x1, -R0 ;  /* 0x00000001070a7824 */ /* 0x004fca00078e0a00 */
[----:B------:R1:W-:Y:S02]  /*1370*/  STL [R1+0x20], R10 ;  /* 0x0000200a01007387 */ /* 0x0003e40000100800 */
.L_x_2240:
[----:B------:R-:W-:Y:S01]  /*1380*/  ULDC.64 UR4, c[0x0][0xa20] ;  /* 0x0002880000047ab9 */ /* 0x000fe20000000a00 */
[----:B------:R2:W-:Y:S01]  /*1390*/  STL [R1+0x4c], R30 ;  /* 0x00004c1e01007387 */ /* 0x0005e20000100800 */
[----:B------:R-:W-:-:S04]  /*13a0*/  ISETP.NE.U32.AND P1, PT, RZ, UR4, PT ;  /* 0x00000004ff007c0c */ /* 0x000fc8000bf25070 */
[----:B------:R-:W-:-:S13]  /*13b0*/  ISETP.NE.AND.EX P1, PT, RZ, UR5, PT, P1 ;  /* 0x00000005ff007c0c */ /* 0x000fda000bf25310 */
[----:B--2---:R-:W-:Y:S05]  /*13c0*/  @!P1 BRA `(.L_x_2241) ;  /* 0x0000000000109947 */ /* 0x004fea0003800000 */
[----:B------:R-:W-:-:S04]  /*13d0*/  IADD3 R4, P0, R34, UR4, RZ ;  /* 0x0000000422047c10 */ /* 0x000fc8000ff1e0ff */
[----:B------:R-:W-:-:S05]  /*13e0*/  IADD3.X R5, R35, UR5, RZ, P0, !PT ;  /* 0x0000000523057c10 */ /* 0x000fca00087fe4ff */
[----:B------:R2:W5:Y:S01]  /*13f0*/  LDG.E R32, desc[UR40][R4.64] ;  /* 0x0000002804207981 */ /* 0x000562000c1e1900 */
[----:B------:R-:W-:Y:S05]  /*1400*/  BRA `(.L_x_2242) ;  /* 0x0000000000107947 */ /* 0x000fea0003800000 */
.L_x_2241:
[----:B------:R-:W-:Y:S05]  /*1410*/  @!P0 BRA `(.L_x_2242) ;  /* 0x00000000000c8947 */ /* 0x000fea0003800000 */
[----:B------:R-:W2:Y:S04]  /*1420*/  LDG.E R5, desc[UR40][R8.64] ;  /* 0x0000002808057981 */ /* 0x000ea8000c1e1900 */
[----:B------:R-:W2:Y:S02]  /*1430*/  LDG.E R32, desc[UR40][R8.64+0x4] ;  /* 0x0000042808207981 */ /* 0x000ea4000c1e1900 */
[----:B--2---:R-:W-:-:S07]  /*1440*/  IMAD.IADD R32, R32, 0x1, -R5 ;  /* 0x0000000120207824 */ /* 0x004fce00078e0a05 */
.L_x_2242:
[----:B------:R-:W-:Y:S01]  /*1450*/  ULDC.64 UR4, c[0x0][0xa10] ;  /* 0x0002840000047ab9 */ /* 0x000fe20000000a00 */
[----:B0-----:R-:W0:Y:S01]  /*1460*/  LDC R8, c[0x0][0x448] ;  /* 0x00011200ff087b82 */ /* 0x001e220000000800 */
[----:B------:R-:W-:-:S04]  /*1470*/  ISETP.NE.U32.AND P0, PT, RZ, UR4, PT ;  /* 0x00000004ff007c0c */ /* 0x000fc8000bf05070 */
[----:B------:R-:W-:Y:S01]  /*1480*/  ISETP.NE.AND.EX P0, PT, RZ, UR5, PT, P0 ;  /* 0x00000005ff007c0c */ /* 0x000fe2000bf05300 */
[----:B------:R-:W-:-:S12]  /*1490*/  ULDC.64 UR4, c[0x0][0xa30] ;  /* 0x00028c0000047ab9 */ /* 0x000fd80000000a00 */
[----:B--2---:R-:W2:Y:S02]  /*14a0*/  @P0 LDC.64 R4, c[0x0][0xa10] ;  /* 0x00028400ff040b82 */ /* 0x004ea40000000a00 */
[----:B--2---:R-:W-:-:S05]  /*14b0*/  @P0 IMAD.WIDE R4, R31, 0x4, R4 ;  /* 0x000000041f040825 */ /* 0x004fca00078e0204 */
[----:B------:R-:W2:Y:S04]  /*14c0*/  @P0 LDG.E R0, desc[UR40][R4.64] ;  /* 0x0000002804000981 */ /* 0x000ea8000c1e1900 */
[----:B------:R3:W2:Y:S01]  /*14d0*/  @P0 LDG.E R9, desc[UR40][R4.64+0x4] ;  /* 0x0000042804090981 */ /* 0x0006a2000c1e1900 */
[----:B------:R-:W-:Y:S01]  /*14e0*/  ISETP.NE.U32.AND P1, PT, RZ, UR4, PT ;  /* 0x00000004ff007c0c */ /* 0x000fe2000bf25070 */
[----:B-----5:R-:W-:-:S03]  /*14f0*/  IMAD.MOV.U32 R24, RZ, RZ, R32 ;  /* 0x000000ffff187224 */ /* 0x020fc600078e0020 */
[----:B------:R-:W-:-:S13]  /*1500*/  ISETP.NE.AND.EX P1, PT, RZ, UR5, PT, P1 ;  /* 0x00000005ff007c0c */ /* 0x000fda000bf25310 */
[----:B------:R-:W-:-:S04]  /*1510*/  @P1 IADD3 R6, P2, R34, UR4, RZ ;  /* 0x0000000422061c10 */ /* 0x000fc8000ff5e0ff */
[----:B------:R-:W-:-:S05]  /*1520*/  @P1 IADD3.X R7, R35, UR5, RZ, P2, !PT ;  /* 0x0000000523071c10 */ /* 0x000fca00097fe4ff */
[----:B------:R4:W5:Y:S01]  /*1530*/  @P1 LDG.E R24, desc[UR40][R6.64] ;  /* 0x0000002806181981 */ /* 0x000962000c1e1900 */
[----:B0-----:R-:W-:Y:S01]  /*1540*/  ISETP.NE.AND P1, PT, R8, 0x1, PT ;  /* 0x000000010800780c */ /* 0x001fe20003f25270 */
[----:B------:R-:W-:Y:S02]  /*1550*/  IMAD R12, R29, 0xc0, RZ ;  /* 0x000000c01d0c7824 */ /* 0x000fe400078e02ff */
[----:B------:R-:W-:Y:S02]  /*1560*/  IMAD.IADD R8, R32, 0x1, -R3 ;  /* 0x0000000120087824 */ /* 0x000fe400078e0a03 */
[----:B---3--:R-:W-:Y:S01]  /*1570*/  VIADD R4, R12, 0xbf ;  /* 0x000000bf0c047836 */ /* 0x008fe20000000000 */
[----:B------:R0:W-:Y:S02]  /*1580*/  STL [R1+0x2c], R12 ;  /* 0x00002c0c01007387 */ /* 0x0001e40000100800 */
[----:B------:R-:W-:-:S04]  /*1590*/  IADD3 R27, -R8, RZ, RZ ;  /* 0x000000ff081b7210 */ /* 0x000fc80007ffe1ff */
[----:B------:R-:W-:Y:S01]  /*15a0*/  VIMNMX R27, RZ, R27, !PT ;  /* 0x0000001bff1b7248 */ /* 0x000fe20007fe0100 */
[----:B------:R-:W3:Y:S08]  /*15b0*/  @P1 LDC R11, c[0x0][0x44c] ;  /* 0x00011300ff0b1b82 */ /* 0x000ef00000000800 */
[----:B------:R-:W1:Y:S01]  /*15c0*/  @P1 LDC R5, c[0x0][0x450] ;  /* 0x00011400ff051b82 */ /* 0x000e620000000800 */
[----:B--2---:R-:W-:Y:S01]  /*15d0*/  @P0 IADD3 R28, -R0, R9, RZ ;  /* 0x00000009001c0210 */ /* 0x004fe20007ffe1ff */
[----:B---3--:R-:W-:-:S04]  /*15e0*/  @P1 IMAD.HI.U32 R0, R4, R11, RZ ;  /* 0x0000000b04001227 */ /* 0x008fc800078e00ff */
[----:B----4-:R-:W-:Y:S01]  /*15f0*/  IMAD.IADD R6, R8, 0x1, R28 ;  /* 0x0000000108067824 */ /* 0x010fe200078e021c */
[----:B-1----:R-:W-:-:S03]  /*1600*/  @P1 SHF.R.U32.HI R4, RZ, R5, R0 ;  /* 0x00000005ff041219 */ /* 0x002fc60000011600 */
[C---:B------:R-:W-:Y:S01]  /*1610*/  VIADD R0, R6.reuse, 0x7f ;  /* 0x0000007f06007836 */ /* 0x040fe20000000000 */
[----:B------:R-:W-:Y:S01]  /*1620*/  IADD3 R91, R6, 0x80, -R10 ;  /* 0x00000080065b7810 */ /* 0x000fe20007ffe80a */
[----:B------:R0:W-:Y:S03]  /*1630*/  STL [R1+0x30], R6 ;  /* 0x0000300601007387 */ /* 0x0001e60000100800 */
[----:B------:R-:W-:Y:S01]  /*1640*/  SHF.R.S32.HI R3, RZ, 0x1f, R0 ;  /* 0x0000001fff037819 */ /* 0x000fe20000011400 */
[----:B------:R-:W-:-:S03]  /*1650*/  IMAD.IADD R4, R91, 0x1, R4 ;  /* 0x000000015b047824 */ /* 0x000fc600078e0204 */
[----:B------:R-:W-:Y:S02]  /*1660*/  LEA.HI R3, R3, R0, RZ, 0x7 ;  /* 0x0000000003037211 */ /* 0x000fe400078f38ff */
[----:B------:R-:W-:Y:S02]  /*1670*/  SHF.R.S32.HI R5, RZ, 0x1f, R4 ;  /* 0x0000001fff057819 */ /* 0x000fe40000011404 */
[----:B------:R-:W-:Y:S02]  /*1680*/  SHF.R.S32.HI R92, RZ, 0x7, R3 ;  /* 0x00000007ff5c7819 */ /* 0x000fe40000011403 */
[----:B------:R-:W-:-:S04]  /*1690*/  LEA.HI R5, R5, R4, RZ, 0x7 ;  /* 0x0000000405057211 */ /* 0x000fc800078f38ff */
[----:B------:R-:W-:-:S04]  /*16a0*/  SHF.R.S32.HI R5, RZ, 0x7, R5 ;  /* 0x00000007ff057819 */ /* 0x000fc80000011405 */
[----:B------:R-:W-:-:S05]  /*16b0*/  VIMNMX R5, R92, R5, PT ;  /* 0x000000055c057248 */ /* 0x000fca0003fe0100 */
[----:B------:R-:W-:-:S05]  /*16c0*/  IMAD R5, R5, 0x80, -R8 ;  /* 0x0000008005057824 */ /* 0x000fca00078e0a08 */
[----:B------:R-:W-:-:S04]  /*16d0*/  VIMNMX R0, R5, R28, PT ;  /* 0x0000001c05007248 */ /* 0x000fc80003fe0100 */
[----:B------:R-:W-:Y:S02]  /*16e0*/  ISETP.GT.AND P0, PT, R0, R27, PT ;  /* 0x0000001b0000720c */ /* 0x000fe40003f04270 */
[----:B------:R-:W-:-:S05]  /*16f0*/  SHF.R.U32.HI R27, RZ, 0x7, R27 ;  /* 0x00000007ff1b7819 */ /* 0x000fca000001161b */
[----:B------:R-:W-:-:S06]  /*1700*/  IMAD.MOV.U32 R26, RZ, RZ, R27 ;  /* 0x000000ffff1a7224 */ /* 0x000fcc00078e001b */
[----:B------:R-:W-:-:S05]  /*1710*/  @P0 VIADD R0, R0, 0x7f ;  /* 0x0000007f00000836 */ /* 0x000fca0000000000 */
[----:B------:R-:W-:-:S04]  /*1720*/  @P0 SHF.R.S32.HI R3, RZ, 0x1f, R0 ;  /* 0x0000001fff030819 */ /* 0x000fc80000011400 */
[----:B------:R-:W-:-:S04]  /*1730*/  @P0 LEA.HI R3, R3, R0, RZ, 0x7 ;  /* 0x0000000003030211 */ /* 0x000fc800078f38ff */
[----:B------:R-:W-:Y:S02]  /*1740*/  @P0 SHF.R.S32.HI R26, RZ, 0x7, R3 ;  /* 0x00000007ff1a0819 */ /* 0x000fe40000011403 */
        /* <DEDUP_REMOVED lines=23> */
.L_x_2245:
[----:B------:R-:W-:Y:S05]  /*18c0*/  BSYNC B6 ;  /* 0x0000000000067941 */ /* 0x000fea0003800000 */
.L_x_2244:
        /* <DEDUP_REMOVED lines=20> */
.L_x_2247:
[----:B------:R-:W-:Y:S05]  /*1a10*/  BSYNC B6 ;  /* 0x0000000000067941 */ /* 0x000fea0003800000 */
.L_x_2246:
[----:B------:R-:W-:Y:S01]  /*1a20*/  ULDC.64 UR4, c[0x0][0x9f8] ;  /* 0x00027e0000047ab9 */ /* 0x000fe20000000a00 */
[----:B------:R-:W2:Y:S01]  /*1a30*/  LDL R37, [R1+0x38] ;  /* 0x0000380001257983 */ /* 0x000ea20000100800 */
[----:B------:R-:W-:Y:S01]  /*1a40*/  ISETP.NE.U32.AND P0, PT, RZ, UR4, PT ;  /* 0x00000004ff007c0c */ /* 0x000fe2000bf05070 */
[----:B------:R-:W0:Y:S01]  /*1a50*/  LDC.64 R4, c[0x0][0x300] ;  /* 0x0000c000ff047b82 */ /* 0x000e220000000a00 */
[----:B------:R-:W-:Y:S01]  /*1a60*/  IMAD.IADD R32, R33, 0x1, R32 ;  /* 0x0000000121207824 */ /* 0x000fe200078e0220 */
[----:B------:R-:W3:Y:S01]  /*1a70*/  LDL.LU R41, [R1] ;  /* 0x0000000001297983 */ /* 0x000ee20000300800 */
[----:B------:R-:W-:Y:S01]  /*1a80*/  ISETP.NE.AND.EX P0, PT, RZ, UR5, PT, P0 ;  /* 0x00000005ff007c0c */ /* 0x000fe2000bf05300 */
[----:B------:R-:W-:Y:S02]  /*1a90*/  ULDC.64 UR6, c[0x0][0xa08] ;  /* 0x0002820000067ab9 */ /* 0x000fe40000000a00 */
[----:B------:R-:W4:Y:S01]  /*1aa0*/  LDL R36, [R1+0x3c] ;  /* 0x00003c0001247983 */ /* 0x000f220000100800 */
[----:B------:R-:W1:Y:S01]  /*1ab0*/  S2R R40, SR_TID.X ;  /* 0x0000000000287919 */ /* 0x000e620000002100 */
[----:B------:R-:W-:Y:S01]  /*1ac0*/  SHF.R.S32.HI R13, RZ, 0x1f, R30 ;  /* 0x0000001fff0d7819 */ /* 0x000fe2000001141e */
[----:B------:R-:W3:Y:S07]  /*1ad0*/  LDC R63, c[0x0][0x3f4] ;  /* 0x0000fd00ff3f7b82 */ /* 0x000eee0000000800 */
[----:B------:R-:W-:-:S04]  /*1ae0*/  @P0 IADD3 R6, P1, R34, UR4, RZ ;  /* 0x0000000422060c10 */ /* 0x000fc8000ff3e0ff */
[----:B------:R-:W-:Y:S01]  /*1af0*/  @P0 IADD3.X R7, R35, UR5, RZ, P1, !PT ;  /* 0x0000000523070c10 */ /* 0x000fe20008ffe4ff */
[----:B------:R-:W-:Y:S01]  /*1b00*/  ULDC.64 UR4, c[0x0][0x308] ;  /* 0x0000c20000047ab9 */ /* 0x000fe20000000a00 */
[----:B------:R-:W-:Y:S01]  /*1b10*/  SHF.R.S32.HI R17, RZ, 0x1f, R16 ;  /* 0x0000001fff117819 */ /* 0x000fe20000011410 */
[----:B------:R-:W1:Y:S02]  /*1b20*/  LDC.64 R68, c[0x0][0x408] ;  /* 0x00010200ff447b82 */ /* 0x000e640000000a00 */
[----:B------:R1:W4:Y:S01]  /*1b30*/  @P0 LDG.E R31, desc[UR40][R6.64] ;  /* 0x00000028061f0981 */ /* 0x000322000c1e1900 */
[----:B------:R-:W-:Y:S01]  /*1b40*/  SHF.R.S32.HI R35, RZ, 0x1f, R32 ;  /* 0x0000001fff237819 */ /* 0x000fe20000011420 */
[-C--:B0-----:R-:W-:Y:S01]  /*1b50*/  IMAD.WIDE.U32 R8, R32, R4.reuse, RZ ;  /* 0x0000000420087225 */ /* 0x081fe200078e00ff */
[----:B------:R-:W-:Y:S02]  /*1b60*/  ISETP.NE.U32.AND P0, PT, RZ, UR6, PT ;  /* 0x00000006ff007c0c */ /* 0x000fe4000bf05070 */
[----:B------:R-:W-:Y:S01]  /*1b70*/  SHF.R.S32.HI R38, RZ, 0x1f, R19 ;  /* 0x0000001fff267819 */ /* 0x000fe20000011413 */
[-C--:B------:R-:W-:Y:S01]  /*1b80*/  IMAD R0, R35, R4.reuse, RZ ;  /* 0x0000000423007224 */ /* 0x080fe200078e02ff */
[----:B------:R-:W-:Y:S01]  /*1b90*/  ISETP.NE.AND.EX P0, PT, RZ, UR7, PT, P0 ;  /* 0x00000007ff007c0c */ /* 0x000fe2000bf05300 */
[----:B------:R-:W-:Y:S01]  /*1ba0*/  IMAD.WIDE.U32 R10, R19, R4, R16 ;  /* 0x00000004130a7225 */ /* 0x000fe200078e0010 */
[----:B------:R-:W-:-:S02]  /*1bb0*/  SHF.R.S32.HI R153, RZ, 0x1f, R152 ;  /* 0x0000001fff997819 */ /* 0x000fc40000011498 */
[----:B------:R-:W-:Y:S01]  /*1bc0*/  SHF.L.U64.HI R74, R4, 0x7, R5 ;  /* 0x00000007044a7819 */ /* 0x000fe20000010205 */
[----:B------:R-:W-:Y:S02]  /*1bd0*/  IMAD R3, R32, R5, R0 ;  /* 0x0000000520037224 */ /* 0x000fe400078e0200 */
[----:B------:R-:W-:Y:S02]  /*1be0*/  IMAD.SHL.U32 R73, R4, 0x80, RZ ;  /* 0x0000008004497824 */ /* 0x000fe400078e00ff */
[----:B------:R-:W-:Y:S01]  /*1bf0*/  VIADD R66, R16, 0x20 ;  /* 0x0000002010427836 */ /* 0x000fe20000000000 */
[----:B------:R-:W-:Y:S01]  /*1c00*/  IADD3 R9, R9, R3, RZ ;  /* 0x0000000309097210 */ /* 0x000fe20007ffe0ff */
[----:B------:R-:W-:Y:S01]  /*1c10*/  IMAD R3, R13, UR4, RZ ;  /* 0x000000040d037c24 */ /* 0x000fe2000f8e02ff */
[----:B-1----:R-:W-:Y:S02]  /*1c20*/  SHF.R.U32.HI R39, RZ, 0x7, R40 ;  /* 0x00000007ff277819 */ /* 0x002fe40000011628 */
[----:B------:R-:W-:Y:S01]  /*1c30*/  IADD3 R40, R40, -0x80, RZ ;  /* 0xffffff8028287810 */ /* 0x000fe20007ffe0ff */
[C---:B------:R-:W-:Y:S01]  /*1c40*/  IMAD R3, R30.reuse, UR5, R3 ;  /* 0x000000051e037c24 */ /* 0x040fe2000f8e0203 */
[----:B------:R-:W-:Y:S01]  /*1c50*/  ISETP.NE.AND P6, PT, R39, 0x1, PT ;  /* 0x000000012700780c */ /* 0x000fe20003fc5270 */
[----:B------:R-:W-:Y:S01]  /*1c60*/  IMAD.WIDE.U32 R6, R30, UR4, R8 ;  /* 0x000000041e067c25 */ /* 0x000fe2000f8e0008 */
[----:B------:R-:W-:-:S03]  /*1c70*/  ULDC.64 UR4, c[0x0][0x310] ;  /* 0x0000c40000047ab9 */ /* 0x000fc60000000a00 */
[----:B------:R-:W-:Y:S02]  /*1c80*/  IMAD.IADD R7, R7, 0x1, R3 ;  /* 0x0000000107077824 */ /* 0x000fe400078e0203 */
[----:B------:R-:W-:-:S04]  /*1c90*/  IMAD.WIDE.U32 R20, R19, R68, R16 ;  /* 0x0000004413147225 */ /* 0x000fc800078e0010 */
[----:B------:R-:W-:Y:S01]  /*1ca0*/  VIADD R64, R39, 0x8 ;  /* 0x0000000827407836 */ /* 0x000fe20000000000 */
[C---:B--2---:R-:W-:Y:S02]  /*1cb0*/  LOP3.LUT P1, RZ, R37.reuse, 0x4, RZ, 0xc0, !PT ;  /* 0x0000000425ff7812 */ /* 0x044fe4000782c0ff */
[----:B------:R-:W-:Y:S01]  /*1cc0*/  SHF.L.U32 R70, R37, 0x6, RZ ;  /* 0x0000000625467819 */ /* 0x000fe200000006ff */
[----:B------:R-:W-:Y:S01]  /*1cd0*/  VIADD R37, R19, 0x60 ;  /* 0x0000006013257836 */ /* 0x000fe20000000000 */
[----:B---3--:R-:W-:Y:S02]  /*1ce0*/  LOP3.LUT R41, R41, 0xfffffffb, RZ, 0xc0, !PT ;  /* 0xfffffffb29297812 */ /* 0x008fe400078ec0ff */
[----:B------:R-:W-:Y:S02]  /*1cf0*/  LOP3.LUT R70, R70, 0x1c0, RZ, 0xc0, !PT ;  /* 0x000001c046467812 */ /* 0x000fe400078ec0ff */
[----:B------:R-:W-:Y:S02]  /*1d00*/  SHF.R.S32.HI R65, RZ, 0x1f, R37 ;  /* 0x0000001fff417819 */ /* 0x000fe40000011425 */
[----:B------:R-:W-:-:S02]  /*1d10*/  SHF.R.S32.HI R37, RZ, 0x1f, R40 ;  /* 0x0000001fff257819 */ /* 0x000fc40000011428 */
[----:B------:R-:W-:Y:S02]  /*1d20*/  SHF.R.U32.HI R67, RZ, 0x3, R70 ;  /* 0x00000003ff437819 */ /* 0x000fe40000011646 */
[----:B------:R-:W-:Y:S02]  /*1d30*/  @P1 LOP3.LUT R41, R41, 0x4, RZ, 0xfc, !PT ;  /* 0x0000000429291812 */ /* 0x000fe400078efcff */
[----:B------:R-:W-:-:S03]  /*1d40*/  LEA.HI R37, R37, R40, RZ, 0x5 ;  /* 0x0000002825257211 */ /* 0x000fc600078f28ff */
[----:B------:R0:W-:Y:S01]  /*1d50*/  STL [R1], R41 ;  /* 0x0000002901007387 */ /* 0x0001e20000100800 */
[----:B------:R-:W-:Y:S02]  /*1d60*/  SHF.R.S32.HI R37, RZ, 0x5, R37 ;  /* 0x00000005ff257819 */ /* 0x000fe40000011425 */
[----:B----4-:R-:W-:Y:S02]  /*1d70*/  SEL R57, R31, RZ, !P0 ;  /* 0x000000ff1f397207 */ /* 0x010fe40004000000 */
[----:B------:R-:W-:-:S03]  /*1d80*/  SHF.R.S32.HI R0, RZ, 0x1f, R31 ;  /* 0x0000001fff007819 */ /* 0x000fc6000001141f */
[----:B------:R-:W-:Y:S01]  /*1d90*/  IMAD.WIDE.U32 R8, R57, UR4, R6 ;  /* 0x0000000439087c25 */ /* 0x000fe2000f8e0006 */
[----:B------:R-:W-:Y:S01]  /*1da0*/  SEL R14, R0, RZ, !P0 ;  /* 0x000000ff000e7207 */ /* 0x000fe20004000000 */
[----:B------:R-:W1:Y:S01]  /*1db0*/  LDC.64 R6, c[0x0][0x3f8] ;  /* 0x0000fe00ff067b82 */ /* 0x000e620000000a00 */
[----:B------:R-:W-:-:S03]  /*1dc0*/  IADD3 R77, P0, R8, R10, RZ ;  /* 0x0000000a084d7210 */ /* 0x000fc60007f1e0ff */
[----:B------:R-:W-:-:S04]  /*1dd0*/  IMAD R0, R14, UR4, RZ ;  /* 0x000000040e007c24 */ /* 0x000fc8000f8e02ff */
[----:B------:R-:W-:Y:S01]  /*1de0*/  IMAD R3, R57, UR5, R0 ;  /* 0x0000000539037c24 */ /* 0x000fe2000f8e0200 */
[----:B------:R-:W-:Y:S05]  /*1df0*/  @!P6 WARPSYNC.ALL ;  /* 0x000000000000e948 */ /* 0x000fea0003800000 */
[----:B------:R-:W-:Y:S01]  /*1e00*/  ULDC.64 UR4, c[0x0][0x330] ;  /* 0x0000cc0000047ab9 */ /* 0x000fe20000000a00 */
[----:B------:R-:W-:Y:S02]  /*1e10*/  IMAD R0, R38, R4, RZ ;  /* 0x0000000426007224 */ /* 0x000fe400078e02ff */
[----:B------:R-:W-:Y:S02]  /*1e20*/  IMAD R13, R13, UR4, RZ ;  /* 0x000000040d0d7c24 */ /* 0x000fe4000f8e02ff */
[----:B------:R-:W-:-:S02]  /*1e30*/  IMAD R75, R19, R5, R0 ;  /* 0x00000005134b7224 */ /* 0x000fc400078e0200 */
[----:B------:R-:W-:Y:S02]  /*1e40*/  IMAD R15, R30, UR5, R13 ;  /* 0x000000051e0f7c24 */ /* 0x000fe4000f8e020d */
[----:B------:R-:W-:Y:S01]  /*1e50*/  IMAD.IADD R76, R9, 0x1, R3 ;  /* 0x00000001094c7824 */ /* 0x000fe200078e0203 */
[----:B-1----:R-:W-:Y:S01]  /*1e60*/  SHF.L.U64.HI R72, R6, 0x7, R7 ;  /* 0x0000000706487819 */ /* 0x002fe20000010207 */
[----:B------:R-:W-:Y:S01]  /*1e70*/  IMAD.WIDE.U32 R12, R30, UR4, R16 ;  /* 0x000000041e0c7c25 */ /* 0x000fe2000f8e0010 */
[----:B------:R-:W-:Y:S02]  /*1e80*/  ULDC.64 UR4, c[0x0][0x338] ;  /* 0x0000ce0000047ab9 */ /* 0x000fe40000000a00 */
[----:B------:R-:W-:Y:S01]  /*1e90*/  IADD3.X R75, R76, R11, R75, P0, !PT ;  /* 0x0000000b4c4b7210 */ /* 0x000fe200007fe44b */
[----:B------:R-:W-:Y:S01]  /*1ea0*/  IMAD R0, R38, R6, RZ ;  /* 0x0000000626007224 */ /* 0x000fe200078e02ff */
[----:B------:R-:W-:Y:S01]  /*1eb0*/  @!P6 BAR.SYNC.DEFER_BLOCKING 0x9, 0x100 ;  /* 0x024400000000eb1d */ /* 0x000fe20000010000 */
[----:B------:R-:W-:Y:S01]  /*1ec0*/  IMAD.IADD R13, R13, 0x1, R15 ;  /* 0x000000010d0d7824 */ /* 0x000fe200078e020f */
[----:B------:R-:W-:Y:S01]  /*1ed0*/  ISETP.GE.AND P0, PT, R16, R63, PT ;  /* 0x0000003f1000720c */ /* 0x000fe20003f06270 */
[----:B------:R-:W-:-:S02]  /*1ee0*/  IMAD R15, R19, R7, R0 ;  /* 0x00000007130f7224 */ /* 0x000fc400078e0200 */
[----:B------:R-:W-:-:S04]  /*1ef0*/  IMAD.WIDE.U32 R10, R19, R6, R16 ;  /* 0x00000006130a7225 */ /* 0x000fc800078e0010 */
[----:B------:R-:W-:Y:S01]  /*1f00*/  IMAD R3, R14, UR4, RZ ;  /* 0x000000040e037c24 */ /* 0x000fe2000f8e02ff */
[----:B------:R-:W-:Y:S01]  /*1f10*/  IADD3 R11, R15, R11, RZ ;  /* 0x0000000b0f0b7210 */ /* 0x000fe20007ffe0ff */
[----:B------:R-:W-:Y:S02]  /*1f20*/  IMAD R0, R38, R68, RZ ;  /* 0x0000004426007224 */ /* 0x000fe400078e02ff */
[----:B------:R-:W-:Y:S01]  /*1f30*/  IMAD R33, R57, UR5, R3 ;  /* 0x0000000539217c24 */ /* 0x000fe2000f8e0203 */
[----:B------:R-:W-:Y:S01]  /*1f40*/  SEL R3, R63, RZ, P0 ;  /* 0x000000ff3f037207 */ /* 0x000fe20000000000 */
[----:B-----5:R-:W-:Y:S01]  /*1f50*/  IMAD.WIDE.U32 R52, R24, R6, R10 ;  /* 0x0000000618347225 */ /* 0x020fe200078e000a */
[----:B------:R-:W-:-:S03]  /*1f60*/  IADD3 R10, P1, R19, R32, RZ ;  /* 0x00000020130a7210 */ /* 0x000fc60007f3e0ff */
[----:B------:R-:W-:Y:S01]  /*1f70*/  IMAD.WIDE.U32 R56, R57, UR4, R12 ;  /* 0x0000000439387c25 */ /* 0x000fe2000f8e000c */
[----:B------:R-:W-:Y:S02]  /*1f80*/  ULDC UR4, c[0x0][0x2f4] ;  /* 0x0000bd0000047ab9 */ /* 0x000fe40000000800 */
[----:B------:R-:W-:Y:S01]  /*1f90*/  ISETP.GE.AND P2, PT, R66, UR4, PT ;  /* 0x0000000442007c0c */ /* 0x000fe2000bf46270 */
[----:B------:R-:W-:Y:S01]  /*1fa0*/  IMAD.X R11, R38, 0x1, R35, P1 ;  /* 0x00000001260b7824 */ /* 0x000fe200008e0623 */
[C---:B------:R-:W-:Y:S01]  /*1fb0*/  ISETP.GE.AND P1, PT, R16.reuse, UR4, PT ;  /* 0x0000000410007c0c */ /* 0x040fe2000bf26270 */
[----:B------:R-:W-:Y:S02]  /*1fc0*/  IMAD.IADD R3, R16, 0x1, R3 ;  /* 0x0000000110037824 */ /* 0x000fe400078e0203 */
[C---:B------:R-:W-:Y:S02]  /*1fd0*/  VIADD R38, R19.reuse, 0x60 ;  /* 0x0000006013267836 */ /* 0x040fe40000000000 */
[----:B------:R-:W-:-:S04]  /*1fe0*/  IMAD.WIDE.U32 R30, R19, R68, R152 ;  /* 0x00000044131e7225 */ /* 0x000fc800078e0098 */
[----:B------:R-:W-:Y:S01]  /*1ff0*/  IMAD R13, R19, R69, R0 ;  /* 0x00000045130d7224 */ /* 0x000fe200078e0200 */
[----:B------:R-:W-:Y:S01]  /*2000*/  SHF.R.S32.HI R0, RZ, 0x1f, R3 ;  /* 0x0000001fff007819 */ /* 0x000fe20000011403 */
[----:B------:R-:W-:Y:S02]  /*2010*/  IMAD.SHL.U32 R38, R38, 0x40, RZ ;  /* 0x0000004026267824 */ /* 0x000fe400078e00ff */
[----:B------:R-:W-:Y:S01]  /*2020*/  IMAD.IADD R31, R31, 0x1, R13 ;  /* 0x000000011f1f7824 */ /* 0x000fe200078e020d */
[----:B------:R-:W-:Y:S01]  /*2030*/  LEA.HI R3, R0, R3, RZ, 0x3 ;  /* 0x0000000300037211 */ /* 0x000fe200078f18ff */
[----:B------:R-:W-:Y:S01]  /*2040*/  IMAD.IADD R21, R13, 0x1, R21 ;  /* 0x000000010d157824 */ /* 0x000fe200078e0215 */
[----:B------:R-:W-:Y:S01]  /*2050*/  SHF.R.S32.HI R13, RZ, 0x1f, R24 ;  /* 0x0000001fff0d7819 */ /* 0x000fe20000011418 */
[----:B------:R-:W-:Y:S01]  /*2060*/  IMAD.WIDE.U32 R54, R19, R6, R152 ;  /* 0x0000000613367225 */ /* 0x000fe200078e0098 */
[----:B------:R-:W-:-:S03]  /*2070*/  LOP3.LUT R38, R38, 0x1c0, RZ, 0xc0, !PT ;  /* 0x000001c026267812 */ /* 0x000fc600078ec0ff */
[----:B------:R-:W-:Y:S01]  /*2080*/  IMAD R0, R13, R6, RZ ;  /* 0x000000060d007224 */ /* 0x000fe200078e02ff */
[----:B------:R-:W-:Y:S01]  /*2090*/  LOP3.LUT R4, R38, 0x38, R3, 0xf8, !PT ;  /* 0x0000003826047812 */ /* 0x000fe200078ef803 */
[----:B------:R-:W-:Y:S02]  /*20a0*/  VIADD R38, R19, 0x60 ;  /* 0x0000006013267836 */ /* 0x000fe40000000000 */
[----:B------:R-:W-:Y:S01]  /*20b0*/  IMAD R5, R24, R7, R0 ;  /* 0x0000000718057224 */ /* 0x000fe200078e0200 */
[----:B------:R-:W-:Y:S01]  /*20c0*/  LOP3.LUT R0, R70, 0x18, R16, 0xf8, !PT ;  /* 0x0000001846007812 */ /* 0x000fe200078ef810 */
[----:B------:R-:W-:Y:S01]  /*20d0*/  IMAD.SHL.U32 R38, R38, 0x40, RZ ;  /* 0x0000004026267824 */ /* 0x000fe200078e00ff */
[----:B------:R-:W-:Y:S01]  /*20e0*/  LOP3.LUT R7, R3, 0xfffffff8, RZ, 0xc0, !PT ;  /* 0xfffffff803077812 */ /* 0x000fe200078ec0ff */
[----:B------:R-:W-:Y:S01]  /*20f0*/  IMAD.IADD R55, R55, 0x1, R15 ;  /* 0x0000000137377824 */ /* 0x000fe200078e020f */
[----:B------:R-:W-:Y:S01]  /*2100*/  LOP3.LUT R0, R0, R67, RZ, 0x3c, !PT ;  /* 0x0000004300007212 */ /* 0x000fe200078e3cff */
[----:B------:R-:W-:Y:S01]  /*2110*/  IMAD R13, R13, R68, RZ ;  /* 0x000000440d0d7224 */ /* 0x000fe200078e02ff */
[----:B------:R-:W-:Y:S01]  /*2120*/  LOP3.LUT R38, R38, 0x1c0, RZ, 0xc0, !PT ;  /* 0x000001c026267812 */ /* 0x000fe200078ec0ff */
[----:B------:R-:W-:-:S03]  /*2130*/  IMAD.WIDE.U32 R54, R24, R6, R54 ;  /* 0x0000000618367225 */ /* 0x000fc600078e0036 */
[----:B------:R-:W-:Y:S01]  /*2140*/  SHF.R.U32.HI R38, RZ, 0x3, R38 ;  /* 0x00000003ff267819 */ /* 0x000fe20000011626 */
[----:B------:R-:W-:Y:S01]  /*2150*/  IMAD R62, R37, 0x200, R0 ;  /* 0x00000200253e7824 */ /* 0x000fe200078e0200 */
[----:B------:R-:W-:Y:S01]  /*2160*/  LOP3.LUT R0, R70, 0x38, R3, 0xf8, !PT ;  /* 0x0000003846007812 */ /* 0x000fe200078ef803 */
[----:B------:R-:W-:Y:S01]  /*2170*/  IMAD R13, R24, R69, R13 ;  /* 0x00000045180d7224 */ /* 0x000fe200078e020d */
[----:B------:R-:W-:Y:S01]  /*2180*/  LOP3.LUT R12, R4, R38, RZ, 0x3c, !PT ;  /* 0x00000026040c7212 */ /* 0x000fe200078e3cff */
[-C--:B------:R-:W-:Y:S01]  /*2190*/  IMAD.WIDE.U32 R20, R24, R68.reuse, R20 ;  /* 0x0000004418147225 */ /* 0x080fe200078e0014 */
[----:B------:R-:W-:Y:S02]  /*21a0*/  LOP3.LUT R0, R0, R67, RZ, 0x3c, !PT ;  /* 0x0000004300007212 */ /* 0x000fe400078e3cff */
[----:B------:R-:W-:Y:S01]  /*21b0*/  SHF.L.U64.HI R69, R68, 0x7, R69 ;  /* 0x0000000744457819 */ /* 0x000fe20000010245 */
[----:B------:R-:W-:Y:S01]  /*21c0*/  IMAD.WIDE.U32 R30, R24, R68, R30 ;  /* 0x00000044181e7225 */ /* 0x000fe200078e001e */
[----:B------:R-:W-:-:S02]  /*21d0*/  IADD3 R61, R55, R5, RZ ;  /* 0x00000005373d7210 */ /* 0x000fc40007ffe0ff */
[----:B------:R-:W-:Y:S01]  /*21e0*/  IADD3 R58, R13, R21, RZ ;  /* 0x000000150d3a7210 */ /* 0x000fe20007ffe0ff */
[----:B------:R-:W-:Y:S01]  /*21f0*/  IMAD.SHL.U32 R71, R6, 0x80, RZ ;  /* 0x0000008006477824 */ /* 0x000fe200078e00ff */
[----:B------:R-:W-:Y:S01]  /*2200*/  SHF.R.S32.HI R6, RZ, 0x3, R3 ;  /* 0x00000003ff067819 */ /* 0x000fe20000011403 */
[----:B------:R-:W-:Y:S01]  /*2210*/  IMAD.IADD R60, R5, 0x1, R53 ;  /* 0x00000001053c7824 */ /* 0x000fe200078e0235 */
[----:B------:R-:W-:Y:S01]  /*2220*/  SHF.R.S32.HI R5, RZ, 0x1f, R7 ;  /* 0x0000001fff057819 */ /* 0x000fe20000011407 */
[----:B------:R-:W-:Y:S01]  /*2230*/  IMAD R4, R37, 0x200, R0 ;  /* 0x0000020025047824 */ /* 0x000fe200078e0200 */
[----:B------:R-:W-:Y:S01]  /*2240*/  IADD3 R0, R57, R33, RZ ;  /* 0x0000002139007210 */ /* 0x000fe20007ffe0ff */
[----:B------:R-:W-:Y:S02]  /*2250*/  IMAD.SHL.U32 R68, R68, 0x80, RZ ;  /* 0x0000008044447824 */ /* 0x000fe400078e00ff */
[----:B------:R-:W-:Y:S02]  /*2260*/  IMAD.SHL.U32 R63, R63, 0x2, RZ ;  /* 0x000000023f3f7824 */ /* 0x000fe400078e00ff */
[----:B------:R-:W-:-:S02]  /*2270*/  IMAD.IADD R59, R31, 0x1, R13 ;  /* 0x000000011f3b7824 */ /* 0x000fc400078e020d */
[----:B0-----:R-:W-:-:S07]  /*2280*/  IMAD.IADD R3, R36, 0x1, R12 ;  /* 0x0000000124037824 */ /* 0x001fce00078e020c */
.L_x_2297:
[----:B------:R-:W2:Y:S01]  /*2290*/  LDL R35, [R1+0x38] ;  /* 0x0000380001237983 */ /* 0x000ea20000100800 */
[----:B------:R-:W0:Y:S03]  /*22a0*/  LDC.64 R86, c[0x0][0x300] ;  /* 0x0000c000ff567b82 */ /* 0x000e260000000a00 */
[----:B------:R-:W3:Y:S01]  /*22b0*/  LDL.LU R34, [R1] ;  /* 0x0000000001227983 */ /* 0x000ee20000300800 */
[----:B------:R-:W-:Y:S01]  /*22c0*/  VIADD R32, R26, 0xffffffff ;  /* 0xffffffff1a207836 */ /* 0x000fe20000000000 */
[----:B------:R-:W-:Y:S01]  /*22d0*/  LEA R82, R22, R62, 0xd ;  /* 0x0000003e16527211 */ /* 0x000fe200078e68ff */
[----:B------:R-:W-:Y:S05]  /*22e0*/  YIELD ;  /* 0x0000000000007946 */ /* 0x000fea0003800000 */
[----:B------:R-:W1:Y:S01]  /*22f0*/  LDC.64 R80, c[0x0][0x2e8] ;  /* 0x0000ba00ff507b82 */ /* 0x000e620000000a00 */
[----:B------:R-:W-:Y:S01]  /*2300*/  SHF.R.S32.HI R33, RZ, 0x1f, R32 ;  /* 0x0000001fff217819 */ /* 0x000fe20000011420 */
[-C--:B------:R-:W-:Y:S01]  /*2310*/  IMAD R12, R74, R32.reuse, RZ ;  /* 0x000000204a0c7224 */ /* 0x080fe200078e02ff */
[----:B------:R-:W-:Y:S01]  /*2320*/  BSSY B0, `(.L_x_2248) ;  /* 0x00002d1000007945 */ /* 0x000fe20003800000 */
[----:B------:R-:W-:-:S04]  /*2330*/  IMAD.WIDE.U32 R14, R73, R32, RZ ;  /* 0x00000020490e7225 */ /* 0x000fc800078e00ff */
[----:B------:R-:W-:Y:S01]  /*2340*/  IMAD R85, R33, R73, R12 ;  /* 0x0000004921557224 */ /* 0x000fe200078e020c */
[----:B------:R-:W4:Y:S01]  /*2350*/  LDC R88, c[0x0][0x3f4] ;  /* 0x0000fd00ff587b82 */ /* 0x000f220000000800 */
[----:B------:R-:W-:Y:S02]  /*2360*/  IMAD.MOV.U32 R84, RZ, RZ, R14 ;  /* 0x000000ffff547224 */ /* 0x000fe400078e000e */
[----:B------:R-:W-:Y:S02]  /*2370*/  IMAD.IADD R85, R15, 0x1, R85 ;  /* 0x000000010f557824 */ /* 0x000fe400078e0255 */
[----:B0-----:R-:W-:Y:S02]  /*2380*/  IMAD R26, R87, 0x60, RZ ;  /* 0x00000060571a7824 */ /* 0x001fe400078e02ff */
[----:B------:R-:W-:-:S03]  /*2390*/  IMAD.WIDE.U32 R12, R86, 0x60, R84 ;  /* 0x00000060560c7825 */ /* 0x000fc600078e0054 */
[C---:B------:R-:W-:Y:S02]  /*23a0*/  IADD3 R15, P4, R77.reuse, R12, RZ ;  /* 0x0000000c4d0f7210 */ /* 0x040fe40007f9e0ff */
[----:B------:R-:W-:Y:S02]  /*23b0*/  IADD3 R12, P3, R77, R14, RZ ;  /* 0x0000000e4d0c7210 */ /* 0x000fe40007f7e0ff */
[----:B------:R-:W-:Y:S01]  /*23c0*/  IADD3.X R14, R75, R13, R26, P4, !PT ;  /* 0x0000000d4b0e7210 */ /* 0x000fe200027fe41a */
[----:B------:R-:W-:Y:S01]  /*23d0*/  IMAD.MOV.U32 R26, RZ, RZ, R32 ;  /* 0x000000ffff1a7224 */ /* 0x000fe200078e0020 */
[-C--:B-1----:R-:W-:Y:S01]  /*23e0*/  LEA R36, P4, R15, R80.reuse, 0x1 ;  /* 0x000000500f247211 */ /* 0x082fe200078808ff */
[----:B------:R-:W-:Y:S01]  /*23f0*/  IMAD.X R13, R85, 0x1, R75, P3 ;  /* 0x00000001550d7824 */ /* 0x000fe200018e064b */
[----:B------:R-:W-:Y:S02]  /*2400*/  LEA R38, P3, R12, R80, 0x1 ;  /* 0x000000500c267211 */ /* 0x000fe400078608ff */
[----:B------:R-:W-:-:S02]  /*2410*/  LEA.HI.X R37, R15, R81, R14, 0x1, P4 ;  /* 0x000000510f257211 */ /* 0x000fc400020f0c0e */
[----:B------:R-:W-:Y:S02]  /*2420*/  ISETP.GT.AND P4, PT, R32, R27, PT ;  /* 0x0000001b2000720c */ /* 0x000fe40003f84270 */
[----:B------:R-:W-:Y:S01]  /*2430*/  LEA.HI.X R39, R12, R81, R13, 0x1, P3 ;  /* 0x000000510c277211 */ /* 0x000fe200018f0c0d */
[----:B------:R-:W-:Y:S01]  /*2440*/  VIADD R12, R82, 0x20 ;  /* 0x00000020520c7836 */ /* 0x000fe20000000000 */
[----:B----4-:R-:W-:Y:S02]  /*2450*/  ISETP.GE.AND P3, PT, R88, 0x1, PT ;  /* 0x000000015800780c */ /* 0x010fe40003f66270 */
[----:B--2---:R-:W-:Y:S02]  /*2460*/  LOP3.LUT P5, RZ, R35, 0x4, RZ, 0xc0, !PT ;  /* 0x0000000423ff7812 */ /* 0x004fe400078ac0ff */
[----:B---3--:R-:W-:-:S05]  /*2470*/  LOP3.LUT R34, R34, 0xfffffffd, RZ, 0xc0, !PT ;  /* 0xfffffffd22227812 */ /* 0x008fca00078ec0ff */
[----:B------:R-:W-:-:S05]  /*2480*/  @P4 LOP3.LUT R34, R34, 0x2, RZ, 0xfc, !PT ;  /* 0x0000000222224812 */ /* 0x000fca00078efcff */
[----:B------:R0:W-:Y:S01]  /*2490*/  STL [R1], R34 ;  /* 0x0000002201007387 */ /* 0x0001e20000100800 */
[C---:B------:R-:W-:Y:S02]  /*24a0*/  @P5 VIADD R12, R82.reuse, 0xffffffe0 ;  /* 0xffffffe0520c5836 */ /* 0x040fe40000000000 */
[----:B------:R-:W-:-:S03]  /*24b0*/  IMAD R82, R82, 0x2, R25 ;  /* 0x0000000252527824 */ /* 0x000fc600078e0219 */
[----:B------:R-:W-:Y:S01]  /*24c0*/  LEA R79, R12, R25, 0x1 ;  /* 0x000000190c4f7211 */ /* 0x000fe200078e08ff */
[----:B------:R-:W-:Y:S06]  /*24d0*/  @!P3 BRA `(.L_x_2249) ;  /* 0x000000280068b947 */ /* 0x000fec0003800000 */
[----:B------:R-:W-:Y:S01]  /*24e0*/  ULDC.U8 UR4, c[0x0][0x410] ;  /* 0x0001040000047ab9 */ /* 0x000fe20000000000 */
[-C--:B------:R-:W-:Y:S01]  /*24f0*/  IMAD R12, R72, R32.reuse, RZ ;  /* 0x00000020480c7224 */ /* 0x080fe200078e02ff */
[----:B------:R-:W-:Y:S01]  /*2500*/  ISETP.NE.AND P3, PT, RZ, UR4, PT ;  /* 0x00000004ff007c0c */ /* 0x000fe2000bf65270 */
[----:B------:R-:W-:Y:S02]  /*2510*/  IMAD R13, R69, R32, RZ ;  /* 0x00000020450d7224 */ /* 0x000fe400078e02ff */
        /* <DEDUP_REMOVED lines=40> */
.L_x_2252:
[----:B------:R-:W-:Y:S05]  /*27a0*/  BSYNC B1 ;  /* 0x0000000000017941 */ /* 0x000fea0003800000 */
.L_x_2251:
[----:B0-----:R-:W-:Y:S01]  /*27b0*/  IADD3 R12, R19, 0x60, RZ ;  /* 0x00000060130c7810 */ /* 0x001fe20007ffe0ff */
[----:B------:R-:W-:Y:S01]  /*27c0*/  BSSY B1, `(.L_x_2253) ;  /* 0x0000021000017945 */ /* 0x000fe20003800000 */
[----:B-----5:R-:W-:Y:S02]  /*27d0*/  IMAD.MOV.U32 R86, RZ, RZ, R48 ;  /* 0x000000ffff567224 */ /* 0x020fe400078e0030 */
[----:B------:R-:W-:Y:S01]  /*27e0*/  ISETP.GE.AND P5, PT, R12, R83, PT ;  /* 0x000000530c00720c */ /* 0x000fe20003fa6270 */
[----:B------:R-:W-:-:S12]  /*27f0*/  IMAD.MOV.U32 R87, RZ, RZ, R49 ;  /* 0x000000ffff577224 */ /* 0x000fd800078e0031 */
        /* <DEDUP_REMOVED lines=29> */
.L_x_2254:
[----:B------:R-:W-:Y:S05]  /*29d0*/  BSYNC B1 ;  /* 0x0000000000017941 */ /* 0x000fea0003800000 */
.L_x_2253:
        /* <DEDUP_REMOVED lines=9> */
[----:B------:R-:W-:-:S02]  /*2a70*/  MOV R15, R85 ;  /* 0x00000055000f7202 */ /* 0x000fc40000000f00 */
        /* <DEDUP_REMOVED lines=14> */
[----:B------:R-:W-:Y:S02]  /*2b60*/  PRMT R47, R14, 0x5410, R15 ;  /* 0x000054100e2f7816 */ /* 0x000fe4000000000f */
[----:B--2---:R-:W-:-:S13]  /*2b70*/  ISETP.NE.AND P3, PT, R78, 0x3, PT ;  /* 0x000000034e00780c */ /* 0x004fda0003f65270 */
[----:B------:R-:W-:Y:S05]  /*2b80*/  @!P3 BRA `(.L_x_2255) ;  /* 0x000000000004b947 */ /* 0x000fea0003800000 */
[----:B------:R-:W-:Y:S01]  /*2b90*/  BPT.TRAP 0x1 ;  /* 0x000000040000795c */ /* 0x000fe20000300000 */
.L_x_2255:
[----:B------:R-:W-:Y:S01]  /*2ba0*/  IMAD R78, R22, 0x8, R2 ;  /* 0x00000008164e7824 */ /* 0x000fe200078e0202 */
[----:B------:R-:W-:Y:S01]  /*2bb0*/  SHF.L.U32 R90, R154, 0x1f, RZ ;  /* 0x0000001f9a5a7819 */ /* 0x000fe200000006ff */
[----:B------:R-:W-:Y:S03]  /*2bc0*/  BSSY B1, `(.L_x_2256) ;  /* 0x0000003000017945 */ /* 0x000fe60003800000 */
[----:B------:R-:W0:Y:S02]  /*2bd0*/  SYNCS.PHASECHK.TRANS64.TRYWAIT P6, [R78+URZ+0x16890], R90 ;  /* 0x0168905a4e0075a7 */ /* 0x000e2400080c017f */
[----:B0-----:R-:W-:Y:S05]  /*2be0*/  @!P6 BRA `(.L_x_2257) ;  /* 0x0000016800dce947 */ /* 0x001fea0003800000 */
.L_x_2515:
[----:B------:R-:W-:Y:S05]  /*2bf0*/  BSYNC B1 ;  /* 0x0000000000017941 */ /* 0x000fea0003800000 */
.L_x_2256:
        /* <DEDUP_REMOVED lines=25> */
[----:B------:R-:W-:Y:S01]  /*2d90*/  FMUL.FTZ R100, R81, R96 ;  /* 0x0000006051647220 */ /* 0x000fe20000410000 */
[----:B------:R-:W-:Y:S01]  /*2da0*/  FFMA.FTZ R93, R14, R84, R85 ;  /* 0x000000540e5d7223 */ /* 0x000fe20000010055 */
[C---:B------:R-:W-:Y:S01]  /*2db0*/  FMUL.FTZ R96, R15.reuse, R96 ;  /* 0x000000600f607220 */ /* 0x040fe20000410000 */
[--C-:B------:R-:W-:Y:S02]  /*2dc0*/  HADD2.F32 R84, -RZ, R99.reuse.H0_H0 ;  /* 0x20000063ff547230 */ /* 0x100fe40000004100 */
[-C--:B------:R-:W-:Y:S01]  /*2dd0*/  FFMA.FTZ R100, R15, R94.reuse, -R100 ;  /* 0x0000005e0f647223 */ /* 0x080fe20000010864 */
[----:B------:R-:W-:Y:S02]  /*2de0*/  HADD2.F32 R85, -RZ, R99.H1_H1 ;  /* 0x30000063ff557230 */ /* 0x000fe40000004100 */
[----:B------:R-:W-:Y:S01]  /*2df0*/  FFMA.FTZ R97, R81, R94, R96 ;  /* 0x0000005e51617223 */ /* 0x000fe20000010060 */
[----:B------:R-:W-:Y:S02]  /*2e00*/  HADD2.F32 R14, -RZ, R80.H1_H1 ;  /* 0x30000050ff0e7230 */ /* 0x000fe40000004100 */
[----:B------:R-:W-:Y:S01]  /*2e10*/  FMUL.FTZ R89, R13, R84 ;  /* 0x000000540d597220 */ /* 0x000fe20000410000 */
[----:B------:R-:W-:-:S02]  /*2e20*/  HADD2.F32 R12, -RZ, R12.H0_H0 ;  /* 0x2000000cff0c7230 */ /* 0x000fc40000004100 */
[----:B------:R-:W-:Y:S02]  /*2e30*/  HADD2.F32 R80, -RZ, R80.H0_H0 ;  /* 0x20000050ff507230 */ /* 0x000fe40000004100 */
        /* <DEDUP_REMOVED lines=13> */
.L_x_2263:
[----:B------:R-:W-:Y:S05]  /*2f10*/  BSYNC B3 ;  /* 0x0000000000037941 */ /* 0x000fea0003800000 */
.L_x_2262:
[----:B--2---:R1:W-:Y:S02]  /*2f20*/  STG.E.128 desc[UR40][R38.64], R12 ;  /* 0x0000000c26007986 */ /* 0x0043e4000c101d28 */
.L_x_2261:
[----:B------:R-:W-:Y:S05]  /*2f30*/  BSYNC B2 ;  /* 0x0000000000027941 */ /* 0x000fea0003800000 */
.L_x_2260:
        /* <DEDUP_REMOVED lines=46> */
.L_x_2265:
[----:B------:R-:W-:Y:S05]  /*3220*/  BSYNC B2 ;  /* 0x0000000000027941 */ /* 0x000fea0003800000 */
.L_x_2264:
[----:B--2---:R2:W-:Y:S02]  /*3230*/  STG.E.128 desc[UR40][R38.64+0x40], R12 ;  /* 0x0000400c26007986 */ /* 0x0045e4000c101d28 */
.L_x_2259:
[----:B------:R-:W-:Y:S05]  /*3240*/  BSYNC B1 ;  /* 0x0000000000017941 */ /* 0x000fea0003800000 */
.L_x_2258:
        /* <DEDUP_REMOVED lines=48> */
.L_x_2270:
[----:B------:R-:W-:Y:S05]  /*3550*/  BSYNC B2 ;  /* 0x0000000000027941 */ /* 0x000fea0003800000 */
.L_x_2269:
[----:B--2---:R3:W-:Y:S02]  /*3560*/  STG.E.128 desc[UR40][R36.64], R12 ;  /* 0x0000000c24007986 */ /* 0x0047e4000c101d28 */
.L_x_2268:
[----:B------:R-:W-:Y:S05]  /*3570*/  BSYNC B1 ;  /* 0x0000000000017941 */ /* 0x000fea0003800000 */
.L_x_2267:
[----:B------:R-:W-:Y:S05]  /*3580*/  @P2 BRA `(.L_x_2266) ;  /* 0x0000001800a82947 */ /* 0x000fea0003800000 */
[----:B-123--:R1:W2:Y:S01]  /*3590*/  LDS.128 R12, [R79+0x11000] ;  /* 0x011000004f0c7984 */ /* 0x00e2a20000000c00 */
        /* <DEDUP_REMOVED lines=44> */
.L_x_2272:
[----:B------:R-:W-:Y:S05]  /*3860*/  BSYNC B1 ;  /* 0x0000000000017941 */ /* 0x000fea0003800000 */
.L_x_2271:
[----:B--2---:R1:W-:Y:S01]  /*3870*/  STG.E.128 desc[UR40][R36.64+0x40], R12 ;  /* 0x0000400c24007986 */ /* 0x0043e2000c101d28 */
[----:B------:R-:W-:Y:S05]  /*3880*/  BRA `(.L_x_2266) ;  /* 0x0000001400e87947 */ /* 0x000fea0003800000 */
.L_x_2250:
        /* <DEDUP_REMOVED lines=9> */
[----:B------:R-:W1:Y:S03]  /*3920*/  @!P3 LDC.64 R38, c[0x0][0x400] ;  /* 0x00010000ff26bb82 */ /* 0x000e660000000a00 */
[----:B------:R-:W-:Y:S02]  /*3930*/  @!P3 IADD3.X R13, R78, R58, RZ, P4, !PT ;  /* 0x0000003a4e0db210 */ /* 0x000fe400027fe4ff */
        /* <DEDUP_REMOVED lines=19> */
[----:B------:R-:W-:Y:S01]  /*3a70*/  ULDC.64 UR4, c[0x0][0x3e8] ;  /* 0x0000fa0000047ab9 */ /* 0x000fe20000000a00 */
[----:B------:R-:W-:Y:S02]  /*3a80*/  IMAD.MOV.U32 R45, RZ, RZ, R78 ;  /* 0x000000ffff2d7224 */ /* 0x000fe400078e004e */
        /* <DEDUP_REMOVED lines=16> */
.L_x_2274:
[----:B------:R-:W-:Y:S05]  /*3b90*/  BSYNC B1 ;  /* 0x0000000000017941 */ /* 0x000fea0003800000 */
.L_x_2273:
[----:B------:R-:W2:Y:S01]  /*3ba0*/  LDL R48, [R1+0x4] ;  /* 0x0000040001307983 */ /* 0x000ea20000100800 */
[----:B-----5:R-:W-:Y:S01]  /*3bb0*/  IMAD.MOV.U32 R44, RZ, RZ, R38 ;  /* 0x000000ffff2c7224 */ /* 0x020fe200078e0026 */
[----:B------:R-:W-:Y:S01]  /*3bc0*/  MOV R45, R39 ;  /* 0x00000027002d7202 */ /* 0x000fe20000000f00 */
[----:B------:R-:W-:Y:S02]  /*3bd0*/  IMAD.MOV.U32 R46, RZ, RZ, R36 ;  /* 0x000000ffff2e7224 */ /* 0x000fe400078e0024 */
        /* <DEDUP_REMOVED lines=22> */
[----:B------:R-:W-:Y:S02]  /*3d40*/  PRMT R108, R45, 0x7610, R108 ;  /* 0x000076102d6c7816 */ /* 0x000fe4000000006c */
[----:B------:R-:W-:Y:S02]  /*3d50*/  PRMT R107, R46, 0x7610, R107 ;  /* 0x000076102e6b7816 */ /* 0x000fe4000000006b */
[----:B------:R-:W-:Y:S02]  /*3d60*/  PRMT R109, R47, 0x7610, R109 ;  /* 0x000076102f6d7816 */ /* 0x000fe4000000006d */
[----:B--2---:R-:W-:-:S13]  /*3d70*/  ISETP.NE.AND P3, PT, R48, 0x3, PT ;  /* 0x000000033000780c */ /* 0x004fda0003f65270 */
[----:B------:R-:W-:Y:S05]  /*3d80*/  @!P3 BRA `(.L_x_2275) ;  /* 0x000000000004b947 */ /* 0x000fea0003800000 */
[----:B------:R-:W-:Y:S01]  /*3d90*/  BPT.TRAP 0x1 ;  /* 0x000000040000795c */ /* 0x000fe20000300000 */
.L_x_2275:
[----:B------:R-:W-:Y:S01]  /*3da0*/  LEA R78, R22, R2, 0x3 ;  /* 0x00000002164e7211 */ /* 0x000fe200078e18ff */
[----:B------:R-:W0:Y:S01]  /*3db0*/  LDC R94, c[0x0][0x2f4] ;  /* 0x0000bd00ff5e7b82 */ /* 0x000e220000000800 */
[----:B------:R-:W-:Y:S01]  /*3dc0*/  SHF.L.U32 R90, R154, 0x1f, RZ ;  /* 0x0000001f9a5a7819 */ /* 0x000fe200000006ff */
[----:B------:R-:W-:Y:S03]  /*3dd0*/  BSSY B1, `(.L_x_2276) ;  /* 0x0000004000017945 */ /* 0x000fe60003800000 */
[----:B------:R-:W1:Y:S01]  /*3de0*/  SYNCS.PHASECHK.TRANS64.TRYWAIT P5, [R78+URZ+0x16890], R90 ;  /* 0x0168905a4e0075a7 */ /* 0x000e6200080a017f */
[----:B0-----:R-:W-:Y:S01]  /*3df0*/  IMAD.IADD R96, R94, 0x1, -R63 ;  /* 0x000000015e607824 */ /* 0x001fe200078e0a3f */
[----:B-1----:R-:W-:Y:S06]  /*3e00*/  @!P5 BRA `(.L_x_2277) ;  /* 0x000001580068d947 */ /* 0x002fec0003800000 */
.L_x_2516:
[----:B------:R-:W-:Y:S05]  /*3e10*/  BSYNC B1 ;  /* 0x0000000000017941 */ /* 0x000fea0003800000 */
.L_x_2276:
        /* <DEDUP_REMOVED lines=20> */
[----:B------:R-:W-:Y:S01]  /*3f60*/  SHF.R.S32.HI R46, RZ, 0x5, R46 ;  /* 0x00000005ff2e7819 */ /* 0x000fe2000001142e */
[----:B------:R-:W-:-:S03]  /*3f70*/  IMAD R45, R22, 0x2000, R4 ;  /* 0x00002000162d7824 */ /* 0x000fc600078e0204 */
[----:B------:R-:W-:Y:S01]  /*3f80*/  LOP3.LUT R44, R70, 0x38, R97, 0xf8, !PT ;  /* 0x00000038462c7812 */ /* 0x000fe200078ef861 */
[----:B------:R-:W-:-:S03]  /*3f90*/  IMAD R45, R45, 0x2, R2 ;  /* 0x000000022d2d7824 */ /* 0x000fc600078e0202 */
[----:B------:R-:W-:-:S04]  /*3fa0*/  LOP3.LUT R44, R44, R67, RZ, 0x3c, !PT ;  /* 0x000000432c2c7212 */ /* 0x000fc800078e3cff */
[----:B------:R-:W-:-:S05]  /*3fb0*/  LEA R47, R46, R44, 0x9 ;  /* 0x0000002c2e2f7211 */ /* 0x000fca00078e48ff */
        /* <DEDUP_REMOVED lines=14> */
[----:B------:R-:W-:Y:S01]  /*40a0*/  FMUL.FTZ R49, R110, R109 ;  /* 0x0000006d6e317220 */ /* 0x000fe20000410000 */
[----:B------:R-:W-:Y:S01]  /*40b0*/  SHF.R.U32.HI R32, RZ, 0x10, R15 ;  /* 0x00000010ff207819 */ /* 0x000fe2000001160f */
[----:B------:R-:W-:Y:S01]  /*40c0*/  HADD2.F32 R33, -RZ, R33.H0_H0 ;  /* 0x20000021ff217230 */ /* 0x000fe20000004100 */
[----:B------:R-:W-:-:S02]  /*40d0*/  SHF.R.U64 R15, R34, 0x10, R35 ;  /* 0x00000010220f7819 */ /* 0x000fc40000001223 */
[----:B------:R-:W-:Y:S01]  /*40e0*/  SHF.R.U32.HI R34, RZ, 0x10, R35 ;  /* 0x00000010ff227819 */ /* 0x000fe20000011623 */
[----:B------:R-:W-:Y:S02]  /*40f0*/  HADD2.F32 R35, -RZ, R104.H0_H0 ;  /* 0x20000068ff237230 */ /* 0x000fe40000004100 */
[----:B------:R-:W-:Y:S01]  /*4100*/  FMUL.FTZ R112, R106, R33 ;  /* 0x000000216a707220 */ /* 0x000fe20000410000 */
[--C-:B-1----:R-:W-:Y:S02]  /*4110*/  HADD2.F32 R104, -RZ, R45.reuse.H0_H0 ;  /* 0x2000002dff687230 */ /* 0x102fe40000004100 */
[----:B------:R-:W-:Y:S02]  /*4120*/  HADD2.F32 R45, -RZ, R45.H1_H1 ;  /* 0x3000002dff2d7230 */ /* 0x000fe40000004100 */
[----:B------:R-:W-:Y:S02]  /*4130*/  HADD2.F32 R34, -RZ, R34.H0_H0 ;  /* 0x20000022ff227230 */ /* 0x000fe40000004100 */
[C---:B------:R-:W-:Y:S01]  /*4140*/  FMUL.FTZ R109, R104.reuse, R109 ;  /* 0x0000006d686d7220 */ /* 0x040fe20000410000 */
[C---:B------:R-:W-:Y:S01]  /*4150*/  FMUL.FTZ R111, R45.reuse, R33 ;  /* 0x000000212d6f7220 */ /* 0x040fe20000410000 */
[----:B------:R-:W-:Y:S01]  /*4160*/  FFMA.FTZ R33, R104, R35, -R49 ;  /* 0x0000002368217223 */ /* 0x000fe20000010831 */
[----:B------:R-:W-:Y:S01]  /*4170*/  FFMA.FTZ R104, R45, R103, -R112 ;  /* 0x000000672d687223 */ /* 0x000fe20000010870 */
[----:B------:R-:W-:-:S02]  /*4180*/  HADD2.F32 R112, -RZ, R108.H0_H0 ;  /* 0x2000006cff707230 */ /* 0x000fc40000004100 */
[----:B------:R-:W-:Y:S01]  /*4190*/  FFMA.FTZ R35, R110, R35, R109 ;  /* 0x000000236e237223 */ /* 0x000fe2000001006d */
[----:B------:R-:W-:Y:S02]  /*41a0*/  HADD2.F32 R49, -RZ, R51.H0_H0 ;  /* 0x20000033ff317230 */ /* 0x000fe40000004100 */
[----:B------:R-:W-:Y:S01]  /*41b0*/  FFMA.FTZ R106, R106, R103, R111 ;  /* 0x000000676a6a7223 */ /* 0x000fe2000001006f */
[----:B------:R-:W-:Y:S01]  /*41c0*/  HADD2.F32 R45, -RZ, R47.H0_H0 ;  /* 0x2000002fff2d7230 */ /* 0x000fe20000004100 */
[----:B------:R-:W-:Y:S01]  /*41d0*/  F2FP.F16.F32.PACK_AB R33, R104, R33 ;  /* 0x000000216821723e */ /* 0x000fe200000000ff */
[----:B------:R-:W-:Y:S02]  /*41e0*/  HADD2.F32 R110, -RZ, R108.H1_H1 ;  /* 0x3000006cff6e7230 */ /* 0x000fe40000004100 */
[----:B------:R-:W-:Y:S01]  /*41f0*/  HADD2.F32 R51, -RZ, R51.H1_H1 ;  /* 0x30000033ff337230 */ /* 0x000fe20000004100 */
[----:B------:R-:W-:Y:S01]  /*4200*/  F2FP.F16.F32.PACK_AB R35, R106, R35 ;  /* 0x000000236a23723e */ /* 0x000fe200000000ff */
[----:B------:R-:W-:-:S02]  /*4210*/  HADD2.F32 R47, -RZ, R47.H1_H1 ;  /* 0x3000002fff2f7230 */ /* 0x000fc40000004100 */
[----:B------:R-:W-:Y:S02]  /*4220*/  HADD2.F32 R108, -RZ, R32.H0_H0 ;  /* 0x20000020ff6c7230 */ /* 0x000fe40000004100 */
[-C--:B------:R-:W-:Y:S01]  /*4230*/  FMUL.FTZ R32, R49, R112.reuse ;  /* 0x0000007031207220 */ /* 0x080fe20000410000 */
[----:B------:R-:W-:Y:S01]  /*4240*/  FMUL.FTZ R112, R45, R112 ;  /* 0x000000702d707220 */ /* 0x000fe20000410000 */
[-C--:B------:R-:W-:Y:S01]  /*4250*/  FMUL.FTZ R114, R51, R34.reuse ;  /* 0x0000002233727220 */ /* 0x080fe20000410000 */
[----:B------:R-:W-:Y:S01]  /*4260*/  FMUL.FTZ R116, R47, R34 ;  /* 0x000000222f747220 */ /* 0x000fe20000410000 */
[-C--:B------:R-:W-:Y:S01]  /*4270*/  FFMA.FTZ R32, R45, R110.reuse, -R32 ;  /* 0x0000006e2d207223 */ /* 0x080fe20000010820 */
[----:B------:R-:W-:Y:S01]  /*4280*/  FFMA.FTZ R34, R49, R110, R112 ;  /* 0x0000006e31227223 */ /* 0x000fe20000010070 */
[----:B------:R-:W-:Y:S02]  /*4290*/  HADD2.F32 R110, -RZ, R107.H0_H0 ;  /* 0x2000006bff6e7230 */ /* 0x000fe40000004100 */
[----:B------:R-:W-:Y:S01]  /*42a0*/  FFMA.FTZ R45, R47, R108, -R114 ;  /* 0x0000006c2f2d7223 */ /* 0x000fe20000010872 */
[----:B------:R-:W-:-:S02]  /*42b0*/  HADD2.F32 R103, -RZ, R13.H0_H0 ;  /* 0x2000000dff677230 */ /* 0x000fc40000004100 */
[----:B------:R-:W-:Y:S01]  /*42c0*/  FFMA.FTZ R47, R51, R108, R116 ;  /* 0x0000006c332f7223 */ /* 0x000fe20000010074 */
[----:B------:R-:W-:Y:S02]  /*42d0*/  HADD2.F32 R49, -RZ, R48.H0_H0 ;  /* 0x20000030ff317230 */ /* 0x000fe40000004100 */
[----:B------:R-:W-:Y:S02]  /*42e0*/  HADD2.F32 R13, -RZ, R44.H0_H0 ;  /* 0x2000002cff0d7230 */ /* 0x000fe40000004100 */
[----:B------:R-:W-:Y:S02]  /*42f0*/  HADD2.F32 R48, -RZ, R48.H1_H1 ;  /* 0x30000030ff307230 */ /* 0x000fe40000004100 */
[----:B------:R-:W-:Y:S02]  /*4300*/  HADD2.F32 R44, -RZ, R44.H1_H1 ;  /* 0x3000002cff2c7230 */ /* 0x000fe40000004100 */
[----:B------:R-:W-:Y:S02]  /*4310*/  HADD2.F32 R108, -RZ, R107.H1_H1 ;  /* 0x3000006bff6c7230 */ /* 0x000fe40000004100 */
[----:B------:R-:W-:Y:S01]  /*4320*/  FMUL.FTZ R107, R48, R103 ;  /* 0x00000067306b7220 */ /* 0x000fe20000410000 */
[----:B------:R-:W-:-:S02]  /*4330*/  HADD2.F32 R51, -RZ, R12.H0_H0 ;  /* 0x2000000cff337230 */ /* 0x000fc40000004100 */
[-C--:B------:R-:W-:Y:S01]  /*4340*/  FMUL.FTZ R12, R49, R110.reuse ;  /* 0x0000006e310c7220 */ /* 0x080fe20000410000 */
[C---:B------:R-:W-:Y:S01]  /*4350*/  FMUL.FTZ R110, R13.reuse, R110 ;  /* 0x0000006e0d6e7220 */ /* 0x040fe20000410000 */
[C---:B------:R-:W-:Y:S02]  /*4360*/  FMUL.FTZ R103, R44.reuse, R103 ;  /* 0x000000672c677220 */ /* 0x040fe40000410000 */
[-C--:B------:R-:W-:Y:S01]  /*4370*/  FFMA.FTZ R12, R13, R108.reuse, -R12 ;  /* 0x0000006c0d0c7223 */ /* 0x080fe2000001080c */
[----:B------:R-:W-:Y:S01]  /*4380*/  FFMA.FTZ R13, R49, R108, R110 ;  /* 0x0000006c310d7223 */ /* 0x000fe2000001006e */
[-C--:B------:R-:W-:Y:S01]  /*4390*/  FFMA.FTZ R49, R44, R51.reuse, -R107 ;  /* 0x000000332c317223 */ /* 0x080fe2000001086b */
[----:B------:R-:W-:Y:S01]  /*43a0*/  FFMA.FTZ R44, R48, R51, R103 ;  /* 0x00000033302c7223 */ /* 0x000fe20000010067 */
[----:B------:R-:W-:Y:S02]  /*43b0*/  HADD2.F32 R51, -RZ, R105.H0_H0 ;  /* 0x20000069ff337230 */ /* 0x000fe40000004100 */
[----:B------:R-:W-:-:S02]  /*43c0*/  HADD2.F32 R107, -RZ, R15.H0_H0 ;  /* 0x2000000fff6b7230 */ /* 0x000fc40000004100 */
[----:B------:R-:W-:Y:S02]  /*43d0*/  HADD2.F32 R48, -RZ, R50.H0_H0 ;  /* 0x20000032ff307230 */ /* 0x000fe40000004100 */
[----:B------:R-:W-:Y:S02]  /*43e0*/  HADD2.F32 R105, -RZ, R105.H1_H1 ;  /* 0x30000069ff697230 */ /* 0x000fe40000004100 */
[----:B------:R-:W-:Y:S02]  /*43f0*/  HADD2.F32 R15, -RZ, R46.H0_H0 ;  /* 0x2000002eff0f7230 */ /* 0x000fe40000004100 */
[----:B------:R-:W-:Y:S02]  /*4400*/  HADD2.F32 R50, -RZ, R50.H1_H1 ;  /* 0x30000032ff327230 */ /* 0x000fe40000004100 */
[----:B------:R-:W-:Y:S02]  /*4410*/  HADD2.F32 R46, -RZ, R46.H1_H1 ;  /* 0x3000002eff2e7230 */ /* 0x000fe40000004100 */
[----:B------:R-:W-:-:S02]  /*4420*/  HADD2.F32 R103, -RZ, R14.H0_H0 ;  /* 0x2000000eff677230 */ /* 0x000fc40000004100 */
[----:B------:R-:W-:Y:S01]  /*4430*/  FMUL.FTZ R14, R48, R105 ;  /* 0x00000069300e7220 */ /* 0x000fe20000410000 */
[----:B------:R-:W-:Y:S01]  /*4440*/  FMUL.FTZ R109, R50, R107 ;  /* 0x0000006b326d7220 */ /* 0x000fe20000410000 */
[C---:B------:R-:W-:Y:S01]  /*4450*/  FMUL.FTZ R105, R15.reuse, R105 ;  /* 0x000000690f697220 */ /* 0x040fe20000410000 */
[C---:B------:R-:W-:Y:S01]  /*4460*/  FMUL.FTZ R107, R46.reuse, R107 ;  /* 0x0000006b2e6b7220 */ /* 0x040fe20000410000 */
[----:B------:R-:W-:Y:S01]  /*4470*/  FFMA.FTZ R14, R15, R51, -R14 ;  /* 0x000000330f0e7223 */ /* 0x000fe2000001080e */
[----:B------:R-:W-:Y:S01]  /*4480*/  FFMA.FTZ R109, R46, R103, -R109 ;  /* 0x000000672e6d7223 */ /* 0x000fe2000001086d */
[----:B------:R-:W-:Y:S01]  /*4490*/  FFMA.FTZ R105, R48, R51, R105 ;  /* 0x0000003330697223 */ /* 0x000fe20000010069 */
[----:B------:R-:W-:Y:S01]  /*44a0*/  FFMA.FTZ R50, R50, R103, R107 ;  /* 0x0000006732327223 */ /* 0x000fe2000001006b */
[----:B------:R-:W-:Y:S01]  /*44b0*/  F2FP.F16.F32.PACK_AB R15, R45, R32 ;  /* 0x000000202d0f723e */ /* 0x000fe200000000ff */
[----:B------:R-:W-:Y:S01]  /*44c0*/  IMAD.MOV.U32 R45, RZ, RZ, R33 ;  /* 0x000000ffff2d7224 */ /* 0x000fe200078e0021 */
[----:B------:R-:W-:Y:S01]  /*44d0*/  F2FP.F16.F32.PACK_AB R32, R49, R12 ;  /* 0x0000000c3120723e */ /* 0x000fe200000000ff */
[----:B------:R-:W-:Y:S01]  /*44e0*/  IMAD.MOV.U32 R49, RZ, RZ, R35 ;  /* 0x000000ffff317224 */ /* 0x000fe200078e0023 */
[----:B------:R-:W-:Y:S01]  /*44f0*/  F2FP.F16.F32.PACK_AB R51, R47, R34 ;  /* 0x000000222f33723e */ /* 0x000fe200000000ff */
[----:B------:R-:W-:Y:S01]  /*4500*/  IMAD.MOV.U32 R47, RZ, RZ, R15 ;  /* 0x000000ffff2f7224 */ /* 0x000fe200078e000f */
[----:B------:R-:W-:-:S02]  /*4510*/  F2FP.F16.F32.PACK_AB R48, R44, R13 ;  /* 0x0000000d2c30723e */ /* 0x000fc400000000ff */
[----:B------:R-:W-:Y:S02]  /*4520*/  F2FP.F16.F32.PACK_AB R46, R109, R14 ;  /* 0x0000000e6d2e723e */ /* 0x000fe400000000ff */
[----:B------:R-:W-:Y:S02]  /*4530*/  F2FP.F16.F32.PACK_AB R50, R50, R105 ;  /* 0x000000693232723e */ /* 0x000fe400000000ff */
[----:B------:R-:W-:-:S07]  /*4540*/  MOV R44, R32 ;  /* 0x00000020002c7202 */ /* 0x000fce0000000f00 */
.L_x_2281:
[----:B------:R-:W-:Y:S05]  /*4550*/  BSYNC B2 ;  /* 0x0000000000027941 */ /* 0x000fea0003800000 */
.L_x_2280:
        /* <DEDUP_REMOVED lines=12> */
.L_x_2279:
[----:B------:R-:W-:Y:S05]  /*4620*/  BSYNC B1 ;  /* 0x0000000000017941 */ /* 0x000fea0003800000 */
.L_x_2278:
[----:B-1----:R-:W-:Y:S02]  /*4630*/  VIADD R13, R19, 0x60 ;  /* 0x00000060130d7836 */ /* 0x002fe40000000000 */
[-C--:B------:R-:W-:Y:S02]  /*4640*/  IMAD R12, R65, R86.reuse, RZ ;  /* 0x00000056410c7224 */ /* 0x080fe400078e02ff */
[C---:B------:R-:W-:Y:S01]  /*4650*/  IMAD.WIDE.U32 R84, R13.reuse, R86, R84 ;  /* 0x000000560d547225 */ /* 0x040fe200078e0054 */
[----:B------:R-:W-:-:S03]  /*4660*/  ISETP.GE.OR P5, PT, R13, R83, P1 ;  /* 0x000000530d00720c */ /* 0x000fc60000fa6670 */
[----:B------:R-:W-:-:S10]  /*4670*/  IMAD R47, R13, R87, R12 ;  /* 0x000000570d2f7224 */ /* 0x000fd400078e020c */
[----:B------:R-:W-:Y:S05]  /*4680*/  @P5 BRA `(.L_x_2266) ;  /* 0x0000000800685947 */ /* 0x000fea0003800000 */
[----:B------:R-:W2:Y:S01]  /*4690*/  LDL R14, [R1+0x3c] ;  /* 0x00003c00010e7983 */ /* 0x000ea20000100800 */
[----:B------:R-:W-:Y:S01]  /*46a0*/  IADD3 R47, R85, R47, RZ ;  /* 0x0000002f552f7210 */ /* 0x000fe20007ffe0ff */
[C---:B------:R-:W-:Y:S01]  /*46b0*/  VIADD R15, R19.reuse, 0x60 ;  /* 0x00000060130f7836 */ /* 0x040fe20000000000 */
[----:B------:R-:W-:Y:S01]  /*46c0*/  IADD3 R12, P5, P6, R8, R84, R7 ;  /* 0x00000054080c7210 */ /* 0x000fe20007ebe007 */
[----:B------:R-:W-:Y:S01]  /*46d0*/  VIADD R32, R19, 0x60 ;  /* 0x0000006013207836 */ /* 0x000fe20000000000 */
[----:B------:R-:W-:Y:S01]  /*46e0*/  SEL R96, R63, R96, !P0 ;  /* 0x000000603f607207 */ /* 0x000fe20004000000 */
[----:B------:R-:W-:Y:S01]  /*46f0*/  IMAD.SHL.U32 R15, R15, 0x40, RZ ;  /* 0x000000400f0f7824 */ /* 0x000fe200078e00ff */
[----:B------:R-:W-:Y:S01]  /*4700*/  IADD3.X R13, R76, R47, R5, P5, P6 ;  /* 0x0000002f4c0d7210 */ /* 0x000fe20002fec405 */
[----:B------:R-:W-:Y:S01]  /*4710*/  IMAD.SHL.U32 R32, R32, 0x40, RZ ;  /* 0x0000004020207824 */ /* 0x000fe200078e00ff */
[----:B------:R-:W-:Y:S01]  /*4720*/  LEA R44, P5, R12, R80, 0x1 ;  /* 0x000000500c2c7211 */ /* 0x000fe200078a08ff */
[----:B------:R-:W-:Y:S01]  /*4730*/  BSSY B1, `(.L_x_2282) ;  /* 0x000006a000017945 */ /* 0x000fe20003800000 */
[----:B------:R-:W-:-:S02]  /*4740*/  LOP3.LUT R15, R15, 0x1c0, RZ, 0xc0, !PT ;  /* 0x000001c00f0f7812 */ /* 0x000fc400078ec0ff */
[----:B------:R-:W-:Y:S02]  /*4750*/  LEA.HI.X R45, R12, R81, R13, 0x1, P5 ;  /* 0x000000510c2d7211 */ /* 0x000fe400028f0c0d */
[----:B------:R-:W-:Y:S02]  /*4760*/  SHF.R.S32.HI R13, RZ, 0x1f, R96 ;  /* 0x0000001fff0d7819 */ /* 0x000fe40000011460 */
[----:B------:R-:W-:Y:S02]  /*4770*/  LOP3.LUT R32, R32, 0x1c0, RZ, 0xc0, !PT ;  /* 0x000001c020207812 */ /* 0x000fe400078ec0ff */
[----:B------:R-:W-:Y:S02]  /*4780*/  LEA.HI R13, R13, R96, RZ, 0x4 ;  /* 0x000000600d0d7211 */ /* 0x000fe400078f20ff */
[----:B------:R-:W-:Y:S02]  /*4790*/  SHF.R.U32.HI R15, RZ, 0x3, R15 ;  /* 0x00000003ff0f7819 */ /* 0x000fe4000001160f */
[----:B------:R-:W-:-:S04]  /*47a0*/  LEA.HI.SX32 R13, R13, R6, 0x1c ;  /* 0x000000060d0d7211 */ /* 0x000fc800078fe2ff */
[----:B------:R-:W-:Y:S01]  /*47b0*/  SHF.L.U32 R49, R13, 0x3, RZ ;  /* 0x000000030d317819 */ /* 0x000fe200000006ff */
[----:B------:R-:W-:-:S03]  /*47c0*/  IMAD R13, R22, 0x2000, R3 ;  /* 0x00002000160d7824 */ /* 0x000fc600078e0203 */
[----:B------:R-:W-:Y:S01]  /*47d0*/  LOP3.LUT R12, R32, 0x38, R49, 0xf8, !PT ;  /* 0x00000038200c7812 */ /* 0x000fe200078ef831 */
[----:B------:R-:W-:-:S03]  /*47e0*/  IMAD R13, R13, 0x2, R2 ;  /* 0x000000020d0d7824 */ /* 0x000fc600078e0202 */
[----:B------:R-:W-:-:S05]  /*47f0*/  LOP3.LUT R12, R12, R15, RZ, 0x3c, !PT ;  /* 0x0000000f0c0c7212 */ /* 0x000fca00078e3cff */
[----:B--2---:R-:W-:-:S04]  /*4800*/  IMAD.IADD R15, R14, 0x1, R12 ;  /* 0x000000010e0f7824 */ /* 0x004fc800078e020c */
[----:B------:R-:W-:-:S05]  /*4810*/  IMAD R15, R22, 0x2000, R15 ;  /* 0x00002000160f7824 */ /* 0x000fca00078e020f */
[----:B------:R-:W-:Y:S02]  /*4820*/  LEA R32, R15, R2, 0x1 ;  /* 0x000000020f207211 */ /* 0x000fe400078e08ff */
[----:B------:R-:W1:Y:S04]  /*4830*/  LDS.128 R12, [R13+0xe400] ;  /* 0x00e400000d0c7984 */ /* 0x000e680000000c00 */
[----:B------:R-:W2:Y:S01]  /*4840*/  LDS.128 R32, [R32+0xe400] ;  /* 0x00e4000020207984 */ /* 0x000ea20000000c00 */
[----:B------:R-:W-:Y:S05]  /*4850*/  @P4 BRA `(.L_x_2283) ;  /* 0x00000004005c4947 */ /* 0x000fea0003800000 */
[----:B------:R-:W-:Y:S01]  /*4860*/  SHF.R.U64 R46, R36, 0x10, R37 ;  /* 0x00000010242e7819 */ /* 0x000fe20000001225 */
[----:B------:R-:W-:Y:S01]  /*4870*/  HADD2.F32 R51, -RZ, R99.H0_H0 ;  /* 0x20000063ff337230 */ /* 0x000fe20000004100 */
[----:B------:R-:W-:Y:S01]  /*4880*/  SHF.R.U64 R36, R38, 0x10, R39 ;  /* 0x0000001026247819 */ /* 0x000fe20000001227 */
[----:B-1----:R-:W-:Y:S01]  /*4890*/  IMAD.MOV.U32 R38, RZ, RZ, R12 ;  /* 0x000000ffff267224 */ /* 0x002fe200078e000c */
[----:B------:R-:W-:Y:S01]  /*48a0*/  SHF.R.U32.HI R50, RZ, 0x10, R41 ;  /* 0x00000010ff327819 */ /* 0x000fe20000011629 */
[----:B--2---:R-:W-:Y:S01]  /*48b0*/  IMAD.MOV.U32 R12, RZ, RZ, R33 ;  /* 0x000000ffff0c7224 */ /* 0x004fe200078e0021 */
[----:B------:R-:W-:Y:S01]  /*48c0*/  SHF.R.U32.HI R48, RZ, 0x10, R37 ;  /* 0x00000010ff307819 */ /* 0x000fe20000011625 */
[----:B------:R-:W-:Y:S01]  /*48d0*/  IMAD.MOV.U32 R33, RZ, RZ, R15 ;  /* 0x000000ffff217224 */ /* 0x000fe200078e000f */
[----:B------:R-:W-:Y:S01]  /*48e0*/  SHF.R.U64 R40, R40, 0x10, R41 ;  /* 0x0000001028287819 */ /* 0x000fe20000001229 */
[----:B------:R-:W-:Y:S01]  /*48f0*/  HADD2.F32 R50, -RZ, R50.H0_H0 ;  /* 0x20000032ff327230 */ /* 0x000fe20000004100 */
[----:B------:R-:W-:Y:S01]  /*4900*/  SHF.R.U32.HI R41, RZ, 0x10, R39 ;  /* 0x00000010ff297819 */ /* 0x000fe20000011627 */
[----:B------:R-:W-:Y:S01]  /*4910*/  IMAD.MOV.U32 R39, RZ, RZ, R32 ;  /* 0x000000ffff277224 */ /* 0x000fe200078e0020 */
[--C-:B------:R-:W-:Y:S01]  /*4920*/  SHF.R.U64 R37, R42, 0x10, R43.reuse ;  /* 0x000000102a257819 */ /* 0x100fe2000000122b */
[--C-:B------:R-:W-:Y:S01]  /*4930*/  HADD2.F32 R32, -RZ, R12.reuse.H0_H0 ;  /* 0x2000000cff207230 */ /* 0x100fe20000004100 */
[----:B------:R-:W-:Y:S01]  /*4940*/  MOV R42, R35 ;  /* 0x00000023002a7202 */ /* 0x000fe20000000f00 */
[----:B------:R-:W-:Y:S01]  /*4950*/  HADD2.F32 R35, -RZ, R12.H1_H1 ;  /* 0x3000000cff237230 */ /* 0x000fe20000004100 */
[----:B------:R-:W-:Y:S01]  /*4960*/  SHF.R.U32.HI R87, RZ, 0x10, R43 ;  /* 0x00000010ff577819 */ /* 0x000fe2000001162b */
[----:B------:R-:W-:-:S02]  /*4970*/  HADD2.F32 R12, -RZ, R13.H0_H0 ;  /* 0x2000000dff0c7230 */ /* 0x000fc40000004100 */
[----:B------:R-:W-:Y:S02]  /*4980*/  HADD2.F32 R15, -RZ, R13.H1_H1 ;  /* 0x3000000dff0f7230 */ /* 0x000fe40000004100 */
[-C--:B------:R-:W-:Y:S01]  /*4990*/  FMUL.FTZ R13, R32, R51.reuse ;  /* 0x00000033200d7220 */ /* 0x080fe20000410000 */
[----:B------:R-:W-:Y:S02]  /*49a0*/  HADD2.F32 R43, -RZ, R101.H0_H0 ;  /* 0x20000065ff2b7230 */ /* 0x000fe40000004100 */
[C---:B------:R-:W-:Y:S01]  /*49b0*/  FMUL.FTZ R51, R12.reuse, R51 ;  /* 0x000000330c337220 */ /* 0x040fe20000410000 */
[----:B------:R-:W-:Y:S02]  /*49c0*/  HADD2.F32 R48, -RZ, R48.H0_H0 ;  /* 0x20000030ff307230 */ /* 0x000fe40000004100 */
[-C--:B------:R-:W-:Y:S01]  /*49d0*/  FMUL.FTZ R86, R35, R50.reuse ;  /* 0x0000003223567220 */ /* 0x080fe20000410000 */
[C---:B------:R-:W-:Y:S01]  /*49e0*/  FMUL.FTZ R50, R15.reuse, R50 ;  /* 0x000000320f327220 */ /* 0x040fe20000410000 */
[-C--:B------:R-:W-:Y:S01]  /*49f0*/  FFMA.FTZ R12, R12, R43.reuse, -R13 ;  /* 0x0000002b0c0c7223 */ /* 0x080fe2000001080d */
[----:B------:R-:W-:Y:S01]  /*4a00*/  FFMA.FTZ R13, R32, R43, R51 ;  /* 0x0000002b200d7223 */ /* 0x000fe20000010033 */
[-C--:B------:R-:W-:Y:S01]  /*4a10*/  FFMA.FTZ R15, R15, R48.reuse, -R86 ;  /* 0x000000300f0f7223 */ /* 0x080fe20000010856 */
[----:B------:R-:W-:Y:S01]  /*4a20*/  FFMA.FTZ R32, R35, R48, R50 ;  /* 0x0000003023207223 */ /* 0x000fe20000010032 */
[----:B------:R-:W-:-:S02]  /*4a30*/  HADD2.F32 R86, -RZ, R100.H0_H0 ;  /* 0x20000064ff567230 */ /* 0x000fc40000004100 */
[--C-:B------:R-:W-:Y:S01]  /*4a40*/  HADD2.F32 R43, -RZ, R42.reuse.H0_H0 ;  /* 0x2000002aff2b7230 */ /* 0x100fe20000004100 */
[----:B------:R-:W-:Y:S01]  /*4a50*/  F2FP.F16.F32.PACK_AB R15, R15, R12 ;  /* 0x0000000c0f0f723e */ /* 0x000fe200000000ff */
[----:B------:R-:W-:Y:S02]  /*4a60*/  HADD2.F32 R48, -RZ, R42.H1_H1 ;  /* 0x3000002aff307230 */ /* 0x000fe40000004100 */
[----:B------:R-:W-:Y:S02]  /*4a70*/  HADD2.F32 R35, -RZ, R33.H0_H0 ;  /* 0x20000021ff237230 */ /* 0x000fe40000004100 */
[-C--:B------:R-:W-:Y:S01]  /*4a80*/  FMUL.FTZ R88, R43, R86.reuse ;  /* 0x000000562b587220 */ /* 0x080fe20000410000 */
[----:B------:R-:W-:Y:S02]  /*4a90*/  HADD2.F32 R51, -RZ, R87.H0_H0 ;  /* 0x20000057ff337230 */ /* 0x000fe40000004100 */
[----:B------:R-:W-:Y:S02]  /*4aa0*/  HADD2.F32 R42, -RZ, R33.H1_H1 ;  /* 0x30000021ff2a7230 */ /* 0x000fe40000004100 */
[----:B------:R-:W-:Y:S01]  /*4ab0*/  FMUL.FTZ R86, R35, R86 ;  /* 0x0000005623567220 */ /* 0x000fe20000410000 */
[----:B------:R-:W-:-:S02]  /*4ac0*/  HADD2.F32 R50, -RZ, R102.H0_H0 ;  /* 0x20000066ff327230 */ /* 0x000fc40000004100 */
[-C--:B------:R-:W-:Y:S01]  /*4ad0*/  FMUL.FTZ R87, R48, R51.reuse ;  /* 0x0000003330577220 */ /* 0x080fe20000410000 */
[----:B------:R-:W-:Y:S02]  /*4ae0*/  HADD2.F32 R41, -RZ, R41.H0_H0 ;  /* 0x20000029ff297230 */ /* 0x000fe40000004100 */
[C---:B------:R-:W-:Y:S01]  /*4af0*/  FMUL.FTZ R51, R42.reuse, R51 ;  /* 0x000000332a337220 */ /* 0x040fe20000410000 */
[----:B------:R-:W-:Y:S02]  /*4b00*/  HADD2.F32 R99, -RZ, R99.H1_H1 ;  /* 0x30000063ff637230 */ /* 0x000fe40000004100 */
[-C--:B------:R-:W-:Y:S01]  /*4b10*/  FFMA.FTZ R33, R35, R50.reuse, -R88 ;  /* 0x0000003223217223 */ /* 0x080fe20000010858 */
[----:B------:R-:W-:Y:S01]  /*4b20*/  FFMA.FTZ R35, R43, R50, R86 ;  /* 0x000000322b237223 */ /* 0x000fe20000010056 */
[-C--:B------:R-:W-:Y:S01]  /*4b30*/  FFMA.FTZ R50, R42, R41.reuse, -R87 ;  /* 0x000000292a327223 */ /* 0x080fe20000010857 */
[----:B------:R-:W-:Y:S01]  /*4b40*/  FFMA.FTZ R86, R48, R41, R51 ;  /* 0x0000002930567223 */ /* 0x000fe20000010033 */
[----:B------:R-:W-:-:S02]  /*4b50*/  HADD2.F32 R42, -RZ, R40.H0_H0 ;  /* 0x20000028ff2a7230 */ /* 0x000fc40000004100 */
[--C-:B------:R-:W-:Y:S01]  /*4b60*/  HADD2.F32 R41, -RZ, R39.reuse.H0_H0 ;  /* 0x20000027ff297230 */ /* 0x100fe20000004100 */
[----:B------:R-:W-:Y:S01]  /*4b70*/  F2FP.F16.F32.PACK_AB R50, R50, R33 ;  /* 0x000000213232723e */ /* 0x000fe200000000ff */
[--C-:B------:R-:W-:Y:S01]  /*4b80*/  HADD2.F32 R40, -RZ, R38.reuse.H0_H0 ;  /* 0x20000026ff287230 */ /* 0x100fe20000004100 */
[----:B------:R-:W-:Y:S01]  /*4b90*/  F2FP.F16.F32.PACK_AB R33, R32, R13 ;  /* 0x0000000d2021723e */ /* 0x000fe200000000ff */
[----:B------:R-:W-:Y:S02]  /*4ba0*/  HADD2.F32 R39, -RZ, R39.H1_H1 ;  /* 0x30000027ff277230 */ /* 0x000fe40000004100 */
[-C--:B------:R-:W-:Y:S01]  /*4bb0*/  FMUL.FTZ R43, R41, R99.reuse ;  /* 0x00000063292b7220 */ /* 0x080fe20000410000 */
[----:B------:R-:W-:Y:S02]  /*4bc0*/  HADD2.F32 R101, -RZ, R101.H1_H1 ;  /* 0x30000065ff657230 */ /* 0x000fe40000004100 */
[----:B------:R-:W-:Y:S01]  /*4bd0*/  FMUL.FTZ R48, R40, R99 ;  /* 0x0000006328307220 */ /* 0x000fe20000410000 */
[----:B------:R-:W-:-:S02]  /*4be0*/  HADD2.F32 R38, -RZ, R38.H1_H1 ;  /* 0x30000026ff267230 */ /* 0x000fc40000004100 */
[-C--:B------:R-:W-:Y:S01]  /*4bf0*/  FMUL.FTZ R51, R39, R42.reuse ;  /* 0x0000002a27337220 */ /* 0x080fe20000410000 */
[----:B------:R-:W-:Y:S02]  /*4c00*/  HADD2.F32 R46, -RZ, R46.H0_H0 ;  /* 0x2000002eff2e7230 */ /* 0x000fe40000004100 */
[-C--:B------:R-:W-:Y:S01]  /*4c10*/  FFMA.FTZ R43, R40, R101.reuse, -R43 ;  /* 0x00000065282b7223 */ /* 0x080fe2000001082b */
[----:B------:R-:W-:Y:S01]  /*4c20*/  FFMA.FTZ R48, R41, R101, R48 ;  /* 0x0000006529307223 */ /* 0x000fe20000010030 */
[C---:B------:R-:W-:Y:S01]  /*4c30*/  FMUL.FTZ R42, R38.reuse, R42 ;  /* 0x0000002a262a7220 */ /* 0x040fe20000410000 */
[----:B------:R-:W-:Y:S02]  /*4c40*/  HADD2.F32 R41, -RZ, R37.H0_H0 ;  /* 0x20000025ff297230 */ /* 0x000fe40000004100 */
[-C--:B------:R-:W-:Y:S01]  /*4c50*/  FFMA.FTZ R40, R38, R46.reuse, -R51 ;  /* 0x0000002e26287223 */ /* 0x080fe20000010833 */
[----:B------:R-:W-:Y:S02]  /*4c60*/  HADD2.F32 R38, -RZ, R34.H0_H0 ;  /* 0x20000022ff267230 */ /* 0x000fe40000004100 */
[----:B------:R-:W-:Y:S01]  /*4c70*/  FFMA.FTZ R51, R39, R46, R42 ;  /* 0x0000002e27337223 */ /* 0x000fe2000001002a */
[----:B------:R-:W-:Y:S01]  /*4c80*/  HADD2.F32 R37, -RZ, R14.H0_H0 ;  /* 0x2000000eff257230 */ /* 0x000fe20000004100 */
[----:B------:R-:W-:Y:S01]  /*4c90*/  F2FP.F16.F32.PACK_AB R35, R86, R35 ;  /* 0x000000235623723e */ /* 0x000fe200000000ff */
[----:B------:R-:W-:Y:S01]  /*4ca0*/  HADD2.F32 R34, -RZ, R34.H1_H1 ;  /* 0x30000022ff227230 */ /* 0x000fe20000004100 */
[----:B------:R-:W-:Y:S01]  /*4cb0*/  F2FP.F16.F32.PACK_AB R12, R40, R43 ;  /* 0x0000002b280c723e */ /* 0x000fe200000000ff */
[----:B------:R-:W-:Y:S01]  /*4cc0*/  HADD2.F32 R100, -RZ, R100.H1_H1 ;  /* 0x30000064ff647230 */ /* 0x000fe20000004100 */
[----:B------:R-:W-:Y:S01]  /*4cd0*/  F2FP.F16.F32.PACK_AB R32, R51, R48 ;  /* 0x000000303320723e */ /* 0x000fe200000000ff */
[----:B------:R-:W-:-:S02]  /*4ce0*/  HADD2.F32 R14, -RZ, R14.H1_H1 ;  /* 0x3000000eff0e7230 */ /* 0x000fc40000004100 */
[-C--:B------:R-:W-:Y:S01]  /*4cf0*/  FMUL.FTZ R89, R34, R41.reuse ;  /* 0x0000002922597220 */ /* 0x080fe20000410000 */
[----:B------:R-:W-:Y:S02]  /*4d00*/  HADD2.F32 R102, -RZ, R102.H1_H1 ;  /* 0x30000066ff667230 */ /* 0x000fe40000004100 */
[CC--:B------:R-:W-:Y:S01]  /*4d10*/  FMUL.FTZ R87, R37.reuse, R100.reuse ;  /* 0x0000006425577220 */ /* 0x0c0fe20000410000 */
[----:B------:R-:W-:Y:S02]  /*4d20*/  HADD2.F32 R39, -RZ, R36.H0_H0 ;  /* 0x20000024ff277230 */ /* 0x000fe40000004100 */
[----:B------:R-:W-:Y:S01]  /*4d30*/  FMUL.FTZ R36, R38, R100 ;  /* 0x0000006426247220 */ /* 0x000fe20000410000 */
[----:B------:R-:W-:Y:S01]  /*4d40*/  FMUL.FTZ R41, R14, R41 ;  /* 0x000000290e297220 */ /* 0x000fe20000410000 */
[-C--:B------:R-:W-:Y:S01]  /*4d50*/  FFMA.FTZ R87, R38, R102.reuse, R87 ;  /* 0x0000006626577223 */ /* 0x080fe20000010057 */
[----:B------:R-:W-:Y:S02]  /*4d60*/  IMAD.MOV.U32 R13, RZ, RZ, R15 ;  /* 0x000000ffff0d7224 */ /* 0x000fe400078e000f */
[----:B------:R-:W-:Y:S01]  /*4d70*/  FFMA.FTZ R36, R37, R102, -R36 ;  /* 0x0000006625247223 */ /* 0x000fe20000010824 */
[-C--:B------:R-:W-:Y:S01]  /*4d80*/  FFMA.FTZ R89, R14, R39.reuse, -R89 ;  /* 0x000000270e597223 */ /* 0x080fe20000010859 */
[----:B------:R-:W-:Y:S01]  /*4d90*/  FFMA.FTZ R34, R34, R39, R41 ;  /* 0x0000002722227223 */ /* 0x000fe20000010029 */
[----:B------:R-:W-:-:S03]  /*4da0*/  IMAD.MOV.U32 R15, RZ, RZ, R50 ;  /* 0x000000ffff0f7224 */ /* 0x000fc600078e0032 */
[----:B------:R-:W-:Y:S02]  /*4db0*/  F2FP.F16.F32.PACK_AB R14, R89, R36 ;  /* 0x00000024590e723e */ /* 0x000fe400000000ff */
[----:B------:R-:W-:-:S07]  /*4dc0*/  F2FP.F16.F32.PACK_AB R34, R34, R87 ;  /* 0x000000572222723e */ /* 0x000fce00000000ff */
.L_x_2283:
[----:B------:R-:W-:Y:S05]  /*4dd0*/  BSYNC B1 ;  /* 0x0000000000017941 */ /* 0x000fea0003800000 */
.L_x_2282:
        /* <DEDUP_REMOVED lines=10> */
.L_x_2249:
[----:B------:R-:W2:Y:S02]  /*4e80*/  LDL R12, [R1+0x4] ;  /* 0x00000400010c7983 */ /* 0x000ea40000100800 */
[----:B--2---:R-:W-:-:S13]  /*4e90*/  ISETP.NE.AND P3, PT, R12, 0x3, PT ;  /* 0x000000030c00780c */ /* 0x004fda0003f65270 */
[----:B------:R-:W-:Y:S05]  /*4ea0*/  @!P3 BRA `(.L_x_2284) ;  /* 0x000000000004b947 */ /* 0x000fea0003800000 */
[----:B------:R-:W-:Y:S01]  /*4eb0*/  BPT.TRAP 0x1 ;  /* 0x000000040000795c */ /* 0x000fe20000300000 */
.L_x_2284:
[----:B------:R-:W-:Y:S01]  /*4ec0*/  IMAD R78, R22, 0x8, R2 ;  /* 0x00000008164e7824 */ /* 0x000fe200078e0202 */
[----:B------:R-:W-:Y:S01]  /*4ed0*/  SHF.L.U32 R90, R154, 0x1f, RZ ;  /* 0x0000001f9a5a7819 */ /* 0x000fe200000006ff */
[----:B------:R-:W-:Y:S01]  /*4ee0*/  IMAD R83, R26, -0x80, R28 ;  /* 0xffffff801a537824 */ /* 0x000fe200078e021c */
[----:B------:R-:W-:Y:S02]  /*4ef0*/  BSSY B1, `(.L_x_2285) ;  /* 0x0000004000017945 */ /* 0x000fe40003800000 */
[----:B------:R-:W1:Y:S02]  /*4f00*/  SYNCS.PHASECHK.TRANS64.TRYWAIT P4, [R78+URZ+0x16890], R90 ;  /* 0x0168905a4e0075a7 */ /* 0x000e64000808017f */
[----:B------:R-:W-:Y:S01]  /*4f10*/  VIMNMX R83, R83, 0x80, PT ;  /* 0x0000008053537848 */ /* 0x000fe20003fe0100 */
[----:B-1----:R-:W-:Y:S06]  /*4f20*/  @!P4 BRA `(.L_x_2286) ;  /* 0x000001480034c947 */ /* 0x002fec0003800000 */
.L_x_2517:
[----:B------:R-:W-:Y:S05]  /*4f30*/  BSYNC B1 ;  /* 0x0000000000017941 */ /* 0x000fea0003800000 */
.L_x_2285:
[----:B------:R-:W-:Y:S01]  /*4f40*/  ISETP.GE.AND P4, PT, R19, R83, PT ;  /* 0x000000531300720c */ /* 0x000fe20003f86270 */
[----:B------:R-:W-:-:S12]  /*4f50*/  BSSY B1, `(.L_x_2287) ;  /* 0x0000006000017945 */ /* 0x000fd80003800000 */
[----:B------:R-:W-:Y:S05]  /*4f60*/  @P4 BRA `(.L_x_2288) ;  /* 0x0000000000104947 */ /* 0x000fea0003800000 */
[----:B------:R-:W2:Y:S04]  /*4f70*/  @!P1 LDS.128 R12, [R82+0xe000] ;  /* 0x00e00000520c9984 */ /* 0x000ea80000000c00 */
[----:B0-----:R-:W0:Y:S04]  /*4f80*/  @!P2 LDS.128 R32, [R79+0xe000] ;  /* 0x00e000004f20a984 */ /* 0x001e280000000c00 */
[----:B--2---:R2:W-:Y:S04]  /*4f90*/  @!P1 STG.E.128 desc[UR40][R38.64], R12 ;  /* 0x0000000c26009986 */ /* 0x0045e8000c101d28 */
[----:B0-----:R2:W-:Y:S02]  /*4fa0*/  @!P2 STG.E.128 desc[UR40][R38.64+0x40], R32 ;  /* 0x000040202600a986 */ /* 0x0015e4000c101d28 */
.L_x_2288:
[----:B------:R-:W-:Y:S05]  /*4fb0*/  BSYNC B1 ;  /* 0x0000000000017941 */ /* 0x000fea0003800000 */
.L_x_2287:
[----:B--2---:R-:W-:-:S05]  /*4fc0*/  VIADD R12, R19, 0x60 ;  /* 0x00000060130c7836 */ /* 0x004fca0000000000 */
[----:B------:R-:W-:-:S13]  /*4fd0*/  ISETP.GE.AND P4, PT, R12, R83, PT ;  /* 0x000000530c00720c */ /* 0x000fda0003f86270 */
[----:B------:R-:W-:Y:S05]  /*4fe0*/  @P4 BRA `(.L_x_2266) ;  /* 0x0000000000104947 */ /* 0x000fea0003800000 */
[----:B------:R-:W2:Y:S04]  /*4ff0*/  @!P1 LDS.128 R12, [R82+0x11000] ;  /* 0x01100000520c9984 */ /* 0x000ea80000000c00 */
[----:B0-----:R-:W0:Y:S04]  /*5000*/  @!P2 LDS.128 R32, [R79+0x11000] ;  /* 0x011000004f20a984 */ /* 0x001e280000000c00 */
[----:B--2---:R2:W-:Y:S04]  /*5010*/  @!P1 STG.E.128 desc[UR40][R36.64], R12 ;  /* 0x0000000c24009986 */ /* 0x0045e8000c101d28 */
[----:B0-----:R2:W-:Y:S02]  /*5020*/  @!P2 STG.E.128 desc[UR40][R36.64+0x40], R32 ;  /* 0x000040202400a986 */ /* 0x0015e4000c101d28 */
.L_x_2266:
[----:B------:R-:W-:Y:S05]  /*5030*/  BSYNC B0 ;  /* 0x0000000000007941 */ /* 0x000fea0003800000 */
.L_x_2248:
        /* <DEDUP_REMOVED lines=12> */
[----:B------:R-:W-:-:S04]  /*5100*/  @!P4 IADD3 R12, R78, 0x168a0, RZ ;  /* 0x000168a04e0cc810 */ /* 0x000fc80007ffe0ff */
[----:B------:R-:W-:-:S04]  /*5110*/  @!P4 PRMT R12, RZ, 0x654, R12 ;  /* 0x00000654ff0cc816 */ /* 0x000fc8000000000c */
[----:B------:R1:W-:Y:S01]  /*5120*/  @!P4 SYNCS.ARRIVE.TRANS64.RED.A1T0 RZ, [R12+URZ], RZ ;  /* 0x000000ff0cffc9a7 */ /* 0x0003e2000810043f */
[----:B------:R-:W-:Y:S05]  /*5130*/  @!P3 BRA `(.L_x_2290) ;  /* 0x000000000004b947 */ /* 0x000fea0003800000 */
[----:B------:R-:W-:Y:S01]  /*5140*/  BPT.TRAP 0x1 ;  /* 0x000000040000795c */ /* 0x000fe20000300000 */
.L_x_2290:
[----:B------:R-:W-:Y:S05]  /*5150*/  BSYNC B0 ;  /* 0x0000000000007941 */ /* 0x000fea0003800000 */
.L_x_2289:
[----:B------:R-:W2:Y:S01]  /*5160*/  SYNCS.PHASECHK.TRANS64.TRYWAIT P3, [R78+URZ+0x168b0], R90 ;  /* 0x0168b05a4e0075a7 */ /* 0x000ea2000806017f */
[----:B------:R-:W-:Y:S01]  /*5170*/  ULDC UR42, c[0x0][0x2f4] ;  /* 0x0000bd00002a7ab9 */ /* 0x000fe20000000800 */
[----:B------:R-:W-:Y:S01]  /*5180*/  ULDC.64 UR36, c[0x0][0x328] ;  /* 0x0000ca0000247ab9 */ /* 0x000fe20000000a00 */
[----:B------:R-:W-:Y:S01]  /*5190*/  ULDC.64 UR38, c[0x0][0x318] ;  /* 0x0000c60000267ab9 */ /* 0x000fe20000000a00 */
[----:B------:R-:W-:Y:S01]  /*51a0*/  BSSY B0, `(.L_x_2291) ;  /* 0x0000003000007945 */ /* 0x000fe20003800000 */
[----:B----4-:R-:W-:-:S03]  /*51b0*/  IMAD.WIDE R32, R26, 0x80, R10 ;  /* 0x000000801a207825 */ /* 0x010fc600078e020a */
[----:B--2---:R-:W-:Y:S05]  /*51c0*/  @!P3 BRA `(.L_x_2292) ;  /* 0x0000014400a0b947 */ /* 0x004fea0003800000 */
.L_x_2518:
[----:B------:R-:W-:Y:S05]  /*51d0*/  BSYNC B0 ;  /* 0x0000000000007941 */ /* 0x000fea0003800000 */
.L_x_2291:
[----:B------:R-:W-:Y:S01]  /*51e0*/  ISETP.GE.AND P3, PT, R19, R83, PT ;  /* 0x000000531300720c */ /* 0x000fe20003f66270 */
[----:B------:R-:W-:-:S12]  /*51f0*/  BSSY B0, `(.L_x_2293) ;  /* 0x0000010000007945 */ /* 0x000fd80003800000 */
[----:B------:R-:W-:Y:S05]  /*5200*/  @P3 BRA `(.L_x_2294) ;  /* 0x0000000000383947 */ /* 0x000fea0003800000 */
[----:B------:R-:W-:Y:S02]  /*5210*/  IMAD R15, R33, UR36, RZ ;  /* 0x00000024210f7c24 */ /* 0x000fe4000f8e02ff */
[----:B-1----:R-:W-:Y:S02]  /*5220*/  IMAD.MOV.U32 R12, RZ, RZ, R56 ;  /* 0x000000ffff0c7224 */ /* 0x002fe400078e0038 */
        /* <DEDUP_REMOVED lines=12> */
.L_x_2294:
[----:B------:R-:W-:Y:S05]  /*52f0*/  BSYNC B0 ;  /* 0x0000000000007941 */ /* 0x000fea0003800000 */
.L_x_2293:
[----:B-1-3--:R-:W-:Y:S01]  /*5300*/  VIADD R12, R19, 0x60 ;  /* 0x00000060130c7836 */ /* 0x00afe20000000000 */
[----:B------:R-:W-:Y:S04]  /*5310*/  BSSY B0, `(.L_x_2295) ;  /* 0x0000013000007945 */ /* 0x000fe80003800000 */
[----:B------:R-:W-:-:S13]  /*5320*/  ISETP.GE.AND P3, PT, R12, R83, PT ;  /* 0x000000530c00720c */ /* 0x000fda0003f66270 */
[----:B------:R-:W-:Y:S05]  /*5330*/  @P3 BRA `(.L_x_2296) ;  /* 0x0000000000403947 */ /* 0x000fea0003800000 */
[----:B------:R-:W-:Y:S01]  /*5340*/  IADD3 R15, P3, R32, 0x60, RZ ;  /* 0x00000060200f7810 */ /* 0x000fe20007f7e0ff */
[----:B------:R-:W-:Y:S02]  /*5350*/  IMAD.MOV.U32 R12, RZ, RZ, R56 ;  /* 0x000000ffff0c7224 */ /* 0x000fe400078e0038 */
[----:B------:R-:W-:Y:S01]  /*5360*/  IMAD.MOV.U32 R13, RZ, RZ, R0 ;  /* 0x000000ffff0d7224 */ /* 0x000fe200078e0000 */
[----:B------:R-:W-:Y:S01]  /*5370*/  IADD3.X R32, RZ, R33, RZ, P3, !PT ;  /* 0x00000021ff207210 */ /* 0x000fe20001ffe4ff */
        /* <DEDUP_REMOVED lines=12> */
.L_x_2296:
[----:B------:R-:W-:Y:S05]  /*5440*/  BSYNC B0 ;  /* 0x0000000000007941 */ /* 0x000fea0003800000 */
.L_x_2295:
[----:B-1----:R-:W3:Y:S01]  /*5450*/  LDL R12, [R1] ;  /* 0x00000000010c7983 */ /* 0x002ee20000100800 */
[----:B0-2---:R-:W-:Y:S01]  /*5460*/  @!P4 VIADD R78, R78, 0x168c0 ;  /* 0x000168c04e4ec836 */ /* 0x005fe20000000000 */
[----:B------:R-:W-:Y:S01]  /*5470*/  IADD3 R22, R22, 0x1, RZ ;  /* 0x0000000116167810 */ /* 0x000fe20007ffe0ff */
        /* <DEDUP_REMOVED lines=9> */
[----:B------:R-:W-:Y:S02]  /*5510*/  SEL R13, RZ, 0x1, P3 ;  /* 0x00000001ff0d7807 */ /* 0x000fe40001800000 */
[----:B------:R-:W-:Y:S02]  /*5520*/  SEL R22, R22, RZ, P3 ;  /* 0x000000ff16167207 */ /* 0x000fe40001800000 */
[----:B------:R-:W-:Y:S01]  /*5530*/  LOP3.LUT R154, R154, R13, RZ, 0x3c, !PT ;  /* 0x0000000d9a9a7212 */ /* 0x000fe200078e3cff */
[----:B------:R0:W-:Y:S01]  /*5540*/  @!P4 SYNCS.ARRIVE.TRANS64.RED.A1T0 RZ, [R78+URZ], RZ ;  /* 0x000000ff4effc9a7 */ /* 0x0001e2000810043f */
[----:B---3--:R-:W-:-:S13]  /*5550*/  LOP3.LUT P5, RZ, R12, 0x2, RZ, 0xc0, !PT ;  /* 0x000000020cff7812 */ /* 0x008fda00078ac0ff */
[----:B0-----:R-:W-:Y:S05]  /*5560*/  @P5 BRA `(.L_x_2297) ;  /* 0xffffffcc00485947 */ /* 0x001fea000383ffff */
[----:B------:R-:W0:Y:S01]  /*5570*/  S2R R12, SR_TID.X ;  /* 0x00000000000c7919 */ /* 0x000e220000002100 */
[----:B------:R-:W-:Y:S02]  /*5580*/  PLOP3.LUT P0, PT, PT, PT, PT, 0x8, 0x0 ;  /* 0x000000000000781c */ /* 0x000fe40003f0e170 */
[----:B0-----:R-:W-:-:S04]  /*5590*/  SHF.R.U32.HI R12, RZ, 0x7, R12 ;  /* 0x00000007ff0c7819 */ /* 0x001fc8000001160c */
[----:B------:R-:W-:-:S13]  /*55a0*/  ISETP.NE.AND P5, PT, R12, 0x1, PT ;  /* 0x000000010c00780c */ /* 0x000fda0003fa5270 */
[----:B------:R-:W-:Y:S06]  /*55b0*/  @!P5 BAR.ARV 0x9, 0x100 ;  /* 0x024400000000db1d */ /* 0x000fec0000002000 */
.L_x_2243:
[----:B------:R-:W2:Y:S01]  /*55c0*/  LDL R5, [R1+0x2c] ;  /* 0x00002c0001057983 */ /* 0x000ea20000100800 */
[----:B------:R-:W0:Y:S01]  /*55d0*/  LDC R0, c[0x0][0x448] ;  /* 0x00011200ff007b82 */ /* 0x000e220000000800 */
        /* <DEDUP_REMOVED lines=13> */
[----:B------:R-:W-:Y:S01]  /*56b0*/  MOV R94, RZ ;  /* 0x000000ff005e7202 */ /* 0x000fe20000000f00 */
[----:B------:R-:W-:Y:S02]  /*56c0*/  IMAD.MOV.U32 R25, RZ, RZ, RZ ;  /* 0x000000ffff197224 */ /* 0x000fe400078e00ff */
[----:B------:R-:W-:Y:S02]  /*56d0*/  IMAD.MOV.U32 R13, RZ, RZ, RZ ;  /* 0x000000ffff0d7224 */ /* 0x000fe400078e00ff */
[----:B------:R-:W-:Y:S01]  /*56e0*/  IMAD.MOV.U32 R90, RZ, RZ, RZ ;  /* 0x000000ffff5a7224 */ /* 0x000fe200078e00ff */
[----:B0-----:R-:W-:-:S13]  /*56f0*/  ISETP.NE.AND P1, PT, R0, 0x1, PT ;  /* 0x000000010000780c */ /* 0x001fda0003f25270 */
[----:B------:R-:W0:Y:S08]  /*5700*/  @P1 LDC R3, c[0x0][0x44c] ;  /* 0x00011300ff031b82 */ /* 0x000e300000000800 */
[----:B------:R-:W1:Y:S01]  /*5710*/  @P1 LDC R4, c[0x0][0x450] ;  /* 0x00011400ff041b82 */ /* 0x000e620000000800 */
[----:B--2---:R-:W-:-:S04]  /*5720*/  VIADD R0, R5, 0xbf ;  /* 0x000000bf05007836 */ /* 0x004fc80000000000 */
[----:B0-----:R-:W-:-:S05]  /*5730*/  @P1 IMAD.HI.U32 R3, R0, R3, RZ ;  /* 0x0000000300031227 */ /* 0x001fca00078e00ff */
[----:B-1----:R-:W-:Y:S02]  /*5740*/  @P1 SHF.R.U32.HI R0, RZ, R4, R3 ;  /* 0x00000004ff001219 */ /* 0x002fe40000011603 */
[----:B------:R-:W-:-:S03]  /*5750*/  PLOP3.LUT P1, PT, PT, PT, PT, 0x80, 0x0 ;  /* 0x000000000000781c */ /* 0x000fc60003f2f070 */
[----:B------:R-:W-:-:S05]  /*5760*/  IMAD.IADD R0, R91, 0x1, R0 ;  /* 0x000000015b007824 */ /* 0x000fca00078e0200 */
[----:B------:R-:W-:-:S04]  /*5770*/  SHF.R.S32.HI R3, RZ, 0x1f, R0 ;  /* 0x0000001fff037819 */ /* 0x000fc80000011400 */
[----:B------:R-:W-:Y:S01]  /*5780*/  LEA.HI R3, R3, R0, RZ, 0x7 ;  /* 0x0000000003037211 */ /* 0x000fe200078f38ff */
[----:B------:R-:W-:-:S03]  /*5790*/  IMAD.MOV.U32 R0, RZ, RZ, RZ ;  /* 0x000000ffff007224 */ /* 0x000fc600078e00ff */
[----:B------:R-:W-:-:S04]  /*57a0*/  SHF.R.S32.HI R3, RZ, 0x7, R3 ;  /* 0x00000007ff037819 */ /* 0x000fc80000011403 */
[----:B------:R-:W-:Y:S01]  /*57b0*/  VIMNMX R92, R92, R3, PT ;  /* 0x000000035c5c7248 */ /* 0x000fe20003fe0100 */
[----:B------:R-:W-:-:S03]  /*57c0*/  IMAD.MOV.U32 R3, RZ, RZ, RZ ;  /* 0x000000ffff037224 */ /* 0x000fc600078e00ff */
[----:B------:R-:W-:Y:S01]  /*57d0*/  ISETP.GE.AND P2, PT, R92, 0x1, PT ;  /* 0x000000015c00780c */ /* 0x000fe20003f46270 */
[----:B------:R-:W-:-:S12]  /*57e0*/  @P0 BRA `(.L_x_2298) ;  /* 0x00000000000c0947 */ /* 0x000fd80003800000 */
[----:B------:R-:W0:Y:S01]  /*57f0*/  FENCE.VIEW.ASYNC.G ;  /* 0x00000000000073c6 */ /* 0x000e220000000100 */
[----:B------:R-:W-:Y:S05]  /*5800*/  WARPSYNC.ALL ;  /* 0x0000000000007948 */ /* 0x000fea0003800000 */
[----:B0-----:R-:W-:Y:S06]  /*5810*/  BAR.ARV 0xc, 0x200 ;  /* 0x0308000000007b1d */ /* 0x001fec0000002000 */
.L_x_2298:
[----:B------:R-:W-:Y:S01]  /*5820*/  IMAD.MOV.U32 R12, RZ, RZ, RZ ;  /* 0x000000ffff0c7224 */ /* 0x000fe200078e00ff */
[----:B------:R-:W-:Y:S01]  /*5830*/  MOV R27, RZ ;  /* 0x000000ff001b7202 */ /* 0x000fe20000000f00 */
[----:B------:R-:W-:Y:S06]  /*5840*/  @!P2 BRA `(.L_x_2299) ;  /* 0x000000bc008ca947 */ /* 0x000fec0003800000 */
        /* <DEDUP_REMOVED lines=9> */
.L_x_2521:
[----:B------:R-:W1:Y:S01]  /*58e0*/  LDL R3, [R1+0x1c] ;  /* 0x00001c0001037983 */ /* 0x000e620000100800 */
[----:B------:R-:W-:Y:S01]  /*58f0*/  BSSY B6, `(.L_x_2301) ;  /* 0x000001b000067945 */ /* 0x000fe20003800000 */
[----:B-1----:R-:W-:-:S05]  /*5900*/  IMAD.HI R0, R3, 0x55555556, RZ ;  /* 0x5555555603007827 */ /* 0x002fca00078e02ff */
[----:B------:R-:W-:-:S05]  /*5910*/  LEA.HI R0, R0, R0, RZ, 0x1 ;  /* 0x0000000000007211 */ /* 0x000fca00078f08ff */
[----:B------:R-:W-:Y:S02]  /*5920*/  IMAD R0, R0, -0x3, R3 ;  /* 0xfffffffd00007824 */ /* 0x000fe400078e0203 */
[----:B------:R-:W-:-:S04]  /*5930*/  VIADD R3, R2, 0x8400 ;  /* 0x0000840002037836 */ /* 0x000fc80000000000 */
[----:B------:R-:W-:Y:S01]  /*5940*/  IMAD R0, R0, 0x2000, R3 ;  /* 0x0000200000007824 */ /* 0x000fe200078e0203 */
[----:B------:R-:W-:-:S04]  /*5950*/  LOP3.LUT P0, RZ, R3, 0x3ff, RZ, 0xc0, !PT ;  /* 0x000003ff03ff7812 */ /* 0x000fc8000780c0ff */
[----:B------:R-:W-:Y:S02]  /*5960*/  SHF.R.U32.HI R0, RZ, 0x4, R0 ;  /* 0x00000004ff007819 */ /* 0x000fe40000011600 */
[----:B------:R-:W-:Y:S02]  /*5970*/  P2R R25, PR, RZ, 0x1 ;  /* 0x00000001ff197803 */ /* 0x000fe40000000000 */
[----:B------:R-:W-:-:S05]  /*5980*/  LOP3.LUT R28, R0, 0x3fff, RZ, 0xc0, !PT ;  /* 0x00003fff001c7812 */ /* 0x000fca00078ec0ff */
[----:B------:R-:W-:Y:S05]  /*5990*/  @!P0 BRA `(.L_x_2302) ;  /* 0x0000000000408947 */ /* 0x000fea0003800000 */
        /* <DEDUP_REMOVED lines=15> */
[----:B-1---5:R-:W-:Y:S05]  /*5a90*/  CALL.ABS.NOINC R14 ;  /* 0x000000000e007343 */ /* 0x022fea0003c00000 */
.L_x_2302:
[----:B------:R-:W-:Y:S05]  /*5aa0*/  BSYNC B6 ;  /* 0x0000000000067941 */ /* 0x000fea0003800000 */
.L_x_2301:
        /* <DEDUP_REMOVED lines=13> */
.L_x_2306:
[----:B--2---:R2:W3:Y:S02]  /*5b80*/  SYNCS.PHASECHK.TRANS64.TRYWAIT P0, [R2+URZ+0x16800], R3 ;  /* 0x01680003020075a7 */ /* 0x0044e4000800017f */
[----:B---3--:R-:W-:Y:S05]  /*5b90*/  @!P0 NANOSLEEP.SYNCS 0x989680 ;  /* 0x009896800000895d */ /* 0x008fea0003900000 */
[----:B------:R-:W3:Y:S02]  /*5ba0*/  @!P0 SYNCS.PHASECHK.TRANS64 P0, [R2+URZ+0x16800], R3 ;  /* 0x01680003020085a7 */ /* 0x000ee4000800007f */
[----:B---3--:R-:W-:Y:S05]  /*5bb0*/  @!P0 BRA `(.L_x_2306) ;  /* 0xfffffffc00f08947 */ /* 0x008fea000383ffff */
.L_x_2305:
[----:B------:R-:W-:Y:S05]  /*5bc0*/  BSYNC B0 ;  /* 0x0000000000007941 */ /* 0x000fea0003800000 */
.L_x_2304:
[----:B------:R-:W-:Y:S05]  /*5bd0*/  BRA `(.L_x_2307) ;  /* 0x0000002c00907947 */ /* 0x000fea0003800000 */
.L_x_2303:
        /* <DEDUP_REMOVED lines=30> */
.L_x_2309:
[----:B------:R-:W-:Y:S05]  /*5dc0*/  BSYNC B6 ;  /* 0x0000000000067941 */ /* 0x000fea0003800000 */
.L_x_2308:
[----:B------:R-:W2:Y:S01]  /*5dd0*/  LDL R20, [R1+0x2c] ;  /* 0x00002c0001147983 */ /* 0x000ea20000100800 */
[----:B------:R-:W-:Y:S01]  /*5de0*/  ULDC.U8 UR4, c[0x0][0x410] ;  /* 0x0001040000047ab9 */ /* 0x000fe20000000000 */
[----:B------:R-:W-:Y:S01]  /*5df0*/  BSSY B0, `(.L_x_2310) ;  /* 0x00002ba000007945 */ /* 0x000fe20003800000 */
[----:B------:R-:W-:Y:S02]  /*5e00*/  ISETP.NE.AND P0, PT, RZ, UR4, PT ;  /* 0x00000004ff007c0c */ /* 0x000fe4000bf05270 */
[----:B--2---:R-:W-:-:S11]  /*5e10*/  IADD3 R39, R19, R20, RZ ;  /* 0x0000001413277210 */ /* 0x004fd60007ffe0ff */
[----:B------:R-:W-:Y:S05]  /*5e20*/  @!P0 BRA `(.L_x_2311) ;  /* 0x00000014009c8947 */ /* 0x000fea0003800000 */
[----:B------:R-:W1:Y:S01]  /*5e30*/  LDC R40, c[0x0][0x448] ;  /* 0x00011200ff287b82 */ /* 0x000e620000000800 */
[----:B------:R-:W2:Y:S01]  /*5e40*/  S2R R20, SR_TID.X ;  /* 0x0000000000147919 */ /* 0x000ea20000002100 */
[----:B------:R-:W-:Y:S01]  /*5e50*/  ULDC.64 UR4, c[0x0][0x3f8] ;  /* 0x0000fe0000047ab9 */ /* 0x000fe20000000a00 */
[----:B------:R-:W-:Y:S01]  /*5e60*/  ULDC.64 UR6, c[0x0][0x408] ;  /* 0x0001020000067ab9 */ /* 0x000fe20000000a00 */
[----:B------:R-:W-:Y:S01]  /*5e70*/  MOV R8, R24 ;  /* 0x0000001800087202 */ /* 0x000fe20000000f00 */
[----:B------:R-:W-:Y:S01]  /*5e80*/  IMAD.MOV.U32 R6, RZ, RZ, R26 ;  /* 0x000000ffff067224 */ /* 0x000fe200078e001a */
[----:B------:R-:W-:Y:S01]  /*5e90*/  SHF.R.S32.HI R38, RZ, 0x1f, R155 ;  /* 0x0000001fff267819 */ /* 0x000fe2000001149b */
[----:B------:R-:W-:Y:S02]  /*5ea0*/  IMAD.MOV.U32 R7, RZ, RZ, R31 ;  /* 0x000000ffff077224 */ /* 0x000fe400078e001f */
[----:B------:R-:W-:Y:S01]  /*5eb0*/  IMAD.MOV.U32 R9, RZ, RZ, R33 ;  /* 0x000000ffff097224 */ /* 0x000fe200078e0021 */
[----:B-1----:R-:W-:Y:S01]  /*5ec0*/  ISETP.NE.AND P0, PT, R40, 0x1, PT ;  /* 0x000000012800780c */ /* 0x002fe20003f05270 */
[----:B--2---:R-:W-:-:S12]  /*5ed0*/  VIADD R21, R20, 0xffffff80 ;  /* 0xffffff8014157836 */ /* 0x004fd80000000000 */
[----:B------:R-:W1:Y:S01]  /*5ee0*/  @P0 LDC R0, c[0x0][0x44c] ;  /* 0x00011300ff000b82 */ /* 0x000e620000000800 */
[----:B------:R-:W-:-:S04]  /*5ef0*/  SHF.R.S32.HI R20, RZ, 0x1f, R21 ;  /* 0x0000001fff147819 */ /* 0x000fc80000011415 */
[----:B------:R-:W-:-:S03]  /*5f00*/  LEA.HI R20, R20, R21, RZ, 0x2 ;  /* 0x0000001514147211 */ /* 0x000fc600078f10ff */
[----:B------:R-:W2:Y:S01]  /*5f10*/  @P0 LDC R5, c[0x0][0x450] ;  /* 0x00011400ff050b82 */ /* 0x000ea20000000800 */
[----:B------:R-:W-:-:S05]  /*5f20*/  LOP3.LUT R20, R20, 0xfffffffc, RZ, 0xc0, !PT ;  /* 0xfffffffc14147812 */ /* 0x000fca00078ec0ff */
[----:B------:R-:W-:-:S04]  /*5f30*/  IMAD.IADD R20, R21, 0x1, -R20 ;  /* 0x0000000115147824 */ /* 0x000fc800078e0a14 */
[----:B------:R-:W-:-:S04]  /*5f40*/  IMAD R3, R20, 0x60, R39 ;  /* 0x0000006014037824 */ /* 0x000fc800078e0227 */
[----:B-1----:R-:W-:-:S05]  /*5f50*/  @P0 IMAD.HI.U32 R0, R3, R0, RZ ;  /* 0x0000000003000227 */ /* 0x002fca00078e00ff */
[----:B--2---:R-:W-:-:S04]  /*5f60*/  @P0 SHF.R.U32.HI R3, RZ, R5, R0 ;  /* 0x00000005ff030219 */ /* 0x004fc80000011600 */
        /* <DEDUP_REMOVED lines=17> */
[----:B------:R1:W2:Y:S04]  /*6080*/  SHFL.IDX PT, R3, R6, RZ, 0x1c1f ;  /* 0x001c1fff06037589 */ /* 0x0002a800000e0000 */
[----:B------:R1:W3:Y:S04]  /*6090*/  SHFL.IDX PT, R0, R4, RZ, 0x1c1f ;  /* 0x001c1fff04007589 */ /* 0x0002e800000e0000 */
[----:B------:R1:W4:Y:S04]  /*60a0*/  SHFL.IDX PT, R5, R8, RZ, 0x1c1f ;  /* 0x001c1fff08057589 */ /* 0x00032800000e0000 */
[----:B0-----:R1:W0:Y:S02]  /*60b0*/  SHFL.IDX PT, R14, R7, RZ, 0x1c1f ;  /* 0x001c1fff070e7589 */ /* 0x00122400000e0000 */
.L_x_2527:
        /* <DEDUP_REMOVED lines=10> */
[----:B--2---:R-:W-:Y:S01]  /*6160*/  MOV R11, R3 ;  /* 0x00000003000b7202 */ /* 0x004fe20000000f00 */
[----:B---3--:R-:W-:Y:S01]  /*6170*/  IMAD.MOV.U32 R10, RZ, RZ, R0 ;  /* 0x000000ffff0a7224 */ /* 0x008fe200078e0000 */
[----:B------:R-:W-:Y:S02]  /*6180*/  ISETP.GE.AND P3, PT, R155, UR4, PT ;  /* 0x000000049b007c0c */ /* 0x000fe4000bf66270 */
[----:B------:R-:W-:Y:S02]  /*6190*/  CS2R R30, SRZ ;  /* 0x00000000001e7805 */ /* 0x000fe4000001ff00 */
[----:B------:R-:W-:Y:S01]  /*61a0*/  ISETP.GE.AND P2, PT, R152, UR4, PT ;  /* 0x0000000498007c0c */ /* 0x000fe2000bf46270 */
[----:B----4-:R-:W-:-:S08]  /*61b0*/  IMAD.MOV.U32 R15, RZ, RZ, R5 ;  /* 0x000000ffff0f7224 */ /* 0x010fd000078e0005 */
        /* <DEDUP_REMOVED lines=15> */
.L_x_2314:
[----:B------:R-:W-:Y:S05]  /*62b0*/  BSYNC B1 ;  /* 0x0000000000017941 */ /* 0x000fea0003800000 */
.L_x_2313:
[----:B----45:R-:W-:Y:S01]  /*62c0*/  IMAD.MOV.U32 R5, RZ, RZ, R20 ;  /* 0x000000ffff057224 */ /* 0x030fe200078e0014 */
[----:B---3--:R-:W-:Y:S01]  /*62d0*/  MOV R0, R32 ;  /* 0x0000002000007202 */ /* 0x008fe20000000f00 */
[----:B------:R-:W-:Y:S01]  /*62e0*/  IMAD.MOV.U32 R9, RZ, RZ, R21 ;  /* 0x000000ffff097224 */ /* 0x000fe200078e0015 */
[----:B------:R-:W-:Y:S01]  /*62f0*/  UMOV UR4, 0xffffffff ;  /* 0xffffffff00047882 */ /* 0x000fe20000000000 */
[----:B--2---:R-:W-:Y:S01]  /*6300*/  IMAD.MOV.U32 R3, RZ, RZ, R33 ;  /* 0x000000ffff037224 */ /* 0x004fe200078e0021 */
[----:B------:R-:W-:Y:S01]  /*6310*/  PRMT R41, R0, 0x7610, R41 ;  /* 0x0000761000297816 */ /* 0x000fe20000000029 */
[----:B------:R-:W-:Y:S01]  /*6320*/  IMAD.MOV.U32 R0, RZ, RZ, R30 ;  /* 0x000000ffff007224 */ /* 0x000fe200078e001e */
[----:B------:R-:W-:Y:S01]  /*6330*/  PRMT R36, R36, 0x5410, R5 ;  /* 0x0000541024247816 */ /* 0x000fe20000000005 */
[----:B------:R-:W-:Y:S01]  /*6340*/  IMAD.MOV.U32 R5, RZ, RZ, R24 ;  /* 0x000000ffff057224 */ /* 0x000fe200078e0018 */
[----:B0-----:R-:W-:Y:S01]  /*6350*/  PRMT R35, R35, 0x5410, R9 ;  /* 0x0000541023237816 */ /* 0x001fe20000000009 */
[----:B------:R-:W-:Y:S01]  /*6360*/  IMAD.MOV.U32 R9, RZ, RZ, R25 ;  /* 0x000000ffff097224 */ /* 0x000fe200078e0019 */
[----:B------:R-:W-:-:S02]  /*6370*/  PRMT R47, R3, 0x7610, R47 ;  /* 0x00007610032f7816 */ /* 0x000fc4000000002f */
[----:B------:R-:W-:Y:S02]  /*6380*/  CS2R R26, SRZ ;  /* 0x00000000001a7805 */ /* 0x000fe4000001ff00 */
[----:B------:R-:W-:Y:S02]  /*6390*/  MOV R3, R31 ;  /* 0x0000001f00037202 */ /* 0x000fe40000000f00 */
[----:B------:R-:W-:Y:S02]  /*63a0*/  PRMT R41, R41, 0x5410, R0 ;  /* 0x0000541029297816 */ /* 0x000fe40000000000 */
[----:B------:R-:W-:Y:S02]  /*63b0*/  PRMT R47, R47, 0x5410, R3 ;  /* 0x000054102f2f7816 */ /* 0x000fe40000000003 */
[----:B------:R-:W-:Y:S02]  /*63c0*/  PRMT R48, R5, 0x7610, R48 ;  /* 0x0000761005307816 */ /* 0x000fe40000000030 */
[----:B------:R-:W-:Y:S01]  /*63d0*/  PRMT R35, R9, 0x7610, R35 ;  /* 0x0000761009237816 */ /* 0x000fe20000000023 */
[----:B------:R-:W-:Y:S06]  /*63e0*/  BRA.DIV UR4, `(.L_x_2315) ;  /* 0x0000013604dc7947 */ /* 0x000fec000b800000 */
[----:B------:R0:W2:Y:S04]  /*63f0*/  SHFL.IDX PT, R3, R6, 0x1, 0x1c1f ;  /* 0x003c1f0006037f89 */ /* 0x0000a800000e0000 */
[----:B------:R0:W3:Y:S04]  /*6400*/  SHFL.IDX PT, R0, R4, 0x1, 0x1c1f ;  /* 0x003c1f0004007f89 */ /* 0x0000e800000e0000 */
[----:B------:R0:W4:Y:S04]  /*6410*/  SHFL.IDX PT, R5, R8, 0x1, 0x1c1f ;  /* 0x003c1f0008057f89 */ /* 0x00012800000e0000 */
[----:B------:R0:W0:Y:S02]  /*6420*/  SHFL.IDX PT, R14, R7, 0x1, 0x1c1f ;  /* 0x003c1f00070e7f89 */ /* 0x00002400000e0000 */
.L_x_2533:
        /* <DEDUP_REMOVED lines=9> */
[----:B------:R-:W-:Y:S02]  /*64c0*/  LOP3.LUT R4, R4, 0xfffffffe, RZ, 0xc0, !PT ;  /* 0xfffffffe04047812 */ /* 0x000fe400078ec0ff */
[----:B--2---:R-:W-:-:S03]  /*64d0*/  SHF.L.U32 R34, R42, 0x6, RZ ;  /* 0x000000062a227819 */ /* 0x004fc600000006ff */
[----:B------:R-:W-:-:S05]  /*64e0*/  IMAD.IADD R4, R6, 0x1, -R4 ;  /* 0x0000000106047824 */ /* 0x000fca00078e0a04 */
[----:B------:R-:W-:Y:S01]  /*64f0*/  SHF.L.U32 R37, R4, 0x1f, RZ ;  /* 0x0000001f04257819 */ /* 0x000fe200000006ff */
[----:B------:R-:W-:Y:S06]  /*6500*/  @P0 BRA `(.L_x_2317) ;  /* 0x0000000000580947 */ /* 0x000fec0003800000 */
[----:B------:R-:W-:Y:S01]  /*6510*/  ULDC UR4, c[0x0][0x3f4] ;  /* 0x0000fd0000047ab9 */ /* 0x000fe20000000800 */
[----:B---3--:R-:W-:Y:S01]  /*6520*/  IMAD.MOV.U32 R6, RZ, RZ, R0 ;  /* 0x000000ffff067224 */ /* 0x008fe200078e0000 */
[----:B------:R-:W-:Y:S01]  /*6530*/  ISETP.GE.AND P3, PT, R155, UR4, PT ;  /* 0x000000049b007c0c */ /* 0x000fe2000bf66270 */
[----:B------:R-:W-:Y:S01]  /*6540*/  IMAD.MOV.U32 R7, RZ, RZ, R3 ;  /* 0x000000ffff077224 */ /* 0x000fe200078e0003 */
[----:B------:R-:W-:Y:S01]  /*6550*/  ISETP.GE.AND P2, PT, R152, UR4, PT ;  /* 0x0000000498007c0c */ /* 0x000fe2000bf46270 */
[----:B----4-:R-:W-:Y:S01]  /*6560*/  IMAD.MOV.U32 R15, RZ, RZ, R5 ;  /* 0x000000ffff0f7224 */ /* 0x010fe200078e0005 */
[----:B------:R-:W-:-:S09]  /*6570*/  CS2R R12, SRZ ;  /* 0x00000000000c7805 */ /* 0x000fd2000001ff00 */
        /* <DEDUP_REMOVED lines=8> */
[----:B------:R-:W-:Y:S01]  /*6600*/  @!P3 IMAD.X R5, R5, 0x1, R10, P1 ;  /* 0x000000010505b824 */ /* 0x000fe200008e060a */
[----:B------:R-:W-:-:S02]  /*6610*/  @!P3 IADD3.X R39, R3, R10, RZ, P0, !PT ;  /* 0x0000000a0327b210 */ /* 0x000fc400007fe4ff */
[----:B------:R-:W-:Y:S01]  /*6620*/  CS2R R10, SRZ ;  /* 0x00000000000a7805 */ /* 0x000fe2000001ff00 */
[----:B------:R-:W-:Y:S02]  /*6630*/  @!P2 IMAD.WIDE R14, R152, 0x2, R14 ;  /* 0x00000002980ea825 */ /* 0x000fe400078e020e */
[----:B------:R0:W5:Y:S04]  /*6640*/  @!P3 LD.E.64 R8, desc[UR40][R38.64] ;  /* 0x000000282608b980 */ /* 0x000168000c101b00 */
[----:B------:R0:W5:Y:S04]  /*6650*/  @!P2 LD.E.64 R26, desc[UR40][R14.64] ;  /* 0x000000280e1aa980 */ /* 0x000168000c101b00 */
[----:B------:R0:W5:Y:S02]  /*6660*/  @!P3 LD.E.64 R10, desc[UR40][R4.64] ;  /* 0x00000028040ab980 */ /* 0x000164000c101b00 */
.L_x_2317:
[----:B------:R-:W-:Y:S05]  /*6670*/  BSYNC B1 ;  /* 0x0000000000017941 */ /* 0x000fea0003800000 */
.L_x_2316:
[----:B0-----:R-:W0:Y:S01]  /*6680*/  S2R R7, SR_TID.X ;  /* 0x0000000000077919 */ /* 0x001e220000002100 */
[----:B------:R-:W1:Y:S01]  /*6690*/  SYNCS.PHASECHK.TRANS64.TRYWAIT P0, [R2+URZ+0x16800], R37 ;  /* 0x01680025020075a7 */ /* 0x000e62000800017f */
[----:B------:R-:W-:Y:S01]  /*66a0*/  LOP3.LUT R3, R34, 0x1c0, RZ, 0xc0, !PT ;  /* 0x000001c022037812 */ /* 0x000fe200078ec0ff */
[----:B-----5:R-:W-:Y:S01]  /*66b0*/  IMAD.MOV.U32 R4, RZ, RZ, R26 ;  /* 0x000000ffff047224 */ /* 0x020fe200078e001a */
[----:B----4-:R-:W-:Y:S01]  /*66c0*/  MOV R5, R11 ;  /* 0x0000000b00057202 */ /* 0x010fe20000000f00 */
[----:B------:R-:W-:Y:S01]  /*66d0*/  IMAD R34, R29, -0xc0, R40 ;  /* 0xffffff401d227824 */ /* 0x000fe200078e0228 */
[----:B---3--:R-:W-:Y:S01]  /*66e0*/  LOP3.LUT R0, R3, 0x18, R16, 0xf8, !PT ;  /* 0x0000001803007812 */ /* 0x008fe200078ef810 */
[----:B------:R-:W-:Y:S01]  /*66f0*/  IMAD.MOV.U32 R6, RZ, RZ, R12 ;  /* 0x000000ffff067224 */ /* 0x000fe200078e000c */
[----:B------:R-:W-:Y:S01]  /*6700*/  SHF.R.U32.HI R3, RZ, 0x3, R3 ;  /* 0x00000003ff037819 */ /* 0x000fe20000011603 */
[----:B------:R-:W-:Y:S01]  /*6710*/  BSSY B1, `(.L_x_2318) ;  /* 0x0000019000017945 */ /* 0x000fe20003800000 */
[----:B------:R-:W-:Y:S01]  /*6720*/  PRMT R36, R4, 0x7610, R36 ;  /* 0x0000761004247816 */ /* 0x000fe20000000024 */
[----:B------:R-:W-:Y:S01]  /*6730*/  IMAD.MOV.U32 R4, RZ, RZ, R10 ;  /* 0x000000ffff047224 */ /* 0x000fe200078e000a */
[----:B------:R-:W-:Y:S01]  /*6740*/  LOP3.LUT R0, R0, R3, RZ, 0x3c, !PT ;  /* 0x0000000300007212 */ /* 0x000fe200078e3cff */
[----:B------:R-:W-:Y:S01]  /*6750*/  IMAD.MOV.U32 R3, RZ, RZ, R27 ;  /* 0x000000ffff037224 */ /* 0x000fe200078e001b */
[----:B------:R-:W-:-:S02]  /*6760*/  VIMNMX R34, R34, 0xc0, PT ;  /* 0x000000c022227848 */ /* 0x000fc40003fe0100 */
[----:B------:R-:W-:Y:S01]  /*6770*/  PRMT R14, R4, 0x5410, R5 ;  /* 0x00005410040e7816 */ /* 0x000fe20000000005 */
[----:B------:R-:W-:Y:S01]  /*6780*/  IMAD.MOV.U32 R5, RZ, RZ, R9 ;  /* 0x000000ffff057224 */ /* 0x000fe200078e0009 */
[----:B------:R-:W-:Y:S02]  /*6790*/  PRMT R29, R3, 0x7610, R29 ;  /* 0x00007610031d7816 */ /* 0x000fe4000000001d */
[----:B------:R-:W-:Y:S02]  /*67a0*/  MOV R4, R8 ;  /* 0x0000000800047202 */ /* 0x000fe40000000f00 */
[----:B------:R-:W-:Y:S02]  /*67b0*/  PRMT R48, R48, 0x5410, R6 ;  /* 0x0000541030307816 */ /* 0x000fe40000000006 */
[----:B------:R-:W-:Y:S02]  /*67c0*/  PRMT R15, R4, 0x7610, R15 ;  /* 0x00007610040f7816 */ /* 0x000fe4000000000f */
[----:B------:R-:W-:-:S02]  /*67d0*/  LOP3.LUT P2, RZ, R42, 0x4, RZ, 0xc0, !PT ;  /* 0x000000042aff7812 */ /* 0x000fc4000784c0ff */
[----:B------:R-:W-:Y:S01]  /*67e0*/  ISETP.GE.AND P1, PT, R19, R34, PT ;  /* 0x000000221300720c */ /* 0x000fe20003f26270 */
        /* <DEDUP_REMOVED lines=11> */
.L_x_2534:
[----:B------:R-:W-:Y:S05]  /*68a0*/  BSYNC B1 ;  /* 0x0000000000017941 */ /* 0x000fea0003800000 */
.L_x_2318:
[----:B------:R-:W-:Y:S01]  /*68b0*/  BSSY B1, `(.L_x_2320) ;  /* 0x000005f000017945 */ /* 0x000fe20003800000 */
[----:B------:R-:W-:Y:S02]  /*68c0*/  PRMT R15, R15, 0x5410, R5 ;  /* 0x000054100f0f7816 */ /* 0x000fe40000000005 */
[----:B------:R-:W-:Y:S01]  /*68d0*/  @P2 IADD3 R0, R4, -0x40, RZ ;  /* 0xffffffc004002810 */ /* 0x000fe20007ffe0ff */
[----:B------:R-:W-:Y:S06]  /*68e0*/  @P1 BRA `(.L_x_2321) ;  /* 0x00000004006c1947 */ /* 0x000fec0003800000 */
[----:B------:R-:W1:Y:S01]  /*68f0*/  LDC R4, c[0x0][0x3f4] ;  /* 0x0000fd00ff047b82 */ /* 0x000e620000000800 */
[----:B------:R-:W-:Y:S01]  /*6900*/  BSSY B2, `(.L_x_2322) ;  /* 0x000002e000027945 */ /* 0x000fe20003800000 */
[-C--:B-1----:R-:W-:Y:S02]  /*6910*/  ISETP.GE.AND P0, PT, R152, R4.reuse, PT ;  /* 0x000000049800720c */ /* 0x082fe40003f06270 */
[----:B------:R-:W-:-:S11]  /*6920*/  ISETP.GE.AND P1, PT, R155, R4, PT ;  /* 0x000000049b00720c */ /* 0x000fd60003f26270 */
[----:B------:R-:W-:Y:S05]  /*6930*/  @P0 BRA `(.L_x_2323) ;  /* 0x0000000000a80947 */ /* 0x000fea0003800000 */
[----:B------:R-:W1:Y:S01]  /*6940*/  LDS.128 R4, [R3+0x8400] ;  /* 0x0084000003047984 */ /* 0x000e620000000c00 */
[----:B------:R-:W-:Y:S01]  /*6950*/  SHF.R.U32.HI R40, RZ, 0x10, R33 ;  /* 0x00000010ff287819 */ /* 0x000fe20000011621 */
[--C-:B------:R-:W-:Y:S01]  /*6960*/  HADD2.F32 R39, -RZ, R41.reuse.H0_H0 ;  /* 0x20000029ff277230 */ /* 0x100fe20000004100 */
[----:B------:R-:W-:Y:S01]  /*6970*/  SHF.R.U32.HI R38, RZ, 0x10, R31 ;  /* 0x00000010ff267819 */ /* 0x000fe2000001161f */
[----:B0-----:R-:W-:Y:S01]  /*6980*/  HADD2.F32 R37, -RZ, R41.H1_H1 ;  /* 0x30000029ff257230 */ /* 0x001fe20000004100 */
        /* <DEDUP_REMOVED lines=9> */
[----:B------:R-:W-:Y:S01]  /*6a20*/  FMUL.FTZ R33, R33, R38 ;  /* 0x0000002621217220 */ /* 0x000fe20000410000 */
[--C-:B------:R-:W-:Y:S02]  /*6a30*/  HADD2.F32 R30, -RZ, R6.reuse.H0_H0 ;  /* 0x20000006ff1e7230 */ /* 0x100fe40000004100 */
[----:B------:R-:W-:Y:S01]  /*6a40*/  FMUL.FTZ R42, R4, R39 ;  /* 0x00000027042a7220 */ /* 0x000fe20000410000 */
[----:B------:R-:W-:-:S02]  /*6a50*/  HADD2.F32 R31, -RZ, R6.H1_H1 ;  /* 0x30000006ff1f7230 */ /* 0x000fc40000004100 */
[C---:B------:R-:W-:Y:S01]  /*6a60*/  FFMA.FTZ R43, R32.reuse, R38, -R41 ;  /* 0x00000026202b7223 */ /* 0x040fe20000010829 */
[--C-:B------:R-:W-:Y:S02]  /*6a70*/  HADD2.F32 R6, -RZ, R5.reuse.H0_H0 ;  /* 0x20000005ff067230 */ /* 0x100fe40000004100 */
[----:B------:R-:W-:Y:S01]  /*6a80*/  FFMA.FTZ R44, R32, R40, R33 ;  /* 0x00000028202c7223 */ /* 0x000fe20000010021 */
[-C--:B------:R-:W-:Y:S01]  /*6a90*/  FMUL.FTZ R38, R4, R37.reuse ;  /* 0x0000002504267220 */ /* 0x080fe20000410000 */
[C---:B------:R-:W-:Y:S01]  /*6aa0*/  FFMA.FTZ R42, R7.reuse, R37, -R42 ;  /* 0x00000025072a7223 */ /* 0x040fe2000001082a */
[----:B------:R-:W-:Y:S02]  /*6ab0*/  HADD2.F32 R5, -RZ, R5.H1_H1 ;  /* 0x30000005ff057230 */ /* 0x000fe40000004100 */
[--C-:B------:R-:W-:Y:S02]  /*6ac0*/  HADD2.F32 R37, -RZ, R47.reuse.H0_H0 ;  /* 0x2000002fff257230 */ /* 0x100fe40000004100 */
[----:B------:R-:W-:Y:S01]  /*6ad0*/  FFMA.FTZ R39, R7, R39, R38 ;  /* 0x0000002707277223 */ /* 0x000fe20000010026 */
[----:B------:R-:W-:-:S02]  /*6ae0*/  HADD2.F32 R32, -RZ, R47.H1_H1 ;  /* 0x3000002fff207230 */ /* 0x000fc40000004100 */
        /* <DEDUP_REMOVED lines=15> */
.L_x_2323:
[----:B------:R-:W-:Y:S05]  /*6be0*/  BSYNC B2 ;  /* 0x0000000000027941 */ /* 0x000fea0003800000 */
.L_x_2322:
[----:B------:R-:W-:Y:S05]  /*6bf0*/  @P1 BRA `(.L_x_2321) ;  /* 0x0000000000a81947 */ /* 0x000fea0003800000 */
[----:B-1----:R-:W1:Y:S01]  /*6c00*/  LDS.128 R4, [R0] ;  /* 0x0000000000047984 */ /* 0x002e620000000c00 */
[----:B------:R-:W-:Y:S01]  /*6c10*/  SHF.R.U32.HI R31, RZ, 0x10, R25 ;  /* 0x00000010ff1f7819 */ /* 0x000fe20000011619 */
[----:B------:R-:W-:Y:S01]  /*6c20*/  HADD2.F32 R30, -RZ, R48.H0_H0 ;  /* 0x20000030ff1e7230 */ /* 0x000fe20000004100 */
[----:B------:R-:W-:Y:S01]  /*6c30*/  SHF.R.U32.HI R33, RZ, 0x10, R21 ;  /* 0x00000010ff217819 */ /* 0x000fe20000011615 */
[----:B------:R-:W-:Y:S01]  /*6c40*/  HADD2.F32 R32, -RZ, R36.H1_H1 ;  /* 0x30000024ff207230 */ /* 0x000fe20000004100 */
[----:B------:R-:W-:Y:S01]  /*6c50*/  SHF.R.U64 R41, R24, 0x10, R25 ;  /* 0x0000001018297819 */ /* 0x000fe20000001219 */
[----:B------:R-:W-:Y:S01]  /*6c60*/  HADD2.F32 R31, -RZ, R31.H0_H0 ;  /* 0x2000001fff1f7230 */ /* 0x000fe20000004100 */
[----:B------:R-:W-:Y:S01]  /*6c70*/  SHF.R.U64 R39, R20, 0x10, R21 ;  /* 0x0000001014277819 */ /* 0x000fe20000001215 */
[----:B------:R-:W-:Y:S02]  /*6c80*/  HADD2.F32 R33, -RZ, R33.H0_H0 ;  /* 0x20000021ff217230 */ /* 0x000fe40000004100 */
[----:B-1----:R-:W-:-:S02]  /*6c90*/  HADD2.F32 R25, -RZ, R7.H1_H1 ;  /* 0x30000007ff197230 */ /* 0x002fc40000004100 */
[----:B------:R-:W-:Y:S02]  /*6ca0*/  HADD2.F32 R24, -RZ, R7.H0_H0 ;  /* 0x20000007ff187230 */ /* 0x000fe40000004100 */
[--C-:B------:R-:W-:Y:S02]  /*6cb0*/  HADD2.F32 R7, -RZ, R4.reuse.H0_H0 ;  /* 0x20000004ff077230 */ /* 0x100fe40000004100 */
[C---:B------:R-:W-:Y:S01]  /*6cc0*/  FMUL.FTZ R40, R25.reuse, R31 ;  /* 0x0000001f19287220 */ /* 0x040fe20000410000 */
[----:B------:R-:W-:Y:S02]  /*6cd0*/  HADD2.F32 R4, -RZ, R4.H1_H1 ;  /* 0x30000004ff047230 */ /* 0x000fe40000004100 */
[-C--:B0-----:R-:W-:Y:S01]  /*6ce0*/  FMUL.FTZ R37, R25, R33.reuse ;  /* 0x0000002119257220 */ /* 0x081fe20000410000 */
[--C-:B------:R-:W-:Y:S02]  /*6cf0*/  HADD2.F32 R20, -RZ, R6.reuse.H0_H0 ;  /* 0x20000006ff147230 */ /* 0x100fe40000004100 */
[----:B------:R-:W-:Y:S01]  /*6d00*/  FFMA.FTZ R42, R24, R33, R40 ;  /* 0x00000021182a7223 */ /* 0x000fe20000010028 */
[----:B------:R-:W-:-:S02]  /*6d10*/  HADD2.F32 R21, -RZ, R6.H1_H1 ;  /* 0x30000006ff157230 */ /* 0x000fc40000004100 */
[----:B------:R-:W-:Y:S01]  /*6d20*/  FMUL.FTZ R38, R4, R32 ;  /* 0x0000002004267220 */ /* 0x000fe20000410000 */
[----:B------:R-:W-:Y:S02]  /*6d30*/  HADD2.F32 R25, -RZ, R35.H1_H1 ;  /* 0x30000023ff197230 */ /* 0x000fe40000004100 */
[----:B------:R-:W-:Y:S01]  /*6d40*/  FFMA.FTZ R37, R24, R31, -R37 ;  /* 0x0000001f18257223 */ /* 0x000fe20000010825 */
[----:B------:R-:W-:Y:S02]  /*6d50*/  HADD2.F32 R6, -RZ, R5.H0_H0 ;  /* 0x20000005ff067230 */ /* 0x000fe40000004100 */
[-C--:B------:R-:W-:Y:S01]  /*6d60*/  FMUL.FTZ R40, R4, R30.reuse ;  /* 0x0000001e04287220 */ /* 0x080fe20000410000 */
[----:B------:R-:W-:Y:S02]  /*6d70*/  HADD2.F32 R35, -RZ, R35.H0_H0 ;  /* 0x20000023ff237230 */ /* 0x000fe40000004100 */
        /* <DEDUP_REMOVED lines=18> */
.L_x_2321:
[----:B------:R-:W-:Y:S05]  /*6ea0*/  BSYNC B1 ;  /* 0x0000000000017941 */ /* 0x000fea0003800000 */
.L_x_2320:
[----:B-12---:R-:W-:-:S05]  /*6eb0*/  VIADD R4, R19, 0x60 ;  /* 0x0000006013047836 */ /* 0x006fca0000000000 */
[----:B------:R-:W-:-:S13]  /*6ec0*/  ISETP.GE.AND P0, PT, R4, R34, PT ;  /* 0x000000220400720c */ /* 0x000fda0003f06270 */
[----:B------:R-:W-:Y:S05]  /*6ed0*/  @P0 BRA `(.L_x_2324) ;  /* 0x0000001800ac0947 */ /* 0x000fea0003800000 */
[----:B------:R-:W1:Y:S01]  /*6ee0*/  LDC R4, c[0x0][0x3f4] ;  /* 0x0000fd00ff047b82 */ /* 0x000e620000000800 */
[----:B------:R-:W-:Y:S01]  /*6ef0*/  BSSY B1, `(.L_x_2325) ;  /* 0x000002e000017945 */ /* 0x000fe20003800000 */
[-C--:B-1----:R-:W-:Y:S02]  /*6f00*/  ISETP.GE.AND P0, PT, R152, R4.reuse, PT ;  /* 0x000000049800720c */ /* 0x082fe40003f06270 */
[----:B------:R-:W-:-:S11]  /*6f10*/  ISETP.GE.AND P1, PT, R155, R4, PT ;  /* 0x000000049b00720c */ /* 0x000fd60003f26270 */
[----:B------:R-:W-:Y:S05]  /*6f20*/  @P0 BRA `(.L_x_2326) ;  /* 0x0000000000a80947 */ /* 0x000fea0003800000 */
[----:B------:R-:W1:Y:S01]  /*6f30*/  LDS.128 R4, [R3+0xb400] ;  /* 0x00b4000003047984 */ /* 0x000e620000000c00 */
[--C-:B------:R-:W-:Y:S01]  /*6f40*/  SHF.R.U64 R33, R26, 0x10, R27.reuse ;  /* 0x000000101a217819 */ /* 0x100fe2000000121b */
[----:B------:R-:W-:Y:S01]  /*6f50*/  HADD2.F32 R24, -RZ, R48.H1_H1 ;  /* 0x30000030ff187230 */ /* 0x000fe20000004100 */
[----:B------:R-:W-:Y:S01]  /*6f60*/  SHF.R.U32.HI R26, RZ, 0x10, R27 ;  /* 0x00000010ff1a7819 */ /* 0x000fe2000001161b */
[----:B------:R-:W-:Y:S01]  /*6f70*/  HADD2.F32 R36, -RZ, R36.H0_H0 ;  /* 0x20000024ff247230 */ /* 0x000fe20000004100 */
[--C-:B------:R-:W-:Y:S02]  /*6f80*/  SHF.R.U32.HI R25, RZ, 0x10, R13.reuse ;  /* 0x00000010ff197819 */ /* 0x100fe4000001160d */
[----:B------:R-:W-:Y:S01]  /*6f90*/  SHF.R.U64 R34, R12, 0x10, R13 ;  /* 0x000000100c227819 */ /* 0x000fe2000000120d */
[----:B------:R-:W-:Y:S02]  /*6fa0*/  HADD2.F32 R26, -RZ, R26.H0_H0 ;  /* 0x2000001aff1a7230 */ /* 0x000fe40000004100 */
[----:B------:R-:W-:-:S02]  /*6fb0*/  HADD2.F32 R25, -RZ, R25.H0_H0 ;  /* 0x20000019ff197230 */ /* 0x000fc40000004100 */
[--C-:B-1----:R-:W-:Y:S02]  /*6fc0*/  HADD2.F32 R21, -RZ, R7.reuse.H1_H1 ;  /* 0x30000007ff157230 */ /* 0x102fe40000004100 */
[----:B------:R-:W-:Y:S02]  /*6fd0*/  HADD2.F32 R20, -RZ, R7.H0_H0 ;  /* 0x20000007ff147230 */ /* 0x000fe40000004100 */
[--C-:B------:R-:W-:Y:S02]  /*6fe0*/  HADD2.F32 R7, -RZ, R4.reuse.H0_H0 ;  /* 0x20000004ff077230 */ /* 0x100fe40000004100 */
[C---:B------:R-:W-:Y:S01]  /*6ff0*/  FMUL.FTZ R27, R21.reuse, R26 ;  /* 0x0000001a151b7220 */ /* 0x040fe20000410000 */
[----:B------:R-:W-:Y:S01]  /*7000*/  FMUL.FTZ R21, R21, R25 ;  /* 0x0000001915157220 */ /* 0x000fe20000410000 */
[----:B------:R-:W-:Y:S02]  /*7010*/  HADD2.F32 R4, -RZ, R4.H1_H1 ;  /* 0x30000004ff047230 */ /* 0x000fe40000004100 */
[----:B------:R-:W-:-:S02]  /*7020*/  HADD2.F32 R12, -RZ, R6.H0_H0 ;  /* 0x20000006ff0c7230 */ /* 0x000fc40000004100 */
[----:B------:R-:W-:Y:S01]  /*7030*/  FFMA.FTZ R32, R20, R26, R21 ;  /* 0x0000001a14207223 */ /* 0x000fe20000010015 */
[----:B------:R-:W-:Y:S02]  /*7040*/  HADD2.F32 R13, -RZ, R6.H1_H1 ;  /* 0x30000006ff0d7230 */ /* 0x000fe40000004100 */
[----:B------:R-:W-:Y:S01]  /*7050*/  FMUL.FTZ R30, R4, R36 ;  /* 0x00000024041e7220 */ /* 0x000fe20000410000 */
[----:B------:R-:W-:Y:S02]  /*7060*/  HADD2.F32 R21, -RZ, R29.H0_H0 ;  /* 0x2000001dff157230 */ /* 0x000fe40000004100 */
[----:B------:R-:W-:Y:S01]  /*7070*/  FFMA.FTZ R31, R20, R25, -R27 ;  /* 0x00000019141f7223 */ /* 0x000fe2000001081b */
[----:B------:R-:W-:Y:S02]  /*7080*/  HADD2.F32 R6, -RZ, R5.H0_H0 ;  /* 0x20000005ff067230 */ /* 0x000fe40000004100 */
[----:B------:R-:W-:Y:S01]  /*7090*/  FMUL.FTZ R26, R4, R24 ;  /* 0x00000018041a7220 */ /* 0x000fe20000410000 */
[----:B------:R-:W-:-:S02]  /*70a0*/  HADD2.F32 R29, -RZ, R29.H1_H1 ;  /* 0x3000001dff1d7230 */ /* 0x000fc40000004100 */
[C---:B------:R-:W-:Y:S01]  /*70b0*/  FFMA.FTZ R30, R7.reuse, R24, -R30 ;  /* 0x00000018071e7223 */ /* 0x040fe2000001081e */
[----:B------:R-:W-:Y:S02]  /*70c0*/  HADD2.F32 R5, -RZ, R5.H1_H1 ;  /* 0x30000005ff057230 */ /* 0x000fe40000004100 */
        /* <DEDUP_REMOVED lines=16> */
.L_x_2326:
[----:B------:R-:W-:Y:S05]  /*71d0*/  BSYNC B1 ;  /* 0x0000000000017941 */ /* 0x000fea0003800000 */
.L_x_2325:
        /* <DEDUP_REMOVED lines=44> */
.L_x_2311:
[----:B------:R-:W1:Y:S01]  /*74a0*/  S2R R0, SR_TID.X ;  /* 0x0000000000007919 */ /* 0x000e620000002100 */
[----:B------:R-:W2:Y:S01]  /*74b0*/  LDC R32, c[0x0][0x448] ;  /* 0x00011200ff207b82 */ /* 0x000ea20000000800 */
[----:B------:R-:W-:Y:S01]  /*74c0*/  ULDC.64 UR4, c[0x0][0x3f8] ;  /* 0x0000fe0000047ab9 */ /* 0x000fe20000000a00 */
[----:B------:R-:W-:Y:S01]  /*74d0*/  ULDC.64 UR6, c[0x0][0x408] ;  /* 0x0001020000067ab9 */ /* 0x000fe20000000a00 */
[----:B------:R-:W-:Y:S01]  /*74e0*/  MOV R4, R24 ;  /* 0x0000001800047202 */ /* 0x000fe20000000f00 */
[----:B------:R-:W-:Y:S01]  /*74f0*/  IMAD.MOV.U32 R27, RZ, RZ, R31 ;  /* 0x000000ffff1b7224 */ /* 0x000fe200078e001f */
[----:B------:R-:W-:Y:S02]  /*7500*/  SHF.R.S32.HI R43, RZ, 0x1f, R16 ;  /* 0x0000001fff2b7819 */ /* 0x000fe40000011410 */
        /* <DEDUP_REMOVED lines=55> */
[----:B------:R-:W-:Y:S01]  /*7880*/  @!P1 IMAD.MOV.U32 R36, RZ, RZ, R10 ;  /* 0x000000ffff249224 */ /* 0x000fe200078e000a */
[----:B------:R-:W-:Y:S01]  /*7890*/  MOV R0, R34 ;  /* 0x0000002200007202 */ /* 0x000fe20000000f00 */
[----:B------:R-:W-:Y:S02]  /*78a0*/  IMAD.MOV.U32 R3, RZ, RZ, R35 ;  /* 0x000000ffff037224 */ /* 0x000fe400078e0023 */
[----:B------:R-:W-:Y:S01]  /*78b0*/  @!P1 IMAD.MOV.U32 R37, RZ, RZ, R11 ;  /* 0x000000ffff259224 */ /* 0x000fe200078e000b */
[----:B------:R-:W-:Y:S01]  /*78c0*/  PRMT R42, R0, 0x7610, R42 ;  /* 0x00007610002a7816 */ /* 0x000fe2000000002a */
[----:B------:R-:W-:Y:S01]  /*78d0*/  IMAD.MOV.U32 R8, RZ, RZ, R36 ;  /* 0x000000ffff087224 */ /* 0x000fe200078e0024 */
[----:B------:R-:W-:Y:S01]  /*78e0*/  PRMT R45, R45, 0x5410, R3 ;  /* 0x000054102d2d7816 */ /* 0x000fe20000000003 */
[----:B------:R0:W2:Y:S01]  /*78f0*/  SHFL.IDX PT, R0, R26, 0x1, 0x1c1f ;  /* 0x003c1f001a007f89 */ /* 0x0000a200000e0000 */
[----:B------:R-:W-:Y:S01]  /*7900*/  MOV R9, R37 ;  /* 0x0000002500097202 */ /* 0x000fe20000000f00 */
[----:B---3--:R-:W-:-:S02]  /*7910*/  @!P1 IMAD.MOV.U32 R20, RZ, RZ, R4 ;  /* 0x000000ffff149224 */ /* 0x008fc400078e0004 */
[----:B------:R0:W3:Y:S01]  /*7920*/  SHFL.IDX PT, R3, R25, 0x1, 0x1c1f ;  /* 0x003c1f0019037f89 */ /* 0x0000e200000e0000 */
[----:B------:R-:W-:Y:S01]  /*7930*/  @!P1 IMAD.MOV.U32 R21, RZ, RZ, R5 ;  /* 0x000000ffff159224 */ /* 0x000fe200078e0005 */
[----:B------:R-:W-:Y:S01]  /*7940*/  PRMT R33, R8, 0x5410, R9 ;  /* 0x0000541008217816 */ /* 0x000fe20000000009 */
[----:B------:R-:W-:Y:S01]  /*7950*/  @!P1 IMAD.MOV.U32 R30, RZ, RZ, R6 ;  /* 0x000000ffff1e9224 */ /* 0x000fe200078e0006 */
[----:B------:R-:W-:Y:S01]  /*7960*/  MOV R4, R20 ;  /* 0x0000001400047202 */ /* 0x000fe20000000f00 */
[----:B------:R-:W-:Y:S02]  /*7970*/  @!P1 IMAD.MOV.U32 R31, RZ, RZ, R7 ;  /* 0x000000ffff1f9224 */ /* 0x000fe400078e0007 */
[----:B------:R-:W-:Y:S02]  /*7980*/  IMAD.MOV.U32 R5, RZ, RZ, R21 ;  /* 0x000000ffff057224 */ /* 0x000fe400078e0015 */
[----:B------:R-:W-:Y:S02]  /*7990*/  IMAD.MOV.U32 R6, RZ, RZ, R30 ;  /* 0x000000ffff067224 */ /* 0x000fe400078e001e */
[----:B------:R-:W-:Y:S01]  /*79a0*/  IMAD.MOV.U32 R7, RZ, RZ, R31 ;  /* 0x000000ffff077224 */ /* 0x000fe200078e001f */
[----:B------:R-:W-:-:S02]  /*79b0*/  PRMT R45, R5, 0x7610, R45 ;  /* 0x00007610052d7816 */ /* 0x000fc4000000002d */
[----:B------:R-:W-:Y:S02]  /*79c0*/  PRMT R56, R4, 0x5410, R6 ;  /* 0x0000541004387816 */ /* 0x000fe40000000006 */
[----:B------:R-:W-:Y:S02]  /*79d0*/  CS2R R4, SRZ ;  /* 0x0000000000047805 */ /* 0x000fe4000001ff00 */
[----:B01--4-:R-:W-:-:S07]  /*79e0*/  PRMT R42, R42, 0x5410, R7 ;  /* 0x000054102a2a7816 */ /* 0x013fce0000000007 */
.L_x_2544:
[----:B------:R-:W4:Y:S01]  /*79f0*/  LDL R7, [R1+0x50] ;  /* 0x0000500001077983 */ /* 0x000f220000100800 */
[----:B------:R-:W-:Y:S01]  /*7a00*/  VIADD R39, R39, 0x60 ;  /* 0x0000006027277836 */ /* 0x000fe20000000000 */
[----:B------:R-:W-:Y:S01]  /*7a10*/  BSSY B1, `(.L_x_2328) ;  /* 0x0000016000017945 */ /* 0x000fe20003800000 */
[----:B------:R-:W-:Y:S02]  /*7a20*/  CS2R R8, SRZ ;  /* 0x0000000000087805 */ /* 0x000fe4000001ff00 */
[----:B------:R-:W-:Y:S02]  /*7a30*/  CS2R R10, SRZ ;  /* 0x00000000000a7805 */ /* 0x000fe4000001ff00 */
[----:B------:R-:W-:Y:S02]  /*7a40*/  ISETP.GE.AND P1, PT, R39, R32, PT ;  /* 0x000000202700720c */ /* 0x000fe40003f26270 */
[----:B----4-:R-:W-:-:S04]  /*7a50*/  LEA.HI R6, R7, R7, RZ, 0x1 ;  /* 0x0000000707067211 */ /* 0x010fc800078f08ff */
[----:B------:R-:W-:-:S04]  /*7a60*/  LOP3.LUT R6, R6, 0xfffffffe, RZ, 0xc0, !PT ;  /* 0xfffffffe06067812 */ /* 0x000fc800078ec0ff */
[----:B------:R-:W-:Y:S02]  /*7a70*/  IADD3 R13, R7, -R6, RZ ;  /* 0x80000006070d7210 */ /* 0x000fe40007ffe0ff */
[----:B------:R-:W-:Y:S02]  /*7a80*/  CS2R R6, SRZ ;  /* 0x0000000000067805 */ /* 0x000fe4000001ff00 */
        /* <DEDUP_REMOVED lines=10> */
[--C-:B--2---:R-:W-:Y:S02]  /*7b30*/  IMAD.X R9, R0, 0x1, R5.reuse, P1 ;  /* 0x0000000100097824 */ /* 0x104fe400008e0605 */
[----:B------:R-:W-:-:S04]  /*7b40*/  IMAD.X R5, R24, 0x1, R5, P2 ;  /* 0x0000000118057824 */ /* 0x000fc800010e0605 */
[----:B------:R-:W5:Y:S04]  /*7b50*/  LD.E.128 R8, desc[UR40][R8.64] ;  /* 0x0000002808087980 */ /* 0x000f68000c101d00 */
[----:B------:R-:W5:Y:S02]  /*7b60*/  LD.E.128 R4, desc[UR40][R4.64] ;  /* 0x0000002804047980 */ /* 0x000f64000c101d00 */
.L_x_2329:
[----:B------:R-:W-:Y:S05]  /*7b70*/  BSYNC B1 ;  /* 0x0000000000017941 */ /* 0x000fea0003800000 */
.L_x_2328:
[----:B------:R-:W0:Y:S01]  /*7b80*/  SYNCS.PHASECHK.TRANS64.TRYWAIT P1, [R2+URZ+0x16800], R13 ;  /* 0x0168000d020075a7 */ /* 0x000e22000802017f */
[----:B------:R-:W-:Y:S01]  /*7b90*/  IMAD R29, R29, -0xc0, R32 ;  /* 0xffffff401d1d7824 */ /* 0x000fe200078e0220 */
[----:B---3-5:R-:W-:Y:S01]  /*7ba0*/  MOV R3, R4 ;  /* 0x0000000400037202 */ /* 0x028fe20000000f00 */
[----:B------:R-:W-:Y:S01]  /*7bb0*/  VIADD R14, R19, 0x60 ;  /* 0x00000060130e7836 */ /* 0x000fe20000000000 */
[----:B------:R-:W-:Y:S01]  /*7bc0*/  BSSY B1, `(.L_x_2330) ;  /* 0x0000010000017945 */ /* 0x000fe20003800000 */
[----:B------:R-:W-:Y:S01]  /*7bd0*/  IMAD.MOV.U32 R12, RZ, RZ, R5 ;  /* 0x000000ffff0c7224 */ /* 0x000fe200078e0005 */
[----:B--2---:R-:W-:Y:S01]  /*7be0*/  VIMNMX R0, R29, 0xc0, PT ;  /* 0x000000c01d007848 */ /* 0x004fe20003fe0100 */
[----:B------:R-:W-:Y:S01]  /*7bf0*/  IMAD.IADD R39, R16, 0x1, R41 ;  /* 0x0000000110277824 */ /* 0x000fe200078e0229 */
[----:B------:R-:W-:Y:S01]  /*7c00*/  PRMT R32, R32, 0x5410, R3 ;  /* 0x0000541020207816 */ /* 0x000fe20000000003 */
[----:B------:R-:W-:Y:S01]  /*7c10*/  IMAD.MOV.U32 R3, RZ, RZ, R7 ;  /* 0x000000ffff037224 */ /* 0x000fe200078e0007 */
[----:B------:R-:W-:-:S02]  /*7c20*/  ISETP.GE.OR P2, PT, R19, R0, P0 ;  /* 0x000000001300720c */ /* 0x000fc40000746670 */
[----:B------:R-:W-:Y:S01]  /*7c30*/  ISETP.GE.OR P0, PT, R14, R0, P0 ;  /* 0x000000000e00720c */ /* 0x000fe20000706670 */
[----:B------:R-:W-:Y:S01]  /*7c40*/  IMAD.MOV.U32 R0, RZ, RZ, R6 ;  /* 0x000000ffff007224 */ /* 0x000fe200078e0006 */
[----:B------:R-:W-:Y:S01]  /*7c50*/  PRMT R38, R12, 0x7610, R38 ;  /* 0x000076100c267816 */ /* 0x000fe20000000026 */
[----:B------:R-:W-:Y:S01]  /*7c60*/  IMAD.MOV.U32 R12, RZ, RZ, R8 ;  /* 0x000000ffff0c7224 */ /* 0x000fe200078e0008 */
[----:B------:R-:W-:Y:S02]  /*7c70*/  MOV R14, R9 ;  /* 0x00000009000e7202 */ /* 0x000fe40000000f00 */
[----:B------:R-:W-:Y:S02]  /*7c80*/  PRMT R29, R0, 0x5410, R3 ;  /* 0x00005410001d7816 */ /* 0x000fe40000000003 */
[----:B------:R-:W-:Y:S02]  /*7c90*/  PRMT R32, R12, 0x7610, R32 ;  /* 0x000076100c207816 */ /* 0x000fe40000000020 */
[----:B------:R-:W-:Y:S01]  /*7ca0*/  PRMT R38, R38, 0x5410, R14 ;  /* 0x0000541026267816 */ /* 0x000fe2000000000e */
[----:B0-----:R-:W-:Y:S06]  /*7cb0*/  @!P1 BRA `(.L_x_2331) ;  /* 0x0000012400989947 */ /* 0x001fec0003800000 */
.L_x_2545:
[----:B------:R-:W-:Y:S05]  /*7cc0*/  BSYNC B1 ;  /* 0x0000000000017941 */ /* 0x000fea0003800000 */
.L_x_2330:
        /* <DEDUP_REMOVED lines=21> */
[----:B------:R-:W-:Y:S02]  /*7e20*/  SHF.R.U32.HI R52, RZ, 0x10, R37 ;  /* 0x00000010ff347819 */ /* 0x000fe40000011625 */
[----:B--2---:R-:W-:-:S04]  /*7e30*/  SHF.L.U32 R12, R12, 0x6, RZ ;  /* 0x000000060c0c7819 */ /* 0x004fc800000006ff */
[----:B------:R-:W-:-:S04]  /*7e40*/  LOP3.LUT R24, R12, 0x1c0, RZ, 0xc0, !PT ;  /* 0x000001c00c187812 */ /* 0x000fc800078ec0ff */
[----:B------:R-:W-:Y:S02]  /*7e50*/  SHF.R.U32.HI R15, RZ, 0x3, R24 ;  /* 0x00000003ff0f7819 */ /* 0x000fe40000011618 */
[----:B------:R-:W-:Y:S02]  /*7e60*/  LOP3.LUT R12, R24, 0x38, R16, 0xf8, !PT ;  /* 0x00000038180c7812 */ /* 0x000fe400078ef810 */
[----:B------:R-:W-:Y:S02]  /*7e70*/  LOP3.LUT R24, R15, R39, R24, 0x1e, !PT ;  /* 0x000000270f187212 */ /* 0x000fe400078e1e18 */
[----:B------:R-:W-:-:S03]  /*7e80*/  LOP3.LUT R12, R12, R15, RZ, 0x3c, !PT ;  /* 0x0000000f0c0c7212 */ /* 0x000fc600078e3cff */
[C---:B------:R-:W-:Y:S02]  /*7e90*/  IMAD R41, R25.reuse, 0x200, R24 ;  /* 0x0000020019297824 */ /* 0x040fe400078e0218 */
[----:B0-----:R-:W-:Y:S02]  /*7ea0*/  IMAD R13, R25, 0x200, R12 ;  /* 0x00000200190d7824 */ /* 0x001fe400078e020c */
[--C-:B------:R-:W-:Y:S02]  /*7eb0*/  IMAD R41, R41, 0x2, R2.reuse ;  /* 0x0000000229297824 */ /* 0x100fe400078e0202 */
[----:B------:R-:W-:-:S03]  /*7ec0*/  IMAD R40, R13, 0x2, R2 ;  /* 0x000000020d287824 */ /* 0x000fc600078e0202 */
        /* <DEDUP_REMOVED lines=73> */
.L_x_2333:
[----:B------:R-:W-:Y:S05]  /*8360*/  BSYNC B1 ;  /* 0x0000000000017941 */ /* 0x000fea0003800000 */
.L_x_2332:
[----:B------:R-:W-:Y:S01]  /*8370*/  PRMT R43, R0, 0x5410, R3 ;  /* 0x00005410002b7816 */ /* 0x000fe20000000003 */
[----:B------:R-:W-:Y:S06]  /*8380*/  @P0 BRA `(.L_x_2324) ;  /* 0x0000000400800947 */ /* 0x000fec0003800000 */
[----:B------:R-:W2:Y:S01]  /*8390*/  LDL R20, [R1+0x3c] ;  /* 0x00003c0001147983 */ /* 0x000ea20000100800 */
[C---:B-1----:R-:W-:Y:S01]  /*83a0*/  IADD3 R12, R19.reuse, 0x60, RZ ;  /* 0x00000060130c7810 */ /* 0x042fe20007ffe0ff */
[----:B0-----:R-:W-:Y:S02]  /*83b0*/  VIADD R13, R19, 0x60 ;  /* 0x00000060130d7836 */ /* 0x001fe40000000000 */
[----:B------:R-:W3:Y:S02]  /*83c0*/  LDL R44, [R1+0x54] ;  /* 0x00005400012c7983 */ /* 0x000ee40000100800 */
[----:B------:R-:W-:Y:S02]  /*83d0*/  IMAD.SHL.U32 R12, R12, 0x40, RZ ;  /* 0x000000400c0c7824 */ /* 0x000fe400078e00ff */
[----:B------:R-:W-:-:S03]  /*83e0*/  IMAD.SHL.U32 R13, R13, 0x40, RZ ;  /* 0x000000400d0d7824 */ /* 0x000fc600078e00ff */
[----:B------:R-:W-:Y:S02]  /*83f0*/  LOP3.LUT R12, R12, 0x1c0, RZ, 0xc0, !PT ;  /* 0x000001c00c0c7812 */ /* 0x000fe400078ec0ff */
[----:B------:R-:W-:Y:S02]  /*8400*/  LOP3.LUT R13, R13, 0x1c0, RZ, 0xc0, !PT ;  /* 0x000001c00d0d7812 */ /* 0x000fe400078ec0ff */
[----:B------:R-:W-:-:S04]  /*8410*/  SHF.R.U32.HI R12, RZ, 0x3, R12 ;  /* 0x00000003ff0c7819 */ /* 0x000fc8000001160c */
[----:B------:R-:W-:Y:S02]  /*8420*/  LOP3.LUT R39, R12, R39, R13, 0x1e, !PT ;  /* 0x000000270c277212 */ /* 0x000fe400078e1e0d */
[----:B------:R-:W-:Y:S01]  /*8430*/  SHF.R.U64 R41, R10, 0x10, R11 ;  /* 0x000000100a297819 */ /* 0x000fe2000000120b */
[--C-:B------:R-:W-:Y:S01]  /*8440*/  HADD2.F32 R10, -RZ, R38.reuse.H1_H1 ;  /* 0x30000026ff0a7230 */ /* 0x100fe20000004100 */
[--C-:B------:R-:W-:Y:S01]  /*8450*/  SHF.R.U64 R35, R6, 0x10, R7.reuse ;  /* 0x0000001006237819 */ /* 0x100fe20000001207 */
[----:B------:R-:W-:Y:S01]  /*8460*/  HADD2.F32 R38, -RZ, R38.H0_H0 ;  /* 0x20000026ff267230 */ /* 0x000fe20000004100 */
[----:B------:R-:W-:Y:S02]  /*8470*/  SHF.R.U32.HI R33, RZ, 0x10, R7 ;  /* 0x00000010ff217819 */ /* 0x000fe40000011607 */
[--C-:B------:R-:W-:Y:S02]  /*8480*/  SHF.R.U32.HI R21, RZ, 0x10, R9.reuse ;  /* 0x00000010ff157819 */ /* 0x100fe40000011609 */
[----:B------:R-:W-:-:S02]  /*8490*/  SHF.R.U64 R42, R8, 0x10, R9 ;  /* 0x00000010082a7819 */ /* 0x000fc40000001209 */
[----:B------:R-:W-:Y:S01]  /*84a0*/  SHF.R.U32.HI R40, RZ, 0x10, R11 ;  /* 0x00000010ff287819 */ /* 0x000fe2000001160b */
[----:B------:R-:W-:Y:S01]  /*84b0*/  HADD2.F32 R11, -RZ, R29.H0_H0 ;  /* 0x2000001dff0b7230 */ /* 0x000fe20000004100 */
[----:B------:R-:W-:Y:S01]  /*84c0*/  SHF.R.U64 R37, R4, 0x10, R5 ;  /* 0x0000001004257819 */ /* 0x000fe20000001205 */
[----:B--2---:R-:W-:Y:S01]  /*84d0*/  IMAD.IADD R39, R20, 0x1, R39 ;  /* 0x0000000114277824 */ /* 0x004fe200078e0227 */
[----:B---3--:R-:W0:Y:S04]  /*84e0*/  LDS.128 R12, [R44+0x8400] ;  /* 0x008400002c0c7984 */ /* 0x008e280000000c00 */
[----:B------:R-:W-:-:S05]  /*84f0*/  LEA R39, R39, R2, 0x1 ;  /* 0x0000000227277211 */ /* 0x000fca00078e08ff */
[----:B------:R-:W1:Y:S01]  /*8500*/  LDS.128 R24, [R39+0x8400] ;  /* 0x0084000027187984 */ /* 0x000e620000000c00 */
[----:B------:R-:W-:-:S05]  /*8510*/  SHF.R.U32.HI R20, RZ, 0x10, R5 ;  /* 0x00000010ff147819 */ /* 0x000fca0000011605 */
[----:B------:R-:W-:Y:S02]  /*8520*/  HADD2.F32 R20, -RZ, R20.H0_H0 ;  /* 0x20000014ff147230 */ /* 0x000fe40000004100 */
[----:B0-----:R-:W-:Y:S02]  /*8530*/  HADD2.F32 R3, -RZ, R13.H0_H0 ;  /* 0x2000000dff037230 */ /* 0x001fe40000004100 */
[----:B-1----:R-:W-:-:S05]  /*8540*/  HADD2.F32 R7, -RZ, R25.H0_H0 ;  /* 0x20000019ff077230 */ /* 0x002fca0000004100 */
[C---:B------:R-:W-:Y:S01]  /*8550*/  FMUL.FTZ R30, R7.reuse, R38 ;  /* 0x00000026071e7220 */ /* 0x040fe20000410000 */
[-C--:B------:R-:W-:Y:S01]  /*8560*/  FMUL.FTZ R34, R7, R10.reuse ;  /* 0x0000000a07227220 */ /* 0x080fe20000410000 */
[----:B------:R-:W-:Y:S02]  /*8570*/  HADD2.F32 R25, -RZ, R25.H1_H1 ;  /* 0x30000019ff197230 */ /* 0x000fe40000004100 */
[C---:B------:R-:W-:Y:S01]  /*8580*/  FFMA.FTZ R30, R3.reuse, R10, -R30 ;  /* 0x0000000a031e7223 */ /* 0x040fe2000001081e */
[----:B------:R-:W-:Y:S02]  /*8590*/  HADD2.F32 R6, -RZ, R24.H0_H0 ;  /* 0x20000018ff067230 */ /* 0x000fe40000004100 */
[----:B------:R-:W-:Y:S01]  /*85a0*/  FFMA.FTZ R34, R3, R38, R34 ;  /* 0x0000002603227223 */ /* 0x000fe20000010022 */
[----:B------:R-:W-:Y:S02]  /*85b0*/  HADD2.F32 R10, -RZ, R21.H0_H0 ;  /* 0x20000015ff0a7230 */ /* 0x000fe40000004100 */
[----:B------:R-:W-:-:S02]  /*85c0*/  HADD2.F32 R7, -RZ, R32.H1_H1 ;  /* 0x30000020ff077230 */ /* 0x000fc40000004100 */
[----:B------:R-:W-:Y:S02]  /*85d0*/  HADD2.F32 R3, -RZ, R32.H0_H0 ;  /* 0x20000020ff037230 */ /* 0x000fe40000004100 */
[C---:B------:R-:W-:Y:S01]  /*85e0*/  FMUL.FTZ R36, R25.reuse, R20 ;  /* 0x0000001419247220 */ /* 0x040fe20000410000 */
[----:B------:R-:W-:Y:S02]  /*85f0*/  HADD2.F32 R13, -RZ, R13.H1_H1 ;  /* 0x3000000dff0d7230 */ /* 0x000fe40000004100 */
[-C--:B------:R-:W-:Y:S01]  /*8600*/  FMUL.FTZ R32, R25, R10.reuse ;  /* 0x0000000a19207220 */ /* 0x080fe20000410000 */
[----:B------:R-:W-:Y:S02]  /*8610*/  HADD2.F32 R0, -RZ, R12.H0_H0 ;  /* 0x2000000cff007230 */ /* 0x000fe40000004100 */
[C---:B------:R-:W-:Y:S01]  /*8620*/  FMUL.FTZ R21, R6.reuse, R7 ;  /* 0x0000000706157220 */ /* 0x040fe20000410000 */
[-C--:B------:R-:W-:Y:S01]  /*8630*/  FMUL.FTZ R6, R6, R3.reuse ;  /* 0x0000000306067220 */ /* 0x080fe20000410000 */
[C---:B------:R-:W-:Y:S01]  /*8640*/  FFMA.FTZ R25, R13.reuse, R10, -R36 ;  /* 0x0000000a0d197223 */ /* 0x040fe20000010824 */
[----:B------:R-:W-:Y:S01]  /*8650*/  FFMA.FTZ R31, R13, R20, R32 ;  /* 0x000000140d1f7223 */ /* 0x000fe20000010020 */
[----:B------:R-:W-:Y:S01]  /*8660*/  FFMA.FTZ R21, R0, R3, -R21 ;  /* 0x0000000300157223 */ /* 0x000fe20000010815 */
[----:B------:R-:W-:-:S02]  /*8670*/  HADD2.F32 R8, -RZ, R26.H0_H0 ;  /* 0x2000001aff087230 */ /* 0x000fc40000004100 */
[----:B------:R-:W-:Y:S01]  /*8680*/  FFMA.FTZ R13, R0, R7, R6 ;  /* 0x00000007000d7223 */ /* 0x000fe20000010006 */
[----:B------:R-:W-:Y:S02]  /*8690*/  HADD2.F32 R9, -RZ, R27.H0_H0 ;  /* 0x2000001bff097230 */ /* 0x000fe40000004100 */
[----:B------:R-:W-:Y:S02]  /*86a0*/  HADD2.F32 R3, -RZ, R43.H0_H0 ;  /* 0x2000002bff037230 */ /* 0x000fe40000004100 */
[----:B------:R-:W-:Y:S02]  /*86b0*/  HADD2.F32 R10, -RZ, R29.H1_H1 ;  /* 0x3000001dff0a7230 */ /* 0x000fe40000004100 */
[----:B------:R-:W-:Y:S02]  /*86c0*/  HADD2.F32 R0, -RZ, R43.H1_H1 ;  /* 0x3000002bff007230 */ /* 0x000fe40000004100 */
[----:B------:R-:W-:Y:S01]  /*86d0*/  FMUL.FTZ R7, R8, R11 ;  /* 0x0000000b08077220 */ /* 0x000fe20000410000 */
[----:B------:R-:W-:-:S02]  /*86e0*/  HADD2.F32 R5, -RZ, R15.H0_H0 ;  /* 0x2000000fff057230 */ /* 0x000fc40000004100 */
[----:B------:R-:W-:Y:S01]  /*86f0*/  FMUL.FTZ R29, R8, R3 ;  /* 0x00000003081d7220 */ /* 0x000fe20000410000 */
[----:B------:R-:W-:Y:S02]  /*8700*/  HADD2.F32 R4, -RZ, R14.H0_H0 ;  /* 0x2000000eff047230 */ /* 0x000fe40000004100 */
[C---:B------:R-:W-:Y:S01]  /*8710*/  FMUL.FTZ R32, R9.reuse, R10 ;  /* 0x0000000a09207220 */ /* 0x040fe20000410000 */
[----:B------:R-:W-:Y:S02]  /*8720*/  HADD2.F32 R27, -RZ, R27.H1_H1 ;  /* 0x3000001bff1b7230 */ /* 0x000fe40000004100 */
[-C--:B------:R-:W-:Y:S01]  /*8730*/  FMUL.FTZ R9, R9, R0.reuse ;  /* 0x0000000009097220 */ /* 0x080fe20000410000 */
[----:B------:R-:W-:Y:S02]  /*8740*/  HADD2.F32 R8, -RZ, R33.H0_H0 ;  /* 0x20000021ff087230 */ /* 0x000fe40000004100 */
[----:B------:R-:W-:Y:S02]  /*8750*/  HADD2.F32 R6, -RZ, R40.H0_H0 ;  /* 0x20000028ff067230 */ /* 0x000fe40000004100 */
[----:B------:R-:W-:Y:S01]  /*8760*/  FFMA.FTZ R32, R5, R0, -R32 ;  /* 0x0000000005207223 */ /* 0x000fe20000010820 */
[----:B------:R-:W-:-:S02]  /*8770*/  HADD2.F32 R15, -RZ, R15.H1_H1 ;  /* 0x3000000fff0f7230 */ /* 0x000fc40000004100 */
[C---:B------:R-:W-:Y:S01]  /*8780*/  FFMA.FTZ R20, R4.reuse, R3, -R7 ;  /* 0x0000000304147223 */ /* 0x040fe20000010807 */
[----:B------:R-:W-:Y:S01]  /*8790*/  FFMA.FTZ R29, R4, R11, R29 ;  /* 0x0000000b041d7223 */ /* 0x000fe2000001001d */
        /* <DEDUP_REMOVED lines=31> */
.L_x_2324:
[----:B------:R-:W-:Y:S05]  /*8990*/  BSYNC B0 ;  /* 0x0000000000007941 */ /* 0x000fea0003800000 */
.L_x_2310:
        /* <DEDUP_REMOVED lines=8> */
.L_x_2307:
[----:B--2---:R-:W2:Y:S02]  /*8a20*/  LDL R0, [R1+0x4] ;  /* 0x0000040001007983 */ /* 0x004ea40000100800 */
[----:B--2---:R-:W-:-:S13]  /*8a30*/  ISETP.NE.AND P0, PT, R0, 0x3, PT ;  /* 0x000000030000780c */ /* 0x004fda0003f05270 */
[----:B------:R-:W-:Y:S05]  /*8a40*/  @!P0 BRA `(.L_x_2334) ;  /* 0x0000000000048947 */ /* 0x000fea0003800000 */
[----:B------:R-:W-:Y:S01]  /*8a50*/  BPT.TRAP 0x1 ;  /* 0x000000040000795c */ /* 0x000fe20000300000 */
.L_x_2334:
[----:B------:R-:W-:Y:S01]  /*8a60*/  IMAD R0, R18, 0x8, R2 ;  /* 0x0000000812007824 */ /* 0x000fe200078e0202 */
[----:B-1----:R-:W-:-:S04]  /*8a70*/  SHF.L.U32 R3, R23, 0x1f, RZ ;  /* 0x0000001f17037819 */ /* 0x002fc800000006ff */
[----:B------:R1:W2:Y:S01]  /*8a80*/  SYNCS.PHASECHK.TRANS64.TRYWAIT P2, [R0+URZ+0x16830], R3 ;  /* 0x01683003000075a7 */ /* 0x0002a2000804017f */
[----:B------:R-:W-:Y:S05]  /*8a90*/  @!P0 BRA `(.L_x_2335) ;  /* 0x0000000000048947 */ /* 0x000fea0003800000 */
[----:B------:R-:W-:Y:S01]  /*8aa0*/  BPT.TRAP 0x1 ;  /* 0x000000040000795c */ /* 0x000fe20000300000 */
.L_x_2335:
[----:B---3--:R-:W3:Y:S02]  /*8ab0*/  S2R R4, SR_TID.X ;  /* 0x0000000000047919 */ /* 0x008ee40000002100 */
[----:B---3--:R-:W-:-:S04]  /*8ac0*/  LOP3.LUT R4, R4, 0x7f, RZ, 0xc0, !PT ;  /* 0x0000007f04047812 */ /* 0x008fc800078ec0ff */
[----:B------:R-:W-:Y:S01]  /*8ad0*/  ISETP.NE.AND P1, PT, R4, RZ, PT ;  /* 0x000000ff0400720c */ /* 0x000fe20003f25270 */
[----:B--2---:R-:W-:-:S12]  /*8ae0*/  @P2 BRA `(.L_x_2336) ;  /* 0x0000000000082947 */ /* 0x004fd80003800000 */
[----:B------:R-:W2:Y:S02]  /*8af0*/  SYNCS.PHASECHK.TRANS64.TRYWAIT P2, [R0+URZ+0x16830], R3 ;  /* 0x01683003000075a7 */ /* 0x000ea4000804017f */
[----:B--2---:R-:W-:Y:S05]  /*8b00*/  @!P2 BRA `(.L_x_2337) ;  /* 0x000001180018a947 */ /* 0x004fea0003800000 */
.L_x_2336:
[----:B------:R-:W-:Y:S05]  /*8b10*/  WARPSYNC.ALL ;  /* 0x0000000000007948 */ /* 0x000fea0003800000 */
[----:B-12---:R-:W-:Y:S01]  /*8b20*/  VIADD R3, R2, 0xe400 ;  /* 0x0000e40002037836 */ /* 0x006fe20000000000 */
[----:B------:R-:W-:-:S04]  /*8b30*/  LOP3.LUT R4, R28, 0x10000, RZ, 0xfc, !PT ;  /* 0x000100001c047812 */ /* 0x000fc800078efcff */
[----:B------:R-:W-:-:S04]  /*8b40*/  SHF.R.U32.HI R3, RZ, 0x4, R3 ;  /* 0x00000004ff037819 */ /* 0x000fc80000011603 */
[----:B------:R-:W-:-:S04]  /*8b50*/  LOP3.LUT R3, R3, 0x3fff, RZ, 0xc0, !PT ;  /* 0x00003fff03037812 */ /* 0x000fc800078ec0ff */
[----:B------:R-:W-:Y:S01]  /*8b60*/  LOP3.LUT R6, R3, 0x10000, RZ, 0xfc, !PT ;  /* 0x0001000003067812 */ /* 0x000fe200078efcff */
[----:B------:R-:W-:Y:S01]  /*8b70*/  IMAD.MOV.U32 R5, RZ, RZ, 0x40000040 ;  /* 0x40000040ff057424 */ /* 0x000fe200078e00ff */
[----:B------:R-:W-:-:S03]  /*8b80*/  MOV R9, 0x40000040 ;  /* 0x4000004000097802 */ /* 0x000fc60000000f00 */
[----:B------:R-:W-:Y:S01]  /*8b90*/  IMAD R8, R18, 0x400, R6 ;  /* 0x0000040012087824 */ /* 0x000fe200078e0206 */
[----:B------:R-:W-:Y:S01]  /*8ba0*/  R2UR UR4, R4 ;  /* 0x00000000040472ca */ /* 0x000fe200000e0000 */
[----:B0----5:R-:W-:Y:S01]  /*8bb0*/  WARPGROUP.ARRIVE ;  /* 0x00000000000079c5 */ /* 0x021fe20000000000 */
[----:B------:R-:W-:Y:S01]  /*8bc0*/  R2UR UR5, R5 ;  /* 0x00000000050572ca */ /* 0x000fe200000e0000 */
[----:B------:R0:W-:Y:S01]  /*8bd0*/  STL [R1+0x28], R6 ;  /* 0x0000280601007387 */ /* 0x0001e20000100800 */
[----:B------:R-:W-:Y:S02]  /*8be0*/  R2UR UR6, R8 ;  /* 0x00000000080672ca */ /* 0x000fe400000e0000 */
[----:B------:R-:W-:Y:S01]  /*8bf0*/  R2UR UR7, R9 ;  /* 0x00000000090772ca */ /* 0x000fe200000e0000 */
[----:B------:R-:W-:Y:S01]  /*8c00*/  VIADD R156, R4, 0x2 ;  /* 0x00000002049c7836 */ /* 0x000fe20000000000 */
[----:B------:R-:W2:Y:S01]  /*8c10*/  LDL R89, [R1+0x44] ;  /* 0x0000440001597983 */ /* 0x000ea20000100800 */
[----:B------:R-:W-:-:S02]  /*8c20*/  IMAD.MOV.U32 R157, RZ, RZ, 0x40000040 ;  /* 0x40000040ff9d7424 */ /* 0x000fc400078e00ff */
[----:B------:R-:W-:Y:S01]  /*8c30*/  IMAD.MOV.U32 R7, RZ, RZ, 0x40000040 ;  /* 0x40000040ff077424 */ /* 0x000fe200078e00ff */
[----:B------:R-:W2:Y:S01]  /*8c40*/  LDL R95, [R1+0x2c] ;  /* 0x00002c00015f7983 */ /* 0x000ea20000100800 */
[----:B0-----:R-:W-:-:S03]  /*8c50*/  VIADD R6, R8, 0x2 ;  /* 0x0000000208067836 */ /* 0x001fc60000000000 */
[----:B------:R-:W3:Y:S03]  /*8c60*/  LDL R88, [R1+0x40] ;  /* 0x0000400001587983 */ /* 0x000ee60000100800 */
[----:B------:R-:W-:Y:S01]  /*8c70*/  HGMMA.64x128x16.F32 R24, gdesc[UR4], RZ, !UPT, gsb0 ;  /* 0x01e00000041879f0 */ /* 0x000fe2000c0008ff */
[----:B------:R-:W-:Y:S01]  /*8c80*/  R2UR UR4, R156 ;  /* 0x000000009c0472ca */ /* 0x000fe200000e0000 */
[----:B------:R-:W4:Y:S01]  /*8c90*/  LDL R91, [R1+0x30] ;  /* 0x00003000015b7983 */ /* 0x000f220000100800 */
[----:B------:R-:W-:Y:S02]  /*8ca0*/  R2UR UR5, R157 ;  /* 0x000000009d0572ca */ /* 0x000fe400000e0000 */
[----:B------:R-:W-:Y:S01]  /*8cb0*/  R2UR UR6, R6 ;  /* 0x00000000060672ca */ /* 0x000fe200000e0000 */
[----:B------:R-:W3:Y:S01]  /*8cc0*/  LDL R93, [R1+0x20] ;  /* 0x00002000015d7983 */ /* 0x000ee20000100800 */
[----:B------:R-:W-:Y:S01]  /*8cd0*/  R2UR UR7, R7 ;  /* 0x00000000070772ca */ /* 0x000fe200000e0000 */
[----:B------:R-:W-:Y:S01]  /*8ce0*/  VIADD R6, R8, 0x4 ;  /* 0x0000000408067836 */ /* 0x000fe20000000000 */
[----:B------:R-:W-:Y:S01]  /*8cf0*/  IADD3 R20, R4, 0x4, RZ ;  /* 0x0000000404147810 */ /* 0x000fe20007ffe0ff */
[----:B------:R-:W-:-:S02]  /*8d00*/  IMAD.MOV.U32 R21, RZ, RZ, 0x40000040 ;  /* 0x40000040ff157424 */ /* 0x000fc400078e00ff */
        /* <DEDUP_REMOVED lines=18> */
[----:B------:R-:W-:Y:S02]  /*8e30*/  R2UR UR7, R9 ;  /* 0x00000000090772ca */ /* 0x000fe400000e0000 */
[----:B------:R-:W0:Y:S01]  /*8e40*/  LDC R9, c[0x0][0x448] ;  /* 0x00011200ff097b82 */ /* 0x000e220000000800 */
[----:B------:R-:W-:-:S02]  /*8e50*/  WARPGROUP.DEPBAR.LE gsb0, 0x0 ;  /* 0x00008000000079c5 */ /* 0x000fc40000010000 */
[----:B------:R-:W-:-:S08]  /*8e60*/  WARPGROUP.ARRIVE ;  /* 0x00000000000079c5 */ /* 0x000fd00000000000 */
[----:B------:R-:W-:Y:S01]  /*8e70*/  HGMMA.64x128x16.F32 R24, gdesc[UR4], R24, gsb0 ;  /* 0x01e00000041879f0 */ /* 0x000fe20008000818 */
[----:B0-----:R-:W-:Y:S01]  /*8e80*/  ISETP.NE.AND P2, PT, R9, 0x1, PT ;  /* 0x000000010900780c */ /* 0x001fe20003f45270 */
[----:B------:R-:W-:Y:S01]  /*8e90*/  ULDC UR4, c[0x0][0x9d8] ;  /* 0x0002760000047ab9 */ /* 0x000fe20000000800 */
[----:B--2---:R-:W-:Y:S01]  /*8ea0*/  IMAD.IADD R89, R89, 0x1, R95 ;  /* 0x0000000159597824 */ /* 0x004fe200078e025f */
[----:B------:R-:W-:Y:S01]  /*8eb0*/  ULDC UR5, c[0x0][0x988] ;  /* 0x0002620000057ab9 */ /* 0x000fe20000000800 */
[----:B------:R-:W-:Y:S01]  /*8ec0*/  @!P1 VIADD R0, R0, 0x16840 ;  /* 0x0001684000009836 */ /* 0x000fe20000000000 */
[----:B------:R-:W-:Y:S01]  /*8ed0*/  ULDC UR6, c[0x0][0x988] ;  /* 0x0002620000067ab9 */ /* 0x000fe20000000800 */
[----:B------:R-:W-:Y:S01]  /*8ee0*/  ULDC UR7, c[0x0][0x988] ;  /* 0x0002620000077ab9 */ /* 0x000fe20000000800 */
[----:B------:R-:W-:Y:S02]  /*8ef0*/  WARPGROUP.DEPBAR.LE gsb0, 0x0 ;  /* 0x00008000000079c5 */ /* 0x000fe40000010000 */
[----:B------:R-:W-:-:S04]  /*8f00*/  FMUL.FTZ R11, R42, UR4 ;  /* 0x000000042a0b7c20 */ /* 0x000fc80008410000 */
[----:B------:R-:W0:Y:S01]  /*8f10*/  @P2 LDC R42, c[0x0][0x44c] ;  /* 0x00011300ff2a2b82 */ /* 0x000e220000000800 */
[----:B------:R-:W-:Y:S01]  /*8f20*/  FMUL.FTZ R14, R33, UR4 ;  /* 0x00000004210e7c20 */ /* 0x000fe20008410000 */
[----:B------:R-:W-:-:S06]  /*8f30*/  FMUL.FTZ R33, R48, UR4 ;  /* 0x0000000430217c20 */ /* 0x000fcc0008410000 */
[----:B------:R-:W1:Y:S01]  /*8f40*/  @P2 LDC R48, c[0x0][0x450] ;  /* 0x00011400ff302b82 */ /* 0x000e620000000800 */
[----:B------:R-:W-:Y:S01]  /*8f50*/  FMUL.FTZ R108, R31, UR4 ;  /* 0x000000041f6c7c20 */ /* 0x000fe20008410000 */
[----:B0-----:R-:W-:-:S05]  /*8f60*/  @P2 IMAD.HI.U32 R9, R89, R42, RZ ;  /* 0x0000002a59092227 */ /* 0x001fca00078e00ff */
[----:B-1----:R-:W-:Y:S01]  /*8f70*/  @P2 SHF.R.U32.HI R89, RZ, R48, R9 ;  /* 0x00000030ff592219 */ /* 0x002fe20000011609 */
[----:B------:R-:W-:-:S04]  /*8f80*/  IMAD.MOV.U32 R9, RZ, RZ, -0x80 ;  /* 0xffffff80ff097424 */ /* 0x000fc800078e00ff */
[----:B------:R-:W0:Y:S01]  /*8f90*/  SHFL.IDX PT, R31, R89, 0x1, 0x1c1f ;  /* 0x003c1f00591f7f89 */ /* 0x000e2200000e0000 */
[----:B------:R-:W-:Y:S02]  /*8fa0*/  IMAD R9, R92, R9, 0x80 ;  /* 0x000000805c097424 */ /* 0x000fe400078e0209 */
[----:B------:R-:W-:Y:S01]  /*8fb0*/  FMUL.FTZ R110, R26, UR4 ;  /* 0x000000041a6e7c20 */ /* 0x000fe20008410000 */
[----:B------:R-:W-:Y:S01]  /*8fc0*/  FMUL.FTZ R112, R27, UR4 ;  /* 0x000000041b707c20 */ /* 0x000fe20008410000 */
[----:B------:R-:W-:Y:S01]  /*8fd0*/  FMUL.FTZ R12, R29, UR4 ;  /* 0x000000041d0c7c20 */ /* 0x000fe20008410000 */
[----:B------:R-:W-:Y:S01]  /*8fe0*/  IADD3 R27, R9, 0x1, RZ ;  /* 0x00000001091b7810 */ /* 0x000fe20007ffe0ff */
[----:B------:R-:W-:Y:S01]  /*8ff0*/  FMUL.FTZ R29, R44, UR4 ;  /* 0x000000042c1d7c20 */ /* 0x000fe20008410000 */
[----:B------:R-:W-:Y:S01]  /*9000*/  FMUL.FTZ R114, R30, UR4 ;  /* 0x000000041e727c20 */ /* 0x000fe20008410000 */
[----:B------:R-:W-:Y:S01]  /*9010*/  FMUL.FTZ R44, R57, UR4 ;  /* 0x00000004392c7c20 */ /* 0x000fe20008410000 */
[----:B------:R-:W1:Y:S01]  /*9020*/  MUFU.TANH R110, R110 ;  /* 0x0000006e006e7308 */ /* 0x000e620000002400 */
[----:B----4-:R-:W-:-:S02]  /*9030*/  IMAD.IADD R57, R91, 0x1, R9 ;  /* 0x000000015b397824 */ /* 0x010fc400078e0209 */
[----:B---3--:R-:W-:-:S05]  /*9040*/  IMAD R27, R88, -0x2, R27 ;  /* 0xfffffffe581b7824 */ /* 0x008fca00078e021b */
[----:B------:R-:W2:Y:S01]  /*9050*/  MUFU.TANH R112, R112 ;  /* 0x0000007000707308 */ /* 0x000ea20000002400 */
[----:B------:R-:W-:Y:S01]  /*9060*/  IMAD R57, R88, -0x2, R57 ;  /* 0xfffffffe58397824 */ /* 0x000fe200078e0239 */
[----:B------:R-:W-:Y:S01]  /*9070*/  IADD3 R106, -R93, R27, R91 ;  /* 0x0000001b5d6a7210 */ /* 0x000fe20007ffe15b */
[----:B------:R-:W-:-:S05]  /*9080*/  FMUL.FTZ R98, R34, UR4 ;  /* 0x0000000422627c20 */ /* 0x000fca0008410000 */
[----:B------:R-:W3:Y:S01]  /*9090*/  MUFU.TANH R114, R114 ;  /* 0x0000007200727308 */ /* 0x000ee20000002400 */
[----:B0-----:R-:W-:Y:S01]  /*90a0*/  VIADDMNMX R9, R31, R106, R57, PT ;  /* 0x0000006a1f097246 */ /* 0x001fe20003800139 */
[----:B------:R-:W-:-:S06]  /*90b0*/  FMUL.FTZ R100, R35, UR4 ;  /* 0x0000000423647c20 */ /* 0x000fcc0008410000 */
[----:B------:R-:W0:Y:S01]  /*90c0*/  MUFU.TANH R108, R108 ;  /* 0x0000006c006c7308 */ /* 0x000e220000002400 */
[C---:B------:R-:W-:Y:S01]  /*90d0*/  ISETP.GT.AND P4, PT, R9.reuse, RZ, PT ;  /* 0x000000ff0900720c */ /* 0x040fe20003f84270 */
[----:B------:R-:W-:Y:S01]  /*90e0*/  FMUL.FTZ R104, R38, UR4 ;  /* 0x0000000426687c20 */ /* 0x000fe20008410000 */
[----:B------:R-:W-:-:S05]  /*90f0*/  ISETP.GT.AND P5, PT, R9, 0x1, PT ;  /* 0x000000010900780c */ /* 0x000fca0003fa4270 */
[----:B------:R-:W4:Y:S01]  /*9100*/  MUFU.TANH R98, R98 ;  /* 0x0000006200627308 */ /* 0x000f220000002400 */
[----:B------:R-:W-:Y:S01]  /*9110*/  ISETP.GT.AND P3, PT, R9, 0x8, PT ;  /* 0x000000080900780c */ /* 0x000fe20003f64270 */
[----:B------:R-:W-:Y:S01]  /*9120*/  FMUL.FTZ R102, R39, UR4 ;  /* 0x0000000427667c20 */ /* 0x000fe20008410000 */
[----:B-1----:R-:W-:Y:S02]  /*9130*/  FSEL R110, R110, -INF , P4 ;  /* 0xff8000006e6e7808 */ /* 0x002fe40002000000 */
[----:B--2---:R-:W-:-:S03]  /*9140*/  FSEL R112, R112, -INF , P5 ;  /* 0xff80000070707808 */ /* 0x004fc60002800000 */
[----:B------:R-:W1:Y:S01]  /*9150*/  MUFU.TANH R100, R100 ;  /* 0x0000006400647308 */ /* 0x000e620000002400 */
[----:B------:R-:W-:Y:S02]  /*9160*/  ISETP.GT.AND P4, PT, R9, 0x9, PT ;  /* 0x000000090900780c */ /* 0x000fe40003f84270 */
[----:B---3--:R-:W-:Y:S02]  /*9170*/  FSEL R114, R114, -INF , P3 ;  /* 0xff80000072727808 */ /* 0x008fe40001800000 */
[----:B------:R-:W-:-:S03]  /*9180*/  FMNMX.FTZ R27, R110, R112, !PT ;  /* 0x000000706e1b7209 */ /* 0x000fc60007810000 */
[----:B------:R-:W2:Y:S01]  /*9190*/  MUFU.TANH R104, R104 ;  /* 0x0000006800687308 */ /* 0x000ea20000002400 */
[----:B------:R-:W-:Y:S01]  /*91a0*/  ISETP.GT.AND P3, PT, R9, 0x10, PT ;  /* 0x000000100900780c */ /* 0x000fe20003f64270 */
[----:B------:R-:W-:Y:S01]  /*91b0*/  FMUL.FTZ R26, R43, UR4 ;  /* 0x000000042b1a7c20 */ /* 0x000fe20008410000 */
[----:B0-----:R-:W-:Y:S02]  /*91c0*/  FSEL R108, R108, -INF , P4 ;  /* 0xff8000006c6c7808 */ /* 0x001fe40002000000 */
[----:B------:R-:W-:-:S03]  /*91d0*/  FMNMX.FTZ R27, R114, R27, !PT ;  /* 0x0000001b721b7209 */ /* 0x000fc60007810000 */
[----:B------:R-:W0:Y:S01]  /*91e0*/  MUFU.TANH R102, R102 ;  /* 0x0000006600667308 */ /* 0x000e220000002400 */
[----:B------:R-:W-:Y:S01]  /*91f0*/  ISETP.GT.AND P4, PT, R9, 0x11, PT ;  /* 0x000000110900780c */ /* 0x000fe20003f84270 */
[----:B------:R-:W-:Y:S01]  /*9200*/  FMUL.FTZ R34, R46, UR4 ;  /* 0x000000042e227c20 */ /* 0x000fe20008410000 */
[----:B----4-:R-:W-:Y:S02]  /*9210*/  FSEL R98, R98, -INF , P3 ;  /* 0xff80000062627808 */ /* 0x010fe40001800000 */
[----:B------:R-:W-:-:S03]  /*9220*/  FMNMX.FTZ R27, R108, R27, !PT ;  /* 0x0000001b6c1b7209 */ /* 0x000fc60007810000 */
[----:B------:R-:W3:Y:S01]  /*9230*/  MUFU.TANH R11, R11 ;  /* 0x0000000b000b7308 */ /* 0x000ee20000002400 */
[----:B------:R-:W-:Y:S01]  /*9240*/  ISETP.GT.AND P3, PT, R9, 0x18, PT ;  /* 0x000000180900780c */ /* 0x000fe20003f64270 */
[----:B------:R-:W-:Y:S01]  /*9250*/  FMUL.FTZ R30, R47, UR4 ;  /* 0x000000042f1e7c20 */ /* 0x000fe20008410000 */
[----:B-1----:R-:W-:Y:S02]  /*9260*/  FSEL R100, R100, -INF , P4 ;  /* 0xff80000064647808 */ /* 0x002fe40002000000 */
[----:B------:R-:W-:-:S03]  /*9270*/  FMNMX.FTZ R27, R98, R27, !PT ;  /* 0x0000001b621b7209 */ /* 0x000fc60007810000 */
[----:B------:R-:W1:Y:S01]  /*9280*/  MUFU.TANH R26, R26 ;  /* 0x0000001a001a7308 */ /* 0x000e620000002400 */
[----:B------:R-:W-:Y:S01]  /*9290*/  ISETP.GT.AND P4, PT, R9, 0x19, PT ;  /* 0x000000190900780c */ /* 0x000fe20003f84270 */
[----:B------:R-:W-:Y:S01]  /*92a0*/  FMUL.FTZ R38, R50, UR4 ;  /* 0x0000000432267c20 */ /* 0x000fe20008410000 */
[----:B--2---:R-:W-:Y:S02]  /*92b0*/  FSEL R104, R104, -INF , P3 ;  /* 0xff80000068687808 */ /* 0x004fe40001800000 */
        /* <DEDUP_REMOVED lines=9> */
[----:B---3--:R-:W-:Y:S02]  /*9350*/  FSEL R46, R11, -INF , P3 ;  /* 0xff8000000b2e7808 */ /* 0x008fe40001800000 */
[----:B------:R-:W-:-:S03]  /*9360*/  FMNMX.FTZ R27, R102, R27, !PT ;  /* 0x0000001b661b7209 */ /* 0x000fc60007810000 */
[----:B------:R-:W3:Y:S01]  /*9370*/  MUFU.TANH R38, R38 ;  /* 0x0000002600267308 */ /* 0x000ee20000002400 */
[----:B------:R-:W-:Y:S01]  /*9380*/  ISETP.GT.AND P3, PT, R9, 0x28, PT ;  /* 0x000000280900780c */ /* 0x000fe20003f64270 */
[----:B------:R-:W-:Y:S01]  /*9390*/  FMUL.FTZ R48, R55, UR4 ;  /* 0x0000000437307c20 */ /* 0x000fe20008410000 */
[----:B-1----:R-:W-:Y:S02]  /*93a0*/  FSEL R26, R26, -INF , P4 ;  /* 0xff8000001a1a7808 */ /* 0x002fe40002000000 */
[----:B------:R-:W-:-:S03]  /*93b0*/  FMNMX.FTZ R27, R46, R27, !PT ;  /* 0x0000001b2e1b7209 */ /* 0x000fc60007810000 */
[----:B------:R-:W1:Y:S01]  /*93c0*/  MUFU.TANH R42, R42 ;  /* 0x0000002a002a7308 */ /* 0x000e620000002400 */
[----:B------:R-:W-:Y:S01]  /*93d0*/  FMUL.FTZ R3, R24, UR4 ;  /* 0x0000000418037c20 */ /* 0x000fe20008410000 */
[----:B------:R-:W-:Y:S01]  /*93e0*/  FMUL.FTZ R24, R37, UR4 ;  /* 0x0000000425187c20 */ /* 0x000fe20008410000 */
[----:B------:R-:W-:Y:S01]  /*93f0*/  FMUL.FTZ R37, R52, UR4 ;  /* 0x0000000434257c20 */ /* 0x000fe20008410000 */
[----:B------:R-:W-:Y:S01]  /*9400*/  ISETP.GT.AND P4, PT, R9, 0x29, PT ;  /* 0x000000290900780c */ /* 0x000fe20003f84270 */
[----:B------:R-:W-:Y:S01]  /*9410*/  FMUL.FTZ R52, R58, UR4 ;  /* 0x000000043a347c20 */ /* 0x000fe20008410000 */
[----:B--2---:R-:W-:Y:S02]  /*9420*/  FSEL R34, R34, -INF , P3 ;  /* 0xff80000022227808 */ /* 0x004fe40001800000 */
[----:B------:R-:W2:Y:S01]  /*9430*/  MUFU.TANH R50, R50 ;  /* 0x0000003200327308 */ /* 0x000ea20000002400 */
[----:B------:R-:W-:Y:S01]  /*9440*/  FMNMX.FTZ R27, R26, R27, !PT ;  /* 0x0000001b1a1b7209 */ /* 0x000fe20007810000 */
[----:B------:R-:W-:Y:S01]  /*9450*/  FMUL.FTZ R54, R59, UR4 ;  /* 0x000000043b367c20 */ /* 0x000fe20008410000 */
[----:B------:R-:W-:-:S02]  /*9460*/  ISETP.GT.AND P3, PT, R9, 0x30, PT ;  /* 0x000000300900780c */ /* 0x000fc40003f64270 */
[----:B0-----:R-:W-:Y:S02]  /*9470*/  FSEL R30, R30, -INF , P4 ;  /* 0xff8000001e1e7808 */ /* 0x001fe40002000000 */
[----:B------:R-:W-:Y:S01]  /*9480*/  FMNMX.FTZ R27, R34, R27, !PT ;  /* 0x0000001b221b7209 */ /* 0x000fe20007810000 */
[----:B------:R-:W0:Y:S01]  /*9490*/  MUFU.TANH R48, R48 ;  /* 0x0000003000307308 */ /* 0x000e220000002400 */
[----:B------:R-:W-:Y:S01]  /*94a0*/  FMUL.FTZ R10, R28, UR4 ;  /* 0x000000041c0a7c20 */ /* 0x000fe20008410000 */
[----:B------:R-:W-:Y:S01]  /*94b0*/  FMUL.FTZ R28, R41, UR4 ;  /* 0x00000004291c7c20 */ /* 0x000fe20008410000 */
[----:B------:R-:W-:Y:S01]  /*94c0*/  FMUL.FTZ R41, R56, UR4 ;  /* 0x0000000438297c20 */ /* 0x000fe20008410000 */
[----:B------:R-:W-:Y:S01]  /*94d0*/  ISETP.GT.AND P4, PT, R9, 0x31, PT ;  /* 0x000000310900780c */ /* 0x000fe20003f84270 */
[----:B------:R-:W-:Y:S01]  /*94e0*/  FMUL.FTZ R56, R62, UR4 ;  /* 0x000000043e387c20 */ /* 0x000fe20008410000 */
[----:B---3--:R-:W-:Y:S02]  /*94f0*/  FSEL R38, R38, -INF , P3 ;  /* 0xff80000026267808 */ /* 0x008fe40001800000 */
[----:B------:R-:W3:Y:S01]  /*9500*/  MUFU.TANH R52, R52 ;  /* 0x0000003400347308 */ /* 0x000ee20000002400 */
[----:B------:R-:W-:Y:S01]  /*9510*/  FMNMX.FTZ R27, R30, R27, !PT ;  /* 0x0000001b1e1b7209 */ /* 0x000fe20007810000 */
[----:B------:R-:W-:Y:S01]  /*9520*/  FMUL.FTZ R58, R63, UR4 ;  /* 0x000000043f3a7c20 */ /* 0x000fe20008410000 */
[----:B------:R-:W-:-:S02]  /*9530*/  ISETP.GT.AND P3, PT, R9, 0x38, PT ;  /* 0x000000380900780c */ /* 0x000fc40003f64270 */
[----:B-1----:R-:W-:Y:S02]  /*9540*/  FSEL R42, R42, -INF , P4 ;  /* 0xff8000002a2a7808 */ /* 0x002fe40002000000 */
[----:B------:R-:W-:Y:S01]  /*9550*/  FMNMX.FTZ R27, R38, R27, !PT ;  /* 0x0000001b261b7209 */ /* 0x000fe20007810000 */
        /* <DEDUP_REMOVED lines=21> */
[----:B------:R-:W-:Y:S02]  /*96b0*/  ISETP.GT.AND P4, PT, R9, 0x49, PT ;  /* 0x000000490900780c */ /* 0x000fe40003f84270 */
[----:B--2---:R-:W-:Y:S02]  /*96c0*/  FSEL R56, R56, -INF , P3 ;  /* 0xff80000038387808 */ /* 0x004fe40001800000 */
[----:B------:R-:W-:-:S03]  /*96d0*/  FMNMX.FTZ R27, R54, R27, !PT ;  /* 0x0000001b361b7209 */ /* 0x000fc60007810000 */
[----:B------:R-:W2:Y:S01]  /*96e0*/  MUFU.TANH R70, R70 ;  /* 0x0000004600467308 */ /* 0x000ea20000002400 */
[----:B------:R-:W-:Y:S01]  /*96f0*/  FMUL.FTZ R74, R74, UR4 ;  /* 0x000000044a4a7c20 */ /* 0x000fe20008410000 */
[----:B------:R-:W-:Y:S01]  /*9700*/  ISETP.GT.AND P3, PT, R9, 0x50, PT ;  /* 0x000000500900780c */ /* 0x000fe20003f64270 */
[----:B------:R-:W-:Y:S01]  /*9710*/  FMUL.FTZ R75, R75, UR4 ;  /* 0x000000044b4b7c20 */ /* 0x000fe20008410000 */
[----:B0-----:R-:W-:Y:S02]  /*9720*/  FSEL R58, R58, -INF , P4 ;  /* 0xff8000003a3a7808 */ /* 0x001fe40002000000 */
[----:B------:R-:W-:Y:S02]  /*9730*/  FMNMX.FTZ R27, R56, R27, !PT ;  /* 0x0000001b381b7209 */ /* 0x000fe40007810000 */
[----:B------:R-:W0:Y:S01]  /*9740*/  MUFU.TANH R71, R71 ;  /* 0x0000004700477308 */ /* 0x000e220000002400 */
[----:B------:R-:W-:Y:S02]  /*9750*/  ISETP.GT.AND P4, PT, R9, 0x51, PT ;  /* 0x000000510900780c */ /* 0x000fe40003f84270 */
[----:B---3--:R-:W-:-:S02]  /*9760*/  FSEL R62, R62, -INF , P3 ;  /* 0xff8000003e3e7808 */ /* 0x008fc40001800000 */
[----:B------:R-:W-:-:S03]  /*9770*/  FMNMX.FTZ R27, R58, R27, !PT ;  /* 0x0000001b3a1b7209 */ /* 0x000fc60007810000 */
[----:B------:R0:W-:Y:S01]  /*9780*/  MUFU.TANH R31, R74 ;  /* 0x0000004a001f7308 */ /* 0x0001e20000002400 */
[----:B------:R-:W-:Y:S01]  /*9790*/  FMUL.FTZ R78, R78, UR4 ;  /* 0x000000044e4e7c20 */ /* 0x000fe20008410000 */
[----:B------:R-:W-:Y:S01]  /*97a0*/  ISETP.GT.AND P3, PT, R9, 0x58, PT ;  /* 0x000000580900780c */ /* 0x000fe20003f64270 */
[----:B------:R-:W-:Y:S01]  /*97b0*/  FMUL.FTZ R79, R79, UR4 ;  /* 0x000000044f4f7c20 */ /* 0x000fe20008410000 */
[----:B-1----:R-:W-:Y:S02]  /*97c0*/  FSEL R66, R66, -INF , P4 ;  /* 0xff80000042427808 */ /* 0x002fe40002000000 */
[----:B------:R-:W-:Y:S02]  /*97d0*/  FMNMX.FTZ R27, R62, R27, !PT ;  /* 0x0000001b3e1b7209 */ /* 0x000fe40007810000 */
[----:B------:R-:W1:Y:S01]  /*97e0*/  MUFU.TANH R75, R75 ;  /* 0x0000004b004b7308 */ /* 0x000e620000002400 */
[----:B------:R-:W-:Y:S02]  /*97f0*/  ISETP.GT.AND P4, PT, R9, 0x59, PT ;  /* 0x000000590900780c */ /* 0x000fe40003f84270 */
[----:B--2---:R-:W-:-:S02]  /*9800*/  FSEL R70, R70, -INF , P3 ;  /* 0xff80000046467808 */ /* 0x004fc40001800000 */
[----:B------:R-:W-:-:S03]  /*9810*/  FMNMX.FTZ R27, R66, R27, !PT ;  /* 0x0000001b421b7209 */ /* 0x000fc60007810000 */
[----:B------:R1:W2:Y:S01]  /*9820*/  MUFU.TANH R35, R78 ;  /* 0x0000004e00237308 */ /* 0x0002a20000002400 */
[----:B------:R-:W-:Y:S01]  /*9830*/  FMUL.FTZ R82, R82, UR4 ;  /* 0x0000000452527c20 */ /* 0x000fe20008410000 */
[----:B------:R-:W-:Y:S01]  /*9840*/  ISETP.GT.AND P3, PT, R9, 0x60, PT ;  /* 0x000000600900780c */ /* 0x000fe20003f64270 */
[----:B------:R-:W-:Y:S01]  /*9850*/  FMUL.FTZ R83, R83, UR4 ;  /* 0x0000000453537c20 */ /* 0x000fe20008410000 */
[----:B0-----:R-:W-:Y:S02]  /*9860*/  FSEL R74, R71, -INF , P4 ;  /* 0xff800000474a7808 */ /* 0x001fe40002000000 */
[----:B------:R-:W-:Y:S02]  /*9870*/  FMNMX.FTZ R27, R70, R27, !PT ;  /* 0x0000001b461b7209 */ /* 0x000fe40007810000 */
[----:B------:R-:W0:Y:S01]  /*9880*/  MUFU.TANH R79, R79 ;  /* 0x0000004f004f7308 */ /* 0x000e220000002400 */
[----:B------:R-:W-:Y:S01]  /*9890*/  ISETP.GT.AND P4, PT, R9, 0x61, PT ;  /* 0x000000610900780c */ /* 0x000fe20003f84270 */
[----:B------:R-:W-:Y:S01]  /*98a0*/  FMUL.FTZ R11, R86, UR4 ;  /* 0x00000004560b7c20 */ /* 0x000fe20008410000 */
[----:B------:R-:W-:-:S05]  /*98b0*/  FMNMX.FTZ R27, R74, R27, !PT ;  /* 0x0000001b4a1b7209 */ /* 0x000fca0007810000 */
[----:B------:R3:W4:Y:S01]  /*98c0*/  MUFU.TANH R39, R82 ;  /* 0x0000005200277308 */ /* 0x0007220000002400 */
[----:B-1----:R-:W-:Y:S01]  /*98d0*/  FSEL R78, R75, -INF , P4 ;  /* 0xff8000004b4e7808 */ /* 0x002fe20002000000 */
[----:B------:R-:W-:Y:S01]  /*98e0*/  FMUL.FTZ R87, R87, UR4 ;  /* 0x0000000457577c20 */ /* 0x000fe20008410000 */
[----:B---3--:R-:W-:-:S05]  /*98f0*/  FSEL R82, R31, -INF , P3 ;  /* 0xff8000001f527808 */ /* 0x008fca0001800000 */
[----:B------:R-:W1:Y:S01]  /*9900*/  MUFU.TANH R83, R83 ;  /* 0x0000005300537308 */ /* 0x000e620000002400 */
[C---:B------:R-:W-:Y:S02]  /*9910*/  ISETP.GT.AND P3, PT, R9.reuse, 0x68, PT ;  /* 0x000000680900780c */ /* 0x040fe40003f64270 */
[----:B------:R-:W-:Y:S02]  /*9920*/  FMNMX.FTZ R27, R82, R27, !PT ;  /* 0x0000001b521b7209 */ /* 0x000fe40007810000 */
[----:B------:R-:W-:Y:S02]  /*9930*/  ISETP.GT.AND P4, PT, R9, 0x69, PT ;  /* 0x000000690900780c */ /* 0x000fe40003f84270 */
[----:B--2---:R-:W-:Y:S01]  /*9940*/  FSEL R86, R35, -INF , P3 ;  /* 0xff80000023567808 */ /* 0x004fe20001800000 */
[----:B------:R-:W2:Y:S01]  /*9950*/  MUFU.TANH R11, R11 ;  /* 0x0000000b000b7308 */ /* 0x000ea20000002400 */
[----:B------:R-:W-:Y:S02]  /*9960*/  FMNMX.FTZ R27, R78, R27, !PT ;  /* 0x0000001b4e1b7209 */ /* 0x000fe40007810000 */
[----:B------:R-:W-:-:S02]  /*9970*/  ISETP.GT.AND P3, PT, R9, 0x70, PT ;  /* 0x000000700900780c */ /* 0x000fc40003f64270 */
[----:B0-----:R-:W-:Y:S02]  /*9980*/  FSEL R88, R79, -INF , P4 ;  /* 0xff8000004f587808 */ /* 0x001fe40002000000 */
[----:B------:R-:W-:Y:S01]  /*9990*/  FMNMX.FTZ R27, R86, R27, !PT ;  /* 0x0000001b561b7209 */ /* 0x000fe20007810000 */
[----:B------:R-:W0:Y:S01]  /*99a0*/  MUFU.TANH R87, R87 ;  /* 0x0000005700577308 */ /* 0x000e220000002400 */
[----:B------:R-:W-:Y:S01]  /*99b0*/  FMUL.FTZ R63, R60, UR4 ;  /* 0x000000043c3f7c20 */ /* 0x000fe20008410000 */
[----:B------:R-:W-:Y:S02]  /*99c0*/  ISETP.GT.AND P4, PT, R9, 0x71, PT ;  /* 0x000000710900780c */ /* 0x000fe40003f84270 */
[----:B----4-:R-:W-:Y:S02]  /*99d0*/  FSEL R60, R39, -INF , P3 ;  /* 0xff800000273c7808 */ /* 0x010fe40001800000 */
[----:B------:R-:W-:Y:S02]  /*99e0*/  FMNMX.FTZ R27, R88, R27, !PT ;  /* 0x0000001b581b7209 */ /* 0x000fe40007810000 */
[----:B------:R-:W-:-:S02]  /*99f0*/  ISETP.GT.AND P3, PT, R9, 0x78, PT ;  /* 0x000000780900780c */ /* 0x000fc40003f64270 */
[----:B-1----:R-:W-:Y:S02]  /*9a00*/  FSEL R96, R83, -INF , P4 ;  /* 0xff80000053607808 */ /* 0x002fe40002000000 */
[----:B------:R-:W-:Y:S02]  /*9a10*/  FMNMX.FTZ R27, R60, R27, !PT ;  /* 0x0000001b3c1b7209 */ /* 0x000fe40007810000 */
[----:B------:R-:W-:Y:S02]  /*9a20*/  ISETP.GT.AND P4, PT, R9, 0x79, PT ;  /* 0x000000790900780c */ /* 0x000fe40003f84270 */
[----:B--2---:R-:W-:Y:S02]  /*9a30*/  FSEL R94, R11, -INF , P3 ;  /* 0xff8000000b5e7808 */ /* 0x004fe40001800000 */
[----:B------:R-:W-:Y:S02]  /*9a40*/  FMNMX.FTZ R27, R96, R27, !PT ;  /* 0x0000001b601b7209 */ /* 0x000fe40007810000 */
[----:B0-----:R-:W-:-:S02]  /*9a50*/  FSEL R90, R87, -INF , P4 ;  /* 0xff800000575a7808 */ /* 0x001fc40002000000 */
[----:B------:R-:W-:-:S04]  /*9a60*/  FMNMX.FTZ R27, R94, R27, !PT ;  /* 0x0000001b5e1b7209 */ /* 0x000fc80007810000 */
[----:B------:R-:W-:Y:S01]  /*9a70*/  FMNMX.FTZ R9, R90, R27, !PT ;  /* 0x0000001b5a097209 */ /* 0x000fe20007810000 */
[----:B------:R-:W-:-:S04]  /*9a80*/  FMUL.FTZ R59, R64, UR4 ;  /* 0x00000004403b7c20 */ /* 0x000fc80008410000 */
[----:B------:R-:W0:Y:S04]  /*9a90*/  SHFL.BFLY PT, R64, R9, 0x2, 0x1f ;  /* 0x0c401f0009407f89 */ /* 0x000e2800000e0000 */
[----:B------:R-:W1:Y:S01]  /*9aa0*/  SHFL.IDX PT, R89, R89, RZ, 0x1c1f ;  /* 0x001c1fff59597589 */ /* 0x000e6200000e0000 */
[----:B------:R-:W-:Y:S01]  /*9ab0*/  FMUL.FTZ R8, R25, UR4 ;  /* 0x0000000419087c20 */ /* 0x000fe20008410000 */
[----:B0-----:R-:W-:-:S05]  /*9ac0*/  FMNMX.FTZ R64, R9, R64, !PT ;  /* 0x0000004009407209 */ /* 0x001fca0007810000 */
[----:B------:R-:W0:Y:S01]  /*9ad0*/  SHFL.BFLY PT, R11, R64, 0x1, 0x1f ;  /* 0x0c201f00400b7f89 */ /* 0x000e2200000e0000 */
[----:B------:R-:W2:Y:S01]  /*9ae0*/  MUFU.TANH R3, R3 ;  /* 0x0000000300037308 */ /* 0x000ea20000002400 */
[----:B------:R-:W-:-:S07]  /*9af0*/  FMUL.FTZ R13, R32, UR4 ;  /* 0x00000004200d7c20 */ /* 0x000fce0008410000 */
[----:B------:R-:W3:Y:S01]  /*9b00*/  MUFU.TANH R8, R8 ;  /* 0x0000000800087308 */ /* 0x000ee20000002400 */
[----:B------:R-:W-:Y:S02]  /*9b10*/  IMAD.U32 R9, RZ, RZ, UR5 ;  /* 0x00000005ff097e24 */ /* 0x000fe4000f8e00ff */
[----:B------:R-:W-:Y:S01]  /*9b20*/  FMUL.FTZ R15, R36, UR4 ;  /* 0x00000004240f7c20 */ /* 0x000fe20008410000 */
[----:B-1----:R-:W-:-:S04]  /*9b30*/  VIADDMNMX R57, R89, R106, R57, PT ;  /* 0x0000006a59397246 */ /* 0x002fc80003800139 */
[----:B------:R-:W1:Y:S01]  /*9b40*/  MUFU.TANH R10, R10 ;  /* 0x0000000a000a7308 */ /* 0x000e620000002400 */
[----:B------:R-:W-:Y:S01]  /*9b50*/  FMUL.FTZ R36, R49, UR4 ;  /* 0x0000000431247c20 */ /* 0x000fe20008410000 */
[----:B0-----:R-:W-:-:S06]  /*9b60*/  FMNMX.FTZ R11, R64, R11, !PT ;  /* 0x0000000b400b7209 */ /* 0x001fcc0007810000 */
[----:B------:R-:W0:Y:S01]  /*9b70*/  MUFU.TANH R12, R12 ;  /* 0x0000000c000c7308 */ /* 0x000e220000002400 */
[----:B------:R-:W-:Y:S01]  /*9b80*/  ISETP.GT.AND P4, PT, R57, RZ, PT ;  /* 0x000000ff3900720c */ /* 0x000fe20003f84270 */
[----:B------:R-:W-:Y:S01]  /*9b90*/  FMUL.FTZ R27, R68, UR4 ;  /* 0x00000004441b7c20 */ /* 0x000fe20008410000 */
[C---:B------:R-:W-:Y:S01]  /*9ba0*/  FSETP.NEU.FTZ.AND P3, PT, R11.reuse, -INF , PT ;  /* 0xff8000000b00780b */ /* 0x040fe20003f7d000 */
[----:B------:R-:W-:Y:S01]  /*9bb0*/  FMUL.FTZ R49, R11, R9 ;  /* 0x000000090b317220 */ /* 0x000fe20000410000 */
[----:B------:R-:W-:-:S03]  /*9bc0*/  ISETP.GT.AND P5, PT, R57, 0x1, PT ;  /* 0x000000013900780c */ /* 0x000fc60003fa4270 */
[----:B------:R-:W-:Y:S01]  /*9bd0*/  MUFU.TANH R14, R14 ;  /* 0x0000000e000e7308 */ /* 0x000fe20000002400 */
[----:B------:R-:W-:Y:S01]  /*9be0*/  FSEL R49, R49, RZ, P3 ;  /* 0x000000ff31317208 */ /* 0x000fe20001800000 */
[----:B------:R-:W-:Y:S01]  /*9bf0*/  FMUL.FTZ R31, R72, UR4 ;  /* 0x00000004481f7c20 */ /* 0x000fe20008410000 */
[----:B------:R-:W-:Y:S01]  /*9c00*/  ISETP.GT.AND P3, PT, R57, 0x8, PT ;  /* 0x000000083900780c */ /* 0x000fe20003f64270 */
[----:B------:R-:W-:-:S04]  /*9c10*/  FMUL.FTZ R25, R40, UR4 ;  /* 0x0000000428197c20 */ /* 0x000fc80008410000 */
[----:B------:R-:W4:Y:S01]  /*9c20*/  MUFU.TANH R13, R13 ;  /* 0x0000000d000d7308 */ /* 0x000f220000002400 */
[----:B--2---:R-:W-:Y:S01]  /*9c30*/  FSEL R68, R3, -INF , P4 ;  /* 0xff80000003447808 */ /* 0x004fe20002000000 */
[----:B------:R-:W-:Y:S01]  /*9c40*/  FMUL.FTZ R39, R76, UR4 ;  /* 0x000000044c277c20 */ /* 0x000fe20008410000 */
[----:B---3--:R-:W-:Y:S01]  /*9c50*/  FSEL R8, R8, -INF , P5 ;  /* 0xff80000008087808 */ /* 0x008fe20002800000 */
[----:B------:R-:W-:Y:S01]  /*9c60*/  FMUL.FTZ R47, R80, UR4 ;  /* 0x00000004502f7c20 */ /* 0x000fe20008410000 */
[----:B------:R-:W-:-:S03]  /*9c70*/  ISETP.GT.AND P4, PT, R57, 0x9, PT ;  /* 0x000000093900780c */ /* 0x000fc60003f84270 */
[----:B------:R-:W-:Y:S01]  /*9c80*/  MUFU.TANH R24, R24 ;  /* 0x0000001800187308 */ /* 0x000fe20000002400 */
[----:B-1----:R-:W-:Y:S01]  /*9c90*/  FSEL R72, R10, -INF , P3 ;  /* 0xff8000000a487808 */ /* 0x002fe20001800000 */
[----:B------:R-:W-:Y:S01]  /*9ca0*/  FMUL.FTZ R32, R45, UR4 ;  /* 0x000000042d207c20 */ /* 0x000fe20008410000 */
[----:B------:R-:W-:-:S05]  /*9cb0*/  FMNMX.FTZ R3, R68, R8, !PT ;  /* 0x0000000844037209 */ /* 0x000fca0007810000 */
[----:B------:R-:W-:Y:S01]  /*9cc0*/  MUFU.TANH R28, R28 ;  /* 0x0000001c001c7308 */ /* 0x000fe20000002400 */
[----:B------:R-:W-:-:S07]  /*9cd0*/  ISETP.GT.AND P3, PT, R57, 0x10, PT ;  /* 0x000000103900780c */ /* 0x000fce0003f64270 */
[----:B------:R-:W-:Y:S01]  /*9ce0*/  MUFU.TANH R29, R29 ;  /* 0x0000001d001d7308 */ /* 0x000fe20000002400 */
[----:B0-----:R-:W-:-:S07]  /*9cf0*/  FSEL R76, R12, -INF , P4 ;  /* 0xff8000000c4c7808 */ /* 0x001fce0002000000 */
[----:B------:R-:W-:Y:S01]  /*9d00*/  MUFU.TANH R33, R33 ;  /* 0x0000002100217308 */ /* 0x000fe20000002400 */
[----:B------:R-:W-:-:S07]  /*9d10*/  FMNMX.FTZ R3, R72, R3, !PT ;  /* 0x0000000348037209 */ /* 0x000fce0007810000 */
[----:B------:R-:W-:Y:S01]  /*9d20*/  MUFU.TANH R37, R37 ;  /* 0x0000002500257308 */ /* 0x000fe20000002400 */
[----:B------:R-:W-:-:S07]  /*9d30*/  FMUL.FTZ R67, R61, UR4 ;  /* 0x000000043d437c20 */ /* 0x000fce0008410000 */
[----:B------:R-:W-:Y:S08]  /*9d40*/  MUFU.TANH R41, R41 ;  /* 0x0000002900297308 */ /* 0x000ff00000002400 */
[----:B------:R-:W-:Y:S01]  /*9d50*/  MUFU.TANH R44, R44 ;  /* 0x0000002c002c7308 */ /* 0x000fe20000002400 */
[----:B------:R-:W-:Y:S01]  /*9d60*/  FMUL.FTZ R35, R69, UR4 ;  /* 0x0000000445237c20 */ /* 0x000fe20008410000 */
[----:B------:R-:W-:Y:S01]  /*9d70*/  FMUL.FTZ R43, R73, UR4 ;  /* 0x00000004492b7c20 */ /* 0x000fe20008410000 */
[----:B------:R-:W-:Y:S01]  /*9d80*/  FMUL.FTZ R51, R81, UR4 ;  /* 0x0000000451337c20 */ /* 0x000fe20008410000 */
[----:B------:R-:W-:Y:S01]  /*9d90*/  FMUL.FTZ R55, R85, UR4 ;  /* 0x0000000455377c20 */ /* 0x000fe20008410000 */
[----:B------:R-:W-:Y:S01]  /*9da0*/  @!P1 PRMT R0, RZ, 0x654, R0 ;  /* 0x00000654ff009816 */ /* 0x000fe20000000000 */
[----:B------:R-:W-:-:S02]  /*9db0*/  ULDC UR5, c[0x0][0x9d8] ;  /* 0x0002760000057ab9 */ /* 0x000fc40000000800 */
[----:B------:R-:W0:Y:S01]  /*9dc0*/  MUFU.TANH R15, R15 ;  /* 0x0000000f000f7308 */ /* 0x000e220000002400 */
[----:B------:R-:W-:Y:S02]  /*9dd0*/  ISETP.GT.AND P4, PT, R57, 0x11, PT ;  /* 0x000000113900780c */ /* 0x000fe40003f84270 */
[----:B----4-:R-:W-:Y:S02]  /*9de0*/  FSEL R80, R13, -INF , P3 ;  /* 0xff8000000d507808 */ /* 0x010fe40001800000 */
[----:B------:R-:W-:-:S03]  /*9df0*/  FMNMX.FTZ R3, R76, R3, !PT ;  /* 0x000000034c037209 */ /* 0x000fc60007810000 */
[----:B------:R-:W1:Y:S01]  /*9e00*/  MUFU.TANH R25, R25 ;  /* 0x0000001900197308 */ /* 0x000e620000002400 */
[----:B------:R-:W-:Y:S01]  /*9e10*/  FMUL.FTZ R40, R53, UR4 ;  /* 0x0000000435287c20 */ /* 0x000fe20008410000 */
[----:B------:R-:W-:Y:S01]  /*9e20*/  FMUL.FTZ R53, R84, UR4 ;  /* 0x0000000454357c20 */ /* 0x000fe20008410000 */
[----:B------:R-:W-:Y:S01]  /*9e30*/  ISETP.GT.AND P3, PT, R57, 0x18, PT ;  /* 0x000000183900780c */ /* 0x000fe20003f64270 */
[----:B------:R-:W-:Y:S01]  /*9e40*/  FFMA.FTZ R145, R98, R9, -R49 ;  /* 0x0000000962917223 */ /* 0x000fe20000010831 */
[----:B------:R-:W-:-:S03]  /*9e50*/  FSEL R84, R14, -INF , P4 ;  /* 0xff8000000e547808 */ /* 0x000fc60002000000 */
[----:B------:R-:W2:Y:S01]  /*9e60*/  MUFU.TANH R32, R32 ;  /* 0x0000002000207308 */ /* 0x000ea20000002400 */
[----:B------:R-:W-:Y:S01]  /*9e70*/  FMNMX.FTZ R3, R80, R3, !PT ;  /* 0x0000000350037209 */ /* 0x000fe20007810000 */
[----:B------:R-:W-:Y:S01]  /*9e80*/  FFMA.FTZ R147, R104, R9, -R49 ;  /* 0x0000000968937223 */ /* 0x000fe20000010831 */
[----:B------:R-:W-:-:S05]  /*9e90*/  ISETP.GT.AND P4, PT, R57, 0x19, PT ;  /* 0x000000193900780c */ /* 0x000fca0003f84270 */
[----:B------:R-:W3:Y:S01]  /*9ea0*/  MUFU.TANH R36, R36 ;  /* 0x0000002400247308 */ /* 0x000ee20000002400 */
[----:B0-----:R-:W-:Y:S01]  /*9eb0*/  FSEL R98, R15, -INF , P3 ;  /* 0xff8000000f627808 */ /* 0x001fe20001800000 */
[--C-:B------:R-:W-:Y:S01]  /*9ec0*/  FFMA.FTZ R141, R46, R9, -R49.reuse ;  /* 0x000000092e8d7223 */ /* 0x100fe20000010831 */
[----:B------:R-:W-:Y:S01]  /*9ed0*/  FMNMX.FTZ R3, R84, R3, !PT ;  /* 0x0000000354037209 */ /* 0x000fe20007810000 */
[----:B------:R-:W-:Y:S01]  /*9ee0*/  FFMA.FTZ R108, R108, R9, -R49 ;  /* 0x000000096c6c7223 */ /* 0x000fe20000010831 */
[----:B------:R-:W-:-:S03]  /*9ef0*/  ISETP.GT.AND P3, PT, R57, 0x20, PT ;  /* 0x000000203900780c */ /* 0x000fc60003f64270 */
[----:B------:R-:W-:Y:S01]  /*9f00*/  MUFU.TANH R63, R63 ;  /* 0x0000003f003f7308 */ /* 0x000fe20000002400 */
[----:B------:R-:W-:Y:S01]  /*9f10*/  FSEL R24, R24, -INF , P4 ;  /* 0xff80000018187808 */ /* 0x000fe20002000000 */
[----:B------:R-:W-:Y:S01]  /*9f20*/  FMUL.FTZ R61, R65, UR4 ;  /* 0x00000004413d7c20 */ /* 0x000fe20008410000 */
[----:B------:R-:W-:Y:S01]  /*9f30*/  FMNMX.FTZ R3, R98, R3, !PT ;  /* 0x0000000362037209 */ /* 0x000fe20007810000 */
[----:B------:R-:W-:Y:S01]  /*9f40*/  FFMA.FTZ R14, R100, R9, -R49 ;  /* 0x00000009640e7223 */ /* 0x000fe20000010831 */
[----:B------:R-:W-:-:S03]  /*9f50*/  ISETP.GT.AND P4, PT, R57, 0x21, PT ;  /* 0x000000213900780c */ /* 0x000fc60003f84270 */
[----:B------:R-:W-:Y:S01]  /*9f60*/  MUFU.TANH R59, R59 ;  /* 0x0000003b003b7308 */ /* 0x000fe20000002400 */
[----:B-1----:R-:W-:Y:S01]  /*9f70*/  FSEL R100, R25, -INF , P3 ;  /* 0xff80000019647808 */ /* 0x002fe20001800000 */
[--C-:B------:R-:W-:Y:S01]  /*9f80*/  FFMA.FTZ R143, R34, R9, -R49.reuse ;  /* 0x00000009228f7223 */ /* 0x100fe20000010831 */
[----:B------:R-:W-:Y:S01]  /*9f90*/  FMNMX.FTZ R3, R24, R3, !PT ;  /* 0x0000000318037209 */ /* 0x000fe20007810000 */
[----:B------:R-:W-:Y:S01]  /*9fa0*/  FFMA.FTZ R149, R110, R9, -R49 ;  /* 0x000000096e957223 */ /* 0x000fe20000010831 */
[----:B------:R-:W-:-:S03]  /*9fb0*/  ISETP.GT.AND P3, PT, R57, 0x28, PT ;  /* 0x000000283900780c */ /* 0x000fc60003f64270 */
[----:B------:R-:W-:Y:S01]  /*9fc0*/  MUFU.TANH R27, R27 ;  /* 0x0000001b001b7308 */ /* 0x000fe20000002400 */
[----:B------:R-:W-:Y:S01]  /*9fd0*/  FSEL R104, R28, -INF , P4 ;  /* 0xff8000001c687808 */ /* 0x000fe20002000000 */
        /* <DEDUP_REMOVED lines=8> */
[-CC-:B------:R-:W-:Y:S01]  /*a060*/  FFMA.FTZ R28, R102, R9.reuse, -R49.reuse ;  /* 0x00000009661c7223 */ /* 0x180fe20000010831 */
[C---:B------:R-:W-:Y:S01]  /*a070*/  ISETP.GT.AND P3, PT, R57.reuse, 0x30, PT ;  /* 0x000000303900780c */ /* 0x040fe20003f64270 */
[--C-:B------:R-:W-:Y:S01]  /*a080*/  FFMA.FTZ R139, R50, R9, -R49.reuse ;  /* 0x00000009328b7223 */ /* 0x100fe20000010831 */
[----:B--2---:R-:W-:Y:S01]  /*a090*/  FSEL R32, R32, -INF , P4 ;  /* 0xff80000020207808 */ /* 0x004fe20002000000 */
[----:B------:R-:W0:Y:S01]  /*a0a0*/  MUFU.TANH R40, R40 ;  /* 0x0000002800287308 */ /* 0x000e220000002400 */
[----:B------:R-:W-:Y:S01]  /*a0b0*/  FMNMX.FTZ R3, R106, R3, !PT ;  /* 0x000000036a037209 */ /* 0x000fe20007810000 */
[-CC-:B------:R-:W-:Y:S01]  /*a0c0*/  FFMA.FTZ R26, R26, R9.reuse, -R49.reuse ;  /* 0x000000091a1a7223 */ /* 0x180fe20000010831 */
[----:B------:R-:W-:Y:S01]  /*a0d0*/  ISETP.GT.AND P4, PT, R57, 0x31, PT ;  /* 0x000000313900780c */ /* 0x000fe20003f84270 */
[-CC-:B------:R-:W-:Y:S01]  /*a0e0*/  FFMA.FTZ R30, R30, R9.reuse, -R49.reuse ;  /* 0x000000091e1e7223 */ /* 0x180fe20000010831 */
[----:B------:R-:W-:Y:S01]  /*a0f0*/  FSEL R102, R33, -INF , P3 ;  /* 0xff80000021667808 */ /* 0x000fe20001800000 */
[--C-:B------:R-:W-:Y:S01]  /*a100*/  FFMA.FTZ R137, R38, R9, -R49.reuse ;  /* 0x0000000926897223 */ /* 0x100fe20000010831 */
[----:B------:R-:W-:Y:S01]  /*a110*/  FMNMX.FTZ R3, R32, R3, !PT ;  /* 0x0000000320037209 */ /* 0x000fe20007810000 */
[----:B------:R-:W1:Y:S01]  /*a120*/  MUFU.TANH R67, R67 ;  /* 0x0000004300437308 */ /* 0x000e620000002400 */
[C---:B------:R-:W-:Y:S01]  /*a130*/  ISETP.GT.AND P3, PT, R57.reuse, 0x38, PT ;  /* 0x000000383900780c */ /* 0x040fe20003f64270 */
[----:B------:R2:W-:Y:S01]  /*a140*/  @!P1 SYNCS.ARRIVE.TRANS64.RED.A1T0 RZ, [R0+URZ], RZ ;  /* 0x000000ff00ff99a7 */ /* 0x0005e2000810043f */
[----:B---3--:R-:W-:Y:S01]  /*a150*/  FSEL R36, R36, -INF , P4 ;  /* 0xff80000024247808 */ /* 0x008fe20002000000 */
[--C-:B------:R-:W-:Y:S01]  /*a160*/  FFMA.FTZ R133, R52, R9, -R49.reuse ;  /* 0x0000000934857223 */ /* 0x100fe20000010831 */
[----:B------:R-:W-:Y:S01]  /*a170*/  FMNMX.FTZ R3, R102, R3, !PT ;  /* 0x0000000366037209 */ /* 0x000fe20007810000 */
[-CC-:B------:R-:W-:Y:S01]  /*a180*/  FFMA.FTZ R135, R56, R9.reuse, -R49.reuse ;  /* 0x0000000938877223 */ /* 0x180fe20000010831 */
[----:B------:R-:W-:Y:S01]  /*a190*/  ISETP.GT.AND P4, PT, R57, 0x39, PT ;  /* 0x000000393900780c */ /* 0x000fe20003f84270 */
[----:B------:R3:W-:Y:S01]  /*a1a0*/  MUFU.EX2 R12, R108 ;  /* 0x0000006c000c7308 */ /* 0x0007e20000000800 */
[----:B------:R-:W-:Y:S01]  /*a1b0*/  FSEL R46, R37, -INF , P3 ;  /* 0xff800000252e7808 */ /* 0x000fe20001800000 */
[--C-:B------:R-:W-:Y:S01]  /*a1c0*/  FFMA.FTZ R129, R62, R9, -R49.reuse ;  /* 0x000000093e817223 */ /* 0x100fe20000010831 */
[----:B------:R-:W-:Y:S01]  /*a1d0*/  FMNMX.FTZ R3, R36, R3, !PT ;  /* 0x0000000324037209 */ /* 0x000fe20007810000 */
[-CC-:B------:R-:W-:Y:S01]  /*a1e0*/  FFMA.FTZ R131, R70, R9.reuse, -R49.reuse ;  /* 0x0000000946837223 */ /* 0x180fe20000010831 */
[C---:B------:R-:W-:Y:S01]  /*a1f0*/  ISETP.GT.AND P3, PT, R57.reuse, 0x40, PT ;  /* 0x000000403900780c */ /* 0x040fe20003f64270 */
[--C-:B------:R-:W-:Y:S01]  /*a200*/  FFMA.FTZ R121, R60, R9, -R49.reuse ;  /* 0x000000093c797223 */ /* 0x100fe20000010831 */
[----:B0-----:R-:W-:Y:S01]  /*a210*/  FSEL R40, R40, -INF , P4 ;  /* 0xff80000028287808 */ /* 0x001fe20002000000 */
[----:B------:R-:W0:Y:S01]  /*a220*/  MUFU.TANH R61, R61 ;  /* 0x0000003d003d7308 */ /* 0x000e220000002400 */
[----:B------:R-:W-:Y:S01]  /*a230*/  FMNMX.FTZ R3, R46, R3, !PT ;  /* 0x000000032e037209 */ /* 0x000fe20007810000 */
[-CC-:B------:R-:W-:Y:S01]  /*a240*/  FFMA.FTZ R125, R82, R9.reuse, -R49.reuse ;  /* 0x00000009527d7223 */ /* 0x180fe20000010831 */
[----:B------:R-:W-:Y:S01]  /*a250*/  ISETP.GT.AND P4, PT, R57, 0x41, PT ;  /* 0x000000413900780c */ /* 0x000fe20003f84270 */
[-CC-:B------:R-:W-:Y:S01]  /*a260*/  FFMA.FTZ R127, R86, R9.reuse, -R49.reuse ;  /* 0x00000009567f7223 */ /* 0x180fe20000010831 */
[----:B---3--:R-:W-:Y:S01]  /*a270*/  FSEL R108, R41, -INF , P3 ;  /* 0xff800000296c7808 */ /* 0x008fe20001800000 */
[----:B------:R-:W-:Y:S01]  /*a280*/  FFMA.FTZ R123, R94, R9, -R49 ;  /* 0x000000095e7b7223 */ /* 0x000fe20000010831 */
[----:B------:R-:W-:Y:S01]  /*a290*/  FMNMX.FTZ R3, R40, R3, !PT ;  /* 0x0000000328037209 */ /* 0x000fe20007810000 */
[----:B------:R-:W3:Y:S01]  /*a2a0*/  MUFU.TANH R35, R35 ;  /* 0x0000002300237308 */ /* 0x000ee20000002400 */
[----:B------:R-:W-:Y:S01]  /*a2b0*/  ISETP.GT.AND P3, PT, R57, 0x48, PT ;  /* 0x000000483900780c */ /* 0x000fe20003f64270 */
[----:B------:R-:W-:Y:S01]  /*a2c0*/  ULDC UR4, c[0x0][0x9d8] ;  /* 0x0002760000047ab9 */ /* 0x000fe20000000800 */
[----:B------:R-:W-:-:S02]  /*a2d0*/  FSEL R44, R44, -INF , P4 ;  /* 0xff8000002c2c7808 */ /* 0x000fc40002000000 */
[----:B------:R-:W-:Y:S02]  /*a2e0*/  FMNMX.FTZ R3, R108, R3, !PT ;  /* 0x000000036c037209 */ /* 0x000fe40007810000 */
[----:B------:R-:W-:Y:S02]  /*a2f0*/  ISETP.GT.AND P4, PT, R57, 0x49, PT ;  /* 0x000000493900780c */ /* 0x000fe40003f84270 */
[----:B------:R-:W-:Y:S02]  /*a300*/  FSEL R34, R63, -INF , P3 ;  /* 0xff8000003f227808 */ /* 0x000fe40001800000 */
[----:B------:R-:W-:Y:S02]  /*a310*/  FMNMX.FTZ R3, R44, R3, !PT ;  /* 0x000000032c037209 */ /* 0x000fe40007810000 */
[----:B------:R-:W-:Y:S02]  /*a320*/  ISETP.GT.AND P3, PT, R57, 0x50, PT ;  /* 0x000000503900780c */ /* 0x000fe40003f64270 */
[----:B-1----:R-:W-:-:S02]  /*a330*/  FSEL R110, R67, -INF , P4 ;  /* 0xff800000436e7808 */ /* 0x002fc40002000000 */
[----:B------:R-:W-:Y:S02]  /*a340*/  FMNMX.FTZ R3, R34, R3, !PT ;  /* 0x0000000322037209 */ /* 0x000fe40007810000 */
[----:B------:R-:W-:Y:S02]  /*a350*/  ISETP.GT.AND P4, PT, R57, 0x51, PT ;  /* 0x000000513900780c */ /* 0x000fe40003f84270 */
[----:B------:R-:W-:Y:S02]  /*a360*/  FSEL R112, R59, -INF , P3 ;  /* 0xff8000003b707808 */ /* 0x000fe40001800000 */
[----:B------:R-:W-:Y:S01]  /*a370*/  FMNMX.FTZ R3, R110, R3, !PT ;  /* 0x000000036e037209 */ /* 0x000fe20007810000 */
[----:B------:R-:W1:Y:S01]  /*a380*/  MUFU.TANH R43, R43 ;  /* 0x0000002b002b7308 */ /* 0x000e620000002400 */
[----:B------:R-:W-:Y:S02]  /*a390*/  ISETP.GT.AND P3, PT, R57, 0x58, PT ;  /* 0x000000583900780c */ /* 0x000fe40003f64270 */
[----:B0-----:R-:W-:-:S02]  /*a3a0*/  FSEL R114, R61, -INF , P4 ;  /* 0xff8000003d727808 */ /* 0x001fc40002000000 */
[----:B------:R-:W-:Y:S02]  /*a3b0*/  FMNMX.FTZ R3, R112, R3, !PT ;  /* 0x0000000370037209 */ /* 0x000fe40007810000 */
[----:B------:R-:W-:Y:S01]  /*a3c0*/  ISETP.GT.AND P4, PT, R57, 0x59, PT ;  /* 0x000000593900780c */ /* 0x000fe20003f84270 */
[----:B------:R-:W0:Y:S01]  /*a3d0*/  MUFU.TANH R39, R39 ;  /* 0x0000002700277308 */ /* 0x000e220000002400 */
[----:B------:R-:W-:Y:S02]  /*a3e0*/  FSEL R116, R27, -INF , P3 ;  /* 0xff8000001b747808 */ /* 0x000fe40001800000 */
[----:B------:R-:W-:Y:S02]  /*a3f0*/  FMNMX.FTZ R3, R114, R3, !PT ;  /* 0x0000000372037209 */ /* 0x000fe40007810000 */
[----:B------:R-:W-:Y:S02]  /*a400*/  ISETP.GT.AND P3, PT, R57, 0x60, PT ;  /* 0x000000603900780c */ /* 0x000fe40003f64270 */
[----:B---3--:R-:W-:Y:S01]  /*a410*/  FSEL R118, R35, -INF , P4 ;  /* 0xff80000023767808 */ /* 0x008fe20002000000 */
[----:B------:R-:W3:Y:S01]  /*a420*/  MUFU.TANH R45, R45 ;  /* 0x0000002d002d7308 */ /* 0x000ee20000002400 */
[----:B------:R-:W-:-:S02]  /*a430*/  FMNMX.FTZ R3, R116, R3, !PT ;  /* 0x0000000374037209 */ /* 0x000fc40007810000 */
[----:B------:R-:W-:Y:S02]  /*a440*/  ISETP.GT.AND P4, PT, R57, 0x61, PT ;  /* 0x000000613900780c */ /* 0x000fe40003f84270 */
[----:B------:R-:W-:Y:S02]  /*a450*/  FSEL R120, R31, -INF , P3 ;  /* 0xff8000001f787808 */ /* 0x000fe40001800000 */
[----:B------:R-:W-:Y:S01]  /*a460*/  FMNMX.FTZ R3, R118, R3, !PT ;  /* 0x0000000376037209 */ /* 0x000fe20007810000 */
[----:B------:R-:W4:Y:S01]  /*a470*/  MUFU.TANH R47, R47 ;  /* 0x0000002f002f7308 */ /* 0x000f220000002400 */
[----:B------:R-:W-:Y:S02]  /*a480*/  ISETP.GT.AND P3, PT, R57, 0x68, PT ;  /* 0x000000683900780c */ /* 0x000fe40003f64270 */
[----:B-1----:R-:W-:Y:S02]  /*a490*/  FSEL R50, R43, -INF , P4 ;  /* 0xff8000002b327808 */ /* 0x002fe40002000000 */
[----:B------:R-:W-:-:S03]  /*a4a0*/  FMNMX.FTZ R3, R120, R3, !PT ;  /* 0x0000000378037209 */ /* 0x000fc60007810000 */
[----:B------:R-:W1:Y:S01]  /*a4b0*/  MUFU.TANH R51, R51 ;  /* 0x0000003300337308 */ /* 0x000e620000002400 */
[----:B------:R-:W-:Y:S02]  /*a4c0*/  ISETP.GT.AND P4, PT, R57, 0x69, PT ;  /* 0x000000693900780c */ /* 0x000fe40003f84270 */
[----:B0-----:R-:W-:Y:S02]  /*a4d0*/  FSEL R122, R39, -INF , P3 ;  /* 0xff800000277a7808 */ /* 0x001fe40001800000 */
[----:B------:R-:W-:-:S03]  /*a4e0*/  FMNMX.FTZ R3, R50, R3, !PT ;  /* 0x0000000332037209 */ /* 0x000fc60007810000 */
[----:B------:R-:W0:Y:S01]  /*a4f0*/  MUFU.TANH R53, R53 ;  /* 0x0000003500357308 */ /* 0x000e220000002400 */
[----:B------:R-:W-:Y:S02]  /*a500*/  ISETP.GT.AND P3, PT, R57, 0x70, PT ;  /* 0x000000703900780c */ /* 0x000fe40003f64270 */
[----:B---3--:R-:W-:Y:S02]  /*a510*/  FSEL R124, R45, -INF , P4 ;  /* 0xff8000002d7c7808 */ /* 0x008fe40002000000 */
[----:B------:R-:W-:Y:S01]  /*a520*/  FMNMX.FTZ R3, R122, R3, !PT ;  /* 0x000000037a037209 */ /* 0x000fe20007810000 */
[----:B------:R-:W3:Y:S02]  /*a530*/  @P2 LDC R45, c[0x0][0x450] ;  /* 0x00011400ff2d2b82 */ /* 0x000ee40000000800 */
[----:B------:R-:W2:Y:S01]  /*a540*/  MUFU.TANH R55, R55 ;  /* 0x0000003700377308 */ /* 0x000ea20000002400 */
[----:B------:R-:W-:Y:S02]  /*a550*/  ISETP.GT.AND P4, PT, R57, 0x71, PT ;  /* 0x000000713900780c */ /* 0x000fe40003f84270 */
[----:B----4-:R-:W-:-:S02]  /*a560*/  FSEL R126, R47, -INF , P3 ;  /* 0xff8000002f7e7808 */ /* 0x010fc40001800000 */
[----:B------:R-:W-:Y:S02]  /*a570*/  FMNMX.FTZ R3, R124, R3, !PT ;  /* 0x000000037c037209 */ /* 0x000fe40007810000 */
[----:B------:R-:W-:Y:S02]  /*a580*/  ISETP.GT.AND P3, PT, R57, 0x78, PT ;  /* 0x000000783900780c */ /* 0x000fe40003f64270 */
[----:B-1----:R-:W-:Y:S02]  /*a590*/  FSEL R128, R51, -INF , P4 ;  /* 0xff80000033807808 */ /* 0x002fe40002000000 */
[----:B------:R-:W-:Y:S02]  /*a5a0*/  FMNMX.FTZ R3, R126, R3, !PT ;  /* 0x000000037e037209 */ /* 0x000fe40007810000 */
[----:B------:R-:W-:Y:S02]  /*a5b0*/  ISETP.GT.AND P4, PT, R57, 0x79, PT ;  /* 0x000000793900780c */ /* 0x000fe40003f84270 */
[----:B0-----:R-:W-:-:S02]  /*a5c0*/  FSEL R130, R53, -INF , P3 ;  /* 0xff80000035827808 */ /* 0x001fc40001800000 */
[----:B------:R-:W-:Y:S02]  /*a5d0*/  FMNMX.FTZ R3, R128, R3, !PT ;  /* 0x0000000380037209 */ /* 0x000fe40007810000 */
[----:B--2---:R-:W-:Y:S02]  /*a5e0*/  FSEL R132, R55, -INF , P4 ;  /* 0xff80000037847808 */ /* 0x004fe40002000000 */
[----:B------:R-:W-:-:S04]  /*a5f0*/  FMNMX.FTZ R3, R130, R3, !PT ;  /* 0x0000000382037209 */ /* 0x000fc80007810000 */
[----:B------:R-:W-:-:S05]  /*a600*/  FMNMX.FTZ R3, R132, R3, !PT ;  /* 0x0000000384037209 */ /* 0x000fca0007810000 */
[----:B------:R-:W0:Y:S02]  /*a610*/  SHFL.BFLY PT, R10, R3, 0x2, 0x1f ;  /* 0x0c401f00030a7f89 */ /* 0x000e2400000e0000 */
[----:B0-----:R-:W-:-:S05]  /*a620*/  FMNMX.FTZ R13, R3, R10, !PT ;  /* 0x0000000a030d7209 */ /* 0x001fca0007810000 */
[----:B------:R-:W0:Y:S01]  /*a630*/  SHFL.BFLY PT, R10, R13, 0x1, 0x1f ;  /* 0x0c201f000d0a7f89 */ /* 0x000e2200000e0000 */
[----:B------:R-:W-:Y:S08]  /*a640*/  MUFU.EX2 R149, R149 ;  /* 0x0000009500957308 */ /* 0x000ff00000000800 */
[----:B------:R-:W1:Y:S01]  /*a650*/  MUFU.EX2 R64, R64 ;  /* 0x0000004000407308 */ /* 0x000e620000000800 */
[----:B0-----:R-:W-:-:S07]  /*a660*/  FMNMX.FTZ R10, R13, R10, !PT ;  /* 0x0000000a0d0a7209 */ /* 0x001fce0007810000 */
[----:B------:R-:W0:Y:S01]  /*a670*/  MUFU.EX2 R151, R151 ;  /* 0x0000009700977308 */ /* 0x000e220000000800 */
[C---:B------:R-:W-:Y:S01]  /*a680*/  FSETP.NEU.FTZ.AND P3, PT, R10.reuse, -INF , PT ;  /* 0xff8000000a00780b */ /* 0x040fe20003f7d000 */
[----:B------:R-:W-:-:S05]  /*a690*/  FMUL.FTZ R37, R10, R9 ;  /* 0x000000090a257220 */ /* 0x000fca0000410000 */
[----:B------:R-:W-:Y:S01]  /*a6a0*/  FSEL R37, R37, RZ, P3 ;  /* 0x000000ff25257208 */ /* 0x000fe20001800000 */
[----:B------:R-:W2:Y:S04]  /*a6b0*/  MUFU.EX2 R145, R145 ;  /* 0x0000009100917308 */ /* 0x000ea80000000800 */
[-CC-:B------:R-:W-:Y:S01]  /*a6c0*/  FFMA.FTZ R148, R68, R9.reuse, -R37.reuse ;  /* 0x0000000944947223 */ /* 0x180fe20000010825 */
[-CC-:B------:R-:W-:Y:S01]  /*a6d0*/  FFMA.FTZ R3, R8, R9.reuse, -R37.reuse ;  /* 0x0000000908037223 */ /* 0x180fe20000010825 */
[-CC-:B------:R-:W-:Y:S01]  /*a6e0*/  FFMA.FTZ R150, R72, R9.reuse, -R37.reuse ;  /* 0x0000000948967223 */ /* 0x180fe20000010825 */
[----:B-1----:R-:W-:Y:S01]  /*a6f0*/  FADD.FTZ R8, R149, R64 ;  /* 0x0000004095087221 */ /* 0x002fe20000010000 */
[----:B------:R-:W1:Y:S01]  /*a700*/  MUFU.EX2 R14, R14 ;  /* 0x0000000e000e7308 */ /* 0x000e620000000800 */
[----:B------:R-:W-:-:S02]  /*a710*/  FFMA.FTZ R13, R76, R9, -R37 ;  /* 0x000000094c0d7223 */ /* 0x000fc40000010825 */
[----:B0-----:R-:W-:-:S05]  /*a720*/  FADD.FTZ R35, R151, R8 ;  /* 0x0000000897237221 */ /* 0x001fca0000010000 */
[----:B------:R-:W-:Y:S01]  /*a730*/  MUFU.EX2 R148, R148 ;  /* 0x0000009400947308 */ /* 0x000fe20000000800 */
[----:B------:R-:W-:-:S07]  /*a740*/  FFMA.FTZ R144, R80, R9, -R37 ;  /* 0x0000000950907223 */ /* 0x000fce0000010825 */
[----:B------:R-:W0:Y:S01]  /*a750*/  MUFU.EX2 R3, R3 ;  /* 0x0000000300037308 */ /* 0x000e220000000800 */
[----:B------:R-:W-:-:S07]  /*a760*/  FADD.FTZ R8, R12, R35 ;  /* 0x000000230c087221 */ /* 0x000fce0000010000 */
[----:B------:R-:W4:Y:S01]  /*a770*/  MUFU.EX2 R147, R147 ;  /* 0x0000009300937308 */ /* 0x000f220000000800 */
[----:B------:R-:W-:-:S07]  /*a780*/  FFMA.FTZ R15, R84, R9, -R37 ;  /* 0x00000009540f7223 */ /* 0x000fce0000010825 */
[----:B------:R-:W3:Y:S01]  /*a790*/  MUFU.EX2 R150, R150 ;  /* 0x0000009600967308 */ /* 0x000ee20000000800 */
[----:B--2---:R-:W-:Y:S01]  /*a7a0*/  FADD.FTZ R39, R145, R8 ;  /* 0x0000000891277221 */ /* 0x004fe20000010000 */
[----:B------:R-:W-:-:S06]  /*a7b0*/  FFMA.FTZ R31, R36, R9, -R37 ;  /* 0x00000009241f7223 */ /* 0x000fcc0000010825 */
[----:B------:R-:W2:Y:S01]  /*a7c0*/  MUFU.EX2 R28, R28 ;  /* 0x0000001c001c7308 */ /* 0x000ea20000000800 */
[----:B------:R-:W-:Y:S01]  /*a7d0*/  FFMA.FTZ R146, R98, R9, -R37 ;  /* 0x0000000962927223 */ /* 0x000fe20000010825 */
[----:B------:R-:W2:Y:S06]  /*a7e0*/  @P2 LDC R36, c[0x0][0x44c] ;  /* 0x00011300ff242b82 */ /* 0x000eac0000000800 */
[----:B------:R-:W2:Y:S01]  /*a7f0*/  MUFU.EX2 R13, R13 ;  /* 0x0000000d000d7308 */ /* 0x000ea20000000800 */
[----:B-1----:R-:W-:Y:S01]  /*a800*/  FADD.FTZ R8, R14, R39 ;  /* 0x000000270e087221 */ /* 0x002fe20000010000 */
[----:B0-----:R-:W-:-:S06]  /*a810*/  FADD.FTZ R41, R148, R3 ;  /* 0x0000000394297221 */ /* 0x001fcc0000010000 */
[----:B------:R-:W0:Y:S01]  /*a820*/  MUFU.EX2 R141, R141 ;  /* 0x0000008d008d7308 */ /* 0x000e220000000800 */
[----:B------:R-:W-:-:S07]  /*a830*/  FFMA.FTZ R25, R24, R9, -R37 ;  /* 0x0000000918197223 */ /* 0x000fce0000010825 */
[----:B------:R-:W1:Y:S01]  /*a840*/  MUFU.EX2 R144, R144 ;  /* 0x0000009000907308 */ /* 0x000e620000000800 */
[----:B----4-:R-:W-:Y:S01]  /*a850*/  FADD.FTZ R39, R147, R8 ;  /* 0x0000000893277221 */ /* 0x010fe20000010000 */
[----:B---3--:R-:W-:-:S06]  /*a860*/  FADD.FTZ R8, R150, R41 ;  /* 0x0000002996087221 */ /* 0x008fcc0000010000 */
[----:B------:R-:W3:Y:S01]  /*a870*/  MUFU.EX2 R26, R26 ;  /* 0x0000001a001a7308 */ /* 0x000ee20000000800 */
[----:B------:R-:W-:-:S07]  /*a880*/  FFMA.FTZ R140, R100, R9, -R37 ;  /* 0x00000009648c7223 */ /* 0x000fce0000010825 */
[----:B------:R-:W4:Y:S01]  /*a890*/  MUFU.EX2 R15, R15 ;  /* 0x0000000f000f7308 */ /* 0x000f220000000800 */
[----:B------:R-:W-:Y:S01]  /*a8a0*/  FFMA.FTZ R29, R32, R9, -R37 ;  /* 0x00000009201d7223 */ /* 0x000fe20000010825 */
[----:B--2---:R-:W-:-:S06]  /*a8b0*/  FADD.FTZ R32, R28, R39 ;  /* 0x000000271c207221 */ /* 0x004fcc0000010000 */
[----:B------:R-:W2:Y:S01]  /*a8c0*/  MUFU.EX2 R143, R143 ;  /* 0x0000008f008f7308 */ /* 0x000ea20000000800 */
[----:B------:R-:W-:Y:S01]  /*a8d0*/  FFMA.FTZ R38, R42, R9, -R49 ;  /* 0x000000092a267223 */ /* 0x000fe20000010831 */
[----:B------:R-:W-:-:S06]  /*a8e0*/  FADD.FTZ R41, R13, R8 ;  /* 0x000000080d297221 */ /* 0x000fcc0000010000 */
[----:B------:R-:W2:Y:S01]  /*a8f0*/  MUFU.EX2 R146, R146 ;  /* 0x0000009200927308 */ /* 0x000ea20000000800 */
[----:B------:R-:W-:Y:S01]  /*a900*/  FFMA.FTZ R27, R104, R9, -R37 ;  /* 0x00000009681b7223 */ /* 0x000fe20000010825 */
[----:B0-----:R-:W-:-:S06]  /*a910*/  FADD.FTZ R43, R141, R32 ;  /* 0x000000208d2b7221 */ /* 0x001fcc0000010000 */
[----:B------:R-:W0:Y:S01]  /*a920*/  MUFU.EX2 R30, R30 ;  /* 0x0000001e001e7308 */ /* 0x000e220000000800 */
[----:B-1----:R-:W-:Y:S01]  /*a930*/  FADD.FTZ R0, R144, R41 ;  /* 0x0000002990007221 */ /* 0x002fe20000010000 */
[----:B------:R-:W-:-:S06]  /*a940*/  FFMA.FTZ R142, R106, R9, -R37 ;  /* 0x000000096a8e7223 */ /* 0x000fcc0000010825 */
[----:B------:R-:W1:Y:S01]  /*a950*/  MUFU.EX2 R25, R25 ;  /* 0x0000001900197308 */ /* 0x000e620000000800 */
[----:B---3--:R-:W-:Y:S01]  /*a960*/  FADD.FTZ R8, R26, R43 ;  /* 0x0000002b1a087221 */ /* 0x008fe20000010000 */
[----:B------:R-:W-:-:S06]  /*a970*/  FFMA.FTZ R42, R48, R9, -R49 ;  /* 0x00000009302a7223 */ /* 0x000fcc0000010831 */
[----:B------:R-:W3:Y:S01]  /*a980*/  MUFU.EX2 R137, R137 ;  /* 0x0000008900897308 */ /* 0x000ee20000000800 */
[----:B----4-:R-:W-:-:S07]  /*a990*/  FADD.FTZ R43, R15, R0 ;  /* 0x000000000f2b7221 */ /* 0x010fce0000010000 */
[----:B------:R-:W4:Y:S01]  /*a9a0*/  MUFU.EX2 R140, R140 ;  /* 0x0000008c008c7308 */ /* 0x000f220000000800 */
[----:B--2---:R-:W-:Y:S01]  /*a9b0*/  FADD.FTZ R41, R143, R8 ;  /* 0x000000088f297221 */ /* 0x004fe20000010000 */
[----:B------:R-:W-:-:S06]  /*a9c0*/  FADD.FTZ R0, R146, R43 ;  /* 0x0000002b92007221 */ /* 0x000fcc0000010000 */
[----:B------:R-:W2:Y:S01]  /*a9d0*/  MUFU.EX2 R38, R38 ;  /* 0x0000002600267308 */ /* 0x000ea20000000800 */
[----:B------:R-:W-:Y:S01]  /*a9e0*/  FFMA.FTZ R136, R102, R9, -R37 ;  /* 0x0000000966887223 */ /* 0x000fe20000010825 */
[----:B------:R-:W-:-:S06]  /*a9f0*/  @P2 IMAD.HI.U32 R36, R95, R36, RZ ;  /* 0x000000245f242227 */ /* 0x000fcc00078e00ff */
[----:B------:R-:W2:Y:S01]  /*aa00*/  MUFU.EX2 R27, R27 ;  /* 0x0000001b001b7308 */ /* 0x000ea20000000800 */
[----:B0-----:R-:W-:Y:S01]  /*aa10*/  FADD.FTZ R8, R30, R41 ;  /* 0x000000291e087221 */ /* 0x001fe20000010000 */
[----:B------:R-:W-:-:S06]  /*aa20*/  FFMA.FTZ R48, R54, R9, -R49 ;  /* 0x0000000936307223 */ /* 0x000fcc0000010831 */
[----:B------:R-:W0:Y:S01]  /*aa30*/  MUFU.EX2 R139, R139 ;  /* 0x0000008b008b7308 */ /* 0x000e220000000800 */
[----:B------:R-:W-:Y:S01]  /*aa40*/  FFMA.FTZ R134, R34, R9, -R37 ;  /* 0x0000000922867223 */ /* 0x000fe20000010825 */
[----:B-1----:R-:W-:-:S06]  /*aa50*/  FADD.FTZ R43, R25, R0 ;  /* 0x00000000192b7221 */ /* 0x002fcc0000010000 */
[----:B------:R-:W1:Y:S01]  /*aa60*/  MUFU.EX2 R142, R142 ;  /* 0x0000008e008e7308 */ /* 0x000e620000000800 */
[----:B------:R-:W-:Y:S01]  /*aa70*/  IMAD.MOV.U32 R34, RZ, RZ, R95 ;  /* 0x000000ffff227224 */ /* 0x000fe200078e005f */
[----:B------:R-:W-:Y:S01]  /*aa80*/  @P2 SHF.R.U32.HI R34, RZ, R45, R36 ;  /* 0x0000002dff222219 */ /* 0x000fe20000011624 */
[----:B---3--:R-:W-:-:S05]  /*aa90*/  FADD.FTZ R45, R137, R8 ;  /* 0x00000008892d7221 */ /* 0x008fca0000010000 */
[----:B------:R-:W3:Y:S01]  /*aaa0*/  MUFU.EX2 R42, R42 ;  /* 0x0000002a002a7308 */ /* 0x000ee20000000800 */
[----:B----4-:R-:W-:Y:S01]  /*aab0*/  FADD.FTZ R0, R140, R43 ;  /* 0x0000002b8c007221 */ /* 0x010fe20000010000 */
[----:B------:R-:W-:-:S06]  /*aac0*/  FFMA.FTZ R138, R46, R9, -R37 ;  /* 0x000000092e8a7223 */ /* 0x000fcc0000010825 */
[----:B------:R-:W4:Y:S01]  /*aad0*/  MUFU.EX2 R29, R29 ;  /* 0x0000001d001d7308 */ /* 0x000f220000000800 */
[----:B--2---:R-:W-:Y:S01]  /*aae0*/  FADD.FTZ R8, R38, R45 ;  /* 0x0000002d26087221 */ /* 0x004fe20000010000 */
[----:B------:R-:W-:-:S06]  /*aaf0*/  FFMA.FTZ R52, R58, R9, -R49 ;  /* 0x000000093a347223 */ /* 0x000fcc0000010831 */
[----:B------:R-:W2:Y:S01]  /*ab00*/  MUFU.EX2 R133, R133 ;  /* 0x0000008500857308 */ /* 0x000ea20000000800 */
[----:B------:R-:W-:Y:S01]  /*ab10*/  FADD.FTZ R45, R27, R0 ;  /* 0x000000001b2d7221 */ /* 0x000fe20000010000 */
[----:B------:R-:W-:-:S06]  /*ab20*/  FFMA.FTZ R33, R40, R9, -R37 ;  /* 0x0000000928217223 */ /* 0x000fcc0000010825 */
[----:B------:R-:W2:Y:S01]  /*ab30*/  MUFU.EX2 R136, R136 ;  /* 0x0000008800887308 */ /* 0x000ea20000000800 */
[----:B0-----:R-:W-:Y:S01]  /*ab40*/  FADD.FTZ R47, R139, R8 ;  /* 0x000000088b2f7221 */ /* 0x001fe20000010000 */
[----:B-1----:R-:W-:-:S06]  /*ab50*/  FADD.FTZ R0, R142, R45 ;  /* 0x0000002d8e007221 */ /* 0x002fcc0000010000 */
[----:B------:R-:W0:Y:S01]  /*ab60*/  MUFU.EX2 R48, R48 ;  /* 0x0000003000307308 */ /* 0x000e220000000800 */
[----:B------:R-:W-:-:S07]  /*ab70*/  FFMA.FTZ R24, R108, R9, -R37 ;  /* 0x000000096c187223 */ /* 0x000fce0000010825 */
[----:B------:R-:W1:Y:S01]  /*ab80*/  MUFU.EX2 R31, R31 ;  /* 0x0000001f001f7308 */ /* 0x000e620000000800 */
[----:B---3--:R-:W-:Y:S01]  /*ab90*/  FADD.FTZ R8, R42, R47 ;  /* 0x0000002f2a087221 */ /* 0x008fe20000010000 */
[----:B------:R-:W-:-:S06]  /*aba0*/  FFMA.FTZ R54, R66, R9, -R49 ;  /* 0x0000000942367223 */ /* 0x000fcc0000010831 */
[----:B------:R-:W3:Y:S01]  /*abb0*/  MUFU.EX2 R135, R135 ;  /* 0x0000008700877308 */ /* 0x000ee20000000800 */
[----:B----4-:R-:W-:Y:S01]  /*abc0*/  FADD.FTZ R47, R29, R0 ;  /* 0x000000001d2f7221 */ /* 0x010fe20000010000 */
[----:B------:R-:W-:-:S06]  /*abd0*/  FFMA.FTZ R35, R44, R9, -R37 ;  /* 0x000000092c237223 */ /* 0x000fcc0000010825 */
[----:B------:R-:W4:Y:S01]  /*abe0*/  MUFU.EX2 R138, R138 ;  /* 0x0000008a008a7308 */ /* 0x000f220000000800 */
[----:B--2---:R-:W-:Y:S01]  /*abf0*/  FADD.FTZ R45, R133, R8 ;  /* 0x00000008852d7221 */ /* 0x004fe20000010000 */
[----:B------:R-:W-:-:S06]  /*ac00*/  FADD.FTZ R8, R136, R47 ;  /* 0x0000002f88087221 */ /* 0x000fcc0000010000 */
[----:B------:R-:W2:Y:S08]  /*ac10*/  MUFU.EX2 R52, R52 ;  /* 0x0000003400347308 */ /* 0x000eb00000000800 */
[----:B------:R-:W2:Y:S01]  /*ac20*/  MUFU.EX2 R33, R33 ;  /* 0x0000002100217308 */ /* 0x000ea20000000800 */
[----:B0-----:R-:W-:Y:S01]  /*ac30*/  FADD.FTZ R36, R48, R45 ;  /* 0x0000002d30247221 */ /* 0x001fe20000010000 */
[----:B------:R-:W-:-:S06]  /*ac40*/  FFMA.FTZ R56, R74, R9, -R49 ;  /* 0x000000094a387223 */ /* 0x000fcc0000010831 */
[----:B------:R-:W0:Y:S01]  /*ac50*/  MUFU.EX2 R129, R129 ;  /* 0x0000008100817308 */ /* 0x000e220000000800 */
[----:B-1----:R-:W-:Y:S01]  /*ac60*/  FADD.FTZ R47, R31, R8 ;  /* 0x000000081f2f7221 */ /* 0x002fe20000010000 */
[----:B------:R-:W-:-:S06]  /*ac70*/  FFMA.FTZ R39, R110, R9, -R37 ;  /* 0x000000096e277223 */ /* 0x000fcc0000010825 */
[----:B------:R-:W1:Y:S01]  /*ac80*/  MUFU.EX2 R24, R24 ;  /* 0x0000001800187308 */ /* 0x000e620000000800 */
[-CC-:B------:R-:W-:Y:S01]  /*ac90*/  FFMA.FTZ R58, R78, R9.reuse, -R49.reuse ;  /* 0x000000094e3a7223 */ /* 0x180fe20000010831 */
[-CC-:B------:R-:W-:Y:S01]  /*aca0*/  FFMA.FTZ R62, R88, R9.reuse, -R49.reuse ;  /* 0x00000009583e7223 */ /* 0x180fe20000010831 */
[-CC-:B------:R-:W-:Y:S01]  /*acb0*/  FFMA.FTZ R60, R96, R9.reuse, -R49.reuse ;  /* 0x00000009603c7223 */ /* 0x180fe20000010831 */
[----:B------:R-:W-:-:S04]  /*acc0*/  FFMA.FTZ R66, R90, R9, -R49 ;  /* 0x000000095a427223 */ /* 0x000fc80000010831 */
[----:B------:R-:W1:Y:S01]  /*acd0*/  MUFU.EX2 R54, R54 ;  /* 0x0000003600367308 */ /* 0x000e620000000800 */
[----:B---3--:R-:W-:Y:S01]  /*ace0*/  FADD.FTZ R49, R135, R36 ;  /* 0x0000002487317221 */ /* 0x008fe20000010000 */
[----:B----4-:R-:W-:-:S06]  /*acf0*/  FADD.FTZ R40, R138, R47 ;  /* 0x0000002f8a287221 */ /* 0x010fcc0000010000 */
[----:B------:R-:W3:Y:S01]  /*ad00*/  MUFU.EX2 R35, R35 ;  /* 0x0000002300237308 */ /* 0x000ee20000000800 */
[----:B------:R-:W-:Y:S01]  /*ad10*/  FFMA.FTZ R32, R112, R9, -R37 ;  /* 0x0000000970207223 */ /* 0x000fe20000010825 */
[----:B--2---:R-:W-:-:S06]  /*ad20*/  FADD.FTZ R8, R52, R49 ;  /* 0x0000003134087221 */ /* 0x004fcc0000010000 */
[----:B------:R-:W2:Y:S01]  /*ad30*/  MUFU.EX2 R131, R131 ;  /* 0x0000008300837308 */ /* 0x000ea20000000800 */
[----:B------:R-:W-:Y:S01]  /*ad40*/  FADD.FTZ R47, R33, R40 ;  /* 0x00000028212f7221 */ /* 0x000fe20000010000 */
[----:B------:R-:W-:-:S06]  /*ad50*/  FFMA.FTZ R41, R114, R9, -R37 ;  /* 0x0000000972297223 */ /* 0x000fcc0000010825 */
[----:B------:R-:W4:Y:S01]  /*ad60*/  MUFU.EX2 R134, R134 ;  /* 0x0000008600867308 */ /* 0x000f220000000800 */
[----:B0-----:R-:W-:Y:S01]  /*ad70*/  FADD.FTZ R49, R129, R8 ;  /* 0x0000000881317221 */ /* 0x001fe20000010000 */
[----:B------:R-:W-:-:S06]  /*ad80*/  F2FP.F16.F32.PACK_AB R151, R12, R151 ;  /* 0x000000970c97723e */ /* 0x000fcc00000000ff */
[----:B------:R-:W0:Y:S01]  /*ad90*/  MUFU.EX2 R56, R56 ;  /* 0x0000003800387308 */ /* 0x000e220000000800 */
[----:B------:R-:W-:Y:S01]  /*ada0*/  IADD3 R44, R34, R91, -R93 ;  /* 0x0000005b222c7210 */ /* 0x000fe20007ffe85d */
[----:B-1----:R-:W-:-:S06]  /*adb0*/  FADD.FTZ R12, R24, R47 ;  /* 0x0000002f180c7221 */ /* 0x002fcc0000010000 */
[----:B------:R-:W1:Y:S01]  /*adc0*/  MUFU.EX2 R39, R39 ;  /* 0x0000002700277308 */ /* 0x000e620000000800 */
[----:B------:R-:W-:Y:S01]  /*add0*/  FFMA.FTZ R34, R116, R9, -R37 ;  /* 0x0000000974227223 */ /* 0x000fe20000010825 */
[----:B------:R-:W-:-:S06]  /*ade0*/  FADD.FTZ R40, R54, R49 ;  /* 0x0000003136287221 */ /* 0x000fcc0000010000 */
[----:B------:R-:W1:Y:S01]  /*adf0*/  MUFU.EX2 R125, R125 ;  /* 0x0000007d007d7308 */ /* 0x000e620000000800 */
[----:B---3--:R-:W-:Y:S01]  /*ae00*/  FADD.FTZ R47, R35, R12 ;  /* 0x0000000c232f7221 */ /* 0x008fe20000010000 */
[----:B------:R-:W-:-:S06]  /*ae10*/  FFMA.FTZ R43, R118, R9, -R37 ;  /* 0x00000009762b7223 */ /* 0x000fcc0000010825 */
[----:B------:R-:W3:Y:S01]  /*ae20*/  MUFU.EX2 R32, R32 ;  /* 0x0000002000207308 */ /* 0x000ee20000000800 */
[----:B--2---:R-:W-:Y:S01]  /*ae30*/  FADD.FTZ R49, R131, R40 ;  /* 0x0000002883317221 */ /* 0x004fe20000010000 */
[----:B----4-:R-:W-:-:S06]  /*ae40*/  FADD.FTZ R12, R134, R47 ;  /* 0x0000002f860c7221 */ /* 0x010fcc0000010000 */
[----:B------:R-:W2:Y:S01]  /*ae50*/  MUFU.EX2 R58, R58 ;  /* 0x0000003a003a7308 */ /* 0x000ea20000000800 */
[----:B------:R-:W-:-:S07]  /*ae60*/  F2FP.F16.F32.PACK_AB R145, R14, R145 ;  /* 0x000000910e91723e */ /* 0x000fce00000000ff */
[----:B------:R-:W4:Y:S01]  /*ae70*/  MUFU.EX2 R41, R41 ;  /* 0x0000002900297308 */ /* 0x000f220000000800 */
[----:B------:R-:W-:Y:S01]  /*ae80*/  FFMA.FTZ R120, R120, R9, -R37 ;  /* 0x0000000978787223 */ /* 0x000fe20000010825 */
[----:B0-----:R-:W-:-:S06]  /*ae90*/  FADD.FTZ R14, R56, R49 ;  /* 0x00000031380e7221 */ /* 0x001fcc0000010000 */
[----:B------:R-:W0:Y:S01]  /*aea0*/  MUFU.EX2 R127, R127 ;  /* 0x0000007f007f7308 */ /* 0x000e220000000800 */
[----:B-1----:R-:W-:-:S07]  /*aeb0*/  FADD.FTZ R47, R39, R12 ;  /* 0x0000000c272f7221 */ /* 0x002fce0000010000 */
[----:B------:R-:W1:Y:S01]  /*aec0*/  MUFU.EX2 R34, R34 ;  /* 0x0000002200227308 */ /* 0x000e620000000800 */
[-CC-:B------:R-:W-:Y:S01]  /*aed0*/  FFMA.FTZ R45, R124, R9.reuse, -R37.reuse ;  /* 0x000000097c2d7223 */ /* 0x180fe20000010825 */
[----:B------:R-:W-:Y:S01]  /*aee0*/  FFMA.FTZ R50, R50, R9, -R37 ;  /* 0x0000000932327223 */ /* 0x000fe20000010825 */
[----:B------:R-:W-:-:S05]  /*aef0*/  FADD.FTZ R49, R125, R14 ;  /* 0x0000000e7d317221 */ /* 0x000fca0000010000 */
[----:B------:R-:W1:Y:S01]  /*af00*/  MUFU.EX2 R62, R62 ;  /* 0x0000003e003e7308 */ /* 0x000e620000000800 */
[----:B---3--:R-:W-:-:S07]  /*af10*/  FADD.FTZ R12, R32, R47 ;  /* 0x0000002f200c7221 */ /* 0x008fce0000010000 */
[----:B------:R-:W3:Y:S01]  /*af20*/  MUFU.EX2 R43, R43 ;  /* 0x0000002b002b7308 */ /* 0x000ee20000000800 */
[-CC-:B------:R-:W-:Y:S01]  /*af30*/  FFMA.FTZ R122, R122, R9.reuse, -R37.reuse ;  /* 0x000000097a7a7223 */ /* 0x180fe20000010825 */
[-CC-:B------:R-:W-:Y:S01]  /*af40*/  FFMA.FTZ R0, R126, R9.reuse, -R37.reuse ;  /* 0x000000097e007223 */ /* 0x180fe20000010825 */
[-CC-:B------:R-:W-:Y:S01]  /*af50*/  FFMA.FTZ R128, R128, R9.reuse, -R37.reuse ;  /* 0x0000000980807223 */ /* 0x180fe20000010825 */
[----:B------:R-:W-:-:S04]  /*af60*/  FFMA.FTZ R130, R130, R9, -R37 ;  /* 0x0000000982827223 */ /* 0x000fc80000010825 */
[----:B------:R-:W3:Y:S01]  /*af70*/  MUFU.EX2 R121, R121 ;  /* 0x0000007900797308 */ /* 0x000ee20000000800 */
[----:B------:R-:W-:Y:S01]  /*af80*/  FFMA.FTZ R36, R132, R9, -R37 ;  /* 0x0000000984247223 */ /* 0x000fe20000010825 */
[----:B--2---:R-:W-:Y:S01]  /*af90*/  FADD.FTZ R14, R58, R49 ;  /* 0x000000313a0e7221 */ /* 0x004fe20000010000 */
[----:B----4-:R-:W-:-:S05]  /*afa0*/  FADD.FTZ R47, R41, R12 ;  /* 0x0000000c292f7221 */ /* 0x010fca0000010000 */
[----:B------:R-:W-:Y:S01]  /*afb0*/  MUFU.EX2 R124, R120 ;  /* 0x00000078007c7308 */ /* 0x000fe20000000800 */
[----:B0-----:R-:W-:Y:S01]  /*afc0*/  FADD.FTZ R49, R127, R14 ;  /* 0x0000000e7f317221 */ /* 0x001fe20000010000 */
[----:B-1----:R-:W-:-:S06]  /*afd0*/  FADD.FTZ R12, R34, R47 ;  /* 0x0000002f220c7221 */ /* 0x002fcc0000010000 */
[----:B------:R-:W0:Y:S01]  /*afe0*/  MUFU.EX2 R60, R60 ;  /* 0x0000003c003c7308 */ /* 0x000e220000000800 */
[----:B------:R-:W-:-:S07]  /*aff0*/  SHF.R.S32.HI R51, RZ, 0x1f, R44 ;  /* 0x0000001fff337819 */ /* 0x000fce000001142c */
[----:B------:R-:W-:Y:S01]  /*b000*/  MUFU.EX2 R37, R50 ;  /* 0x0000003200257308 */ /* 0x000fe20000000800 */
[----:B------:R-:W-:Y:S01]  /*b010*/  FADD.FTZ R14, R62, R49 ;  /* 0x000000313e0e7221 */ /* 0x000fe20000010000 */
[----:B---3--:R-:W-:-:S06]  /*b020*/  FADD.FTZ R49, R43, R12 ;  /* 0x0000000c2b317221 */ /* 0x008fcc0000010000 */
[----:B------:R-:W1:Y:S01]  /*b030*/  MUFU.EX2 R123, R123 ;  /* 0x0000007b007b7308 */ /* 0x000e620000000800 */
[----:B------:R-:W-:-:S07]  /*b040*/  LEA.HI R8, R51, R44, RZ, 0x7 ;  /* 0x0000002c33087211 */ /* 0x000fce00078f38ff */
[----:B------:R-:W2:Y:S01]  /*b050*/  MUFU.EX2 R126, R122 ;  /* 0x0000007a007e7308 */ /* 0x000ea20000000800 */
[----:B------:R-:W-:-:S07]  /*b060*/  FADD.FTZ R51, R121, R14 ;  /* 0x0000000e79337221 */ /* 0x000fce0000010000 */
[----:B------:R-:W3:Y:S01]  /*b070*/  MUFU.EX2 R45, R45 ;  /* 0x0000002d002d7308 */ /* 0x000ee20000000800 */
[----:B0-----:R-:W-:-:S07]  /*b080*/  FADD.FTZ R12, R60, R51 ;  /* 0x000000333c0c7221 */ /* 0x001fce0000010000 */
[----:B------:R0:W4:Y:S01]  /*b090*/  MUFU.EX2 R120, R0 ;  /* 0x0000000000787308 */ /* 0x0001220000000800 */
[----:B-1----:R-:W-:Y:S01]  /*b0a0*/  FADD.FTZ R51, R123, R12 ;  /* 0x0000000c7b337221 */ /* 0x002fe20000010000 */
[----:B0-----:R-:W-:-:S06]  /*b0b0*/  FADD.FTZ R0, R124, R49 ;  /* 0x000000317c007221 */ /* 0x001fcc0000010000 */
[----:B------:R-:W0:Y:S01]  /*b0c0*/  MUFU.EX2 R47, R128 ;  /* 0x00000080002f7308 */ /* 0x000e220000000800 */
[----:B------:R-:W-:Y:S01]  /*b0d0*/  FADD.FTZ R49, R37, R0 ;  /* 0x0000000025317221 */ /* 0x000fe20000010000 */
[----:B------:R-:W-:-:S03]  /*b0e0*/  F2FP.F16.F32.PACK_AB R150, R13, R150 ;  /* 0x000000960d96723e */ /* 0x000fc600000000ff */
[----:B--2---:R-:W-:-:S03]  /*b0f0*/  FADD.FTZ R12, R126, R49 ;  /* 0x000000317e0c7221 */ /* 0x004fc60000010000 */
[----:B------:R-:W1:Y:S01]  /*b100*/  MUFU.EX2 R122, R130 ;  /* 0x00000082007a7308 */ /* 0x000e620000000800 */
[----:B------:R-:W-:Y:S01]  /*b110*/  F2FP.F16.F32.PACK_AB R148, R3, R148 ;  /* 0x000000940394723e */ /* 0x000fe200000000ff */
[----:B---3--:R-:W-:-:S06]  /*b120*/  FADD.FTZ R3, R45, R12 ;  /* 0x0000000c2d037221 */ /* 0x008fcc0000010000 */
[----:B------:R-:W2:Y:S01]  /*b130*/  MUFU.EX2 R13, R36 ;  /* 0x00000024000d7308 */ /* 0x000ea20000000800 */
[----:B----4-:R-:W-:Y:S01]  /*b140*/  FADD.FTZ R12, R120, R3 ;  /* 0x00000003780c7221 */ /* 0x010fe20000010000 */
[----:B------:R-:W-:-:S03]  /*b150*/  SHF.R.S32.HI R8, RZ, 0x7, R8 ;  /* 0x00000007ff087819 */ /* 0x000fc60000011408 */
[----:B0-----:R-:W-:Y:S01]  /*b160*/  FADD.FTZ R3, R47, R12 ;  /* 0x0000000c2f037221 */ /* 0x001fe20000010000 */
[----:B------:R-:W-:-:S03]  /*b170*/  VIMNMX R46, RZ, R8, !PT ;  /* 0x00000008ff2e7248 */ /* 0x000fc60007fe0100 */
[----:B-1----:R-:W-:Y:S02]  /*b180*/  FADD.FTZ R12, R122, R3 ;  /* 0x000000037a0c7221 */ /* 0x002fe40000010000 */
[----:B------:R0:W-:Y:S01]  /*b190*/  STL [R1+0x34], R46 ;  /* 0x0000342e01007387 */ /* 0x0001e20000100800 */
[----:B------:R-:W1:Y:S01]  /*b1a0*/  MUFU.EX2 R66, R66 ;  /* 0x0000004200427308 */ /* 0x000e620000000800 */
[----:B--2---:R-:W-:Y:S01]  /*b1b0*/  FADD.FTZ R3, R13, R12 ;  /* 0x0000000c0d037221 */ /* 0x004fe20000010000 */
[----:B------:R-:W-:-:S04]  /*b1c0*/  IADD3 R12, R92, -0x2, RZ ;  /* 0xfffffffe5c0c7810 */ /* 0x000fc80007ffe0ff */
[----:B------:R-:W-:Y:S02]  /*b1d0*/  ISETP.GE.AND P3, PT, R12, R46, PT ;  /* 0x0000002e0c00720c */ /* 0x000fe40003f66270 */
[----:B------:R-:W-:Y:S02]  /*b1e0*/  CS2R R118, SRZ ;  /* 0x0000000000767805 */ /* 0x000fe4000001ff00 */
[----:B------:R-:W-:Y:S02]  /*b1f0*/  F2FP.F16.F32.PACK_AB R149, R64, R149 ;  /* 0x000000954095723e */ /* 0x000fe400000000ff */
[----:B------:R-:W-:Y:S02]  /*b200*/  CS2R R116, SRZ ;  /* 0x0000000000747805 */ /* 0x000fe4000001ff00 */
[----:B------:R-:W-:Y:S02]  /*b210*/  F2FP.F16.F32.PACK_AB R147, R28, R147 ;  /* 0x000000931c93723e */ /* 0x000fe400000000ff */
[----:B------:R-:W-:-:S02]  /*b220*/  CS2R R114, SRZ ;  /* 0x0000000000727805 */ /* 0x000fc4000001ff00 */
[----:B------:R-:W-:Y:S01]  /*b230*/  F2FP.F16.F32.PACK_AB R141, R26, R141 ;  /* 0x0000008d1a8d723e */ /* 0x000fe200000000ff */
[----:B-1----:R-:W-:Y:S01]  /*b240*/  FADD.FTZ R0, R66, R51 ;  /* 0x0000003342007221 */ /* 0x002fe20000010000 */
[----:B------:R-:W-:Y:S02]  /*b250*/  F2FP.F16.F32.PACK_AB R143, R30, R143 ;  /* 0x0000008f1e8f723e */ /* 0x000fe400000000ff */
[----:B------:R-:W-:Y:S02]  /*b260*/  CS2R R112, SRZ ;  /* 0x0000000000707805 */ /* 0x000fe4000001ff00 */
[----:B------:R-:W-:Y:S02]  /*b270*/  F2FP.F16.F32.PACK_AB R137, R38, R137 ;  /* 0x000000892689723e */ /* 0x000fe400000000ff */
[----:B------:R-:W-:Y:S02]  /*b280*/  CS2R R110, SRZ ;  /* 0x00000000006e7805 */ /* 0x000fe4000001ff00 */
[----:B------:R-:W-:-:S02]  /*b290*/  F2FP.F16.F32.PACK_AB R139, R42, R139 ;  /* 0x0000008b2a8b723e */ /* 0x000fc400000000ff */
[----:B------:R-:W-:Y:S02]  /*b2a0*/  CS2R R108, SRZ ;  /* 0x00000000006c7805 */ /* 0x000fe4000001ff00 */
        /* <DEDUP_REMOVED lines=32> */
[----:B0-----:R-:W-:Y:S06]  /*b4b0*/  @!P3 BRA `(.L_x_2338) ;  /* 0x00000030006cb947 */ /* 0x001fec0003800000 */
[----:B------:R-:W-:Y:S01]  /*b4c0*/  IMAD.MOV.U32 R15, RZ, RZ, R11 ;  /* 0x000000ffff0f7224 */ /* 0x000fe200078e000b */
[----:B------:R-:W-:Y:S01]  /*b4d0*/  MOV R119, RZ ;  /* 0x000000ff00777202 */ /* 0x000fe20000000f00 */
[----:B------:R-:W-:Y:S02]  /*b4e0*/  IMAD.MOV.U32 R13, RZ, RZ, R10 ;  /* 0x000000ffff0d7224 */ /* 0x000fe400078e000a */
[----:B------:R-:W-:Y:S02]  /*b4f0*/  IMAD.MOV.U32 R8, RZ, RZ, R23 ;  /* 0x000000ffff087224 */ /* 0x000fe400078e0017 */
[----:B------:R-:W-:-:S07]  /*b500*/  IMAD.MOV.U32 R14, RZ, RZ, R18 ;  /* 0x000000ffff0e7224 */ /* 0x000fce00078e0012 */
.L_x_2348:
        /* <DEDUP_REMOVED lines=11> */
.L_x_2340:
[----:B------:R-:W-:Y:S01]  /*b5c0*/  IMAD R9, R18, 0x8, R2 ;  /* 0x0000000812097824 */ /* 0x000fe200078e0202 */
[----:B------:R-:W-:-:S04]  /*b5d0*/  SHF.L.U32 R10, R23, 0x1f, RZ ;  /* 0x0000001f170a7819 */ /* 0x000fc800000006ff */
[----:B------:R0:W1:Y:S01]  /*b5e0*/  SYNCS.PHASECHK.TRANS64.TRYWAIT P4, [R9+URZ+0x16830], R10 ;  /* 0x0168300a090075a7 */ /* 0x000062000808017f */
[----:B------:R-:W-:Y:S05]  /*b5f0*/  @!P0 BRA `(.L_x_2341) ;  /* 0x0000000000048947 */ /* 0x000fea0003800000 */
[----:B------:R-:W-:Y:S01]  /*b600*/  BPT.TRAP 0x1 ;  /* 0x000000040000795c */ /* 0x000fe20000300000 */
.L_x_2341:
[----:B------:R-:W-:Y:S04]  /*b610*/  BSSY B0, `(.L_x_2339) ;  /* 0x0000004000007945 */ /* 0x000fe80003800000 */
[----:B-1----:R-:W-:Y:S05]  /*b620*/  @P4 BRA `(.L_x_2342) ;  /* 0x0000000000084947 */ /* 0x002fea0003800000 */
[----:B------:R-:W1:Y:S02]  /*b630*/  SYNCS.PHASECHK.TRANS64.TRYWAIT P4, [R9+URZ+0x16830], R10 ;  /* 0x0168300a090075a7 */ /* 0x000e64000808017f */
[----:B-1----:R-:W-:Y:S05]  /*b640*/  @!P4 BRA `(.L_x_2343) ;  /* 0x000000ec005cc947 */ /* 0x002fea0003800000 */
.L_x_2342:
[----:B------:R-:W-:Y:S05]  /*b650*/  BSYNC B0 ;  /* 0x0000000000007941 */ /* 0x000fea0003800000 */
.L_x_2339:
[----:B01----:R-:W2:Y:S01]  /*b660*/  LDL R10, [R1+0x28] ;  /* 0x00002800010a7983 */ /* 0x003ea20000100800 */
[----:B------:R-:W0:Y:S01]  /*b670*/  S2R R9, SR_TID.X ;  /* 0x0000000000097919 */ /* 0x000e220000002100 */
[----:B------:R-:W-:Y:S05]  /*b680*/  WARPSYNC.ALL ;  /* 0x0000000000007948 */ /* 0x000fea0003800000 */
[----:B------:R-:W-:Y:S02]  /*b690*/  MOV R27, 0x40000040 ;  /* 0x40000040001b7802 */ /* 0x000fe40000000f00 */
        /* <DEDUP_REMOVED lines=11> */
[----:B------:R-:W-:Y:S02]  /*b750*/  MOV R11, 0x40000040 ;  /* 0x40000040000b7802 */ /* 0x000fe40000000f00 */
        /* <DEDUP_REMOVED lines=28> */
.L_x_2345:
[----:B------:R-:W-:Y:S01]  /*b920*/  SHF.L.U32 R8, R8, 0x1f, RZ ;  /* 0x0000001f08087819 */ /* 0x000fe200000006ff */
[----:B------:R-:W-:-:S04]  /*b930*/  IMAD R9, R14, 0x8, R2 ;  /* 0x000000080e097824 */ /* 0x000fc800078e0202 */
[----:B------:R0:W1:Y:S01]  /*b940*/  SYNCS.PHASECHK.TRANS64.TRYWAIT P3, [R9+URZ+0x16850], R8 ;  /* 0x01685008090075a7 */ /* 0x000062000806017f */
[----:B------:R-:W-:Y:S05]  /*b950*/  @!P0 BRA `(.L_x_2346) ;  /* 0x0000000000048947 */ /* 0x000fea0003800000 */
[----:B------:R-:W-:Y:S01]  /*b960*/  BPT.TRAP 0x1 ;  /* 0x000000040000795c */ /* 0x000fe20000300000 */
.L_x_2346:
[----:B-1----:R-:W-:Y:S05]  /*b970*/  @P3 BRA `(.L_x_2344) ;  /* 0x0000000000083947 */ /* 0x002fea0003800000 */
[----:B------:R-:W1:Y:S02]  /*b980*/  SYNCS.PHASECHK.TRANS64.TRYWAIT P3, [R9+URZ+0x16850], R8 ;  /* 0x01685008090075a7 */ /* 0x000e64000806017f */
[----:B-1----:R-:W-:Y:S05]  /*b990*/  @!P3 BRA `(.L_x_2347) ;  /* 0x000000e8009cb947 */ /* 0x002fea0003800000 */
.L_x_2344:
[----:B01----:R-:W-:Y:S01]  /*b9a0*/  VIADD R8, R2, 0x400 ;  /* 0x0000040002087836 */ /* 0x003fe20000000000 */
[----:B------:R-:W-:Y:S05]  /*b9b0*/  WARPSYNC.ALL ;  /* 0x0000000000007948 */ /* 0x000fea0003800000 */
[----:B------:R-:W-:Y:S01]  /*b9c0*/  SHF.R.U32.HI R8, RZ, 0x4, R8 ;  /* 0x00000004ff087819 */ /* 0x000fe20000011608 */
[----:B------:R-:W-:Y:S01]  /*b9d0*/  IMAD.MOV.U32 R9, RZ, RZ, 0x40000040 ;  /* 0x40000040ff097424 */ /* 0x000fe200078e00ff */
[----:B------:R-:W-:Y:S01]  /*b9e0*/  WARPGROUP.ARRIVE ;  /* 0x00000000000079c5 */ /* 0x000fe20000000000 */
[----:B------:R-:W-:Y:S01]  /*b9f0*/  IMAD.MOV.U32 R11, RZ, RZ, 0x40000040 ;  /* 0x40000040ff0b7424 */ /* 0x000fe200078e00ff */
[----:B------:R-:W-:Y:S01]  /*ba00*/  LOP3.LUT R8, R8, 0x3fff, RZ, 0xc0, !PT ;  /* 0x00003fff08087812 */ /* 0x000fe200078ec0ff */
[----:B------:R-:W-:Y:S01]  /*ba10*/  FMUL.FTZ R31, R31, UR5 ;  /* 0x000000051f1f7c20 */ /* 0x000fe20008410000 */
[----:B------:R-:W-:Y:S01]  /*ba20*/  R2UR UR11, R9 ;  /* 0x00000000090b72ca */ /* 0x000fe200000e0000 */
[----:B------:R-:W-:Y:S01]  /*ba30*/  FMUL.FTZ R34, R34, UR5 ;  /* 0x0000000522227c20 */ /* 0x000fe20008410000 */
[----:B------:R-:W-:Y:S01]  /*ba40*/  FMUL.FTZ R35, R35, UR5 ;  /* 0x0000000523237c20 */ /* 0x000fe20008410000 */
[----:B------:R-:W-:-:S02]  /*ba50*/  IMAD R8, R14, 0x400, R8 ;  /* 0x000004000e087824 */ /* 0x000fc400078e0208 */
[----:B------:R-:W-:Y:S01]  /*ba60*/  FMUL.FTZ R30, R30, UR5 ;  /* 0x000000051e1e7c20 */ /* 0x000fe20008410000 */
[----:B------:R-:W0:Y:S01]  /*ba70*/  @P2 LDC R9, c[0x0][0x44c] ;  /* 0x00011300ff092b82 */ /* 0x000e220000000800 */
[----:B------:R-:W-:Y:S01]  /*ba80*/  FMUL.FTZ R26, R26, UR5 ;  /* 0x000000051a1a7c20 */ /* 0x000fe20008410000 */
[----:B------:R-:W-:Y:S01]  /*ba90*/  FMUL.FTZ R27, R27, UR5 ;  /* 0x000000051b1b7c20 */ /* 0x000fe20008410000 */
[C---:B------:R-:W-:Y:S01]  /*baa0*/  R2UR UR10, R8.reuse ;  /* 0x00000000080a72ca */ /* 0x040fe200000e0000 */
[----:B------:R-:W-:Y:S01]  /*bab0*/  FMUL.FTZ R41, R41, UR5 ;  /* 0x0000000529297c20 */ /* 0x000fe20008410000 */
[----:B------:R-:W-:Y:S01]  /*bac0*/  IADD3 R10, R8, 0x80, RZ ;  /* 0x00000080080a7810 */ /* 0x000fe20007ffe0ff */
[----:B------:R-:W-:-:S04]  /*bad0*/  FMUL.FTZ R68, R68, UR5 ;  /* 0x0000000544447c20 */ /* 0x000fc80008410000 */
[----:B------:R-:W-:Y:S06]  /*bae0*/  MUFU.TANH R41, R41 ;  /* 0x0000002900297308 */ /* 0x000fec0000002400 */
[----:B------:R-:W-:Y:S01]  /*baf0*/  HGMMA.64x64x16.F32 R88, R148, gdesc[UR8].tnspB, R88, gsb0 ;  /* 0x40e0000894587df0 */ /* 0x000fe20008000858 */
[----:B------:R-:W-:Y:S01]  /*bb00*/  R2UR UR10, R10 ;  /* 0x000000000a0a72ca */ /* 0x000fe200000e0000 */
[----:B------:R-:W-:Y:S01]  /*bb10*/  VIADD R10, R8, 0x100 ;  /* 0x00000100080a7836 */ /* 0x000fe20000000000 */
[----:B------:R-:W-:Y:S01]  /*bb20*/  R2UR UR11, R11 ;  /* 0x000000000b0b72ca */ /* 0x000fe200000e0000 */
[----:B------:R-:W-:Y:S01]  /*bb30*/  IMAD.MOV.U32 R11, RZ, RZ, 0x40000040 ;  /* 0x40000040ff0b7424 */ /* 0x000fe200078e00ff */
[----:B------:R-:W-:-:S02]  /*bb40*/  WARPGROUP.DEPBAR.LE gsb0, 0x0 ;  /* 0x00008000000079c5 */ /* 0x000fc40000010000 */
[----:B------:R-:W-:Y:S01]  /*bb50*/  WARPGROUP.ARRIVE ;  /* 0x00000000000079c5 */ /* 0x000fe20000000000 */
[----:B------:R-:W-:Y:S01]  /*bb60*/  FMUL.FTZ R151, R39, UR5 ;  /* 0x0000000527977c20 */ /* 0x000fe20008410000 */
[----:B------:R1:W-:Y:S01]  /*bb70*/  MUFU.TANH R150, R26 ;  /* 0x0000001a00967308 */ /* 0x0003e20000002400 */
[----:B------:R-:W-:-:S06]  /*bb80*/  FMUL.FTZ R149, R43, UR5 ;  /* 0x000000052b957c20 */ /* 0x000fcc0008410000 */
[----:B------:R-:W-:Y:S01]  /*bb90*/  HGMMA.64x64x16.F32 R88, R144, gdesc[UR8].tnspB, R88, gsb0 ;  /* 0x40e0000890587df0 */ /* 0x000fe20008000858 */
[----:B------:R-:W-:Y:S01]  /*bba0*/  R2UR UR10, R10 ;  /* 0x000000000a0a72ca */ /* 0x000fe200000e0000 */
[----:B------:R-:W-:Y:S01]  /*bbb0*/  FMUL.FTZ R39, R49, UR5 ;  /* 0x0000000531277c20 */ /* 0x000fe20008410000 */
[----:B------:R-:W-:Y:S01]  /*bbc0*/  R2UR UR11, R11 ;  /* 0x000000000b0b72ca */ /* 0x000fe200000e0000 */
[----:B------:R-:W2:Y:S01]  /*bbd0*/  LDL R49, [R1+0x40] ;  /* 0x0000400001317983 */ /* 0x000ea20000100800 */
[----:B------:R-:W-:Y:S01]  /*bbe0*/  VIADD R10, R8, 0x180 ;  /* 0x00000180080a7836 */ /* 0x000fe20000000000 */
[----:B------:R-:W-:Y:S01]  /*bbf0*/  MOV R11, 0x40000040 ;  /* 0x40000040000b7802 */ /* 0x000fe20000000f00 */
[----:B-1----:R-:W-:Y:S01]  /*bc00*/  FMUL.FTZ R26, R33, UR5 ;  /* 0x00000005211a7c20 */ /* 0x002fe20008410000 */
[----:B------:R1:W-:Y:S01]  /*bc10*/  MUFU.TANH R148, R27 ;  /* 0x0000001b00947308 */ /* 0x0003e20000002400 */
[----:B------:R-:W-:Y:S01]  /*bc20*/  FMUL.FTZ R69, R69, UR5 ;  /* 0x0000000545457c20 */ /* 0x000fe20008410000 */
[----:B------:R-:W-:Y:S01]  /*bc30*/  FMUL.FTZ R80, R80, UR5 ;  /* 0x0000000550507c20 */ /* 0x000fe20008410000 */
[----:B------:R-:W-:-:S05]  /*bc40*/  FMUL.FTZ R84, R84, UR5 ;  /* 0x0000000554547c20 */ /* 0x000fca0008410000 */
[----:B------:R-:W-:Y:S08]  /*bc50*/  MUFU.TANH R151, R151 ;  /* 0x0000009700977308 */ /* 0x000ff00000002400 */
[----:B------:R-:W-:Y:S01]  /*bc60*/  MUFU.TANH R149, R149 ;  /* 0x0000009500957308 */ /* 0x000fe20000002400 */
[----:B------:R-:W-:Y:S02]  /*bc70*/  WARPGROUP.DEPBAR.LE gsb0, 0x0 ;  /* 0x00008000000079c5 */ /* 0x000fe40000010000 */
[----:B------:R-:W-:-:S05]  /*bc80*/  WARPGROUP.ARRIVE ;  /* 0x00000000000079c5 */ /* 0x000fca0000000000 */
[----:B------:R3:W-:Y:S01]  /*bc90*/  MUFU.TANH R147, R31 ;  /* 0x0000001f00937308 */ /* 0x0007e20000002400 */
[----:B------:R-:W-:Y:S01]  /*bca0*/  FMUL.FTZ R146, R42, UR5 ;  /* 0x000000052a927c20 */ /* 0x000fe20008410000 */
[----:B------:R-:W-:Y:S01]  /*bcb0*/  FMUL.FTZ R33, R48, UR5 ;  /* 0x0000000530217c20 */ /* 0x000fe20008410000 */
[----:B------:R-:W4:Y:S01]  /*bcc0*/  LDL R42, [R1+0x30] ;  /* 0x00003000012a7983 */ /* 0x000f220000100800 */
[----:B-1----:R-:W-:Y:S01]  /*bcd0*/  FMUL.FTZ R27, R36, UR5 ;  /* 0x00000005241b7c20 */ /* 0x002fe20008410000 */
[----:B------:R-:W-:Y:S01]  /*bce0*/  HGMMA.64x64x16.F32 R88, R140, gdesc[UR8].tnspB, R88, gsb0 ;  /* 0x40e000088c587df0 */ /* 0x000fe20008000858 */
[----:B------:R-:W-:Y:S01]  /*bcf0*/  R2UR UR10, R10 ;  /* 0x000000000a0a72ca */ /* 0x000fe200000e0000 */
[----:B------:R-:W-:Y:S01]  /*bd00*/  FMUL.FTZ R10, R24, UR5 ;  /* 0x00000005180a7c20 */ /* 0x000fe20008410000 */
[----:B------:R1:W5:Y:S01]  /*bd10*/  MUFU.TANH R145, R30 ;  /* 0x0000001e00917308 */ /* 0x0003620000002400 */
[----:B---3--:R-:W3:Y:S01]  /*bd20*/  LDL R31, [R1+0x44] ;  /* 0x00004400011f7983 */ /* 0x008ee20000100800 */
[----:B------:R-:W-:Y:S01]  /*bd30*/  R2UR UR11, R11 ;  /* 0x000000000b0b72ca */ /* 0x000fe200000e0000 */
[----:B------:R-:W-:Y:S01]  /*bd40*/  FMUL.FTZ R11, R28, UR5 ;  /* 0x000000051c0b7c20 */ /* 0x000fe20008410000 */
[----:B------:R-:W-:Y:S01]  /*bd50*/  FMUL.FTZ R24, R29, UR5 ;  /* 0x000000051d187c20 */ /* 0x000fe20008410000 */
[----:B------:R-:W-:Y:S01]  /*bd60*/  FMUL.FTZ R28, R37, UR5 ;  /* 0x00000005251c7c20 */ /* 0x000fe20008410000 */
[----:B------:R-:W-:Y:S01]  /*bd70*/  FMUL.FTZ R29, R40, UR5 ;  /* 0x00000005281d7c20 */ /* 0x000fe20008410000 */
[----:B------:R-:W-:Y:S01]  /*bd80*/  FMUL.FTZ R144, R38, UR5 ;  /* 0x0000000526907c20 */ /* 0x000fe20008410000 */
[----:B------:R-:W-:Y:S01]  /*bd90*/  MUFU.TANH R10, R10 ;  /* 0x0000000a000a7308 */ /* 0x000fe20000002400 */
[----:B-1----:R-:W1:Y:S07]  /*bda0*/  @P2 LDC R30, c[0x0][0x450] ;  /* 0x00011400ff1e2b82 */ /* 0x002e6e0000000800 */
[----:B------:R-:W-:Y:S08]  /*bdb0*/  MUFU.TANH R11, R11 ;  /* 0x0000000b000b7308 */ /* 0x000ff00000002400 */
[----:B------:R-:W-:Y:S08]  /*bdc0*/  MUFU.TANH R24, R24 ;  /* 0x0000001800187308 */ /* 0x000ff00000002400 */
[----:B------:R-:W-:Y:S08]  /*bdd0*/  MUFU.TANH R26, R26 ;  /* 0x0000001a001a7308 */ /* 0x000ff00000002400 */
[----:B------:R-:W-:Y:S08]  /*bde0*/  MUFU.TANH R27, R27 ;  /* 0x0000001b001b7308 */ /* 0x000ff00000002400 */
[----:B------:R-:W-:Y:S08]  /*bdf0*/  MUFU.TANH R39, R39 ;  /* 0x0000002700277308 */ /* 0x000ff00000002400 */
[----:B------:R-:W-:Y:S01]  /*be00*/  MUFU.TANH R146, R146 ;  /* 0x0000009200927308 */ /* 0x000fe20000002400 */
[----:B------:R-:W-:-:S07]  /*be10*/  WARPGROUP.DEPBAR.LE gsb0, 0x0 ;  /* 0x00008000000079c5 */ /* 0x000fce0000010000 */
[----:B------:R0:W1:Y:S01]  /*be20*/  MUFU.TANH R141, R34 ;  /* 0x00000022008d7308 */ /* 0x0000620000002400 */
[----:B------:R-:W-:-:S07]  /*be30*/  FMUL.FTZ R143, R25, UR5 ;  /* 0x00000005198f7c20 */ /* 0x000fce0008410000 */
[----:B------:R1:W1:Y:S01]  /*be40*/  MUFU.TANH R142, R35 ;  /* 0x00000023008e7308 */ /* 0x0002620000002400 */
[----:B0-----:R-:W3:Y:S01]  /*be50*/  LDL R34, [R1+0x2c] ;  /* 0x00002c0001227983 */ /* 0x001ee20000100800 */
[----:B------:R-:W-:Y:S01]  /*be60*/  WARPGROUP.ARRIVE ;  /* 0x00000000000079c5 */ /* 0x000fe20000000000 */
[----:B------:R-:W-:Y:S01]  /*be70*/  FMUL.FTZ R25, R32, UR5 ;  /* 0x0000000520197c20 */ /* 0x000fe20008410000 */
[----:B------:R-:W-:Y:S01]  /*be80*/  FMUL.FTZ R32, R44, UR5 ;  /* 0x000000052c207c20 */ /* 0x000fe20008410000 */
[----:B-----5:R-:W-:-:S03]  /*be90*/  IMAD.MOV.U32 R44, RZ, RZ, R145 ;  /* 0x000000ffff2c7224 */ /* 0x020fc600078e0091 */
[----:B------:R-:W-:Y:S01]  /*bea0*/  HGMMA.64x64x16.F32 R88, R136, gdesc[UR8].tnspB, R88, gsb0 ;  /* 0x40e0000888587df0 */ /* 0x000fe20008000858 */
[----:B-1----:R-:W4:Y:S01]  /*beb0*/  LDL R35, [R1+0x20] ;  /* 0x0000200001237983 */ /* 0x002f220000100800 */
[----:B------:R-:W0:Y:S01]  /*bec0*/  MUFU.TANH R143, R143 ;  /* 0x0000008f008f7308 */ /* 0x000e220000002400 */
[----:B------:R-:W-:Y:S02]  /*bed0*/  IMAD.MOV.U32 R43, RZ, RZ, R141 ;  /* 0x000000ffff2b7224 */ /* 0x000fe400078e008d */
[----:B------:R-:W-:-:S05]  /*bee0*/  IMAD.MOV.U32 R48, RZ, RZ, R142 ;  /* 0x000000ffff307224 */ /* 0x000fca00078e008e */
[----:B------:R-:W1:Y:S01]  /*bef0*/  MUFU.TANH R25, R25 ;  /* 0x0000001900197308 */ /* 0x000e620000002400 */
[----:B------:R-:W-:-:S04]  /*bf00*/  IMAD.MOV.U32 R142, RZ, RZ, -0x80 ;  /* 0xffffff80ff8e7424 */ /* 0x000fc800078e00ff */
[----:B------:R-:W-:Y:S02]  /*bf10*/  IMAD R142, R12, R142, 0x1 ;  /* 0x000000010c8e7424 */ /* 0x000fe400078e028e */
[----:B------:R-:W-:Y:S01]  /*bf20*/  FMUL.FTZ R141, R51, UR5 ;  /* 0x00000005338d7c20 */ /* 0x000fe20008410000 */
[----:B------:R-:W-:Y:S02]  /*bf30*/  IMAD.MOV.U32 R51, RZ, RZ, R44 ;  /* 0x000000ffff337224 */ /* 0x000fe400078e002c */
[----:B------:R-:W-:Y:S01]  /*bf40*/  FMUL.FTZ R40, R45, UR5 ;  /* 0x000000052d287c20 */ /* 0x000fe20008410000 */
[----:B------:R-:W-:Y:S02]  /*bf50*/  IMAD.MOV.U32 R45, RZ, RZ, R147 ;  /* 0x000000ffff2d7224 */ /* 0x000fe400078e0093 */
[----:B------:R-:W-:Y:S01]  /*bf60*/  FMUL.FTZ R147, R47, UR5 ;  /* 0x000000052f937c20 */ /* 0x000fe20008410000 */
[----:B------:R-:W-:Y:S01]  /*bf70*/  FMUL.FTZ R47, R52, UR5 ;  /* 0x00000005342f7c20 */ /* 0x000fe20008410000 */
[----:B------:R-:W-:Y:S01]  /*bf80*/  MUFU.TANH R28, R28 ;  /* 0x0000001c001c7308 */ /* 0x000fe20000002400 */
[----:B------:R-:W-:-:S02]  /*bf90*/  IMAD.MOV.U32 R52, RZ, RZ, R45 ;  /* 0x000000ffff347224 */ /* 0x000fc400078e002d */
[----:B------:R-:W-:Y:S01]  /*bfa0*/  FMUL.FTZ R38, R53, UR5 ;  /* 0x0000000535267c20 */ /* 0x000fe20008410000 */
[----:B------:R-:W-:Y:S01]  /*bfb0*/  MOV R53, R48 ;  /* 0x0000003000357202 */ /* 0x000fe20000000f00 */
[----:B------:R-:W-:-:S03]  /*bfc0*/  IMAD.MOV.U32 R48, RZ, RZ, R43 ;  /* 0x000000ffff307224 */ /* 0x000fc600078e002b */
[----:B------:R-:W5:Y:S08]  /*bfd0*/  MUFU.TANH R29, R29 ;  /* 0x0000001d001d7308 */ /* 0x000f700000002400 */
[----:B------:R-:W5:Y:S08]  /*bfe0*/  MUFU.TANH R32, R32 ;  /* 0x0000002000207308 */ /* 0x000f700000002400 */
[----:B------:R-:W5:Y:S01]  /*bff0*/  MUFU.TANH R40, R40 ;  /* 0x0000002800287308 */ /* 0x000f620000002400 */
[----:B------:R-:W-:-:S07]  /*c000*/  FMUL.FTZ R37, R57, UR5 ;  /* 0x0000000539257c20 */ /* 0x000fce0008410000 */
[----:B------:R-:W5:Y:S01]  /*c010*/  MUFU.TANH R33, R33 ;  /* 0x0000002100217308 */ /* 0x000f620000002400 */
[----:B------:R-:W-:Y:S02]  /*c020*/  IMAD.MOV.U32 R57, RZ, RZ, R48 ;  /* 0x000000ffff397224 */ /* 0x000fe400078e0030 */
[----:B------:R-:W-:Y:S01]  /*c030*/  FMUL.FTZ R145, R46, UR5 ;  /* 0x000000052e917c20 */ /* 0x000fe20008410000 */
[----:B------:R-:W-:-:S04]  /*c040*/  FMUL.FTZ R46, R56, UR5 ;  /* 0x00000005382e7c20 */ /* 0x000fc80008410000 */
[----:B------:R-:W5:Y:S01]  /*c050*/  MUFU.TANH R47, R47 ;  /* 0x0000002f002f7308 */ /* 0x000f620000002400 */
[----:B------:R-:W-:-:S07]  /*c060*/  FMUL.FTZ R36, R60, UR5 ;  /* 0x000000053c247c20 */ /* 0x000fce0008410000 */
[----:B------:R-:W-:Y:S01]  /*c070*/  MUFU.TANH R144, R144 ;  /* 0x0000009000907308 */ /* 0x000fe20000002400 */
[----:B--2---:R-:W-:Y:S02]  /*c080*/  IMAD R142, R49, -0x2, R142 ;  /* 0xfffffffe318e7824 */ /* 0x004fe400078e028e */
[----:B------:R-:W-:-:S05]  /*c090*/  FMUL.FTZ R49, R72, UR5 ;  /* 0x0000000548317c20 */ /* 0x000fca0008410000 */
[----:B------:R-:W2:Y:S01]  /*c0a0*/  MUFU.TANH R38, R38 ;  /* 0x0000002600267308 */ /* 0x000ea20000002400 */
[----:B------:R-:W-:Y:S02]  /*c0b0*/  WARPGROUP.DEPBAR.LE gsb0, 0x0 ;  /* 0x00008000000079c5 */ /* 0x000fe40000010000 */
[----:B------:R-:W-:Y:S01]  /*c0c0*/  FMUL.FTZ R139, R55, UR5 ;  /* 0x00000005378b7c20 */ /* 0x000fe20008410000 */
[----:B------:R-:W-:-:S04]  /*c0d0*/  IMAD.MOV.U32 R55, RZ, RZ, R51 ;  /* 0x000000ffff377224 */ /* 0x000fc800078e0033 */
[----:B------:R-:W2:Y:S08]  /*c0e0*/  MUFU.TANH R46, R46 ;  /* 0x0000002e002e7308 */ /* 0x000eb00000002400 */
[----:B------:R-:W2:Y:S08]  /*c0f0*/  MUFU.TANH R37, R37 ;  /* 0x0000002500257308 */ /* 0x000eb00000002400 */
[----:B------:R-:W2:Y:S01]  /*c100*/  MUFU.TANH R36, R36 ;  /* 0x0000002400247308 */ /* 0x000ea20000002400 */
[----:B------:R-:W-:Y:S01]  /*c110*/  FMUL.FTZ R140, R50, UR5 ;  /* 0x00000005328c7c20 */ /* 0x000fe20008410000 */
[----:B------:R-:W-:Y:S01]  /*c120*/  FMUL.FTZ R50, R73, UR5 ;  /* 0x0000000549327c20 */ /* 0x000fe20008410000 */
[----:B------:R-:W-:Y:S01]  /*c130*/  MOV R73, R53 ;  /* 0x0000003500497202 */ /* 0x000fe20000000f00 */
[----:B------:R-:W-:-:S02]  /*c140*/  IMAD.MOV.U32 R56, RZ, RZ, R52 ;  /* 0x000000ffff387224 */ /* 0x000fc400078e0034 */
[----:B------:R-:W-:Y:S01]  /*c150*/  FMUL.FTZ R52, R76, UR5 ;  /* 0x000000054c347c20 */ /* 0x000fe20008410000 */
[----:B------:R-:W-:Y:S01]  /*c160*/  FMUL.FTZ R53, R77, UR5 ;  /* 0x000000054d357c20 */ /* 0x000fe20008410000 */
[----:B------:R-:W-:Y:S08]  /*c170*/  MUFU.TANH R49, R49 ;  /* 0x0000003100317308 */ /* 0x000ff00000002400 */
[----:B------:R-:W-:Y:S01]  /*c180*/  MUFU.TANH R50, R50 ;  /* 0x0000003200327308 */ /* 0x000fe20000002400 */
[----:B---3--:R-:W-:-:S05]  /*c190*/  IADD3 R31, R31, R34, RZ ;  /* 0x000000221f1f7210 */ /* 0x008fca0007ffe0ff */
[----:B------:R-:W-:-:S04]  /*c1a0*/  @P2 IMAD.HI.U32 R34, R31, R9, RZ ;  /* 0x000000091f222227 */ /* 0x000fc800078e00ff */
[----:B------:R-:W-:Y:S01]  /*c1b0*/  IMAD.MOV.U32 R9, RZ, RZ, R31 ;  /* 0x000000ffff097224 */ /* 0x000fe200078e001f */
[----:B------:R-:W-:-:S05]  /*c1c0*/  @P2 SHF.R.U32.HI R9, RZ, R30, R34 ;  /* 0x0000001eff092219 */ /* 0x000fca0000011622 */
[----:B------:R-:W3:Y:S01]  /*c1d0*/  SHFL.IDX PT, R34, R9, RZ, 0x1c1f ;  /* 0x001c1fff09227589 */ /* 0x000ee200000e0000 */
[----:B----4-:R-:W-:-:S05]  /*c1e0*/  IADD3 R142, -R35, R142, R42 ;  /* 0x0000008e238e7210 */ /* 0x010fca0007ffe12a */
[----:B---3--:R-:W-:-:S05]  /*c1f0*/  IMAD.IADD R34, R142, 0x1, R34 ;  /* 0x000000018e227824 */ /* 0x008fca00078e0222 */
[C---:B------:R-:W-:Y:S02]  /*c200*/  ISETP.GT.AND P3, PT, R34.reuse, RZ, PT ;  /* 0x000000ff2200720c */ /* 0x040fe40003f64270 */
[----:B------:R-:W-:Y:S02]  /*c210*/  ISETP.GT.AND P4, PT, R34, 0x1, PT ;  /* 0x000000012200780c */ /* 0x000fe40003f84270 */
[----:B------:R-:W-:Y:S02]  /*c220*/  FSEL R44, R10, -INF , P3 ;  /* 0xff8000000a2c7808 */ /* 0x000fe40001800000 */
[----:B------:R-:W-:Y:S02]  /*c230*/  ISETP.GT.AND P3, PT, R34, 0x8, PT ;  /* 0x000000082200780c */ /* 0x000fe40003f64270 */
[----:B0-----:R-:W-:Y:S02]  /*c240*/  FSEL R143, R143, -INF , P4 ;  /* 0xff8000008f8f7808 */ /* 0x001fe40002000000 */
[----:B------:R-:W-:Y:S01]  /*c250*/  FMNMX.FTZ R42, R44, R13, !PT ;  /* 0x0000000d2c2a7209 */ /* 0x000fe20007810000 */
[----:B------:R0:W-:Y:S01]  /*c260*/  MUFU.TANH R10, R68 ;  /* 0x00000044000a7308 */ /* 0x0001e20000002400 */
[----:B------:R-:W-:-:S02]  /*c270*/  ISETP.GT.AND P4, PT, R34, 0x9, PT ;  /* 0x000000092200780c */ /* 0x000fc40003f84270 */
[----:B------:R-:W-:Y:S02]  /*c280*/  FMNMX.FTZ R42, R143, R42, !PT ;  /* 0x0000002a8f2a7209 */ /* 0x000fe40007810000 */
[----:B------:R-:W-:Y:S02]  /*c290*/  FSEL R45, R24, -INF , P4 ;  /* 0xff800000182d7808 */ /* 0x000fe40002000000 */
[----:B0-----:R-:W-:Y:S02]  /*c2a0*/  FSEL R68, R11, -INF , P3 ;  /* 0xff8000000b447808 */ /* 0x001fe40001800000 */
[----:B------:R-:W-:Y:S02]  /*c2b0*/  ISETP.GT.AND P3, PT, R34, 0x10, PT ;  /* 0x000000102200780c */ /* 0x000fe40003f64270 */
[----:B------:R-:W-:Y:S02]  /*c2c0*/  FMNMX.FTZ R42, R68, R42, !PT ;  /* 0x0000002a442a7209 */ /* 0x000fe40007810000 */
[----:B------:R-:W-:-:S02]  /*c2d0*/  ISETP.GT.AND P4, PT, R34, 0x11, PT ;  /* 0x000000112200780c */ /* 0x000fc40003f84270 */
[----:B-1----:R-:W-:Y:S02]  /*c2e0*/  FSEL R43, R25, -INF , P3 ;  /* 0xff800000192b7808 */ /* 0x002fe40001800000 */
[----:B------:R-:W-:Y:S01]  /*c2f0*/  FMNMX.FTZ R42, R45, R42, !PT ;  /* 0x0000002a2d2a7209 */ /* 0x000fe20007810000 */
[----:B------:R-:W-:Y:S01]  /*c300*/  FMUL.FTZ R35, R65, UR5 ;  /* 0x0000000541237c20 */ /* 0x000fe20008410000 */
[----:B------:R-:W-:Y:S02]  /*c310*/  ISETP.GT.AND P3, PT, R34, 0x18, PT ;  /* 0x000000182200780c */ /* 0x000fe40003f64270 */
[----:B------:R-:W-:Y:S02]  /*c320*/  FSEL R65, R26, -INF , P4 ;  /* 0xff8000001a417808 */ /* 0x000fe40002000000 */
[----:B------:R-:W-:Y:S02]  /*c330*/  FMNMX.FTZ R24, R43, R42, !PT ;  /* 0x0000002a2b187209 */ /* 0x000fe40007810000 */
[----:B------:R-:W-:-:S02]  /*c340*/  ISETP.GT.AND P4, PT, R34, 0x19, PT ;  /* 0x000000192200780c */ /* 0x000fc40003f84270 */
[----:B------:R-:W-:Y:S02]  /*c350*/  FSEL R42, R27, -INF , P3 ;  /* 0xff8000001b2a7808 */ /* 0x000fe40001800000 */
[----:B------:R-:W-:Y:S01]  /*c360*/  FMNMX.FTZ R24, R65, R24, !PT ;  /* 0x0000001841187209 */ /* 0x000fe20007810000 */
[----:B------:R0:W-:Y:S01]  /*c370*/  MUFU.TANH R11, R69 ;  /* 0x00000045000b7308 */ /* 0x0001e20000002400 */
[----:B------:R-:W-:Y:S02]  /*c380*/  ISETP.GT.AND P3, PT, R34, 0x20, PT ;  /* 0x000000202200780c */ /* 0x000fe40003f64270 */
[----:B------:R-:W-:Y:S02]  /*c390*/  FMNMX.FTZ R24, R42, R24, !PT ;  /* 0x000000182a187209 */ /* 0x000fe40007810000 */
[----:B-----5:R-:W-:Y:S02]  /*c3a0*/  FSEL R72, R29, -INF , P3 ;  /* 0xff8000001d487808 */ /* 0x020fe40001800000 */
[----:B0-----:R-:W-:-:S02]  /*c3b0*/  FSEL R69, R28, -INF , P4 ;  /* 0xff8000001c457808 */ /* 0x001fc40002000000 */
[C---:B------:R-:W-:Y:S02]  /*c3c0*/  ISETP.GT.AND P4, PT, R34.reuse, 0x21, PT ;  /* 0x000000212200780c */ /* 0x040fe40003f84270 */
[----:B------:R-:W-:Y:S02]  /*c3d0*/  FMNMX.FTZ R24, R69, R24, !PT ;  /* 0x0000001845187209 */ /* 0x000fe40007810000 */
[----:B------:R-:W-:Y:S02]  /*c3e0*/  ISETP.GT.AND P3, PT, R34, 0x28, PT ;  /* 0x000000282200780c */ /* 0x000fe40003f64270 */
[----:B------:R-:W-:Y:S02]  /*c3f0*/  FSEL R41, R41, -INF , P4 ;  /* 0xff80000029297808 */ /* 0x000fe40002000000 */
[----:B------:R-:W-:Y:S02]  /*c400*/  FMNMX.FTZ R24, R72, R24, !PT ;  /* 0x0000001848187209 */ /* 0x000fe40007810000 */
[----:B------:R-:W-:-:S02]  /*c410*/  ISETP.GT.AND P4, PT, R34, 0x29, PT ;  /* 0x000000292200780c */ /* 0x000fc40003f84270 */
[----:B------:R-:W-:Y:S02]  /*c420*/  FSEL R48, R32, -INF , P3 ;  /* 0xff80000020307808 */ /* 0x000fe40001800000 */
[----:B------:R-:W-:Y:S02]  /*c430*/  FMNMX.FTZ R24, R41, R24, !PT ;  /* 0x0000001829187209 */ /* 0x000fe40007810000 */
[----:B------:R-:W-:Y:S02]  /*c440*/  ISETP.GT.AND P3, PT, R34, 0x30, PT ;  /* 0x000000302200780c */ /* 0x000fe40003f64270 */
[----:B------:R-:W-:Y:S02]  /*c450*/  FSEL R40, R40, -INF , P4 ;  /* 0xff80000028287808 */ /* 0x000fe40002000000 */
[----:B------:R-:W-:Y:S01]  /*c460*/  FMNMX.FTZ R24, R48, R24, !PT ;  /* 0x0000001830187209 */ /* 0x000fe20007810000 */
[----:B------:R-:W-:Y:S01]  /*c470*/  VIADD R30, R8, 0x200 ;  /* 0x00000200081e7836 */ /* 0x000fe20000000000 */
[----:B------:R-:W-:-:S02]  /*c480*/  ISETP.GT.AND P4, PT, R34, 0x31, PT ;  /* 0x000000312200780c */ /* 0x000fc40003f84270 */
[----:B------:R-:W-:Y:S02]  /*c490*/  FSEL R51, R33, -INF , P3 ;  /* 0xff80000021337808 */ /* 0x000fe40001800000 */
[----:B------:R-:W-:Y:S01]  /*c4a0*/  FMNMX.FTZ R24, R40, R24, !PT ;  /* 0x0000001828187209 */ /* 0x000fe20007810000 */
[----:B------:R-:W-:Y:S01]  /*c4b0*/  IMAD.MOV.U32 R31, RZ, RZ, 0x40000040 ;  /* 0x40000040ff1f7424 */ /* 0x000fe200078e00ff */
[----:B------:R-:W-:Y:S01]  /*c4c0*/  R2UR UR10, R30 ;  /* 0x000000001e0a72ca */ /* 0x000fe200000e0000 */
[----:B------:R-:W-:Y:S01]  /*c4d0*/  FMUL.FTZ R30, R61, UR5 ;  /* 0x000000053d1e7c20 */ /* 0x000fe20008410000 */
[----:B------:R-:W-:Y:S02]  /*c4e0*/  ISETP.GT.AND P3, PT, R34, 0x38, PT ;  /* 0x000000382200780c */ /* 0x000fe40003f64270 */
[----:B------:R-:W-:Y:S02]  /*c4f0*/  FSEL R39, R39, -INF , P4 ;  /* 0xff80000027277808 */ /* 0x000fe40002000000 */
[----:B------:R-:W-:-:S02]  /*c500*/  FMNMX.FTZ R24, R51, R24, !PT ;  /* 0x0000001833187209 */ /* 0x000fc40007810000 */
[----:B------:R-:W-:Y:S01]  /*c510*/  R2UR UR11, R31 ;  /* 0x000000001f0b72ca */ /* 0x000fe200000e0000 */
[----:B------:R-:W-:Y:S01]  /*c520*/  FMUL.FTZ R31, R64, UR5 ;  /* 0x00000005401f7c20 */ /* 0x000fe20008410000 */
[C---:B------:R-:W-:Y:S02]  /*c530*/  ISETP.GT.AND P4, PT, R34.reuse, 0x39, PT ;  /* 0x000000392200780c */ /* 0x040fe40003f84270 */
[----:B------:R-:W-:Y:S02]  /*c540*/  FSEL R47, R47, -INF , P3 ;  /* 0xff8000002f2f7808 */ /* 0x000fe40001800000 */
[----:B------:R-:W-:Y:S01]  /*c550*/  FMNMX.FTZ R24, R39, R24, !PT ;  /* 0x0000001827187209 */ /* 0x000fe20007810000 */
[----:B------:R-:W0:Y:S01]  /*c560*/  MUFU.TANH R30, R30 ;  /* 0x0000001e001e7308 */ /* 0x000e220000002400 */
[----:B------:R-:W-:Y:S02]  /*c570*/  ISETP.GT.AND P3, PT, R34, 0x40, PT ;  /* 0x000000402200780c */ /* 0x000fe40003f64270 */
[----:B--2---:R-:W-:-:S02]  /*c580*/  FSEL R38, R38, -INF , P4 ;  /* 0xff80000026267808 */ /* 0x004fc40002000000 */
[----:B------:R-:W-:Y:S02]  /*c590*/  FMNMX.FTZ R24, R47, R24, !PT ;  /* 0x000000182f187209 */ /* 0x000fe40007810000 */
[----:B------:R-:W-:Y:S01]  /*c5a0*/  ISETP.GT.AND P4, PT, R34, 0x41, PT ;  /* 0x000000412200780c */ /* 0x000fe20003f84270 */
[----:B------:R-:W1:Y:S01]  /*c5b0*/  MUFU.TANH R31, R31 ;  /* 0x0000001f001f7308 */ /* 0x000e620000002400 */
[----:B------:R-:W-:Y:S02]  /*c5c0*/  FSEL R46, R46, -INF , P3 ;  /* 0xff8000002e2e7808 */ /* 0x000fe40001800000 */
[----:B------:R-:W-:Y:S02]  /*c5d0*/  FMNMX.FTZ R24, R38, R24, !PT ;  /* 0x0000001826187209 */ /* 0x000fe40007810000 */
[----:B------:R-:W-:Y:S02]  /*c5e0*/  ISETP.GT.AND P3, PT, R34, 0x48, PT ;  /* 0x000000482200780c */ /* 0x000fe40003f64270 */
[----:B------:R-:W-:Y:S01]  /*c5f0*/  FSEL R37, R37, -INF , P4 ;  /* 0xff80000025257808 */ /* 0x000fe20002000000 */
[----:B------:R-:W2:Y:S01]  /*c600*/  MUFU.TANH R35, R35 ;  /* 0x0000002300237308 */ /* 0x000ea20000002400 */
[----:B------:R-:W-:-:S02]  /*c610*/  FMNMX.FTZ R24, R46, R24, !PT ;  /* 0x000000182e187209 */ /* 0x000fc40007810000 */
[----:B------:R-:W-:Y:S02]  /*c620*/  ISETP.GT.AND P5, PT, R34, 0x49, PT ;  /* 0x000000492200780c */ /* 0x000fe40003fa4270 */
[----:B------:R-:W-:Y:S02]  /*c630*/  FSEL R36, R36, -INF , P3 ;  /* 0xff80000024247808 */ /* 0x000fe40001800000 */
[----:B------:R-:W-:Y:S02]  /*c640*/  FMNMX.FTZ R25, R37, R24, !PT ;  /* 0x0000001825197209 */ /* 0x000fe40007810000 */
[----:B------:R-:W-:Y:S02]  /*c650*/  ISETP.GT.AND P4, PT, R34, 0x50, PT ;  /* 0x000000502200780c */ /* 0x000fe40003f84270 */
[----:B0-----:R-:W-:Y:S02]  /*c660*/  FSEL R32, R30, -INF , P5 ;  /* 0xff8000001e207808 */ /* 0x001fe40002800000 */
[----:B------:R-:W-:-:S02]  /*c670*/  FMNMX.FTZ R28, R36, R25, !PT ;  /* 0x00000019241c7209 */ /* 0x000fc40007810000 */
[C---:B------:R-:W-:Y:S02]  /*c680*/  ISETP.GT.AND P5, PT, R34.reuse, 0x58, PT ;  /* 0x000000582200780c */ /* 0x040fe40003fa4270 */
[----:B------:R-:W-:Y:S02]  /*c690*/  ISETP.GT.AND P3, PT, R34, 0x51, PT ;  /* 0x000000512200780c */ /* 0x000fe40003f64270 */
[----:B-1----:R-:W-:Y:S02]  /*c6a0*/  FSEL R24, R31, -INF , P4 ;  /* 0xff8000001f187808 */ /* 0x002fe40002000000 */
[----:B------:R-:W-:Y:S01]  /*c6b0*/  FMNMX.FTZ R28, R32, R28, !PT ;  /* 0x0000001c201c7209 */ /* 0x000fe20007810000 */
[----:B------:R-:W0:Y:S01]  /*c6c0*/  MUFU.TANH R52, R52 ;  /* 0x0000003400347308 */ /* 0x000e220000002400 */
[----:B------:R-:W-:Y:S02]  /*c6d0*/  FSEL R26, R10, -INF , P5 ;  /* 0xff8000000a1a7808 */ /* 0x000fe40002800000 */
[----:B--2---:R-:W-:-:S02]  /*c6e0*/  FSEL R25, R35, -INF , P3 ;  /* 0xff80000023197808 */ /* 0x004fc40001800000 */
[----:B------:R-:W-:-:S03]  /*c6f0*/  FMNMX.FTZ R10, R24, R28, !PT ;  /* 0x0000001c180a7209 */ /* 0x000fc60007810000 */
[----:B------:R-:W1:Y:S01]  /*c700*/  MUFU.TANH R53, R53 ;  /* 0x0000003500357308 */ /* 0x000e620000002400 */
[----:B------:R-:W-:Y:S02]  /*c710*/  ISETP.GT.AND P4, PT, R34, 0x59, PT ;  /* 0x000000592200780c */ /* 0x000fe40003f84270 */
[----:B------:R-:W-:-:S05]  /*c720*/  FMNMX.FTZ R10, R25, R10, !PT ;  /* 0x0000000a190a7209 */ /* 0x000fca0007810000 */
[----:B------:R-:W2:Y:S01]  /*c730*/  MUFU.TANH R33, R80 ;  /* 0x0000005000217308 */ /* 0x000ea20000002400 */
[----:B------:R-:W-:Y:S01]  /*c740*/  FMUL.FTZ R138, R54, UR5 ;  /* 0x00000005368a7c20 */ /* 0x000fe20008410000 */
[C---:B------:R-:W-:Y:S01]  /*c750*/  ISETP.GT.AND P3, PT, R34.reuse, 0x60, PT ;  /* 0x000000602200780c */ /* 0x040fe20003f64270 */
[----:B------:R-:W-:Y:S01]  /*c760*/  FMUL.FTZ R54, R81, UR5 ;  /* 0x0000000551367c20 */ /* 0x000fe20008410000 */
[----:B------:R-:W-:Y:S02]  /*c770*/  ISETP.GT.AND P5, PT, R34, 0x61, PT ;  /* 0x000000612200780c */ /* 0x000fe40003fa4270 */
[----:B------:R-:W-:Y:S02]  /*c780*/  FSEL R27, R11, -INF , P4 ;  /* 0xff8000000b1b7808 */ /* 0x000fe40002000000 */
[----:B------:R-:W-:Y:S02]  /*c790*/  FMNMX.FTZ R10, R26, R10, !PT ;  /* 0x0000000a1a0a7209 */ /* 0x000fe40007810000 */
[----:B------:R-:W-:-:S02]  /*c7a0*/  FSEL R28, R49, -INF , P3 ;  /* 0xff800000311c7808 */ /* 0x000fc40001800000 */
[----:B------:R-:W-:Y:S02]  /*c7b0*/  FSEL R29, R50, -INF , P5 ;  /* 0xff800000321d7808 */ /* 0x000fe40002800000 */
[----:B------:R-:W-:Y:S02]  /*c7c0*/  FMNMX.FTZ R10, R27, R10, !PT ;  /* 0x0000000a1b0a7209 */ /* 0x000fe40007810000 */
[C---:B------:R-:W-:Y:S02]  /*c7d0*/  ISETP.GT.AND P4, PT, R34.reuse, 0x68, PT ;  /* 0x000000682200780c */ /* 0x040fe40003f84270 */
[C---:B------:R-:W-:Y:S02]  /*c7e0*/  ISETP.GT.AND P3, PT, R34.reuse, 0x69, PT ;  /* 0x000000692200780c */ /* 0x040fe40003f64270 */
[----:B------:R-:W-:Y:S01]  /*c7f0*/  ISETP.GT.AND P5, PT, R34, 0x70, PT ;  /* 0x000000702200780c */ /* 0x000fe20003fa4270 */
[----:B------:R-:W3:Y:S01]  /*c800*/  MUFU.TANH R54, R54 ;  /* 0x0000003600367308 */ /* 0x000ee20000002400 */
[----:B------:R-:W-:Y:S01]  /*c810*/  FMNMX.FTZ R10, R28, R10, !PT ;  /* 0x0000000a1c0a7209 */ /* 0x000fe20007810000 */
[----:B------:R-:W-:Y:S01]  /*c820*/  FMUL.FTZ R35, R85, UR5 ;  /* 0x0000000555237c20 */ /* 0x000fe20008410000 */
[----:B0-----:R-:W-:-:S02]  /*c830*/  FSEL R30, R52, -INF , P4 ;  /* 0xff800000341e7808 */ /* 0x001fc40002000000 */
[----:B-1----:R-:W-:Y:S02]  /*c840*/  FSEL R31, R53, -INF , P3 ;  /* 0xff800000351f7808 */ /* 0x002fe40001800000 */
[----:B--2---:R-:W-:Y:S02]  /*c850*/  FSEL R11, R33, -INF , P5 ;  /* 0xff800000210b7808 */ /* 0x004fe40002800000 */
[C---:B------:R-:W-:Y:S02]  /*c860*/  ISETP.GT.AND P4, PT, R34.reuse, 0x71, PT ;  /* 0x000000712200780c */ /* 0x040fe40003f84270 */
[C---:B------:R-:W-:Y:S02]  /*c870*/  ISETP.GT.AND P3, PT, R34.reuse, 0x78, PT ;  /* 0x000000782200780c */ /* 0x040fe40003f64270 */
[----:B------:R-:W-:Y:S02]  /*c880*/  ISETP.GT.AND P5, PT, R34, 0x79, PT ;  /* 0x000000792200780c */ /* 0x000fe40003fa4270 */
[----:B------:R-:W0:Y:S01]  /*c890*/  MUFU.TANH R34, R84 ;  /* 0x0000005400227308 */ /* 0x000e220000002400 */
[----:B------:R-:W-:-:S04]  /*c8a0*/  FMNMX.FTZ R10, R29, R10, !PT ;  /* 0x0000000a1d0a7209 */ /* 0x000fc80007810000 */
[----:B------:R-:W-:-:S03]  /*c8b0*/  FMNMX.FTZ R10, R30, R10, !PT ;  /* 0x0000000a1e0a7209 */ /* 0x000fc60007810000 */
[----:B------:R-:W1:Y:S01]  /*c8c0*/  MUFU.TANH R35, R35 ;  /* 0x0000002300237308 */ /* 0x000e620000002400 */
[----:B------:R-:W-:Y:S02]  /*c8d0*/  FMNMX.FTZ R10, R31, R10, !PT ;  /* 0x0000000a1f0a7209 */ /* 0x000fe40007810000 */
[----:B---3--:R-:W-:Y:S02]  /*c8e0*/  FSEL R33, R54, -INF , P4 ;  /* 0xff80000036217808 */ /* 0x008fe40002000000 */
[----:B------:R-:W-:Y:S02]  /*c8f0*/  FMNMX.FTZ R10, R11, R10, !PT ;  /* 0x0000000a0b0a7209 */ /* 0x000fe40007810000 */
[----:B0-----:R-:W-:Y:S02]  /*c900*/  FSEL R34, R34, -INF , P3 ;  /* 0xff80000022227808 */ /* 0x001fe40001800000 */
[----:B------:R-:W-:-:S04]  /*c910*/  FMNMX.FTZ R10, R33, R10, !PT ;  /* 0x0000000a210a7209 */ /* 0x000fc80007810000 */
[----:B------:R-:W-:Y:S02]  /*c920*/  FMNMX.FTZ R10, R34, R10, !PT ;  /* 0x0000000a220a7209 */ /* 0x000fe40007810000 */
[----:B-1----:R-:W-:-:S04]  /*c930*/  FSEL R35, R35, -INF , P5 ;  /* 0xff80000023237808 */ /* 0x002fc80002800000 */
[----:B------:R-:W-:Y:S02]  /*c940*/  FMNMX.FTZ R10, R35, R10, !PT ;  /* 0x0000000a230a7209 */ /* 0x000fe40007810000 */
[----:B------:R-:W-:-:S03]  /*c950*/  MOV R84, R56 ;  /* 0x0000003800547202 */ /* 0x000fc60000000f00 */
[----:B------:R-:W0:Y:S01]  /*c960*/  SHFL.BFLY PT, R56, R10, 0x2, 0x1f ;  /* 0x0c401f000a387f89 */ /* 0x000e2200000e0000 */
[----:B------:R-:W-:-:S03]  /*c970*/  FMUL.FTZ R49, R62, UR5 ;  /* 0x000000053e317c20 */ /* 0x000fc60008410000 */
[----:B------:R-:W1:Y:S01]  /*c980*/  SHFL.IDX PT, R62, R9, 0x1, 0x1c1f ;  /* 0x003c1f00093e7f89 */ /* 0x000e6200000e0000 */
[----:B0-----:R-:W-:-:S05]  /*c990*/  FMNMX.FTZ R10, R10, R56, !PT ;  /* 0x000000380a0a7209 */ /* 0x001fca0007810000 */
[----:B------:R-:W0:Y:S01]  /*c9a0*/  SHFL.BFLY PT, R61, R10, 0x1, 0x1f ;  /* 0x0c201f000a3d7f89 */ /* 0x000e2200000e0000 */
[----:B-1----:R-:W-:Y:S01]  /*c9b0*/  IADD3 R62, R142, R62, RZ ;  /* 0x0000003e8e3e7210 */ /* 0x002fe20007ffe0ff */
[----:B------:R-:W-:-:S03]  /*c9c0*/  IMAD.MOV.U32 R76, RZ, RZ, R150 ;  /* 0x000000ffff4c7224 */ /* 0x000fc600078e0096 */
[C---:B------:R-:W-:Y:S01]  /*c9d0*/  ISETP.GT.AND P5, PT, R62.reuse, RZ, PT ;  /* 0x000000ff3e00720c */ /* 0x040fe20003fa4270 */
[----:B------:R-:W-:Y:S01]  /*c9e0*/  IMAD.MOV.U32 R77, RZ, RZ, R148 ;  /* 0x000000ffff4d7224 */ /* 0x000fe200078e0094 */
[----:B------:R-:W-:Y:S02]  /*c9f0*/  ISETP.GT.AND P4, PT, R62, 0x1, PT ;  /* 0x000000013e00780c */ /* 0x000fe40003f84270 */
[----:B------:R-:W-:Y:S01]  /*ca00*/  FSEL R76, R76, -INF , P5 ;  /* 0xff8000004c4c7808 */ /* 0x000fe20002800000 */
[----:B------:R-:W-:Y:S02]  /*ca10*/  IMAD.MOV.U32 R85, RZ, RZ, R55 ;  /* 0x000000ffff557224 */ /* 0x000fe400078e0037 */
[----:B------:R-:W-:Y:S01]  /*ca20*/  FMUL.FTZ R50, R63, UR5 ;  /* 0x000000053f327c20 */ /* 0x000fe20008410000 */
[----:B------:R-:W-:Y:S01]  /*ca30*/  ISETP.GT.AND P5, PT, R62, 0x8, PT ;  /* 0x000000083e00780c */ /* 0x000fe20003fa4270 */
[----:B------:R-:W-:Y:S01]  /*ca40*/  IMAD.U32 R9, RZ, RZ, UR7 ;  /* 0x00000007ff097e24 */ /* 0x000fe2000f8e00ff */
[----:B------:R-:W-:-:S02]  /*ca50*/  FSEL R77, R77, -INF , P4 ;  /* 0xff8000004d4d7808 */ /* 0x000fc40002000000 */
[----:B------:R-:W-:Y:S01]  /*ca60*/  FMNMX.FTZ R63, R76, R15, !PT ;  /* 0x0000000f4c3f7209 */ /* 0x000fe20007810000 */
[----:B------:R-:W-:Y:S02]  /*ca70*/  IMAD.MOV.U32 R80, RZ, RZ, R57 ;  /* 0x000000ffff507224 */ /* 0x000fe400078e0039 */
[----:B------:R-:W-:Y:S01]  /*ca80*/  FMUL.FTZ R57, R78, UR5 ;  /* 0x000000054e397c20 */ /* 0x000fe20008410000 */
[----:B------:R-:W-:Y:S02]  /*ca90*/  ISETP.GT.AND P4, PT, R62, 0x9, PT ;  /* 0x000000093e00780c */ /* 0x000fe40003f84270 */
[----:B0-----:R-:W-:Y:S02]  /*caa0*/  FMNMX.FTZ R10, R10, R61, !PT ;  /* 0x0000003d0a0a7209 */ /* 0x001fe40007810000 */
[----:B------:R-:W-:Y:S02]  /*cab0*/  FSEL R78, R85, -INF , P5 ;  /* 0xff800000554e7808 */ /* 0x000fe40002800000 */
[----:B------:R-:W-:Y:S01]  /*cac0*/  FMNMX.FTZ R63, R77, R63, !PT ;  /* 0x0000003f4d3f7209 */ /* 0x000fe20007810000 */
[----:B------:R-:W-:Y:S01]  /*cad0*/  FMUL.FTZ R64, R10, R9 ;  /* 0x000000090a407220 */ /* 0x000fe20000410000 */
[----:B------:R-:W-:Y:S01]  /*cae0*/  FMUL.FTZ R136, R58, UR5 ;  /* 0x000000053a887c20 */ /* 0x000fe20008410000 */
[----:B------:R-:W-:Y:S01]  /*caf0*/  FSETP.NEU.FTZ.AND P3, PT, R10, -INF , PT ;  /* 0xff8000000a00780b */ /* 0x000fe20003f7d000 */
[----:B------:R-:W-:Y:S01]  /*cb00*/  FMUL.FTZ R58, R79, UR5 ;  /* 0x000000054f3a7c20 */ /* 0x000fe20008410000 */
[----:B------:R-:W-:-:S02]  /*cb10*/  ISETP.GT.AND P5, PT, R62, 0x10, PT ;  /* 0x000000103e00780c */ /* 0x000fc40003fa4270 */
[----:B------:R-:W-:Y:S02]  /*cb20*/  FSEL R79, R84, -INF , P4 ;  /* 0xff800000544f7808 */ /* 0x000fe40002000000 */
[----:B------:R-:W-:Y:S01]  /*cb30*/  FMNMX.FTZ R63, R78, R63, !PT ;  /* 0x0000003f4e3f7209 */ /* 0x000fe20007810000 */
[----:B------:R-:W-:Y:S01]  /*cb40*/  FMUL.FTZ R60, R66, UR5 ;  /* 0x00000005423c7c20 */ /* 0x000fe20008410000 */
[----:B------:R-:W-:Y:S02]  /*cb50*/  FSEL R64, R64, RZ, P3 ;  /* 0x000000ff40407208 */ /* 0x000fe40001800000 */
[----:B------:R-:W-:Y:S02]  /*cb60*/  ISETP.GT.AND P4, PT, R62, 0x11, PT ;  /* 0x000000113e00780c */ /* 0x000fe40003f84270 */
[----:B------:R-:W-:Y:S02]  /*cb70*/  FSEL R80, R80, -INF , P5 ;  /* 0xff80000050507808 */ /* 0x000fe40002800000 */
[----:B------:R-:W-:Y:S01]  /*cb80*/  FMNMX.FTZ R66, R79, R63, !PT ;  /* 0x0000003f4f427209 */ /* 0x000fe20007810000 */
[----:B------:R-:W-:Y:S01]  /*cb90*/  FMUL.FTZ R52, R67, UR5 ;  /* 0x0000000543347c20 */ /* 0x000fe20008410000 */
[----:B------:R-:W-:Y:S01]  /*cba0*/  ISETP.GT.AND P5, PT, R62, 0x18, PT ;  /* 0x000000183e00780c */ /* 0x000fe20003fa4270 */
[----:B------:R-:W-:Y:S01]  /*cbb0*/  FFMA.FTZ R67, R65, R9, -R64 ;  /* 0x0000000941437223 */ /* 0x000fe20000010840 */
[----:B------:R-:W-:-:S02]  /*cbc0*/  FSEL R63, R73, -INF , P4 ;  /* 0xff800000493f7808 */ /* 0x000fc40002000000 */
[----:B------:R-:W-:Y:S01]  /*cbd0*/  FMNMX.FTZ R66, R80, R66, !PT ;  /* 0x0000004250427209 */ /* 0x000fe20007810000 */
[----:B------:R-:W0:Y:S01]  /*cbe0*/  MUFU.TANH R145, R145 ;  /* 0x0000009100917308 */ /* 0x000e220000002400 */
[----:B------:R-:W-:Y:S02]  /*cbf0*/  FSEL R65, R144, -INF , P5 ;  /* 0xff80000090417808 */ /* 0x000fe40002800000 */
[----:B------:R-:W-:Y:S01]  /*cc00*/  ISETP.GT.AND P4, PT, R62, 0x19, PT ;  /* 0x000000193e00780c */ /* 0x000fe20003f84270 */
[----:B------:R-:W-:-:S04]  /*cc10*/  FFMA.FTZ R150, R68, R9, -R64 ;  /* 0x0000000944967223 */ /* 0x000fc80000010840 */
[----:B------:R1:W-:Y:S01]  /*cc20*/  MUFU.EX2 R144, R67 ;  /* 0x0000004300907308 */ /* 0x0003e20000000800 */
[----:B------:R-:W-:Y:S01]  /*cc30*/  ISETP.GT.AND P5, PT, R62, 0x20, PT ;  /* 0x000000203e00780c */ /* 0x000fe20003fa4270 */
[----:B------:R-:W-:Y:S01]  /*cc40*/  FMUL.FTZ R53, R70, UR5 ;  /* 0x0000000546357c20 */ /* 0x000fe20008410000 */
[----:B-1----:R-:W-:-:S05]  /*cc50*/  FMNMX.FTZ R67, R63, R66, !PT ;  /* 0x000000423f437209 */ /* 0x002fca0007810000 */
[----:B------:R-:W1:Y:S01]  /*cc60*/  MUFU.TANH R147, R147 ;  /* 0x0000009300937308 */ /* 0x000e620000002400 */
[----:B------:R-:W-:Y:S02]  /*cc70*/  FSEL R66, R151, -INF , P4 ;  /* 0xff80000097427808 */ /* 0x000fe40002000000 */
[----:B------:R-:W-:Y:S02]  /*cc80*/  FMNMX.FTZ R68, R65, R67, !PT ;  /* 0x0000004341447209 */ /* 0x000fe40007810000 */
[----:B------:R-:W-:Y:S02]  /*cc90*/  ISETP.GT.AND P4, PT, R62, 0x21, PT ;  /* 0x000000213e00780c */ /* 0x000fe40003f84270 */
[----:B------:R-:W-:Y:S01]  /*cca0*/  FSEL R67, R146, -INF , P5 ;  /* 0xff80000092437808 */ /* 0x000fe20002800000 */
[----:B------:R-:W2:Y:S01]  /*ccb0*/  MUFU.TANH R140, R140 ;  /* 0x0000008c008c7308 */ /* 0x000ea20000002400 */
[----:B------:R-:W-:Y:S02]  /*ccc0*/  FMNMX.FTZ R70, R66, R68, !PT ;  /* 0x0000004442467209 */ /* 0x000fe40007810000 */
[----:B------:R-:W-:-:S02]  /*ccd0*/  ISETP.GT.AND P5, PT, R62, 0x28, PT ;  /* 0x000000283e00780c */ /* 0x000fc40003fa4270 */
[----:B------:R-:W-:Y:S02]  /*cce0*/  FSEL R68, R149, -INF , P4 ;  /* 0xff80000095447808 */ /* 0x000fe40002000000 */
[----:B------:R-:W-:Y:S01]  /*ccf0*/  FMNMX.FTZ R70, R67, R70, !PT ;  /* 0x0000004643467209 */ /* 0x000fe20007810000 */
[----:B------:R-:W-:Y:S01]  /*cd00*/  MUFU.TANH R141, R141 ;  /* 0x0000008d008d7308 */ /* 0x000fe20000002400 */
[----:B------:R-:W-:Y:S01]  /*cd10*/  FMUL.FTZ R54, R71, UR5 ;  /* 0x0000000547367c20 */ /* 0x000fe20008410000 */
[----:B------:R-:W-:Y:S01]  /*cd20*/  FFMA.FTZ R146, R69, R9, -R64 ;  /* 0x0000000945927223 */ /* 0x000fe20000010840 */
[----:B------:R-:W-:Y:S02]  /*cd30*/  ISETP.GT.AND P4, PT, R62, 0x29, PT ;  /* 0x000000293e00780c */ /* 0x000fe40003f84270 */
[----:B0-----:R-:W-:Y:S02]  /*cd40*/  FSEL R69, R145, -INF , P5 ;  /* 0xff80000091457808 */ /* 0x001fe40002800000 */
[----:B------:R-:W-:Y:S01]  /*cd50*/  FMNMX.FTZ R71, R68, R70, !PT ;  /* 0x0000004644477209 */ /* 0x000fe20007810000 */
[----:B------:R-:W0:Y:S01]  /*cd60*/  MUFU.TANH R138, R138 ;  /* 0x0000008a008a7308 */ /* 0x000e220000002400 */
[----:B------:R-:W-:Y:S01]  /*cd70*/  ISETP.GT.AND P5, PT, R62, 0x30, PT ;  /* 0x000000303e00780c */ /* 0x000fe20003fa4270 */
[----:B------:R-:W-:Y:S01]  /*cd80*/  FMUL.FTZ R137, R59, UR5 ;  /* 0x000000053b897c20 */ /* 0x000fe20008410000 */
[----:B-1----:R-:W-:-:S02]  /*cd90*/  FSEL R70, R147, -INF , P4 ;  /* 0xff80000093467808 */ /* 0x002fc40002000000 */
[----:B------:R-:W-:-:S03]  /*cda0*/  FMNMX.FTZ R73, R69, R71, !PT ;  /* 0x0000004745497209 */ /* 0x000fc60007810000 */
[----:B------:R-:W1:Y:S01]  /*cdb0*/  MUFU.TANH R139, R139 ;  /* 0x0000008b008b7308 */ /* 0x000e620000002400 */
[----:B------:R-:W-:Y:S01]  /*cdc0*/  FFMA.FTZ R72, R72, R9, -R64 ;  /* 0x0000000948487223 */ /* 0x000fe20000010840 */
[----:B------:R-:W-:Y:S02]  /*cdd0*/  ISETP.GT.AND P4, PT, R62, 0x31, PT ;  /* 0x000000313e00780c */ /* 0x000fe40003f84270 */
[----:B--2---:R-:W-:Y:S02]  /*cde0*/  FSEL R71, R140, -INF , P5 ;  /* 0xff8000008c477808 */ /* 0x004fe40002800000 */
[----:B------:R-:W-:Y:S02]  /*cdf0*/  FMNMX.FTZ R73, R70, R73, !PT ;  /* 0x0000004946497209 */ /* 0x000fe40007810000 */
[----:B------:R-:W2:Y:S01]  /*ce00*/  MUFU.TANH R136, R136 ;  /* 0x0000008800887308 */ /* 0x000ea20000002400 */
[----:B------:R-:W-:Y:S01]  /*ce10*/  FMUL.FTZ R55, R74, UR5 ;  /* 0x000000054a377c20 */ /* 0x000fe20008410000 */
[----:B------:R-:W-:-:S02]  /*ce20*/  ISETP.GT.AND P5, PT, R62, 0x38, PT ;  /* 0x000000383e00780c */ /* 0x000fc40003fa4270 */
[----:B------:R-:W-:-:S04]  /*ce30*/  FMNMX.FTZ R74, R71, R73, !PT ;  /* 0x00000049474a7209 */ /* 0x000fc80007810000 */
[----:B------:R-:W3:Y:S01]  /*ce40*/  MUFU.TANH R137, R137 ;  /* 0x0000008900897308 */ /* 0x000ee20000002400 */
[----:B------:R-:W-:Y:S01]  /*ce50*/  FMUL.FTZ R56, R75, UR5 ;  /* 0x000000054b387c20 */ /* 0x000fe20008410000 */
[----:B0-----:R-:W-:-:S06]  /*ce60*/  FSEL R73, R138, -INF , P5 ;  /* 0xff8000008a497808 */ /* 0x001fcc0002800000 */
[----:B------:R0:W-:Y:S01]  /*ce70*/  MUFU.EX2 R140, R72 ;  /* 0x00000048008c7308 */ /* 0x0001e20000000800 */
[----:B------:R-:W-:Y:S01]  /*ce80*/  WARPGROUP.ARRIVE ;  /* 0x00000000000079c5 */ /* 0x000fe20000000000 */
[----:B------:R-:W-:Y:S01]  /*ce90*/  FFMA.FTZ R142, R48, R9, -R64 ;  /* 0x00000009308e7223 */ /* 0x000fe20000010840 */
[----:B------:R-:W-:Y:S01]  /*cea0*/  ISETP.GT.AND P5, PT, R62, 0x40, PT ;  /* 0x000000403e00780c */ /* 0x000fe20003fa4270 */
[----:B------:R-:W-:-:S03]  /*ceb0*/  FMUL.FTZ R81, R83, UR5 ;  /* 0x0000000553517c20 */ /* 0x000fc60008410000 */
[----:B------:R-:W-:Y:S01]  /*cec0*/  HGMMA.64x64x16.F32 R88, R132, gdesc[UR8].tnspB, R88, gsb0 ;  /* 0x40e0000884587df0 */ /* 0x000fe20008000858 */
[----:B0-----:R-:W-:Y:S01]  /*ced0*/  FSEL R72, R141, -INF , P4 ;  /* 0xff8000008d487808 */ /* 0x001fe20002000000 */
[----:B------:R-:W0:Y:S01]  /*cee0*/  MUFU.TANH R49, R49 ;  /* 0x0000003100317308 */ /* 0x000e220000002400 */
[----:B------:R-:W-:Y:S02]  /*cef0*/  ISETP.GT.AND P4, PT, R62, 0x39, PT ;  /* 0x000000393e00780c */ /* 0x000fe40003f84270 */
[----:B------:R-:W-:Y:S02]  /*cf00*/  FMNMX.FTZ R75, R72, R74, !PT ;  /* 0x0000004a484b7209 */ /* 0x000fe40007810000 */
[----:B-1----:R-:W-:Y:S02]  /*cf10*/  FSEL R74, R139, -INF , P4 ;  /* 0xff8000008b4a7808 */ /* 0x002fe40002000000 */
[----:B------:R-:W-:Y:S01]  /*cf20*/  FMNMX.FTZ R48, R73, R75, !PT ;  /* 0x0000004b49307209 */ /* 0x000fe20007810000 */
[----:B------:R-:W1:Y:S01]  /*cf30*/  MUFU.TANH R50, R50 ;  /* 0x0000003200327308 */ /* 0x000e620000002400 */
[----:B------:R-:W-:-:S02]  /*cf40*/  ISETP.GT.AND P4, PT, R62, 0x41, PT ;  /* 0x000000413e00780c */ /* 0x000fc40003f84270 */
[----:B--2---:R-:W-:Y:S02]  /*cf50*/  FSEL R75, R136, -INF , P5 ;  /* 0xff800000884b7808 */ /* 0x004fe40002800000 */
[----:B------:R-:W-:-:S03]  /*cf60*/  FMNMX.FTZ R83, R74, R48, !PT ;  /* 0x000000304a537209 */ /* 0x000fc60007810000 */
[----:B------:R-:W2:Y:S01]  /*cf70*/  MUFU.TANH R60, R60 ;  /* 0x0000003c003c7308 */ /* 0x000ea20000002400 */
[----:B------:R-:W-:Y:S02]  /*cf80*/  ISETP.GT.AND P5, PT, R62, 0x48, PT ;  /* 0x000000483e00780c */ /* 0x000fe40003fa4270 */
[----:B---3--:R-:W-:Y:S02]  /*cf90*/  FSEL R48, R137, -INF , P4 ;  /* 0xff80000089307808 */ /* 0x008fe40002000000 */
[----:B------:R-:W-:-:S03]  /*cfa0*/  FMNMX.FTZ R83, R75, R83, !PT ;  /* 0x000000534b537209 */ /* 0x000fc60007810000 */
[----:B------:R-:W3:Y:S01]  /*cfb0*/  MUFU.TANH R52, R52 ;  /* 0x0000003400347308 */ /* 0x000ee20000002400 */
[----:B------:R-:W-:Y:S02]  /*cfc0*/  ISETP.GT.AND P4, PT, R62, 0x49, PT ;  /* 0x000000493e00780c */ /* 0x000fe40003f84270 */
[----:B0-----:R-:W-:Y:S02]  /*cfd0*/  FSEL R49, R49, -INF , P5 ;  /* 0xff80000031317808 */ /* 0x001fe40002800000 */
[----:B------:R-:W-:-:S03]  /*cfe0*/  FMNMX.FTZ R83, R48, R83, !PT ;  /* 0x0000005330537209 */ /* 0x000fc60007810000 */
[----:B------:R-:W0:Y:S01]  /*cff0*/  MUFU.TANH R53, R53 ;  /* 0x0000003500357308 */ /* 0x000e220000002400 */
[----:B------:R-:W-:Y:S02]  /*d000*/  ISETP.GT.AND P5, PT, R62, 0x50, PT ;  /* 0x000000503e00780c */ /* 0x000fe40003fa4270 */
[----:B-1----:R-:W-:Y:S02]  /*d010*/  FSEL R50, R50, -INF , P4 ;  /* 0xff80000032327808 */ /* 0x002fe40002000000 */
[----:B------:R-:W-:-:S03]  /*d020*/  FMNMX.FTZ R83, R49, R83, !PT ;  /* 0x0000005331537209 */ /* 0x000fc60007810000 */
[----:B------:R-:W1:Y:S01]  /*d030*/  MUFU.TANH R54, R54 ;  /* 0x0000003600367308 */ /* 0x000e620000002400 */
[----:B------:R-:W-:Y:S01]  /*d040*/  FFMA.FTZ R136, R51, R9, -R64 ;  /* 0x0000000933887223 */ /* 0x000fe20000010840 */
[----:B------:R-:W-:Y:S02]  /*d050*/  ISETP.GT.AND P4, PT, R62, 0x51, PT ;  /* 0x000000513e00780c */ /* 0x000fe40003f84270 */
[----:B--2---:R-:W-:Y:S02]  /*d060*/  FSEL R51, R60, -INF , P5 ;  /* 0xff8000003c337808 */ /* 0x004fe40002800000 */
[----:B------:R-:W-:Y:S02]  /*d070*/  FMNMX.FTZ R83, R50, R83, !PT ;  /* 0x0000005332537209 */ /* 0x000fe40007810000 */
[----:B------:R-:W2:Y:S01]  /*d080*/  MUFU.TANH R55, R55 ;  /* 0x0000003700377308 */ /* 0x000ea20000002400 */
[----:B------:R-:W-:Y:S02]  /*d090*/  ISETP.GT.AND P5, PT, R62, 0x58, PT ;  /* 0x000000583e00780c */ /* 0x000fe40003fa4270 */
[----:B---3--:R-:W-:-:S02]  /*d0a0*/  FSEL R52, R52, -INF , P4 ;  /* 0xff80000034347808 */ /* 0x008fc40002000000 */
[----:B------:R-:W-:-:S03]  /*d0b0*/  FMNMX.FTZ R83, R51, R83, !PT ;  /* 0x0000005333537209 */ /* 0x000fc60007810000 */
[----:B------:R-:W3:Y:S01]  /*d0c0*/  MUFU.TANH R56, R56 ;  /* 0x0000003800387308 */ /* 0x000ee20000002400 */
[----:B------:R-:W-:Y:S01]  /*d0d0*/  ISETP.GT.AND P4, PT, R62, 0x59, PT ;  /* 0x000000593e00780c */ /* 0x000fe20003f84270 */
[----:B------:R-:W-:Y:S01]  /*d0e0*/  FMUL.FTZ R59, R82, UR5 ;  /* 0x00000005523b7c20 */ /* 0x000fe20008410000 */
[----:B0-----:R-:W-:Y:S02]  /*d0f0*/  FSEL R53, R53, -INF , P5 ;  /* 0xff80000035357808 */ /* 0x001fe40002800000 */
[----:B------:R-:W-:-:S03]  /*d100*/  FMNMX.FTZ R83, R52, R83, !PT ;  /* 0x0000005334537209 */ /* 0x000fc60007810000 */
[----:B------:R-:W0:Y:S01]  /*d110*/  MUFU.TANH R57, R57 ;  /* 0x0000003900397308 */ /* 0x000e220000002400 */
[----:B------:R-:W-:Y:S02]  /*d120*/  ISETP.GT.AND P5, PT, R62, 0x60, PT ;  /* 0x000000603e00780c */ /* 0x000fe40003fa4270 */
        /* <DEDUP_REMOVED lines=21> */
[----:B------:R-:W-:Y:S02]  /*d280*/  ISETP.GT.AND P4, PT, R62, 0x71, PT ;  /* 0x000000713e00780c */ /* 0x000fe40003f84270 */
[----:B--2---:R-:W-:Y:S02]  /*d290*/  FSEL R59, R59, -INF , P5 ;  /* 0xff8000003b3b7808 */ /* 0x004fe40002800000 */
[----:B------:R-:W-:Y:S02]  /*d2a0*/  FMNMX.FTZ R83, R58, R83, !PT ;  /* 0x000000533a537209 */ /* 0x000fe40007810000 */
[----:B------:R-:W-:Y:S02]  /*d2b0*/  ISETP.GT.AND P5, PT, R62, 0x78, PT ;  /* 0x000000783e00780c */ /* 0x000fe40003fa4270 */
[----:B---3--:R-:W-:Y:S02]  /*d2c0*/  FSEL R60, R81, -INF , P4 ;  /* 0xff800000513c7808 */ /* 0x008fe40002000000 */
[----:B------:R-:W-:-:S02]  /*d2d0*/  FMNMX.FTZ R83, R59, R83, !PT ;  /* 0x000000533b537209 */ /* 0x000fc40007810000 */
[----:B------:R-:W-:Y:S02]  /*d2e0*/  ISETP.GT.AND P4, PT, R62, 0x79, PT ;  /* 0x000000793e00780c */ /* 0x000fe40003f84270 */
[----:B0-----:R-:W-:Y:S02]  /*d2f0*/  FSEL R61, R61, -INF , P5 ;  /* 0xff8000003d3d7808 */ /* 0x001fe40002800000 */
[----:B------:R-:W-:Y:S02]  /*d300*/  FMNMX.FTZ R83, R60, R83, !PT ;  /* 0x000000533c537209 */ /* 0x000fe40007810000 */
[----:B-1----:R-:W-:Y:S02]  /*d310*/  FSEL R62, R82, -INF , P4 ;  /* 0xff800000523e7808 */ /* 0x002fe40002000000 */
[----:B------:R-:W-:Y:S01]  /*d320*/  FMNMX.FTZ R81, R61, R83, !PT ;  /* 0x000000533d517209 */ /* 0x000fe20007810000 */
[----:B------:R-:W-:-:S03]  /*d330*/  WARPGROUP.DEPBAR.LE gsb0, 0x0 ;  /* 0x00008000000079c5 */ /* 0x000fc60000010000 */
[----:B------:R-:W-:Y:S01]  /*d340*/  FMNMX.FTZ R81, R62, R81, !PT ;  /* 0x000000513e517209 */ /* 0x000fe20007810000 */
[-CC-:B------:R-:W-:Y:S01]  /*d350*/  FFMA.FTZ R134, R36, R9.reuse, -R64.reuse ;  /* 0x0000000924867223 */ /* 0x180fe20000010840 */
[----:B------:R-:W-:-:S03]  /*d360*/  FFMA.FTZ R36, R32, R9, -R64 ;  /* 0x0000000920247223 */ /* 0x000fc60000010840 */
[----:B------:R-:W0:Y:S01]  /*d370*/  SHFL.BFLY PT, R32, R81, 0x2, 0x1f ;  /* 0x0c401f0051207f89 */ /* 0x000e2200000e0000 */
[-CC-:B------:R-:W-:Y:S01]  /*d380*/  FFMA.FTZ R138, R47, R9.reuse, -R64.reuse ;  /* 0x000000092f8a7223 */ /* 0x180fe20000010840 */
[----:B------:R-:W-:Y:S01]  /*d390*/  FFMA.FTZ R132, R46, R9, -R64 ;  /* 0x000000092e847223 */ /* 0x000fe20000010840 */
[----:B0-----:R-:W-:-:S05]  /*d3a0*/  FMNMX.FTZ R81, R81, R32, !PT ;  /* 0x0000002051517209 */ /* 0x001fca0007810000 */
[----:B------:R-:W0:Y:S01]  /*d3b0*/  SHFL.BFLY PT, R82, R81, 0x1, 0x1f ;  /* 0x0c201f0051527f89 */ /* 0x000e2200000e0000 */
[----:B------:R-:W-:Y:S02]  /*d3c0*/  VIADD R46, R8, 0x280 ;  /* 0x00000280082e7836 */ /* 0x000fe40000000000 */
[----:B------:R-:W-:Y:S02]  /*d3d0*/  IMAD.MOV.U32 R47, RZ, RZ, 0x40000040 ;  /* 0x40000040ff2f7424 */ /* 0x000fe400078e00ff */
[----:B------:R-:W-:Y:S01]  /*d3e0*/  FFMA.FTZ R32, R11, R9, -R64 ;  /* 0x000000090b207223 */ /* 0x000fe20000010840 */
[----:B------:R-:W-:Y:S02]  /*d3f0*/  R2UR UR10, R46 ;  /* 0x000000002e0a72ca */ /* 0x000fe400000e0000 */
[----:B------:R-:W-:Y:S01]  /*d400*/  R2UR UR11, R47 ;  /* 0x000000002f0b72ca */ /* 0x000fe200000e0000 */
[----:B------:R-:W-:Y:S01]  /*d410*/  WARPGROUP.ARRIVE ;  /* 0x00000000000079c5 */ /* 0x000fe20000000000 */
[----:B0-----:R-:W-:-:S11]  /*d420*/  FMNMX.FTZ R11, R81, R82, !PT ;  /* 0x00000052510b7209 */ /* 0x001fd60007810000 */
[----:B------:R-:W-:Y:S01]  /*d430*/  HGMMA.64x64x16.F32 R88, R128, gdesc[UR8].tnspB, R88, gsb0 ;  /* 0x40e0000880587df0 */ /* 0x000fe20008000858 */
[C---:B------:R-:W-:Y:S01]  /*d440*/  FSETP.NEU.FTZ.AND P4, PT, R11.reuse, -INF , PT ;  /* 0xff8000000b00780b */ /* 0x040fe20003f9d000 */
[----:B------:R-:W-:-:S05]  /*d450*/  FMUL.FTZ R82, R11, R9 ;  /* 0x000000090b527220 */ /* 0x000fca0000410000 */
[----:B------:R-:W-:-:S05]  /*d460*/  FSEL R82, R82, RZ, P4 ;  /* 0x000000ff52527208 */ /* 0x000fca0002000000 */
[-CC-:B------:R-:W-:Y:S01]  /*d470*/  FFMA.FTZ R141, R67, R9.reuse, -R82.reuse ;  /* 0x00000009438d7223 */ /* 0x180fe20000010852 */
[----:B------:R-:W-:Y:S01]  /*d480*/  FFMA.FTZ R67, R70, R9, -R82 ;  /* 0x0000000946437223 */ /* 0x000fe20000010852 */
[----:B------:R-:W-:Y:S01]  /*d490*/  FSEL R70, R10, RZ, P3 ;  /* 0x000000ff0a467208 */ /* 0x000fe20001800000 */
[----:B------:R-:W-:-:S04]  /*d4a0*/  VIADD R46, R8, 0x300 ;  /* 0x00000300082e7836 */ /* 0x000fc80000000000 */
[----:B------:R-:W-:Y:S01]  /*d4b0*/  FADD.FTZ R70, -R70, R13 ;  /* 0x0000000d46467221 */ /* 0x000fe20000010100 */
[----:B------:R-:W-:Y:S02]  /*d4c0*/  R2UR UR10, R46 ;  /* 0x000000002e0a72ca */ /* 0x000fe400000e0000 */
[----:B------:R-:W-:Y:S01]  /*d4d0*/  IADD3 R46, R8, 0x380, RZ ;  /* 0x00000380082e7810 */ /* 0x000fe20007ffe0ff */
[----:B------:R-:W-:Y:S02]  /*d4e0*/  FMUL.FTZ R8, R70, R9 ;  /* 0x0000000946087220 */ /* 0x000fe40000410000 */
[----:B------:R-:W2:Y:S01]  /*d4f0*/  LDL R70, [R1+0x34] ;  /* 0x0000340001467983 */ /* 0x000ea20000100800 */
[----:B------:R-:W-:-:S05]  /*d500*/  IMAD.MOV.U32 R47, RZ, RZ, 0x40000040 ;  /* 0x40000040ff2f7424 */ /* 0x000fca00078e00ff */
[----:B------:R-:W-:Y:S01]  /*d510*/  R2UR UR11, R47 ;  /* 0x000000002f0b72ca */ /* 0x000fe200000e0000 */
[----:B------:R-:W-:Y:S02]  /*d520*/  WARPGROUP.DEPBAR.LE gsb0, 0x0 ;  /* 0x00008000000079c5 */ /* 0x000fe40000010000 */
[----:B------:R-:W-:-:S10]  /*d530*/  WARPGROUP.ARRIVE ;  /* 0x00000000000079c5 */ /* 0x000fd40000000000 */
[----:B------:R-:W-:Y:S01]  /*d540*/  HGMMA.64x64x16.F32 R88, R124, gdesc[UR8].tnspB, R88, gsb0 ;  /* 0x40e000087c587df0 */ /* 0x000fe20008000858 */
[----:B------:R-:W-:-:S05]  /*d550*/  FSEL R47, R11, RZ, P4 ;  /* 0x000000ff0b2f7208 */ /* 0x000fca0002000000 */
[----:B------:R-:W-:Y:S01]  /*d560*/  FADD.FTZ R13, -R47, R15 ;  /* 0x0000000f2f0d7221 */ /* 0x000fe20000010100 */
[----:B------:R-:W-:Y:S01]  /*d570*/  IMAD.MOV.U32 R47, RZ, RZ, 0x40000040 ;  /* 0x40000040ff2f7424 */ /* 0x000fe200078e00ff */
[----:B------:R-:W-:-:S04]  /*d580*/  R2UR UR10, R46 ;  /* 0x000000002e0a72ca */ /* 0x000fc800000e0000 */
[----:B------:R-:W-:Y:S01]  /*d590*/  R2UR UR11, R47 ;  /* 0x000000002f0b72ca */ /* 0x000fe200000e0000 */
[----:B------:R-:W0:Y:S01]  /*d5a0*/  S2R R85, SR_TID.X ;  /* 0x0000000000557919 */ /* 0x000e220000002100 */
[-C--:B------:R-:W-:Y:S01]  /*d5b0*/  FFMA.FTZ R44, R44, R9.reuse, -R64 ;  /* 0x000000092c2c7223 */ /* 0x080fe20000010840 */
[-C--:B------:R-:W-:Y:S01]  /*d5c0*/  FFMA.FTZ R149, R76, R9.reuse, -R82 ;  /* 0x000000094c957223 */ /* 0x080fe20000010852 */
[-C--:B------:R-:W-:Y:S01]  /*d5d0*/  FMUL.FTZ R13, R13, R9.reuse ;  /* 0x000000090d0d7220 */ /* 0x080fe20000410000 */
        /* <DEDUP_REMOVED lines=13> */
[----:B------:R-:W-:-:S02]  /*d6b0*/  WARPGROUP.DEPBAR.LE gsb0, 0x0 ;  /* 0x00008000000079c5 */ /* 0x000fc40000010000 */
[----:B------:R-:W-:-:S06]  /*d6c0*/  WARPGROUP.ARRIVE ;  /* 0x00000000000079c5 */ /* 0x000fcc0000000000 */
[----:B------:R-:W-:Y:S01]  /*d6d0*/  HGMMA.64x64x16.F32 R88, R120, gdesc[UR8].tnspB, R88, gsb0 ;  /* 0x40e0000878587df0 */ /* 0x000fe20008000858 */
        /* <DEDUP_REMOVED lines=8> */
[----:B------:R-:W-:Y:S01]  /*d760*/  MUFU.EX2 R44, R44 ;  /* 0x0000002c002c7308 */ /* 0x000fe20000000800 */
[----:B------:R-:W-:-:S07]  /*d770*/  FFMA.FTZ R151, R78, R9, -R82 ;  /* 0x000000094e977223 */ /* 0x000fce0000010852 */
[----:B------:R-:W1:Y:S01]  /*d780*/  MUFU.EX2 R8, R8 ;  /* 0x0000000800087308 */ /* 0x000e620000000800 */
[----:B------:R-:W-:-:S07]  /*d790*/  FFMA.FTZ R76, R79, R9, -R82 ;  /* 0x000000094f4c7223 */ /* 0x000fce0000010852 */
[----:B------:R-:W-:Y:S01]  /*d7a0*/  MUFU.EX2 R149, R149 ;  /* 0x0000009500957308 */ /* 0x000fe20000000800 */
[----:B0-----:R-:W-:-:S07]  /*d7b0*/  SHF.R.U32.HI R84, RZ, 0x7, R85 ;  /* 0x00000007ff547819 */ /* 0x001fce0000011655 */
[----:B------:R-:W0:Y:S01]  /*d7c0*/  MUFU.EX2 R13, R13 ;  /* 0x0000000d000d7308 */ /* 0x000e220000000800 */
[----:B------:R-:W-:-:S07]  /*d7d0*/  FFMA.FTZ R145, R80, R9, -R82 ;  /* 0x0000000950917223 */ /* 0x000fce0000010852 */
[----:B------:R-:W3:Y:S01]  /*d7e0*/  MUFU.EX2 R148, R148 ;  /* 0x0000009400947308 */ /* 0x000ee20000000800 */
[----:B------:R-:W-:-:S07]  /*d7f0*/  @!P1 IMAD R46, R18, 0x8, R2 ;  /* 0x00000008122e9824 */ /* 0x000fce00078e0202 */
[----:B------:R-:W4:Y:S01]  /*d800*/  MUFU.EX2 R64, R64 ;  /* 0x0000004000407308 */ /* 0x000f220000000800 */
[----:B------:R-:W-:Y:S01]  /*d810*/  VIADD R15, R84, 0x9 ;  /* 0x00000009540f7836 */ /* 0x000fe20000000000 */
[----:B------:R-:W-:-:S06]  /*d820*/  ISETP.GE.U32.AND P3, PT, R85, 0x180, PT ;  /* 0x000001805500780c */ /* 0x000fcc0003f66070 */
[----:B------:R-:W5:Y:S01]  /*d830*/  MUFU.EX2 R150, R150 ;  /* 0x0000009600967308 */ /* 0x000f620000000800 */
[----:B------:R-:W-:Y:S01]  /*d840*/  FFMA.FTZ R63, R63, R9, -R82 ;  /* 0x000000093f3f7223 */ /* 0x000fe20000010852 */
[----:B------:R-:W-:-:S06]  /*d850*/  @!P1 VIADD R46, R46, 0x16840 ;  /* 0x000168402e2e9836 */ /* 0x000fcc0000000000 */
[----:B------:R-:W5:Y:S01]  /*d860*/  MUFU.EX2 R151, R151 ;  /* 0x0000009700977308 */ /* 0x000f620000000800 */
[----:B-1----:R-:W-:Y:S01]  /*d870*/  FFMA.FTZ R3, R8, R3, R44 ;  /* 0x0000000308037223 */ /* 0x002fe2000001002c */
[----:B------:R-:W-:-:S06]  /*d880*/  FFMA.FTZ R135, R49, R9, -R82 ;  /* 0x0000000931877223 */ /* 0x000fcc0000010852 */
[----:B------:R-:W1:Y:S01]  /*d890*/  MUFU.EX2 R45, R45 ;  /* 0x0000002d002d7308 */ /* 0x000e620000000800 */
[----:B------:R-:W-:Y:S01]  /*d8a0*/  SEL R47, R15, 0x9, !P3 ;  /* 0x000000090f2f7807 */ /* 0x000fe20005800000 */
[----:B0-----:R-:W-:-:S06]  /*d8b0*/  FFMA.FTZ R49, R13, R0, R149 ;  /* 0x000000000d317223 */ /* 0x001fcc0000010095 */
[----:B------:R-:W-:Y:S01]  /*d8c0*/  MUFU.EX2 R76, R76 ;  /* 0x0000004c004c7308 */ /* 0x000fe20000000800 */
[----:B------:R-:W-:Y:S01]  /*d8d0*/  FFMA.FTZ R147, R65, R9, -R82 ;  /* 0x0000000941937223 */ /* 0x000fe20000010852 */
[----:B------:R-:W-:Y:S01]  /*d8e0*/  @!P1 PRMT R46, RZ, 0x654, R46 ;  /* 0x00000654ff2e9816 */ /* 0x000fe2000000002e */
[----:B---3--:R-:W-:-:S05]  /*d8f0*/  FADD.FTZ R3, R148, R3 ;  /* 0x0000000394037221 */ /* 0x008fca0000010000 */
[----:B------:R-:W0:Y:S01]  /*d900*/  MUFU.EX2 R43, R43 ;  /* 0x0000002b002b7308 */ /* 0x000e220000000800 */
[----:B------:R-:W-:Y:S01]  /*d910*/  @!P1 LEA R0, R14, R2, 0x3 ;  /* 0x000000020e009211 */ /* 0x000fe200078e18ff */
[----:B------:R-:W-:-:S06]  /*d920*/  WARPGROUP.DEPBAR.LE gsb0, 0x0 ;  /* 0x00008000000079c5 */ /* 0x000fcc0000010000 */
[----:B------:R-:W3:Y:S01]  /*d930*/  MUFU.EX2 R145, R145 ;  /* 0x0000009100917308 */ /* 0x000ee20000000800 */
[----:B----4-:R-:W-:Y:S01]  /*d940*/  FADD.FTZ R14, R64, R49 ;  /* 0x00000031400e7221 */ /* 0x010fe20000010000 */
[-CC-:B------:R-:W-:Y:S01]  /*d950*/  FFMA.FTZ R65, R66, R9.reuse, -R82.reuse ;  /* 0x0000000942417223 */ /* 0x180fe20000010852 */
[----:B------:R0:W-:Y:S06]  /*d960*/  BAR.ARV R47, 0x100 ;  /* 0x0004002f0000751d */ /* 0x0001ec0000002000 */
[----:B------:R-:W4:Y:S01]  /*d970*/  MUFU.EX2 R63, R63 ;  /* 0x0000003f003f7308 */ /* 0x000f220000000800 */
[----:B------:R5:W-:Y:S01]  /*d980*/  @!P1 SYNCS.ARRIVE.TRANS64.RED.A1T0 RZ, [R46+URZ], RZ ;  /* 0x000000ff2eff99a7 */ /* 0x000be2000810043f */
[----:B------:R-:W-:-:S06]  /*d990*/  FFMA.FTZ R48, R48, R9, -R82 ;  /* 0x0000000930307223 */ /* 0x000fcc0000010852 */
[----:B------:R-:W4:Y:S01]  /*d9a0*/  MUFU.EX2 R42, R42 ;  /* 0x0000002a002a7308 */ /* 0x000f220000000800 */
[----:B-----5:R-:W-:Y:S01]  /*d9b0*/  FADD.FTZ R46, R150, R3 ;  /* 0x00000003962e7221 */ /* 0x020fe20000010000 */
[----:B------:R-:W-:-:S06]  /*d9c0*/  FADD.FTZ R3, R151, R14 ;  /* 0x0000000e97037221 */ /* 0x000fcc0000010000 */
[----:B------:R-:W5:Y:S01]  /*d9d0*/  MUFU.EX2 R147, R147 ;  /* 0x0000009300937308 */ /* 0x000f620000000800 */
[----:B-1----:R-:W-:Y:S01]  /*d9e0*/  FADD.FTZ R46, R45, R46 ;  /* 0x0000002e2d2e7221 */ /* 0x002fe20000010000 */
[----:B------:R-:W-:-:S06]  /*d9f0*/  FFMA.FTZ R66, R68, R9, -R82 ;  /* 0x0000000944427223 */ /* 0x000fcc0000010852 */
[----:B------:R-:W1:Y:S01]  /*da00*/  MUFU.EX2 R146, R146 ;  /* 0x0000009200927308 */ /* 0x000e620000000800 */
[----:B0-----:R-:W-:Y:S01]  /*da10*/  FADD.FTZ R47, R43, R46 ;  /* 0x0000002e2b2f7221 */ /* 0x001fe20000010000 */
[----:B------:R-:W-:-:S06]  /*da20*/  FFMA.FTZ R143, R69, R9, -R82 ;  /* 0x00000009458f7223 */ /* 0x000fcc0000010852 */
[----:B------:R-:W0:Y:S08]  /*da30*/  MUFU.EX2 R65, R65 ;  /* 0x0000004100417308 */ /* 0x000e300000000800 */
[----:B------:R3:W-:Y:S01]  /*da40*/  MUFU.EX2 R15, R48 ;  /* 0x00000030000f7308 */ /* 0x0007e20000000800 */
[----:B------:R-:W-:Y:S01]  /*da50*/  FADD.FTZ R47, R144, R47 ;  /* 0x0000002f902f7221 */ /* 0x000fe20000010000 */
[----:B---3--:R-:W-:-:S06]  /*da60*/  FADD.FTZ R48, R76, R3 ;  /* 0x000000034c307221 */ /* 0x008fcc0000010000 */
[----:B------:R-:W3:Y:S01]  /*da70*/  MUFU.EX2 R141, R141 ;  /* 0x0000008d008d7308 */ /* 0x000ee20000000800 */
[----:B------:R-:W-:-:S07]  /*da80*/  FADD.FTZ R48, R145, R48 ;  /* 0x0000003091307221 */ /* 0x000fce0000010000 */
[----:B------:R-:W3:Y:S01]  /*da90*/  MUFU.EX2 R41, R41 ;  /* 0x0000002900297308 */ /* 0x000ee20000000800 */
[----:B----4-:R-:W-:Y:S01]  /*daa0*/  FADD.FTZ R48, R63, R48 ;  /* 0x000000303f307221 */ /* 0x010fe20000010000 */
[----:B------:R-:W-:-:S06]  /*dab0*/  FADD.FTZ R47, R42, R47 ;  /* 0x0000002f2a2f7221 */ /* 0x000fcc0000010000 */
[----:B------:R-:W4:Y:S01]  /*dac0*/  MUFU.EX2 R66, R66 ;  /* 0x0000004200427308 */ /* 0x000f220000000800 */
[----:B-----5:R-:W-:Y:S01]  /*dad0*/  FADD.FTZ R48, R147, R48 ;  /* 0x0000003093307221 */ /* 0x020fe20000010000 */
[----:B------:R-:W-:Y:S01]  /*dae0*/  FFMA.FTZ R137, R71, R9, -R82 ;  /* 0x0000000947897223 */ /* 0x000fe20000010852 */
[----:B-1----:R-:W-:-:S05]  /*daf0*/  FADD.FTZ R47, R146, R47 ;  /* 0x0000002f922f7221 */ /* 0x002fca0000010000 */
[----:B------:R-:W1:Y:S01]  /*db00*/  MUFU.EX2 R142, R142 ;  /* 0x0000008e008e7308 */ /* 0x000e620000000800 */
[----:B0-----:R-:W-:Y:S01]  /*db10*/  FADD.FTZ R48, R65, R48 ;  /* 0x0000003041307221 */ /* 0x001fe20000010000 */
[----:B------:R-:W-:-:S06]  /*db20*/  FFMA.FTZ R68, R72, R9, -R82 ;  /* 0x0000000948447223 */ /* 0x000fcc0000010852 */
[----:B------:R-:W0:Y:S01]  /*db30*/  MUFU.EX2 R143, R143 ;  /* 0x0000008f008f7308 */ /* 0x000e220000000800 */
[----:B------:R-:W-:Y:S01]  /*db40*/  FADD.FTZ R46, R140, R47 ;  /* 0x0000002f8c2e7221 */ /* 0x000fe20000010000 */
[----:B---3--:R-:W-:-:S06]  /*db50*/  FADD.FTZ R47, R141, R48 ;  /* 0x000000308d2f7221 */ /* 0x008fcc0000010000 */
[----:B------:R-:W3:Y:S01]  /*db60*/  MUFU.EX2 R40, R40 ;  /* 0x0000002800287308 */ /* 0x000ee20000000800 */
[----:B------:R-:W-:-:S07]  /*db70*/  FFMA.FTZ R139, R73, R9, -R82 ;  /* 0x00000009498b7223 */ /* 0x000fce0000010852 */
[----:B------:R-:W5:Y:S01]  /*db80*/  MUFU.EX2 R67, R67 ;  /* 0x0000004300437308 */ /* 0x000f620000000800 */
[----:B------:R-:W-:Y:S01]  /*db90*/  FADD.FTZ R49, R41, R46 ;  /* 0x0000002e29317221 */ /* 0x000fe20000010000 */
[----:B----4-:R-:W-:-:S06]  /*dba0*/  FADD.FTZ R46, R66, R47 ;  /* 0x0000002f422e7221 */ /* 0x010fcc0000010000 */
[----:B------:R-:W4:Y:S01]  /*dbb0*/  MUFU.EX2 R136, R136 ;  /* 0x0000008800887308 */ /* 0x000f220000000800 */
[----:B------:R-:W-:-:S07]  /*dbc0*/  FFMA.FTZ R69, R74, R9, -R82 ;  /* 0x000000094a457223 */ /* 0x000fce0000010852 */
[----:B------:R-:W4:Y:S01]  /*dbd0*/  MUFU.EX2 R137, R137 ;  /* 0x0000008900897308 */ /* 0x000f220000000800 */
[----:B-1----:R-:W-:Y:S01]  /*dbe0*/  FADD.FTZ R49, R142, R49 ;  /* 0x000000318e317221 */ /* 0x002fe20000010000 */
[----:B0-----:R-:W-:-:S06]  /*dbf0*/  FADD.FTZ R46, R143, R46 ;  /* 0x0000002e8f2e7221 */ /* 0x001fcc0000010000 */
[----:B------:R-:W0:Y:S01]  /*dc00*/  MUFU.EX2 R39, R39 ;  /* 0x0000002700277308 */ /* 0x000e220000000800 */
[----:B------:R-:W-:-:S07]  /*dc10*/  FFMA.FTZ R133, R75, R9, -R82 ;  /* 0x000000094b857223 */ /* 0x000fce0000010852 */
[----:B------:R-:W1:Y:S01]  /*dc20*/  MUFU.EX2 R68, R68 ;  /* 0x0000004400447308 */ /* 0x000e620000000800 */
[----:B---3--:R-:W-:Y:S01]  /*dc30*/  FADD.FTZ R49, R40, R49 ;  /* 0x0000003128317221 */ /* 0x008fe20000010000 */
[----:B-----5:R-:W-:-:S06]  /*dc40*/  FADD.FTZ R46, R67, R46 ;  /* 0x0000002e432e7221 */ /* 0x020fcc0000010000 */
[----:B------:R-:W3:Y:S08]  /*dc50*/  MUFU.EX2 R138, R138 ;  /* 0x0000008a008a7308 */ /* 0x000ef00000000800 */
[----:B------:R-:W5:Y:S01]  /*dc60*/  MUFU.EX2 R139, R139 ;  /* 0x0000008b008b7308 */ /* 0x000f620000000800 */
[----:B----4-:R-:W-:Y:S01]  /*dc70*/  FADD.FTZ R48, R136, R49 ;  /* 0x0000003188307221 */ /* 0x010fe20000010000 */
[----:B------:R-:W-:-:S06]  /*dc80*/  FADD.FTZ R47, R137, R46 ;  /* 0x0000002e892f7221 */ /* 0x000fcc0000010000 */
[----:B------:R-:W4:Y:S01]  /*dc90*/  MUFU.EX2 R38, R38 ;  /* 0x0000002600267308 */ /* 0x000f220000000800 */
[----:B------:R-:W-:-:S07]  /*dca0*/  F2FP.F16.F32.PACK_AB R150, R45, R150 ;  /* 0x000000962d96723e */ /* 0x000fce00000000ff */
[----:B------:R-:W2:Y:S01]  /*dcb0*/  MUFU.EX2 R69, R69 ;  /* 0x0000004500457308 */ /* 0x000ea20000000800 */
[----:B------:R-:W-:Y:S01]  /*dcc0*/  F2FP.F16.F32.PACK_AB R148, R148, R44 ;  /* 0x0000002c9494723e */ /* 0x000fe200000000ff */
[----:B0-----:R-:W-:-:S06]  /*dcd0*/  FADD.FTZ R45, R39, R48 ;  /* 0x00000030272d7221 */ /* 0x001fcc0000010000 */
[----:B------:R-:W0:Y:S01]  /*dce0*/  MUFU.EX2 R132, R132 ;  /* 0x0000008400847308 */ /* 0x000e220000000800 */
[----:B-1----:R-:W-:Y:S01]  /*dcf0*/  FADD.FTZ R44, R68, R47 ;  /* 0x0000002f442c7221 */ /* 0x002fe20000010000 */
[----:B------:R-:W-:-:S06]  /*dd00*/  @!P1 VIADD R0, R0, 0x16860 ;  /* 0x0001686000009836 */ /* 0x000fcc0000000000 */
[----:B------:R-:W1:Y:S01]  /*dd10*/  MUFU.EX2 R133, R133 ;  /* 0x0000008500857308 */ /* 0x000e620000000800 */
[----:B------:R-:W-:Y:S01]  /*dd20*/  FFMA.FTZ R50, R50, R9, -R82 ;  /* 0x0000000932327223 */ /* 0x000fe20000010852 */
[----:B---3--:R-:W-:-:S06]  /*dd30*/  FADD.FTZ R45, R138, R45 ;  /* 0x0000002d8a2d7221 */ /* 0x008fcc0000010000 */
[----:B------:R-:W3:Y:S01]  /*dd40*/  MUFU.EX2 R37, R37 ;  /* 0x0000002500257308 */ /* 0x000ee20000000800 */
[----:B-----5:R-:W-:Y:S01]  /*dd50*/  FADD.FTZ R44, R139, R44 ;  /* 0x0000002c8b2c7221 */ /* 0x020fe20000010000 */
[----:B------:R-:W-:Y:S01]  /*dd60*/  FFMA.FTZ R129, R51, R9, -R82 ;  /* 0x0000000933817223 */ /* 0x000fe20000010852 */
[----:B------:R-:W-:-:S05]  /*dd70*/  @!P1 PRMT R14, RZ, 0x654, R0 ;  /* 0x00000654ff0e9816 */ /* 0x000fca0000000000 */
[----:B------:R-:W5:Y:S01]  /*dd80*/  MUFU.EX2 R134, R134 ;  /* 0x0000008600867308 */ /* 0x000f620000000800 */
[----:B----4-:R-:W-:Y:S01]  /*dd90*/  FADD.FTZ R45, R38, R45 ;  /* 0x0000002d262d7221 */ /* 0x010fe20000010000 */
[----:B--2---:R-:W-:-:S06]  /*dda0*/  FADD.FTZ R44, R69, R44 ;  /* 0x0000002c452c7221 */ /* 0x004fcc0000010000 */
        /* <DEDUP_REMOVED lines=8> */
[----:B------:R3:W-:Y:S06]  /*de30*/  @!P1 SYNCS.ARRIVE.TRANS64.RED.A1T0 RZ, [R14+URZ], RZ ;  /* 0x000000ff0eff99a7 */ /* 0x0007ec000810043f */
[----:B------:R-:W4:Y:S01]  /*de40*/  MUFU.EX2 R24, R24 ;  /* 0x0000001800187308 */ /* 0x000f220000000800 */
[----:B------:R-:W-:Y:S01]  /*de50*/  FADD.FTZ R44, R15, R44 ;  /* 0x0000002c0f2c7221 */ /* 0x000fe20000010000 */
[----:B---3--:R-:W-:-:S06]  /*de60*/  FFMA.FTZ R14, R54, R9, -R82 ;  /* 0x00000009360e7223 */ /* 0x008fcc0000010852 */
[----:B------:R-:W3:Y:S01]  /*de70*/  MUFU.EX2 R129, R129 ;  /* 0x0000008100817308 */ /* 0x000ee20000000800 */
[----:B------:R-:W-:Y:S01]  /*de80*/  F2FP.F16.F32.PACK_AB R140, R41, R140 ;  /* 0x0000008c298c723e */ /* 0x000fe200000000ff */
[----:B-----5:R-:W-:-:S06]  /*de90*/  FADD.FTZ R45, R134, R45 ;  /* 0x0000002d862d7221 */ /* 0x020fcc0000010000 */
[----:B------:R-:W5:Y:S01]  /*dea0*/  MUFU.EX2 R25, R25 ;  /* 0x0000001900197308 */ /* 0x000f620000000800 */
[----:B--2---:R-:W-:Y:S01]  /*deb0*/  FADD.FTZ R41, R135, R44 ;  /* 0x0000002c87297221 */ /* 0x004fe20000010000 */
[----:B------:R-:W-:-:S06]  /*dec0*/  FFMA.FTZ R125, R55, R9, -R82 ;  /* 0x00000009377d7223 */ /* 0x000fcc0000010852 */
[----:B------:R-:W2:Y:S01]  /*ded0*/  MUFU.EX2 R3, R3 ;  /* 0x0000000300037308 */ /* 0x000ea20000000800 */
[----:B------:R-:W-:Y:S01]  /*dee0*/  F2FP.F16.F32.PACK_AB R142, R40, R142 ;  /* 0x0000008e288e723e */ /* 0x000fe200000000ff */
[----:B0-----:R-:W-:-:S06]  /*def0*/  FADD.FTZ R45, R36, R45 ;  /* 0x0000002d242d7221 */ /* 0x001fcc0000010000 */
[----:B------:R-:W0:Y:S01]  /*df00*/  MUFU.EX2 R26, R26 ;  /* 0x0000001a001a7308 */ /* 0x000e220000000800 */
[----:B-1----:R-:W-:-:S07]  /*df10*/  FADD.FTZ R40, R0, R41 ;  /* 0x0000002900287221 */ /* 0x002fce0000010000 */
[----:B------:R-:W1:Y:S01]  /*df20*/  MUFU.EX2 R131, R131 ;  /* 0x0000008300837308 */ /* 0x000e620000000800 */
[----:B------:R-:W-:Y:S01]  /*df30*/  F2FP.F16.F32.PACK_AB R146, R146, R42 ;  /* 0x0000002a9292723e */ /* 0x000fe200000000ff */
[----:B------:R-:W-:Y:S01]  /*df40*/  FFMA.FTZ R56, R56, R9, -R82 ;  /* 0x0000000938387223 */ /* 0x000fe20000010852 */
[----:B----4-:R-:W-:-:S05]  /*df50*/  FADD.FTZ R42, R24, R45 ;  /* 0x0000002d182a7221 */ /* 0x010fca0000010000 */
[----:B------:R-:W4:Y:S01]  /*df60*/  MUFU.EX2 R27, R27 ;  /* 0x0000001b001b7308 */ /* 0x000f220000000800 */
[----:B---3--:R-:W-:Y:S01]  /*df70*/  FADD.FTZ R40, R129, R40 ;  /* 0x0000002881287221 */ /* 0x008fe20000010000 */
[----:B------:R-:W-:-:S06]  /*df80*/  FFMA.FTZ R57, R57, R9, -R82 ;  /* 0x0000000939397223 */ /* 0x000fcc0000010852 */
[----:B------:R-:W3:Y:S01]  /*df90*/  MUFU.EX2 R14, R14 ;  /* 0x0000000e000e7308 */ /* 0x000ee20000000800 */
[----:B------:R-:W-:Y:S02]  /*dfa0*/  F2FP.F16.F32.PACK_AB R144, R144, R43 ;  /* 0x0000002b9090723e */ /* 0x000fe400000000ff */
[----:B------:R-:W-:-:S05]  /*dfb0*/  F2FP.F16.F32.PACK_AB R136, R39, R136 ;  /* 0x000000882788723e */ /* 0x000fca00000000ff */
[----:B------:R-:W3:Y:S01]  /*dfc0*/  MUFU.EX2 R28, R28 ;  /* 0x0000001c001c7308 */ /* 0x000ee20000000800 */
[----:B-----5:R-:W-:Y:S01]  /*dfd0*/  FADD.FTZ R39, R25, R42 ;  /* 0x0000002a19277221 */ /* 0x020fe20000010000 */
[----:B--2---:R-:W-:-:S06]  /*dfe0*/  FADD.FTZ R40, R3, R40 ;  /* 0x0000002803287221 */ /* 0x004fcc0000010000 */
[----:B------:R-:W2:Y:S01]  /*dff0*/  MUFU.EX2 R125, R125 ;  /* 0x0000007d007d7308 */ /* 0x000ea20000000800 */
[----:B------:R-:W-:Y:S01]  /*e000*/  FFMA.FTZ R58, R58, R9, -R82 ;  /* 0x000000093a3a7223 */ /* 0x000fe20000010852 */
[----:B------:R-:W-:Y:S01]  /*e010*/  F2FP.F16.F32.PACK_AB R138, R38, R138 ;  /* 0x0000008a268a723e */ /* 0x000fe200000000ff */
[----:B0-----:R-:W-:-:S05]  /*e020*/  FADD.FTZ R38, R26, R39 ;  /* 0x000000271a267221 */ /* 0x001fca0000010000 */
[----:B------:R-:W0:Y:S01]  /*e030*/  MUFU.EX2 R29, R29 ;  /* 0x0000001d001d7308 */ /* 0x000e220000000800 */
[----:B-1----:R-:W-:Y:S01]  /*e040*/  FADD.FTZ R39, R131, R40 ;  /* 0x0000002883277221 */ /* 0x002fe20000010000 */
[----:B------:R-:W-:-:S06]  /*e050*/  FFMA.FTZ R59, R59, R9, -R82 ;  /* 0x000000093b3b7223 */ /* 0x000fcc0000010852 */
[----:B------:R-:W1:Y:S01]  /*e060*/  MUFU.EX2 R43, R56 ;  /* 0x00000038002b7308 */ /* 0x000e620000000800 */
[----:B------:R-:W-:Y:S01]  /*e070*/  F2FP.F16.F32.PACK_AB R132, R37, R132 ;  /* 0x000000842584723e */ /* 0x000fe200000000ff */
[----:B----4-:R-:W-:-:S06]  /*e080*/  FADD.FTZ R37, R27, R38 ;  /* 0x000000261b257221 */ /* 0x010fcc0000010000 */
[----:B------:R-:W4:Y:S01]  /*e090*/  MUFU.EX2 R30, R30 ;  /* 0x0000001e001e7308 */ /* 0x000f220000000800 */
[----:B---3--:R-:W-:Y:S01]  /*e0a0*/  FADD.FTZ R38, R14, R39 ;  /* 0x000000270e267221 */ /* 0x008fe20000010000 */
[----:B------:R-:W-:-:S06]  /*e0b0*/  FFMA.FTZ R60, R60, R9, -R82 ;  /* 0x000000093c3c7223 */ /* 0x000fcc0000010852 */
[----:B------:R-:W3:Y:S01]  /*e0c0*/  MUFU.EX2 R57, R57 ;  /* 0x0000003900397308 */ /* 0x000ee20000000800 */
[----:B------:R-:W-:Y:S01]  /*e0d0*/  FADD.FTZ R40, R28, R37 ;  /* 0x000000251c287221 */ /* 0x000fe20000010000 */
[----:B--2---:R-:W-:-:S06]  /*e0e0*/  FADD.FTZ R38, R125, R38 ;  /* 0x000000267d267221 */ /* 0x004fcc0000010000 */
[----:B------:R-:W2:Y:S01]  /*e0f0*/  MUFU.EX2 R31, R31 ;  /* 0x0000001f001f7308 */ /* 0x000ea20000000800 */
[----:B------:R-:W-:-:S07]  /*e100*/  FFMA.FTZ R61, R61, R9, -R82 ;  /* 0x000000093d3d7223 */ /* 0x000fce0000010852 */
[----:B------:R-:W5:Y:S01]  /*e110*/  MUFU.EX2 R58, R58 ;  /* 0x0000003a003a7308 */ /* 0x000f620000000800 */
[----:B------:R-:W-:Y:S01]  /*e120*/  F2FP.F16.F32.PACK_AB R133, R15, R133 ;  /* 0x000000850f85723e */ /* 0x000fe200000000ff */
[----:B0-----:R-:W-:-:S06]  /*e130*/  FADD.FTZ R15, R29, R40 ;  /* 0x000000281d0f7221 */ /* 0x001fcc0000010000 */
[----:B------:R-:W0:Y:S01]  /*e140*/  MUFU.EX2 R32, R32 ;  /* 0x0000002000207308 */ /* 0x000e220000000800 */
[----:B-1----:R-:W-:Y:S01]  /*e150*/  FADD.FTZ R38, R43, R38 ;  /* 0x000000262b267221 */ /* 0x002fe20000010000 */
[----:B------:R-:W-:-:S06]  /*e160*/  FFMA.FTZ R62, R62, R9, -R82 ;  /* 0x000000093e3e7223 */ /* 0x000fcc0000010852 */
[----:B------:R-:W1:Y:S01]  /*e170*/  MUFU.EX2 R59, R59 ;  /* 0x0000003b003b7308 */ /* 0x000e620000000800 */
[----:B------:R-:W-:Y:S01]  /*e180*/  F2FP.F16.F32.PACK_AB R135, R0, R135 ;  /* 0x000000870087723e */ /* 0x000fe200000000ff */
[----:B----4-:R-:W-:Y:S01]  /*e190*/  FADD.FTZ R0, R30, R15 ;  /* 0x0000000f1e007221 */ /* 0x010fe20000010000 */
[----:B------:R-:W-:-:S05]  /*e1a0*/  F2FP.F16.F32.PACK_AB R129, R3, R129 ;  /* 0x000000810381723e */ /* 0x000fca00000000ff */
[----:B------:R-:W4:Y:S01]  /*e1b0*/  MUFU.EX2 R33, R33 ;  /* 0x0000002100217308 */ /* 0x000f220000000800 */
[----:B---3--:R-:W-:-:S07]  /*e1c0*/  FADD.FTZ R3, R57, R38 ;  /* 0x0000002639037221 */ /* 0x008fce0000010000 */
[----:B------:R-:W3:Y:S01]  /*e1d0*/  MUFU.EX2 R60, R60 ;  /* 0x0000003c003c7308 */ /* 0x000ee20000000800 */
[----:B--2---:R-:W-:Y:S01]  /*e1e0*/  FADD.FTZ R15, R31, R0 ;  /* 0x000000001f0f7221 */ /* 0x004fe20000010000 */
[----:B-----5:R-:W-:-:S06]  /*e1f0*/  FADD.FTZ R0, R58, R3 ;  /* 0x000000033a007221 */ /* 0x020fcc0000010000 */
[----:B------:R-:W2:Y:S01]  /*e200*/  MUFU.EX2 R34, R34 ;  /* 0x0000002200227308 */ /* 0x000ea20000000800 */
[----:B------:R-:W-:-:S07]  /*e210*/  ISETP.GT.AND P3, PT, R12, R70, PT ;  /* 0x000000460c00720c */ /* 0x000fce0003f64270 */
[----:B------:R-:W5:Y:S01]  /*e220*/  MUFU.EX2 R61, R61 ;  /* 0x0000003d003d7308 */ /* 0x000f620000000800 */
[----:B------:R-:W-:Y:S01]  /*e230*/  F2FP.F16.F32.PACK_AB R131, R14, R131 ;  /* 0x000000830e83723e */ /* 0x000fe200000000ff */
[----:B0-----:R-:W-:-:S06]  /*e240*/  FADD.FTZ R14, R32, R15 ;  /* 0x0000000f200e7221 */ /* 0x001fcc0000010000 */
[----:B------:R-:W0:Y:S01]  /*e250*/  MUFU.EX2 R35, R35 ;  /* 0x0000002300237308 */ /* 0x000e220000000800 */
[----:B-1----:R-:W-:-:S07]  /*e260*/  FADD.FTZ R3, R59, R0 ;  /* 0x000000003b037221 */ /* 0x002fce0000010000 */
[----:B------:R-:W1:Y:S01]  /*e270*/  MUFU.EX2 R62, R62 ;  /* 0x0000003e003e7308 */ /* 0x000e620000000800 */
[----:B----4-:R-:W-:Y:S01]  /*e280*/  FADD.FTZ R15, R33, R14 ;  /* 0x0000000e210f7221 */ /* 0x010fe20000010000 */
[----:B---3--:R-:W-:-:S03]  /*e290*/  FADD.FTZ R0, R60, R3 ;  /* 0x000000033c007221 */ /* 0x008fc60000010000 */
[----:B--2---:R-:W-:Y:S01]  /*e2a0*/  FADD.FTZ R14, R34, R15 ;  /* 0x0000000f220e7221 */ /* 0x004fe20000010000 */
[----:B-----5:R-:W-:Y:S01]  /*e2b0*/  FADD.FTZ R0, R61, R0 ;  /* 0x000000003d007221 */ /* 0x020fe20000010000 */
[-C--:B------:R-:W-:Y:S01]  /*e2c0*/  FMUL.FTZ R88, R88, R8.reuse ;  /* 0x0000000858587220 */ /* 0x080fe20000410000 */
[-C--:B------:R-:W-:Y:S01]  /*e2d0*/  FMUL.FTZ R89, R89, R8.reuse ;  /* 0x0000000859597220 */ /* 0x080fe20000410000 */
[----:B0-----:R-:W-:Y:S01]  /*e2e0*/  FADD.FTZ R3, R35, R14 ;  /* 0x0000000e23037221 */ /* 0x001fe20000010000 */
        /* <DEDUP_REMOVED lines=31> */
[----:B-1----:R-:W-:Y:S01]  /*e4e0*/  FADD.FTZ R0, R62, R0 ;  /* 0x000000003e007221 */ /* 0x002fe20000010000 */
[----:B------:R-:W-:Y:S01]  /*e4f0*/  F2FP.F16.F32.PACK_AB R151, R76, R151 ;  /* 0x000000974c97723e */ /* 0x000fe200000000ff */
[----:B------:R-:W-:Y:S01]  /*e500*/  VIADD R12, R12, 0xffffffff ;  /* 0xffffffff0c0c7836 */ /* 0x000fe20000000000 */
        /* <DEDUP_REMOVED lines=20> */
[----:B------:R-:W-:Y:S01]  /*e650*/  MOV R15, R11 ;  /* 0x0000000b000f7202 */ /* 0x000fe20000000f00 */
[----:B------:R-:W-:Y:S06]  /*e660*/  @P3 BRA `(.L_x_2348) ;  /* 0xffffffcc00a83947 */ /* 0x000fec000383ffff */
.L_x_2338:
[----:B------:R-:W-:-:S13]  /*e670*/  ISETP.GE.AND P2, PT, R12, RZ, PT ;  /* 0x000000ff0c00720c */ /* 0x000fda0003f46270 */
[----:B------:R-:W-:Y:S05]  /*e680*/  @!P2 BRA `(.L_x_2349) ;  /* 0x0000002400cca947 */ /* 0x000fea0003800000 */
[----:B------:R-:W-:Y:S01]  /*e690*/  IMAD.MOV.U32 R13, RZ, RZ, R11 ;  /* 0x000000ffff0d7224 */ /* 0x000fe200078e000b */
[----:B------:R-:W-:Y:S01]  /*e6a0*/  MOV R14, R18 ;  /* 0x00000012000e7202 */ /* 0x000fe20000000f00 */
[----:B------:R-:W-:Y:S02]  /*e6b0*/  IMAD.MOV.U32 R15, RZ, RZ, R10 ;  /* 0x000000ffff0f7224 */ /* 0x000fe400078e000a */
[----:B------:R-:W-:-:S07]  /*e6c0*/  IMAD.MOV.U32 R8, RZ, RZ, R23 ;  /* 0x000000ffff087224 */ /* 0x000fce00078e0017 */
.L_x_2359:
        /* <DEDUP_REMOVED lines=11> */
.L_x_2351:
[----:B------:R-:W-:Y:S01]  /*e780*/  IMAD R9, R18, 0x8, R2 ;  /* 0x0000000812097824 */ /* 0x000fe200078e0202 */
[----:B------:R-:W-:-:S04]  /*e790*/  SHF.L.U32 R10, R23, 0x1f, RZ ;  /* 0x0000001f170a7819 */ /* 0x000fc800000006ff */
[----:B------:R0:W1:Y:S01]  /*e7a0*/  SYNCS.PHASECHK.TRANS64.TRYWAIT P3, [R9+URZ+0x16830], R10 ;  /* 0x0168300a090075a7 */ /* 0x000062000806017f */
[----:B------:R-:W-:Y:S05]  /*e7b0*/  @!P0 BRA `(.L_x_2352) ;  /* 0x0000000000048947 */ /* 0x000fea0003800000 */
[----:B------:R-:W-:Y:S01]  /*e7c0*/  BPT.TRAP 0x1 ;  /* 0x000000040000795c */ /* 0x000fe20000300000 */
.L_x_2352:
[----:B------:R-:W-:Y:S04]  /*e7d0*/  BSSY B0, `(.L_x_2350) ;  /* 0x0000004000007945 */ /* 0x000fe80003800000 */
[----:B-1----:R-:W-:Y:S05]  /*e7e0*/  @P3 BRA `(.L_x_2353) ;  /* 0x0000000000083947 */ /* 0x002fea0003800000 */
[----:B------:R-:W1:Y:S02]  /*e7f0*/  SYNCS.PHASECHK.TRANS64.TRYWAIT P3, [R9+URZ+0x16830], R10 ;  /* 0x0168300a090075a7 */ /* 0x000e64000806017f */
[----:B-1----:R-:W-:Y:S05]  /*e800*/  @!P3 BRA `(.L_x_2354) ;  /* 0x000000bc0014b947 */ /* 0x002fea0003800000 */
.L_x_2353:
[----:B------:R-:W-:Y:S05]  /*e810*/  BSYNC B0 ;  /* 0x0000000000007941 */ /* 0x000fea0003800000 */
.L_x_2350:
        /* <DEDUP_REMOVED lines=44> */
.L_x_2356:
[----:B------:R-:W-:Y:S01]  /*eae0*/  SHF.L.U32 R8, R8, 0x1f, RZ ;  /* 0x0000001f08087819 */ /* 0x000fe200000006ff */
[----:B------:R-:W-:-:S04]  /*eaf0*/  IMAD R9, R14, 0x8, R2 ;  /* 0x000000080e097824 */ /* 0x000fc800078e0202 */
[----:B------:R0:W1:Y:S01]  /*eb00*/  SYNCS.PHASECHK.TRANS64.TRYWAIT P2, [R9+URZ+0x16850], R8 ;  /* 0x01685008090075a7 */ /* 0x000062000804017f */
[----:B------:R-:W-:Y:S05]  /*eb10*/  @!P0 BRA `(.L_x_2357) ;  /* 0x0000000000048947 */ /* 0x000fea0003800000 */
[----:B------:R-:W-:Y:S01]  /*eb20*/  BPT.TRAP 0x1 ;  /* 0x000000040000795c */ /* 0x000fe20000300000 */
.L_x_2357:
[----:B-1----:R-:W-:Y:S05]  /*eb30*/  @P2 BRA `(.L_x_2355) ;  /* 0x0000000000082947 */ /* 0x002fea0003800000 */
[----:B------:R-:W1:Y:S02]  /*eb40*/  SYNCS.PHASECHK.TRANS64.TRYWAIT P2, [R9+URZ+0x16850], R8 ;  /* 0x01685008090075a7 */ /* 0x000e64000804017f */
[----:B-1----:R-:W-:Y:S05]  /*eb50*/  @!P2 BRA `(.L_x_2358) ;  /* 0x000000b80054a947 */ /* 0x002fea0003800000 */
.L_x_2355:
        /* <DEDUP_REMOVED lines=13> */
[----:B------:R-:W-:Y:S01]  /*ec30*/  FMUL.FTZ R63, R63, UR4 ;  /* 0x000000043f3f7c20 */ /* 0x000fe20008410000 */
[----:B------:R-:W-:Y:S01]  /*ec40*/  FMUL.FTZ R66, R66, UR4 ;  /* 0x0000000442427c20 */ /* 0x000fe20008410000 */
[----:B------:R-:W-:Y:S01]  /*ec50*/  FMUL.FTZ R67, R67, UR4 ;  /* 0x0000000443437c20 */ /* 0x000fe20008410000 */
[C---:B------:R-:W-:Y:S02]  /*ec60*/  R2UR UR10, R8.reuse ;  /* 0x00000000080a72ca */ /* 0x040fe400000e0000 */
[----:B------:R-:W-:Y:S01]  /*ec70*/  IADD3 R10, R8, 0x80, RZ ;  /* 0x00000080080a7810 */ /* 0x000fe20007ffe0ff */
[----:B------:R-:W-:Y:S08]  /*ec80*/  MUFU.TANH R63, R63 ;  /* 0x0000003f003f7308 */ /* 0x000ff00000002400 */
[----:B------:R-:W-:Y:S02]  /*ec90*/  MUFU.TANH R66, R66 ;  /* 0x0000004200427308 */ /* 0x000fe40000002400 */
[----:B------:R-:W-:Y:S01]  /*eca0*/  HGMMA.64x64x16.F32 R88, R148, gdesc[UR8].tnspB, R88, gsb0 ;  /* 0x40e0000894587df0 */ /* 0x000fe20008000858 */
[----:B------:R-:W-:Y:S01]  /*ecb0*/  R2UR UR10, R10 ;  /* 0x000000000a0a72ca */ /* 0x000fe200000e0000 */
[----:B------:R-:W-:Y:S01]  /*ecc0*/  VIADD R10, R8, 0x100 ;  /* 0x00000100080a7836 */ /* 0x000fe20000000000 */
[----:B------:R-:W-:Y:S01]  /*ecd0*/  R2UR UR11, R11 ;  /* 0x000000000b0b72ca */ /* 0x000fe200000e0000 */
[----:B------:R-:W-:-:S02]  /*ece0*/  IMAD.MOV.U32 R11, RZ, RZ, 0x40000040 ;  /* 0x40000040ff0b7424 */ /* 0x000fc400078e00ff */
[----:B------:R-:W-:Y:S01]  /*ecf0*/  MUFU.TANH R67, R67 ;  /* 0x0000004300437308 */ /* 0x000fe20000002400 */
[----:B------:R-:W-:Y:S02]  /*ed00*/  WARPGROUP.DEPBAR.LE gsb0, 0x0 ;  /* 0x00008000000079c5 */ /* 0x000fe40000010000 */
        /* <DEDUP_REMOVED lines=8> */
[----:B------:R-:W-:Y:S01]  /*ed90*/  FMUL.FTZ R151, R34, UR4 ;  /* 0x0000000422977c20 */ /* 0x000fe20008410000 */
[----:B------:R-:W-:Y:S01]  /*eda0*/  R2UR UR11, R11 ;  /* 0x000000000b0b72ca */ /* 0x000fe200000e0000 */
[----:B0-----:R-:W-:Y:S01]  /*edb0*/  FMUL.FTZ R26, R29, UR4 ;  /* 0x000000041d1a7c20 */ /* 0x001fe20008410000 */
[----:B------:R-:W-:Y:S01]  /*edc0*/  MOV R11, 0x40000040 ;  /* 0x40000040000b7802 */ /* 0x000fe20000000f00 */
        /* <DEDUP_REMOVED lines=9> */
[----:B0-----:R-:W-:Y:S01]  /*ee60*/  FMUL.FTZ R27, R32, UR4 ;  /* 0x00000004201b7c20 */ /* 0x001fe20008410000 */
[----:B------:R-:W-:Y:S01]  /*ee70*/  FMUL.FTZ R32, R41, UR4 ;  /* 0x0000000429207c20 */ /* 0x000fe20008410000 */
[----:B------:R-:W-:Y:S01]  /*ee80*/  FMUL.FTZ R41, R52, UR4 ;  /* 0x0000000434297c20 */ /* 0x000fe20008410000 */
[----:B------:R-:W-:Y:S01]  /*ee90*/  FMUL.FTZ R68, R85, UR4 ;  /* 0x0000000455447c20 */ /* 0x000fe20008410000 */
[C---:B------:R-:W-:Y:S01]  /*eea0*/  VIADD R10, R8.reuse, 0x180 ;  /* 0x00000180080a7836 */ /* 0x040fe20000000000 */
[----:B------:R-:W-:Y:S01]  /*eeb0*/  IADD3 R52, R8, 0x200, RZ ;  /* 0x0000020008347810 */ /* 0x000fe20007ffe0ff */
[----:B------:R-:W-:Y:S01]  /*eec0*/  FMUL.FTZ R69, R70, UR4 ;  /* 0x0000000446457c20 */ /* 0x000fe20008410000 */
[----:B------:R-:W-:Y:S01]  /*eed0*/  MUFU.TANH R27, R27 ;  /* 0x0000001b001b7308 */ /* 0x000fe20000002400 */
[----:B------:R-:W-:Y:S01]  /*eee0*/  FMUL.FTZ R70, R71, UR4 ;  /* 0x0000000447467c20 */ /* 0x000fe20008410000 */
[----:B------:R-:W-:Y:S01]  /*eef0*/  FMUL.FTZ R71, R74, UR4 ;  /* 0x000000044a477c20 */ /* 0x000fe20008410000 */
[----:B------:R-:W-:Y:S01]  /*ef00*/  FMUL.FTZ R72, R75, UR4 ;  /* 0x000000044b487c20 */ /* 0x000fe20008410000 */
[----:B------:R-:W-:Y:S01]  /*ef10*/  FMUL.FTZ R74, R79, UR4 ;  /* 0x000000044f4a7c20 */ /* 0x000fe20008410000 */
[----:B------:R-:W-:-:S03]  /*ef20*/  FMUL.FTZ R75, R82, UR4 ;  /* 0x00000004524b7c20 */ /* 0x000fc60008410000 */
        /* <DEDUP_REMOVED lines=12> */
[----:B------:R-:W-:Y:S01]  /*eff0*/  FMUL.FTZ R145, R39, UR4 ;  /* 0x0000000427917c20 */ /* 0x000fe20008410000 */
[----:B------:R-:W-:Y:S01]  /*f000*/  HGMMA.64x64x16.F32 R88, R140, gdesc[UR8].tnspB, R88, gsb0 ;  /* 0x40e000088c587df0 */ /* 0x000fe20008000858 */
[----:B------:R-:W-:Y:S01]  /*f010*/  R2UR UR11, R11 ;  /* 0x000000000b0b72ca */ /* 0x000fe200000e0000 */
[----:B------:R-:W-:Y:S01]  /*f020*/  FMUL.FTZ R11, R24, UR4 ;  /* 0x00000004180b7c20 */ /* 0x000fe20008410000 */
[----:B------:R-:W-:Y:S01]  /*f030*/  FMUL.FTZ R24, R25, UR4 ;  /* 0x0000000419187c20 */ /* 0x000fe20008410000 */
[----:B------:R-:W-:Y:S01]  /*f040*/  FMUL.FTZ R25, R28, UR4 ;  /* 0x000000041c197c20 */ /* 0x000fe20008410000 */
[----:B------:R-:W-:Y:S01]  /*f050*/  FMUL.FTZ R28, R33, UR4 ;  /* 0x00000004211c7c20 */ /* 0x000fe20008410000 */
[----:B0-----:R-:W-:Y:S01]  /*f060*/  FMUL.FTZ R30, R37, UR4 ;  /* 0x00000004251e7c20 */ /* 0x001fe20008410000 */
        /* <DEDUP_REMOVED lines=8> */
[----:B------:R-:W2:Y:S01]  /*f0f0*/  MUFU.TANH R11, R11 ;  /* 0x0000000b000b7308 */ /* 0x000ea20000002400 */
[----:B0-----:R-:W-:Y:S01]  /*f100*/  FMUL.FTZ R31, R40, UR4 ;  /* 0x00000004281f7c20 */ /* 0x001fe20008410000 */
        /* <DEDUP_REMOVED lines=8> */
[----:B------:R-:W-:Y:S01]  /*f190*/  R2UR UR10, R10 ;  /* 0x000000000a0a72ca */ /* 0x000fe200000e0000 */
[----:B-1----:R-:W-:-:S02]  /*f1a0*/  IMAD.MOV.U32 R84, RZ, RZ, R150 ;  /* 0x000000ffff547224 */ /* 0x002fc400078e0096 */
[----:B------:R-:W-:Y:S01]  /*f1b0*/  FMUL.FTZ R73, R78, UR4 ;  /* 0x000000044e497c20 */ /* 0x000fe20008410000 */
[----:B------:R-:W-:Y:S01]  /*f1c0*/  FMUL.FTZ R76, R83, UR4 ;  /* 0x00000004534c7c20 */ /* 0x000fe20008410000 */
[----:B------:R-:W-:Y:S01]  /*f1d0*/  FMUL.FTZ R77, R86, UR4 ;  /* 0x00000004564d7c20 */ /* 0x000fe20008410000 */
[----:B------:R-:W-:Y:S01]  /*f1e0*/  FMUL.FTZ R78, R87, UR4 ;  /* 0x00000004574e7c20 */ /* 0x000fe20008410000 */
[----:B------:R-:W1:Y:S01]  /*f1f0*/  MUFU.TANH R25, R25 ;  /* 0x0000001900197308 */ /* 0x000e620000002400 */
[----:B--2---:R-:W-:-:S07]  /*f200*/  FMNMX.FTZ R9, R11, R15, !PT ;  /* 0x0000000f0b097209 */ /* 0x004fce0007810000 */
[----:B------:R-:W2:Y:S01]  /*f210*/  MUFU.TANH R28, R28 ;  /* 0x0000001c001c7308 */ /* 0x000ea20000002400 */
[----:B0-----:R-:W-:-:S07]  /*f220*/  FMNMX.FTZ R9, R24, R9, !PT ;  /* 0x0000000918097209 */ /* 0x001fce0007810000 */
[----:B------:R-:W0:Y:S01]  /*f230*/  MUFU.TANH R30, R30 ;  /* 0x0000001e001e7308 */ /* 0x000e220000002400 */
[----:B-1----:R-:W-:-:S04]  /*f240*/  FMNMX.FTZ R9, R25, R9, !PT ;  /* 0x0000000919097209 */ /* 0x002fc80007810000 */
[----:B------:R-:W-:-:S03]  /*f250*/  FMNMX.FTZ R9, R26, R9, !PT ;  /* 0x000000091a097209 */ /* 0x000fc60007810000 */
[----:B------:R-:W1:Y:S01]  /*f260*/  MUFU.TANH R31, R31 ;  /* 0x0000001f001f7308 */ /* 0x000e620000002400 */
[----:B------:R-:W-:-:S04]  /*f270*/  FMNMX.FTZ R9, R27, R9, !PT ;  /* 0x000000091b097209 */ /* 0x000fc80007810000 */
[----:B--2---:R-:W-:-:S03]  /*f280*/  FMNMX.FTZ R9, R28, R9, !PT ;  /* 0x000000091c097209 */ /* 0x004fc60007810000 */
[----:B------:R-:W2:Y:S01]  /*f290*/  MUFU.TANH R33, R33 ;  /* 0x0000002100217308 */ /* 0x000ea20000002400 */
[----:B------:R-:W-:-:S04]  /*f2a0*/  FMNMX.FTZ R9, R29, R9, !PT ;  /* 0x000000091d097209 */ /* 0x000fc80007810000 */
[----:B0-----:R-:W-:-:S03]  /*f2b0*/  FMNMX.FTZ R9, R30, R9, !PT ;  /* 0x000000091e097209 */ /* 0x001fc60007810000 */
[----:B------:R-:W0:Y:S01]  /*f2c0*/  MUFU.TANH R37, R37 ;  /* 0x0000002500257308 */ /* 0x000e220000002400 */
[----:B-1----:R-:W-:-:S04]  /*f2d0*/  FMNMX.FTZ R9, R31, R9, !PT ;  /* 0x000000091f097209 */ /* 0x002fc80007810000 */
[----:B------:R-:W-:Y:S01]  /*f2e0*/  FMNMX.FTZ R9, R32, R9, !PT ;  /* 0x0000000920097209 */ /* 0x000fe20007810000 */
[----:B------:R-:W-:Y:S02]  /*f2f0*/  WARPGROUP.DEPBAR.LE gsb0, 0x0 ;  /* 0x00008000000079c5 */ /* 0x000fe40000010000 */
[----:B------:R-:W1:Y:S01]  /*f300*/  MUFU.TANH R38, R38 ;  /* 0x0000002600267308 */ /* 0x000e620000002400 */
[----:B------:R-:W-:Y:S01]  /*f310*/  FMUL.FTZ R143, R42, UR4 ;  /* 0x000000042a8f7c20 */ /* 0x000fe20008410000 */
[----:B------:R-:W-:Y:S01]  /*f320*/  FMUL.FTZ R42, R53, UR4 ;  /* 0x00000004352a7c20 */ /* 0x000fe20008410000 */
[----:B--2---:R-:W-:Y:S01]  /*f330*/  FMNMX.FTZ R9, R33, R9, !PT ;  /* 0x0000000921097209 */ /* 0x004fe20007810000 */
[----:B------:R-:W-:Y:S01]  /*f340*/  FMUL.FTZ R141, R43, UR4 ;  /* 0x000000042b8d7c20 */ /* 0x000fe20008410000 */
[----:B------:R-:W-:Y:S01]  /*f350*/  FMUL.FTZ R43, R54, UR4 ;  /* 0x00000004362b7c20 */ /* 0x000fe20008410000 */
[----:B------:R-:W-:Y:S01]  /*f360*/  FMUL.FTZ R54, R64, UR4 ;  /* 0x0000000440367c20 */ /* 0x000fe20008410000 */
[----:B------:R-:W-:Y:S01]  /*f370*/  FMNMX.FTZ R9, R35, R9, !PT ;  /* 0x0000000923097209 */ /* 0x000fe20007810000 */
[----:B------:R-:W2:Y:S01]  /*f380*/  MUFU.TANH R42, R42 ;  /* 0x0000002a002a7308 */ /* 0x000ea20000002400 */
[----:B------:R-:W-:Y:S01]  /*f390*/  FMUL.FTZ R64, R81, UR4 ;  /* 0x0000000451407c20 */ /* 0x000fe20008410000 */
[----:B------:R-:W-:Y:S01]  /*f3a0*/  WARPGROUP.ARRIVE ;  /* 0x00000000000079c5 */ /* 0x000fe20000000000 */
[----:B0-----:R-:W-:Y:S01]  /*f3b0*/  FMNMX.FTZ R9, R37, R9, !PT ;  /* 0x0000000925097209 */ /* 0x001fe20007810000 */
[----:B------:R-:W-:-:S02]  /*f3c0*/  IMAD.MOV.U32 R81, RZ, RZ, R148 ;  /* 0x000000ffff517224 */ /* 0x000fc400078e0094 */
[----:B------:R-:W-:Y:S02]  /*f3d0*/  IMAD.MOV.U32 R53, RZ, RZ, 0x40000040 ;  /* 0x40000040ff357424 */ /* 0x000fe400078e00ff */
[----:B------:R-:W0:Y:S01]  /*f3e0*/  MUFU.TANH R49, R49 ;  /* 0x0000003100317308 */ /* 0x000e220000002400 */
[----:B-1----:R-:W-:Y:S01]  /*f3f0*/  FMNMX.FTZ R9, R38, R9, !PT ;  /* 0x0000000926097209 */ /* 0x002fe20007810000 */
[----:B------:R-:W-:Y:S01]  /*f400*/  HGMMA.64x64x16.F32 R88, R136, gdesc[UR8].tnspB, R88, gsb0 ;  /* 0x40e0000888587df0 */ /* 0x000fe20008000858 */
[----:B------:R-:W-:Y:S02]  /*f410*/  R2UR UR10, R52 ;  /* 0x00000000340a72ca */ /* 0x000fe400000e0000 */
[----:B------:R-:W-:Y:S02]  /*f420*/  FMNMX.FTZ R9, R41, R9, !PT ;  /* 0x0000000929097209 */ /* 0x000fe40007810000 */
[----:B------:R-:W-:Y:S01]  /*f430*/  R2UR UR11, R53 ;  /* 0x00000000350b72ca */ /* 0x000fe200000e0000 */
[----:B------:R-:W1:Y:S01]  /*f440*/  MUFU.TANH R50, R50 ;  /* 0x0000003200327308 */ /* 0x000e620000002400 */
[----:B--2---:R-:W-:-:S04]  /*f450*/  FMNMX.FTZ R9, R42, R9, !PT ;  /* 0x000000092a097209 */ /* 0x004fc80007810000 */
[----:B------:R-:W-:-:S03]  /*f460*/  FMNMX.FTZ R9, R45, R9, !PT ;  /* 0x000000092d097209 */ /* 0x000fc60007810000 */
[----:B------:R-:W2:Y:S01]  /*f470*/  MUFU.TANH R54, R54 ;  /* 0x0000003600367308 */ /* 0x000ea20000002400 */
[----:B------:R-:W-:-:S04]  /*f480*/  FMNMX.FTZ R9, R47, R9, !PT ;  /* 0x000000092f097209 */ /* 0x000fc80007810000 */
[----:B0-----:R-:W-:-:S03]  /*f490*/  FMNMX.FTZ R9, R49, R9, !PT ;  /* 0x0000000931097209 */ /* 0x001fc60007810000 */
        /* <DEDUP_REMOVED lines=17> */
[----:B------:R-:W-:Y:S01]  /*f5b0*/  IMAD.MOV.U32 R137, RZ, RZ, R146 ;  /* 0x000000ffff897224 */ /* 0x000fe200078e0092 */
[----:B------:R-:W-:Y:S01]  /*f5c0*/  WARPGROUP.ARRIVE ;  /* 0x00000000000079c5 */ /* 0x000fe20000000000 */
[----:B------:R-:W-:Y:S02]  /*f5d0*/  IMAD.MOV.U32 R139, RZ, RZ, R144 ;  /* 0x000000ffff8b7224 */ /* 0x000fe400078e0090 */
[----:B------:R-:W2:Y:S01]  /*f5e0*/  MUFU.TANH R64, R64 ;  /* 0x0000004000407308 */ /* 0x000ea20000002400 */
[----:B0-----:R-:W-:Y:S02]  /*f5f0*/  FMNMX.FTZ R9, R61, R9, !PT ;  /* 0x000000093d097209 */ /* 0x001fe40007810000 */
[----:B------:R-:W-:Y:S05]  /*f600*/  HGMMA.64x64x16.F32 R88, R132, gdesc[UR8].tnspB, R88, gsb0 ;  /* 0x40e0000884587df0 */ /* 0x000fea0008000858 */
[----:B------:R-:W0:Y:S01]  /*f610*/  MUFU.TANH R65, R65 ;  /* 0x0000004100417308 */ /* 0x000e220000002400 */
[----:B-1----:R-:W-:-:S07]  /*f620*/  FMNMX.FTZ R9, R62, R9, !PT ;  /* 0x000000093e097209 */ /* 0x002fce0007810000 */
[----:B------:R-:W1:Y:S01]  /*f630*/  MUFU.TANH R68, R68 ;  /* 0x0000004400447308 */ /* 0x000e620000002400 */
[----:B--2---:R-:W-:-:S07]  /*f640*/  FMNMX.FTZ R9, R64, R9, !PT ;  /* 0x0000000940097209 */ /* 0x004fce0007810000 */
[----:B------:R-:W2:Y:S01]  /*f650*/  MUFU.TANH R151, R151 ;  /* 0x0000009700977308 */ /* 0x000ea20000002400 */
[----:B0-----:R-:W-:-:S07]  /*f660*/  FMNMX.FTZ R9, R65, R9, !PT ;  /* 0x0000000941097209 */ /* 0x001fce0007810000 */
[----:B------:R-:W0:Y:S01]  /*f670*/  MUFU.TANH R149, R149 ;  /* 0x0000009500957308 */ /* 0x000e220000002400 */
[----:B-1----:R-:W-:-:S05]  /*f680*/  FMNMX.FTZ R10, R68, R9, !PT ;  /* 0x00000009440a7209 */ /* 0x002fca0007810000 */
[----:B------:R-:W1:Y:S02]  /*f690*/  SHFL.BFLY PT, R9, R10, 0x2, 0x1f ;  /* 0x0c401f000a097f89 */ /* 0x000e6400000e0000 */
[----:B------:R-:W3:Y:S08]  /*f6a0*/  MUFU.TANH R147, R147 ;  /* 0x0000009300937308 */ /* 0x000ef00000002400 */
[----:B------:R-:W4:Y:S08]  /*f6b0*/  MUFU.TANH R145, R145 ;  /* 0x0000009100917308 */ /* 0x000f300000002400 */
[----:B------:R-:W5:Y:S01]  /*f6c0*/  MUFU.TANH R143, R143 ;  /* 0x0000008f008f7308 */ /* 0x000f620000002400 */
[----:B-1----:R-:W-:-:S07]  /*f6d0*/  FMNMX.FTZ R10, R10, R9, !PT ;  /* 0x000000090a0a7209 */ /* 0x002fce0007810000 */
[----:B------:R-:W1:Y:S01]  /*f6e0*/  MUFU.TANH R141, R141 ;  /* 0x0000008d008d7308 */ /* 0x000e620000002400 */
[----:B------:R-:W2:Y:S07]  /*f6f0*/  SHFL.BFLY PT, R9, R10, 0x1, 0x1f ;  /* 0x0c201f000a097f89 */ /* 0x000eae00000e0000 */
[----:B------:R-:W1:Y:S08]  /*f700*/  MUFU.TANH R34, R34 ;  /* 0x0000002200227308 */ /* 0x000e700000002400 */
[----:B------:R-:W1:Y:S01]  /*f710*/  MUFU.TANH R36, R36 ;  /* 0x0000002400247308 */ /* 0x000e620000002400 */
[----:B------:R-:W-:-:S02]  /*f720*/  WARPGROUP.DEPBAR.LE gsb0, 0x0 ;  /* 0x00008000000079c5 */ /* 0x000fc40000010000 */
[----:B------:R-:W-:-:S05]  /*f730*/  WARPGROUP.ARRIVE ;  /* 0x00000000000079c5 */ /* 0x000fca0000000000 */
[----:B------:R-:W1:Y:S01]  /*f740*/  MUFU.TANH R39, R39 ;  /* 0x0000002700277308 */ /* 0x000e620000002400 */
[----:B--2---:R-:W-:Y:S01]  /*f750*/  FMNMX.FTZ R10, R10, R9, !PT ;  /* 0x000000090a0a7209 */ /* 0x004fe20007810000 */
[----:B------:R-:W-:-:S04]  /*f760*/  IMAD.U32 R9, RZ, RZ, UR6 ;  /* 0x00000006ff097e24 */ /* 0x000fc8000f8e00ff */
[CC--:B------:R-:W-:Y:S02]  /*f770*/  FMUL.FTZ R80, R10.reuse, R9.reuse ;  /* 0x000000090a507220 */ /* 0x0c0fe40000410000 */
[----:B------:R-:W2:Y:S01]  /*f780*/  MUFU.TANH R40, R40 ;  /* 0x0000002800287308 */ /* 0x000ea20000002400 */
[----:B------:R-:W-:Y:S01]  /*f790*/  FADD.FTZ R15, -R10, R15 ;  /* 0x0000000f0a0f7221 */ /* 0x000fe20000010100 */
[--C-:B------:R-:W-:Y:S01]  /*f7a0*/  FFMA.FTZ R148, R11, R9, -R80.reuse ;  /* 0x000000090b947223 */ /* 0x100fe20000010850 */
[----:B------:R-:W-:Y:S01]  /*f7b0*/  FMNMX.FTZ R11, R84, R13, !PT ;  /* 0x0000000d540b7209 */ /* 0x000fe20007810000 */
[-CC-:B------:R-:W-:Y:S01]  /*f7c0*/  FFMA.FTZ R52, R24, R9.reuse, -R80.reuse ;  /* 0x0000000918347223 */ /* 0x180fe20000010850 */
[----:B------:R-:W-:Y:S01]  /*f7d0*/  FFMA.FTZ R150, R25, R9, -R80 ;  /* 0x0000000919967223 */ /* 0x000fe20000010850 */
[----:B------:R-:W-:Y:S01]  /*f7e0*/  VIADD R24, R8, 0x280 ;  /* 0x0000028008187836 */ /* 0x000fe20000000000 */
[----:B------:R-:W-:Y:S01]  /*f7f0*/  FMNMX.FTZ R11, R81, R11, !PT ;  /* 0x0000000b510b7209 */ /* 0x000fe20007810000 */
[----:B------:R-:W2:Y:S01]  /*f800*/  MUFU.TANH R43, R43 ;  /* 0x0000002b002b7308 */ /* 0x000ea20000002400 */
[----:B------:R-:W-:-:S02]  /*f810*/  IMAD.MOV.U32 R25, RZ, RZ, 0x40000040 ;  /* 0x40000040ff197424 */ /* 0x000fc400078e00ff */
[--C-:B------:R-:W-:Y:S01]  /*f820*/  FFMA.FTZ R146, R29, R9, -R80.reuse ;  /* 0x000000091d927223 */ /* 0x100fe20000010850 */
[----:B------:R-:W-:Y:S01]  /*f830*/  FMNMX.FTZ R11, R137, R11, !PT ;  /* 0x0000000b890b7209 */ /* 0x000fe20007810000 */
[-CC-:B------:R-:W-:Y:S01]  /*f840*/  FFMA.FTZ R29, R42, R9.reuse, -R80.reuse ;  /* 0x000000092a1d7223 */ /* 0x180fe20000010850 */
[----:B------:R-:W-:Y:S01]  /*f850*/  R2UR UR10, R24 ;  /* 0x00000000180a72ca */ /* 0x000fe200000e0000 */
[--C-:B------:R-:W-:Y:S01]  /*f860*/  FFMA.FTZ R142, R33, R9, -R80.reuse ;  /* 0x00000009218e7223 */ /* 0x100fe20000010850 */
[----:B------:R-:W-:Y:S01]  /*f870*/  FMNMX.FTZ R11, R139, R11, !PT ;  /* 0x0000000b8b0b7209 */ /* 0x000fe20007810000 */
[----:B------:R-:W2:Y:S01]  /*f880*/  MUFU.TANH R44, R44 ;  /* 0x0000002c002c7308 */ /* 0x000ea20000002400 */
[----:B------:R-:W-:Y:S01]  /*f890*/  R2UR UR11, R25 ;  /* 0x00000000190b72ca */ /* 0x000fe200000e0000 */
[----:B------:R-:W-:Y:S01]  /*f8a0*/  FFMA.FTZ R33, R55, R9, -R80 ;  /* 0x0000000937217223 */ /* 0x000fe20000010850 */
[----:B------:R-:W-:Y:S01]  /*f8b0*/  FMNMX.FTZ R11, R151, R11, !PT ;  /* 0x0000000b970b7209 */ /* 0x000fe20007810000 */
[----:B------:R-:W-:-:S02]  /*f8c0*/  IMAD.MOV.U32 R25, RZ, RZ, 0x40000040 ;  /* 0x40000040ff197424 */ /* 0x000fc400078e00ff */
[-CC-:B------:R-:W-:Y:S01]  /*f8d0*/  FFMA.FTZ R138, R41, R9.reuse, -R80.reuse ;  /* 0x00000009298a7223 */ /* 0x180fe20000010850 */
[--C-:B------:R-:W-:Y:S01]  /*f8e0*/  FFMA.FTZ R41, R58, R9, -R80.reuse ;  /* 0x000000093a297223 */ /* 0x100fe20000010850 */
[----:B0-----:R-:W-:Y:S01]  /*f8f0*/  FMNMX.FTZ R11, R149, R11, !PT ;  /* 0x0000000b950b7209 */ /* 0x001fe20007810000 */
[----:B------:R-:W0:Y:S01]  /*f900*/  MUFU.TANH R46, R46 ;  /* 0x0000002e002e7308 */ /* 0x000e220000002400 */
[-CC-:B------:R-:W-:Y:S01]  /*f910*/  FFMA.FTZ R53, R28, R9.reuse, -R80.reuse ;  /* 0x000000091c357223 */ /* 0x180fe20000010850 */
[--C-:B------:R-:W-:Y:S01]  /*f920*/  FFMA.FTZ R28, R38, R9, -R80.reuse ;  /* 0x00000009261c7223 */ /* 0x100fe20000010850 */
[----:B---3--:R-:W-:Y:S01]  /*f930*/  FMNMX.FTZ R11, R147, R11, !PT ;  /* 0x0000000b930b7209 */ /* 0x008fe20007810000 */
[-CC-:B------:R-:W-:Y:S01]  /*f940*/  FFMA.FTZ R38, R57, R9.reuse, -R80.reuse ;  /* 0x0000000939267223 */ /* 0x180fe20000010850 */
[--C-:B------:R-:W-:Y:S01]  /*f950*/  FFMA.FTZ R136, R37, R9, -R80.reuse ;  /* 0x0000000925887223 */ /* 0x100fe20000010850 */
[----:B------:R-:W-:Y:S01]  /*f960*/  HGMMA.64x64x16.F32 R88, R128, gdesc[UR8].tnspB, R88, gsb0 ;  /* 0x40e0000880587df0 */ /* 0x000fe20008000858 */
[----:B----4-:R-:W-:Y:S01]  /*f970*/  FMNMX.FTZ R11, R145, R11, !PT ;  /* 0x0000000b910b7209 */ /* 0x010fe20007810000 */
[----:B------:R-:W3:Y:S01]  /*f980*/  MUFU.TANH R48, R48 ;  /* 0x0000003000307308 */ /* 0x000ee20000002400 */
[----:B------:R-:W-:Y:S01]  /*f990*/  R2UR UR11, R25 ;  /* 0x00000000190b72ca */ /* 0x000fe200000e0000 */
[----:B------:R-:W-:Y:S01]  /*f9a0*/  IMAD.MOV.U32 R25, RZ, RZ, 0x40000040 ;  /* 0x40000040ff197424 */ /* 0x000fe200078e00ff */
[----:B-----5:R-:W-:Y:S01]  /*f9b0*/  FMNMX.FTZ R11, R143, R11, !PT ;  /* 0x0000000b8f0b7209 */ /* 0x020fe20007810000 */
[-C--:B------:R-:W-:Y:S01]  /*f9c0*/  FMUL.FTZ R15, R15, R9.reuse ;  /* 0x000000090f0f7220 */ /* 0x080fe20000410000 */
[-CC-:B------:R-:W-:Y:S01]  /*f9d0*/  FFMA.FTZ R37, R56, R9.reuse, -R80.reuse ;  /* 0x0000000938257223 */ /* 0x180fe20000010850 */
[--C-:B------:R-:W-:Y:S01]  /*f9e0*/  FFMA.FTZ R68, R68, R9, -R80.reuse ;  /* 0x0000000944447223 */ /* 0x100fe20000010850 */
[----:B-1----:R-:W-:Y:S01]  /*f9f0*/  FMNMX.FTZ R11, R141, R11, !PT ;  /* 0x0000000b8d0b7209 */ /* 0x002fe20007810000 */
[----:B------:R-:W1:Y:S01]  /*fa00*/  MUFU.TANH R51, R51 ;  /* 0x0000003300337308 */ /* 0x000e620000002400 */
        /* <DEDUP_REMOVED lines=9> */
[--C-:B------:R-:W-:Y:S01]  /*faa0*/  FFMA.FTZ R144, R27, R9, -R80.reuse ;  /* 0x000000091b907223 */ /* 0x100fe20000010850 */
[----:B------:R-:W-:Y:S01]  /*fab0*/  FMNMX.FTZ R11, R39, R11, !PT ;  /* 0x0000000b270b7209 */ /* 0x000fe20007810000 */
[-CC-:B------:R-:W-:Y:S01]  /*fac0*/  FFMA.FTZ R45, R60, R9.reuse, -R80.reuse ;  /* 0x000000093c2d7223 */ /* 0x180fe20000010850 */
[-CC-:B------:R-:W-:Y:S01]  /*fad0*/  FFMA.FTZ R27, R32, R9.reuse, -R80.reuse ;  /* 0x00000009201b7223 */ /* 0x180fe20000010850 */
[--C-:B------:R-:W-:Y:S01]  /*fae0*/  FFMA.FTZ R32, R50, R9, -R80.reuse ;  /* 0x0000000932207223 */ /* 0x100fe20000010850 */
[----:B--2---:R-:W-:Y:S01]  /*faf0*/  FMNMX.FTZ R11, R40, R11, !PT ;  /* 0x0000000b280b7209 */ /* 0x004fe20007810000 */
[----:B------:R-:W2:Y:S01]  /*fb00*/  MUFU.TANH R70, R70 ;  /* 0x0000004600467308 */ /* 0x000ea20000002400 */
[-CC-:B------:R-:W-:Y:S01]  /*fb10*/  FFMA.FTZ R50, R64, R9.reuse, -R80.reuse ;  /* 0x0000000940327223 */ /* 0x180fe20000010850 */
[--C-:B------:R-:W-:Y:S01]  /*fb20*/  FFMA.FTZ R134, R49, R9, -R80.reuse ;  /* 0x0000000931867223 */ /* 0x100fe20000010850 */
[----:B------:R-:W-:Y:S01]  /*fb30*/  FMNMX.FTZ R11, R43, R11, !PT ;  /* 0x0000000b2b0b7209 */ /* 0x000fe20007810000 */
[-CC-:B------:R-:W-:Y:S01]  /*fb40*/  FFMA.FTZ R140, R31, R9.reuse, -R80.reuse ;  /* 0x000000091f8c7223 */ /* 0x180fe20000010850 */
[-CC-:B------:R-:W-:Y:S01]  /*fb50*/  FFMA.FTZ R49, R62, R9.reuse, -R80.reuse ;  /* 0x000000093e317223 */ /* 0x180fe20000010850 */
[--C-:B------:R-:W-:Y:S01]  /*fb60*/  FFMA.FTZ R31, R54, R9, -R80.reuse ;  /* 0x00000009361f7223 */ /* 0x100fe20000010850 */
[----:B------:R-:W-:Y:S01]  /*fb70*/  FMNMX.FTZ R11, R44, R11, !PT ;  /* 0x0000000b2c0b7209 */ /* 0x000fe20007810000 */
[----:B------:R-:W5:Y:S01]  /*fb80*/  MUFU.TANH R71, R71 ;  /* 0x0000004700477308 */ /* 0x000f620000002400 */
[----:B------:R-:W-:-:S02]  /*fb90*/  FFMA.FTZ R54, R65, R9, -R80 ;  /* 0x0000000941367223 */ /* 0x000fc40000010850 */
[----:B0-----:R-:W-:-:S04]  /*fba0*/  FMNMX.FTZ R11, R46, R11, !PT ;  /* 0x0000000b2e0b7209 */ /* 0x001fc80007810000 */
[----:B---3--:R-:W-:Y:S01]  /*fbb0*/  FMNMX.FTZ R11, R48, R11, !PT ;  /* 0x0000000b300b7209 */ /* 0x008fe20007810000 */
[----:B------:R-:W0:Y:S03]  /*fbc0*/  MUFU.TANH R72, R72 ;  /* 0x0000004800487308 */ /* 0x000e260000002400 */
[----:B-1----:R-:W-:-:S04]  /*fbd0*/  FMNMX.FTZ R11, R51, R11, !PT ;  /* 0x0000000b330b7209 */ /* 0x002fc80007810000 */
[----:B------:R-:W-:Y:S01]  /*fbe0*/  FMNMX.FTZ R11, R63, R11, !PT ;  /* 0x0000000b3f0b7209 */ /* 0x000fe20007810000 */
[----:B------:R-:W1:Y:S03]  /*fbf0*/  MUFU.TANH R73, R73 ;  /* 0x0000004900497308 */ /* 0x000e660000002400 */
[----:B------:R-:W-:-:S04]  /*fc00*/  FMNMX.FTZ R11, R66, R11, !PT ;  /* 0x0000000b420b7209 */ /* 0x000fc80007810000 */
[----:B------:R-:W-:Y:S01]  /*fc10*/  FMNMX.FTZ R11, R67, R11, !PT ;  /* 0x0000000b430b7209 */ /* 0x000fe20007810000 */
[----:B------:R-:W3:Y:S03]  /*fc20*/  MUFU.TANH R74, R74 ;  /* 0x0000004a004a7308 */ /* 0x000ee60000002400 */
[----:B----4-:R-:W-:-:S04]  /*fc30*/  FMNMX.FTZ R11, R69, R11, !PT ;  /* 0x0000000b450b7209 */ /* 0x010fc80007810000 */
[----:B--2---:R-:W-:Y:S01]  /*fc40*/  FMNMX.FTZ R11, R70, R11, !PT ;  /* 0x0000000b460b7209 */ /* 0x004fe20007810000 */
[----:B------:R-:W2:Y:S03]  /*fc50*/  MUFU.TANH R75, R75 ;  /* 0x0000004b004b7308 */ /* 0x000ea60000002400 */
[----:B-----5:R-:W-:-:S04]  /*fc60*/  FMNMX.FTZ R11, R71, R11, !PT ;  /* 0x0000000b470b7209 */ /* 0x020fc80007810000 */
[----:B0-----:R-:W-:Y:S01]  /*fc70*/  FMNMX.FTZ R11, R72, R11, !PT ;  /* 0x0000000b480b7209 */ /* 0x001fe20007810000 */
[----:B------:R-:W0:Y:S03]  /*fc80*/  MUFU.TANH R76, R76 ;  /* 0x0000004c004c7308 */ /* 0x000e260000002400 */
[----:B-1----:R-:W-:Y:S01]  /*fc90*/  FMNMX.FTZ R11, R73, R11, !PT ;  /* 0x0000000b490b7209 */ /* 0x002fe20007810000 */
[----:B------:R-:W-:Y:S02]  /*fca0*/  WARPGROUP.DEPBAR.LE gsb0, 0x0 ;  /* 0x00008000000079c5 */ /* 0x000fe40000010000 */
[----:B------:R-:W-:Y:S01]  /*fcb0*/  WARPGROUP.ARRIVE ;  /* 0x00000000000079c5 */ /* 0x000fe20000000000 */
[----:B---3--:R-:W-:Y:S01]  /*fcc0*/  FMNMX.FTZ R11, R74, R11, !PT ;  /* 0x0000000b4a0b7209 */ /* 0x008fe20007810000 */
[----:B------:R-:W1:Y:S03]  /*fcd0*/  MUFU.TANH R77, R77 ;  /* 0x0000004d004d7308 */ /* 0x000e660000002400 */
[----:B--2---:R-:W-:-:S05]  /*fce0*/  FMNMX.FTZ R11, R75, R11, !PT ;  /* 0x0000000b4b0b7209 */ /* 0x004fca0007810000 */
[----:B------:R-:W2:Y:S01]  /*fcf0*/  MUFU.TANH R78, R78 ;  /* 0x0000004e004e7308 */ /* 0x000ea20000002400 */
[----:B0-----:R-:W-:-:S07]  /*fd00*/  FMNMX.FTZ R11, R76, R11, !PT ;  /* 0x0000000b4c0b7209 */ /* 0x001fce0007810000 */
[----:B------:R-:W-:Y:S01]  /*fd10*/  MUFU.EX2 R15, R15 ;  /* 0x0000000f000f7308 */ /* 0x000fe20000000800 */
[----:B-1----:R-:W-:-:S07]  /*fd20*/  FMNMX.FTZ R11, R77, R11, !PT ;  /* 0x0000000b4d0b7209 */ /* 0x002fce0007810000 */
[----:B------:R-:W0:Y:S01]  /*fd30*/  MUFU.EX2 R148, R148 ;  /* 0x0000009400947308 */ /* 0x000e220000000800 */
[----:B--2---:R-:W-:-:S05]  /*fd40*/  FMNMX.FTZ R11, R78, R11, !PT ;  /* 0x0000000b4e0b7209 */ /* 0x004fca0007810000 */
[----:B------:R-:W1:Y:S02]  /*fd50*/  SHFL.BFLY PT, R42, R11, 0x2, 0x1f ;  /* 0x0c401f000b2a7f89 */ /* 0x000e6400000e0000 */
[----:B------:R-:W2:Y:S08]  /*fd60*/  MUFU.EX2 R52, R52 ;  /* 0x0000003400347308 */ /* 0x000eb00000000800 */
[----:B------:R-:W3:Y:S01]  /*fd70*/  MUFU.EX2 R150, R150 ;  /* 0x0000009600967308 */ /* 0x000ee20000000800 */
[----:B0-----:R-:W-:-:S07]  /*fd80*/  FFMA.FTZ R3, R15, R3, R148 ;  /* 0x000000030f037223 */ /* 0x001fce0000010094 */
[----:B------:R-:W0:Y:S01]  /*fd90*/  MUFU.EX2 R79, R79 ;  /* 0x0000004f004f7308 */ /* 0x000e220000000800 */
[C---:B--2---:R-:W-:Y:S01]  /*fda0*/  FADD.FTZ R3, R52.reuse, R3 ;  /* 0x0000000334037221 */ /* 0x044fe20000010000 */
[----:B------:R-:W-:Y:S02]  /*fdb0*/  F2FP.F16.F32.PACK_AB R148, R52, R148 ;  /* 0x000000943494723e */ /* 0x000fe400000000ff */
[----:B-1----:R-:W-:Y:S01]  /*fdc0*/  FMNMX.FTZ R11, R11, R42, !PT ;  /* 0x0000002a0b0b7209 */ /* 0x002fe20007810000 */
[----:B------:R-:W-:-:S03]  /*fdd0*/  FFMA.FTZ R42, R59, R9, -R80 ;  /* 0x000000093b2a7223 */ /* 0x000fc60000010850 */
[----:B------:R-:W-:Y:S01]  /*fde0*/  MUFU.EX2 R144, R144 ;  /* 0x0000009000907308 */ /* 0x000fe20000000800 */
[----:B------:R-:W1:Y:S07]  /*fdf0*/  SHFL.BFLY PT, R24, R11, 0x1, 0x1f ;  /* 0x0c201f000b187f89 */ /* 0x000e6e00000e0000 */
[----:B------:R-:W-:Y:S08]  /*fe00*/  MUFU.EX2 R53, R53 ;  /* 0x0000003500357308 */ /* 0x000ff00000000800 */
[----:B------:R-:W-:Y:S08]  /*fe10*/  MUFU.EX2 R146, R146 ;  /* 0x0000009200927308 */ /* 0x000ff00000000800 */
[----:B------:R-:W-:Y:S01]  /*fe20*/  MUFU.EX2 R26, R26 ;  /* 0x0000001a001a7308 */ /* 0x000fe20000000800 */
[----:B-1----:R-:W-:-:S05]  /*fe30*/  FMNMX.FTZ R11, R11, R24, !PT ;  /* 0x000000180b0b7209 */ /* 0x002fca0007810000 */
[C---:B------:R-:W-:Y:S01]  /*fe40*/  FADD.FTZ R24, -R11.reuse, R13 ;  /* 0x0000000d0b187221 */ /* 0x040fe20000010100 */
[-C--:B------:R-:W-:Y:S01]  /*fe50*/  FMUL.FTZ R58, R11, R9.reuse ;  /* 0x000000090b3a7220 */ /* 0x080fe20000410000 */
[----:B------:R-:W-:Y:S02]  /*fe60*/  MUFU.EX2 R13, R68 ;  /* 0x00000044000d7308 */ /* 0x000fe40000000800 */
[-C--:B------:R-:W-:Y:S01]  /*fe70*/  FMUL.FTZ R24, R24, R9.reuse ;  /* 0x0000000918187220 */ /* 0x080fe20000410000 */
[-CC-:B------:R-:W-:Y:S01]  /*fe80*/  FFMA.FTZ R57, R81, R9.reuse, -R58.reuse ;  /* 0x0000000951397223 */ /* 0x180fe2000001083a */
[-CC-:B------:R-:W-:Y:S01]  /*fe90*/  FFMA.FTZ R56, R84, R9.reuse, -R58.reuse ;  /* 0x0000000954387223 */ /* 0x180fe2000001083a */
[----:B------:R-:W1:Y:S01]  /*fea0*/  S2R R81, SR_TID.X ;  /* 0x0000000000517919 */ /* 0x000e620000002100 */
[-CC-:B------:R-:W-:Y:S01]  /*feb0*/  FFMA.FTZ R59, R137, R9.reuse, -R58.reuse ;  /* 0x00000009893b7223 */ /* 0x180fe2000001083a */
[-CC-:B------:R-:W-:Y:S01]  /*fec0*/  FFMA.FTZ R61, R139, R9.reuse, -R58.reuse ;  /* 0x000000098b3d7223 */ /* 0x180fe2000001083a */
[----:B------:R2:W-:Y:S01]  /*fed0*/  MUFU.EX2 R55, R24 ;  /* 0x0000001800377308 */ /* 0x0005e20000000800 */
[-CC-:B------:R-:W-:Y:S01]  /*fee0*/  FFMA.FTZ R60, R151, R9.reuse, -R58.reuse ;  /* 0x00000009973c7223 */ /* 0x180fe2000001083a */
[-CC-:B------:R-:W-:Y:S01]  /*fef0*/  FFMA.FTZ R137, R39, R9.reuse, -R58.reuse ;  /* 0x0000000927897223 */ /* 0x180fe2000001083a */
[-CC-:B------:R-:W-:Y:S01]  /*ff00*/  FFMA.FTZ R64, R149, R9.reuse, -R58.reuse ;  /* 0x0000000995407223 */ /* 0x180fe2000001083a */
[-CC-:B------:R-:W-:Y:S01]  /*ff10*/  FFMA.FTZ R147, R147, R9.reuse, -R58.reuse ;  /* 0x0000000993937223 */ /* 0x180fe2000001083a */
[-CC-:B------:R-:W-:Y:S01]  /*ff20*/  FFMA.FTZ R62, R143, R9.reuse, -R58.reuse ;  /* 0x000000098f3e7223 */ /* 0x180fe2000001083a */
[-CC-:B------:R-:W-:Y:S01]  /*ff30*/  FFMA.FTZ R143, R34, R9.reuse, -R58.reuse ;  /* 0x00000009228f7223 */ /* 0x180fe2000001083a */
[-CC-:B------:R-:W-:Y:S01]  /*ff40*/  FFMA.FTZ R65, R145, R9.reuse, -R58.reuse ;  /* 0x0000000991417223 */ /* 0x180fe2000001083a */
[----:B------:R-:W4:Y:S01]  /*ff50*/  MUFU.EX2 R56, R56 ;  /* 0x0000003800387308 */ /* 0x000f220000000800 */
[----:B--2---:R-:W-:Y:S01]  /*ff60*/  IADD3 R24, R8, 0x300, RZ ;  /* 0x0000030008187810 */ /* 0x004fe20007ffe0ff */
[-CC-:B------:R-:W-:Y:S01]  /*ff70*/  FFMA.FTZ R34, R36, R9.reuse, -R58.reuse ;  /* 0x0000000924227223 */ /* 0x180fe2000001083a */
[----:B------:R-:W-:Y:S01]  /*ff80*/  FFMA.FTZ R36, R40, R9, -R58 ;  /* 0x0000000928247223 */ /* 0x000fe2000001083a */
[----:B---3--:R-:W-:Y:S01]  /*ff90*/  FADD.FTZ R40, R150, R3 ;  /* 0x0000000396287221 */ /* 0x008fe20000010000 */
[----:B------:R-:W-:Y:S01]  /*ffa0*/  R2UR UR10, R24 ;  /* 0x00000000180a72ca */ /* 0x000fe200000e0000 */
[----:B------:R-:W-:-:S02]  /*ffb0*/  VIADD R24, R8, 0x380 ;  /* 0x0000038008187836 */ /* 0x000fc40000000000 */
[-C--:B------:R-:W-:Y:S01]  /*ffc0*/  FFMA.FTZ R141, R141, R9.reuse, -R58 ;  /* 0x000000098d8d7223 */ /* 0x080fe2000001083a */
[----:B------:R-:W2:Y:S01]  /*ffd0*/  MUFU.EX2 R57, R57 ;  /* 0x0000003900397308 */ /* 0x000ea20000000800 */
[----:B0-----:R-:W-:Y:S01]  /*ffe0*/  FADD.FTZ R3, R79, R40 ;  /* 0x000000284f037221 */ /* 0x001fe20000010000 */
[-CC-:B------:R-:W-:Y:S01]  /*fff0*/  FFMA.FTZ R139, R43, R9.reuse, -R58.reuse ;  /* 0x000000092b8b7223 */ /* 0x180fe2000001083a */
[-CC-:B------:R-:W-:Y:S01]  /*10000*/  FFMA.FTZ R8, R44, R9.reuse, -R58.reuse ;  /* 0x000000092c087223 */ /* 0x180fe2000001083a */
[-CC-:B------:R-:W-:Y:S01]  /*10010*/  FFMA.FTZ R133, R46, R9.reuse, -R58.reuse ;  /* 0x000000092e857223 */ /* 0x180fe2000001083a */
[-CC-:B------:R-:W-:Y:S01]  /*10020*/  FFMA.FTZ R48, R48, R9.reuse, -R58.reuse ;  /* 0x0000000930307223 */ /* 0x180fe2000001083a */
[-CC-:B------:R-:W-:Y:S01]  /*10030*/  FFMA.FTZ R135, R51, R9.reuse, -R58.reuse ;  /* 0x0000000933877223 */ /* 0x180fe2000001083a */
[-C--:B------:R-:W-:Y:S01]  /*10040*/  FFMA.FTZ R129, R66, R9.reuse, -R58 ;  /* 0x0000000942817223 */ /* 0x080fe2000001083a */
[----:B------:R-:W-:Y:S01]  /*10050*/  MUFU.EX2 R59, R59 ;  /* 0x0000003b003b7308 */ /* 0x000fe20000000800 */
[----:B----4-:R-:W-:Y:S01]  /*10060*/  FFMA.FTZ R0, R55, R0, R56 ;  /* 0x0000000037007223 */ /* 0x010fe20000010038 */
[----:B------:R-:W-:Y:S01]  /*10070*/  HGMMA.64x64x16.F32 R88, R124, gdesc[UR8].tnspB, R88, gsb0 ;  /* 0x40e000087c587df0 */ /* 0x000fe20008000858 */
[----:B------:R-:W-:Y:S01]  /*10080*/  R2UR UR10, R24 ;  /* 0x00000000180a72ca */ /* 0x000fe200000e0000 */
[-C--:B------:R-:W-:Y:S01]  /*10090*/  FFMA.FTZ R131, R69, R9.reuse, -R58 ;  /* 0x0000000945837223 */ /* 0x080fe2000001083a */
[----:B------:R-:W-:Y:S01]  /*100a0*/  R2UR UR11, R25 ;  /* 0x00000000190b72ca */ /* 0x000fe200000e0000 */
[----:B------:R-:W-:Y:S01]  /*100b0*/  @!P1 IMAD R25, R18, 0x8, R2 ;  /* 0x0000000812199824 */ /* 0x000fe200078e0202 */
[----:B-1----:R-:W-:Y:S01]  /*100c0*/  SHF.R.U32.HI R68, RZ, 0x7, R81 ;  /* 0x00000007ff447819 */ /* 0x002fe20000011651 */
[----:B------:R-:W0:Y:S01]  /*100d0*/  MUFU.EX2 R61, R61 ;  /* 0x0000003d003d7308 */ /* 0x000e220000000800 */
[----:B------:R-:W-:Y:S01]  /*100e0*/  ISETP.GE.U32.AND P2, PT, R81, 0x180, PT ;  /* 0x000001805100780c */ /* 0x000fe20003f46070 */
[----:B------:R-:W-:Y:S01]  /*100f0*/  @!P1 VIADD R25, R25, 0x16840 ;  /* 0x0001684019199836 */ /* 0x000fe20000000000 */
[----:B------:R-:W-:Y:S01]  /*10100*/  IADD3 R24, R68, 0x9, RZ ;  /* 0x0000000944187810 */ /* 0x000fe20007ffe0ff */
[-CC-:B------:R-:W-:Y:S01]  /*10110*/  FFMA.FTZ R73, R73, R9.reuse, -R58.reuse ;  /* 0x0000000949497223 */ /* 0x180fe2000001083a */
[-CC-:B------:R-:W-:Y:S01]  /*10120*/  FFMA.FTZ R74, R74, R9.reuse, -R58.reuse ;  /* 0x000000094a4a7223 */ /* 0x180fe2000001083a */
[-CC-:B------:R-:W-:Y:S01]  /*10130*/  FFMA.FTZ R75, R75, R9.reuse, -R58.reuse ;  /* 0x000000094b4b7223 */ /* 0x180fe2000001083a */
[----:B------:R-:W-:Y:S01]  /*10140*/  SEL R39, R24, 0x9, !P2 ;  /* 0x0000000918277807 */ /* 0x000fe20005000000 */
[----:B------:R-:W-:Y:S01]  /*10150*/  MUFU.EX2 R60, R60 ;  /* 0x0000003c003c7308 */ /* 0x000fe20000000800 */
[----:B------:R-:W-:Y:S01]  /*10160*/  @!P1 PRMT R25, RZ, 0x654, R25 ;  /* 0x00000654ff199816 */ /* 0x000fe20000000019 */
[-CC-:B------:R-:W-:Y:S01]  /*10170*/  FFMA.FTZ R76, R76, R9.reuse, -R58.reuse ;  /* 0x000000094c4c7223 */ /* 0x180fe2000001083a */
[----:B------:R-:W-:Y:S01]  /*10180*/  FFMA.FTZ R77, R77, R9, -R58 ;  /* 0x000000094d4d7223 */ /* 0x000fe2000001083a */
[C---:B------:R-:W-:Y:S01]  /*10190*/  ISETP.GT.AND P2, PT, R12.reuse, RZ, PT ;  /* 0x000000ff0c00720c */ /* 0x040fe20003f44270 */
[----:B------:R-:W-:Y:S01]  /*101a0*/  VIADD R12, R12, 0xffffffff ;  /* 0xffffffff0c0c7836 */ /* 0x000fe20000000000 */
[----:B------:R-:W-:-:S02]  /*101b0*/  F2FP.F16.F32.PACK_AB R150, R79, R150 ;  /* 0x000000964f96723e */ /* 0x000fc400000000ff */
[----:B------:R-:W1:Y:S01]  /*101c0*/  MUFU.EX2 R64, R64 ;  /* 0x0000004000407308 */ /* 0x000e620000000800 */
[----:B--2---:R-:W-:Y:S02]  /*101d0*/  F2FP.F16.F32.PACK_AB R149, R57, R56 ;  /* 0x000000383995723e */ /* 0x004fe400000000ff */
[----:B0-----:R-:W-:-:S05]  /*101e0*/  F2FP.F16.F32.PACK_AB R151, R61, R59 ;  /* 0x0000003b3d97723e */ /* 0x001fca00000000ff */
[----:B------:R-:W0:Y:S08]  /*101f0*/  MUFU.EX2 R147, R147 ;  /* 0x0000009300937308 */ /* 0x000e300000000800 */
[----:B------:R-:W2:Y:S01]  /*10200*/  MUFU.EX2 R65, R65 ;  /* 0x0000004100417308 */ /* 0x000ea20000000800 */
[----:B-1----:R-:W-:-:S07]  /*10210*/  F2FP.F16.F32.PACK_AB R145, R64, R60 ;  /* 0x0000003c4091723e */ /* 0x002fce00000000ff */
[----:B------:R-:W-:Y:S08]  /*10220*/  MUFU.EX2 R140, R140 ;  /* 0x0000008c008c7308 */ /* 0x000ff00000000800 */
[----:B------:R-:W1:Y:S08]  /*10230*/  MUFU.EX2 R62, R62 ;  /* 0x0000003e003e7308 */ /* 0x000e700000000800 */
[----:B------:R-:W-:Y:S08]  /*10240*/  MUFU.EX2 R27, R27 ;  /* 0x0000001b001b7308 */ /* 0x000ff00000000800 */
[----:B------:R-:W3:Y:S01]  /*10250*/  MUFU.EX2 R141, R141 ;  /* 0x0000008d008d7308 */ /* 0x000ee20000000800 */
[----:B------:R-:W-:-:S02]  /*10260*/  WARPGROUP.DEPBAR.LE gsb0, 0x0 ;  /* 0x00008000000079c5 */ /* 0x000fc40000010000 */
[----:B------:R-:W-:-:S05]  /*10270*/  WARPGROUP.ARRIVE ;  /* 0x00000000000079c5 */ /* 0x000fca0000000000 */
[----:B------:R-:W-:Y:S01]  /*10280*/  MUFU.EX2 R142, R142 ;  /* 0x0000008e008e7308 */ /* 0x000fe20000000800 */
[----:B------:R-:W-:Y:S01]  /*10290*/  FFMA.FTZ R125, R71, R9, -R58 ;  /* 0x00000009477d7223 */ /* 0x000fe2000001083a */
[----:B------:R-:W-:Y:S06]  /*102a0*/  HGMMA.64x64x16.F32 R88, R120, gdesc[UR8].tnspB, R88, gsb0 ;  /* 0x40e0000878587df0 */ /* 0x000fec0008000858 */
[----:B------:R-:W4:Y:S08]  /*102b0*/  MUFU.EX2 R143, R143 ;  /* 0x0000008f008f7308 */ /* 0x000f300000000800 */
[----:B------:R-:W-:Y:S08]  /*102c0*/  MUFU.EX2 R30, R30 ;  /* 0x0000001e001e7308 */ /* 0x000ff00000000800 */
[----:B------:R-:W5:Y:S08]  /*102d0*/  MUFU.EX2 R34, R34 ;  /* 0x0000002200227308 */ /* 0x000f700000000800 */
[----:B------:R-:W-:Y:S08]  /*102e0*/  MUFU.EX2 R136, R136 ;  /* 0x0000008800887308 */ /* 0x000ff00000000800 */
[----:B------:R-:W5:Y:S08]  /*102f0*/  MUFU.EX2 R137, R137 ;  /* 0x0000008900897308 */ /* 0x000f700000000800 */
[----:B------:R-:W-:Y:S08]  /*10300*/  MUFU.EX2 R28, R28 ;  /* 0x0000001c001c7308 */ /* 0x000ff00000000800 */
[----:B------:R-:W5:Y:S08]  /*10310*/  MUFU.EX2 R36, R36 ;  /* 0x0000002400247308 */ /* 0x000f700000000800 */
[----:B------:R-:W5:Y:S08]  /*10320*/  MUFU.EX2 R138, R138 ;  /* 0x0000008a008a7308 */ /* 0x000f700000000800 */
[----:B------:R-:W5:Y:S08]  /*10330*/  MUFU.EX2 R139, R139 ;  /* 0x0000008b008b7308 */ /* 0x000f700000000800 */
[----:B------:R-:W5:Y:S01]  /*10340*/  MUFU.EX2 R29, R29 ;  /* 0x0000001d001d7308 */ /* 0x000f620000000800 */
[----:B------:R-:W-:-:S02]  /*10350*/  WARPGROUP.DEPBAR.LE gsb0, 0x0 ;  /* 0x00008000000079c5 */ /* 0x000fc40000010000 */
[----:B------:R0:W-:Y:S06]  /*10360*/  BAR.ARV R39, 0x100 ;  /* 0x000400270000751d */ /* 0x0001ec0000002000 */
[----:B------:R2:W-:Y:S01]  /*10370*/  @!P1 SYNCS.ARRIVE.TRANS64.RED.A1T0 RZ, [R25+URZ], RZ ;  /* 0x000000ff19ff99a7 */ /* 0x0005e2000810043f */
[----:B------:R-:W5:Y:S01]  /*10380*/  MUFU.EX2 R8, R8 ;  /* 0x0000000800087308 */ /* 0x000f620000000800 */
[-C--:B------:R-:W-:Y:S01]  /*10390*/  FMUL.FTZ R88, R88, R15.reuse ;  /* 0x0000000f58587220 */ /* 0x080fe20000410000 */
[-C--:B------:R-:W-:Y:S01]  /*103a0*/  FMUL.FTZ R89, R89, R15.reuse ;  /* 0x0000000f59597220 */ /* 0x080fe20000410000 */
[-C--:B------:R-:W-:Y:S01]  /*103b0*/  FMUL.FTZ R92, R92, R15.reuse ;  /* 0x0000000f5c5c7220 */ /* 0x080fe20000410000 */
[-C--:B------:R-:W-:Y:S01]  /*103c0*/  FMUL.FTZ R93, R93, R15.reuse ;  /* 0x0000000f5d5d7220 */ /* 0x080fe20000410000 */
[-C--:B------:R-:W-:Y:S01]  /*103d0*/  FMUL.FTZ R96, R96, R15.reuse ;  /* 0x0000000f60607220 */ /* 0x080fe20000410000 */
[----:B------:R-:W-:Y:S01]  /*103e0*/  FMUL.FTZ R97, R97, R15 ;  /* 0x0000000f61617220 */ /* 0x000fe20000410000 */
[----:B--2---:R-:W-:-:S02]  /*103f0*/  @!P1 IMAD R25, R14, 0x8, R2 ;  /* 0x000000080e199824 */ /* 0x004fc400078e0202 */
[----:B------:R-:W-:Y:S01]  /*10400*/  FADD.FTZ R14, R57, R0 ;  /* 0x00000000390e7221 */ /* 0x000fe20000010000 */
[----:B------:R-:W2:Y:S01]  /*10410*/  MUFU.EX2 R132, R132 ;  /* 0x0000008400847308 */ /* 0x000ea20000000800 */
[----:B------:R-:W-:Y:S01]  /*10420*/  FFMA.FTZ R0, R63, R9, -R58 ;  /* 0x000000093f007223 */ /* 0x000fe2000001083a */
[----:B------:R-:W-:Y:S02]  /*10430*/  @!P1 VIADD R25, R25, 0x16860 ;  /* 0x0001686019199836 */ /* 0x000fe40000000000 */
[----:B------:R-:W-:Y:S01]  /*10440*/  FADD.FTZ R14, R59, R14 ;  /* 0x0000000e3b0e7221 */ /* 0x000fe20000010000 */
[-C--:B------:R-:W-:Y:S01]  /*10450*/  FMUL.FTZ R100, R100, R15.reuse ;  /* 0x0000000f64647220 */ /* 0x080fe20000410000 */
[-C--:B------:R-:W-:Y:S01]  /*10460*/  FMUL.FTZ R101, R101, R15.reuse ;  /* 0x0000000f65657220 */ /* 0x080fe20000410000 */
[----:B------:R-:W-:Y:S01]  /*10470*/  FMUL.FTZ R104, R104, R15 ;  /* 0x0000000f68687220 */ /* 0x000fe20000410000 */
[----:B0-----:R-:W-:Y:S01]  /*10480*/  @!P1 PRMT R39, RZ, 0x654, R25 ;  /* 0x00000654ff279816 */ /* 0x001fe20000000019 */
[----:B------:R-:W-:Y:S01]  /*10490*/  FADD.FTZ R25, R61, R14 ;  /* 0x0000000e3d197221 */ /* 0x000fe20000010000 */
[----:B------:R-:W-:Y:S01]  /*104a0*/  FADD.FTZ R14, R144, R3 ;  /* 0x00000003900e7221 */ /* 0x000fe20000010000 */
[----:B------:R-:W0:Y:S01]  /*104b0*/  MUFU.EX2 R133, R133 ;  /* 0x0000008500857308 */ /* 0x000e220000000800 */
[----:B------:R1:W-:Y:S01]  /*104c0*/  @!P1 SYNCS.ARRIVE.TRANS64.RED.A1T0 RZ, [R39+URZ], RZ ;  /* 0x000000ff27ff99a7 */ /* 0x0003e2000810043f */
[----:B------:R-:W-:Y:S01]  /*104d0*/  FADD.FTZ R25, R60, R25 ;  /* 0x000000193c197221 */ /* 0x000fe20000010000 */
[--C-:B------:R-:W-:Y:S01]  /*104e0*/  FFMA.FTZ R3, R67, R9, -R58.reuse ;  /* 0x0000000943037223 */ /* 0x100fe2000001083a */
[-C--:B------:R-:W-:Y:S01]  /*104f0*/  FMUL.FTZ R105, R105, R15.reuse ;  /* 0x0000000f69697220 */ /* 0x080fe20000410000 */
[----:B------:R-:W-:Y:S01]  /*10500*/  FMUL.FTZ R108, R108, R15 ;  /* 0x0000000f6c6c7220 */ /* 0x000fe20000410000 */
[----:B------:R-:W-:Y:S01]  /*10510*/  FADD.FTZ R40, R64, R25 ;  /* 0x0000001940287221 */ /* 0x000fe20000010000 */
[-C--:B------:R-:W-:Y:S01]  /*10520*/  FFMA.FTZ R25, R72, R9.reuse, -R58 ;  /* 0x0000000948197223 */ /* 0x080fe2000001083a */
[----:B------:R-:W-:Y:S01]  /*10530*/  MUFU.EX2 R35, R35 ;  /* 0x0000002300237308 */ /* 0x000fe20000000800 */
[----:B-1----:R-:W-:Y:S01]  /*10540*/  FADD.FTZ R39, R53, R14 ;  /* 0x0000000e35277221 */ /* 0x002fe20000010000 */
[----:B------:R-:W-:Y:S01]  /*10550*/  FADD.FTZ R40, R147, R40 ;  /* 0x0000002893287221 */ /* 0x000fe20000010000 */
[-CC-:B------:R-:W-:Y:S01]  /*10560*/  FFMA.FTZ R14, R70, R9.reuse, -R58.reuse ;  /* 0x00000009460e7223 */ /* 0x180fe2000001083a */
[----:B------:R-:W-:Y:S01]  /*10570*/  FFMA.FTZ R58, R78, R9, -R58 ;  /* 0x000000094e3a7223 */ /* 0x000fe2000001083a */
[----:B------:R-:W-:Y:S01]  /*10580*/  FADD.FTZ R39, R146, R39 ;  /* 0x0000002792277221 */ /* 0x000fe20000010000 */
[----:B------:R-:W-:Y:S01]  /*10590*/  FADD.FTZ R43, R65, R40 ;  /* 0x00000028412b7221 */ /* 0x000fe20000010000 */
[C---:B------:R-:W-:Y:S01]  /*105a0*/  F2FP.F16.F32.PACK_AB R146, R26.reuse, R146 ;  /* 0x000000921a92723e */ /* 0x040fe200000000ff */
[----:B------:R-:W1:Y:S01]  /*105b0*/  MUFU.EX2 R24, R48 ;  /* 0x0000003000187308 */ /* 0x000e620000000800 */
[----:B------:R-:W-:Y:S01]  /*105c0*/  FADD.FTZ R39, R26, R39 ;  /* 0x000000271a277221 */ /* 0x000fe20000010000 */
[----:B------:R-:W-:Y:S01]  /*105d0*/  FADD.FTZ R44, R62, R43 ;  /* 0x0000002b3e2c7221 */ /* 0x000fe20000010000 */
[-C--:B------:R-:W-:Y:S01]  /*105e0*/  FMUL.FTZ R109, R109, R15.reuse ;  /* 0x0000000f6d6d7220 */ /* 0x080fe20000410000 */
[-C--:B------:R-:W-:Y:S01]  /*105f0*/  FMUL.FTZ R112, R112, R15.reuse ;  /* 0x0000000f70707220 */ /* 0x080fe20000410000 */
[----:B------:R-:W-:Y:S01]  /*10600*/  FADD.FTZ R40, R140, R39 ;  /* 0x000000278c287221 */ /* 0x000fe20000010000 */
[----:B---3--:R-:W-:Y:S01]  /*10610*/  FADD.FTZ R44, R141, R44 ;  /* 0x0000002c8d2c7221 */ /* 0x008fe20000010000 */
[C---:B------:R-:W-:Y:S01]  /*10620*/  F2FP.F16.F32.PACK_AB R140, R27.reuse, R140 ;  /* 0x0000008c1b8c723e */ /* 0x040fe200000000ff */
[----:B------:R-:W3:Y:S01]  /*10630*/  MUFU.EX2 R134, R134 ;  /* 0x0000008600867308 */ /* 0x000ee20000000800 */
[----:B------:R-:W-:Y:S01]  /*10640*/  FADD.FTZ R39, R27, R40 ;  /* 0x000000281b277221 */ /* 0x000fe20000010000 */
[----:B----4-:R-:W-:Y:S01]  /*10650*/  FADD.FTZ R43, R143, R44 ;  /* 0x0000002c8f2b7221 */ /* 0x010fe20000010000 */
[-C--:B------:R-:W-:Y:S01]  /*10660*/  FMUL.FTZ R113, R113, R15.reuse ;  /* 0x0000000f71717220 */ /* 0x080fe20000410000 */
[-C--:B------:R-:W-:Y:S01]  /*10670*/  FMUL.FTZ R116, R116, R15.reuse ;  /* 0x0000000f74747220 */ /* 0x080fe20000410000 */
[----:B------:R-:W-:Y:S01]  /*10680*/  FADD.FTZ R39, R142, R39 ;  /* 0x000000278e277221 */ /* 0x000fe20000010000 */
[----:B-----5:R-:W-:Y:S01]  /*10690*/  FADD.FTZ R40, R34, R43 ;  /* 0x0000002b22287221 */ /* 0x020fe20000010000 */
[C---:B------:R-:W-:Y:S01]  /*106a0*/  F2FP.F16.F32.PACK_AB R142, R30.reuse, R142 ;  /* 0x0000008e1e8e723e */ /* 0x040fe200000000ff */
[----:B------:R-:W4:Y:S01]  /*106b0*/  MUFU.EX2 R135, R135 ;  /* 0x0000008700877308 */ /* 0x000f220000000800 */
[----:B------:R-:W-:Y:S01]  /*106c0*/  FADD.FTZ R39, R30, R39 ;  /* 0x000000271e277221 */ /* 0x000fe20000010000 */
[----:B------:R-:W-:Y:S01]  /*106d0*/  FADD.FTZ R43, R137, R40 ;  /* 0x00000028892b7221 */ /* 0x000fe20000010000 */
[----:B------:R-:W-:Y:S01]  /*106e0*/  FMUL.FTZ R117, R117, R15 ;  /* 0x0000000f75757220 */ /* 0x000fe20000410000 */
[----:B------:R-:W-:Y:S01]  /*106f0*/  F2FP.F16.F32.PACK_AB R144, R53, R144 ;  /* 0x000000903590723e */ /* 0x000fe200000000ff */
[----:B------:R-:W-:Y:S01]  /*10700*/  FADD.FTZ R39, R136, R39 ;  /* 0x0000002788277221 */ /* 0x000fe20000010000 */
[----:B------:R-:W-:Y:S01]  /*10710*/  FADD.FTZ R40, R36, R43 ;  /* 0x0000002b24287221 */ /* 0x000fe20000010000 */
[----:B------:R-:W-:Y:S01]  /*10720*/  F2FP.F16.F32.PACK_AB R147, R65, R147 ;  /* 0x000000934193723e */ /* 0x000fe200000000ff */
[----:B------:R-:W5:Y:S01]  /*10730*/  MUFU.EX2 R32, R32 ;  /* 0x0000002000207308 */ /* 0x000f620000000800 */
[----:B------:R-:W-:Y:S01]  /*10740*/  FADD.FTZ R39, R28, R39 ;  /* 0x000000271c277221 */ /* 0x000fe20000010000 */
[----:B------:R-:W-:Y:S01]  /*10750*/  F2FP.F16.F32.PACK_AB R141, R141, R62 ;  /* 0x0000003e8d8d723e */ /* 0x000fe200000000ff */
[----:B------:R-:W-:Y:S01]  /*10760*/  FMUL.FTZ R90, R90, R55 ;  /* 0x000000375a5a7220 */ /* 0x000fe20000410000 */
[----:B------:R-:W-:Y:S01]  /*10770*/  F2FP.F16.F32.PACK_AB R143, R34, R143 ;  /* 0x0000008f228f723e */ /* 0x000fe200000000ff */
[----:B------:R-:W-:Y:S01]  /*10780*/  FADD.FTZ R44, R138, R39 ;  /* 0x000000278a2c7221 */ /* 0x000fe20000010000 */
[----:B------:R-:W-:Y:S01]  /*10790*/  FADD.FTZ R39, R139, R40 ;  /* 0x000000288b277221 */ /* 0x000fe20000010000 */
[C---:B------:R-:W-:Y:S01]  /*107a0*/  F2FP.F16.F32.PACK_AB R138, R29.reuse, R138 ;  /* 0x0000008a1d8a723e */ /* 0x040fe200000000ff */
[----:B------:R-:W5:Y:S01]  /*107b0*/  MUFU.EX2 R0, R0 ;  /* 0x0000000000007308 */ /* 0x000f620000000800 */
[----:B------:R-:W-:Y:S01]  /*107c0*/  FADD.FTZ R43, R29, R44 ;  /* 0x0000002c1d2b7221 */ /* 0x000fe20000010000 */
[C---:B------:R-:W-:Y:S01]  /*107d0*/  FADD.FTZ R40, R8.reuse, R39 ;  /* 0x0000002708287221 */ /* 0x040fe20000010000 */
[----:B------:R-:W-:Y:S01]  /*107e0*/  F2FP.F16.F32.PACK_AB R139, R8, R139 ;  /* 0x0000008b088b723e */ /* 0x000fe200000000ff */
[----:B------:R-:W-:Y:S01]  /*107f0*/  FMUL.FTZ R91, R91, R55 ;  /* 0x000000375b5b7220 */ /* 0x000fe20000410000 */
[----:B--2---:R-:W-:Y:S01]  /*10800*/  FADD.FTZ R44, R132, R43 ;  /* 0x0000002b842c7221 */ /* 0x004fe20000010000 */
[----:B0-----:R-:W-:Y:S01]  /*10810*/  FADD.FTZ R39, R133, R40 ;  /* 0x0000002885277221 */ /* 0x001fe20000010000 */
[C---:B-1----:R-:W-:Y:S01]  /*10820*/  F2FP.F16.F32.PACK_AB R133, R24.reuse, R133 ;  /* 0x000000851885723e */ /* 0x042fe200000000ff */
[----:B------:R-:W0:Y:S01]  /*10830*/  MUFU.EX2 R31, R31 ;  /* 0x0000001f001f7308 */ /* 0x000e220000000800 */
[----:B------:R-:W-:Y:S01]  /*10840*/  FADD.FTZ R43, R35, R44 ;  /* 0x0000002c232b7221 */ /* 0x000fe20000010000 */
[----:B------:R-:W-:Y:S01]  /*10850*/  FADD.FTZ R26, R24, R39 ;  /* 0x00000027181a7221 */ /* 0x000fe20000010000 */
[----:B------:R-:W-:Y:S01]  /*10860*/  F2FP.F16.F32.PACK_AB R136, R28, R136 ;  /* 0x000000881c88723e */ /* 0x000fe200000000ff */
[----:B------:R-:W-:Y:S01]  /*10870*/  FMUL.FTZ R94, R94, R55 ;  /* 0x000000375e5e7220 */ /* 0x000fe20000410000 */
[----:B---3--:R-:W-:Y:S01]  /*10880*/  FADD.FTZ R43, R134, R43 ;  /* 0x0000002b862b7221 */ /* 0x008fe20000010000 */
[----:B----4-:R-:W-:Y:S01]  /*10890*/  FADD.FTZ R27, R135, R26 ;  /* 0x0000001a871b7221 */ /* 0x010fe20000010000 */
[----:B------:R-:W-:Y:S01]  /*108a0*/  F2FP.F16.F32.PACK_AB R137, R36, R137 ;  /* 0x000000892489723e */ /* 0x000fe200000000ff */
[----:B------:R-:W1:Y:S01]  /*108b0*/  MUFU.EX2 R129, R129 ;  /* 0x0000008100817308 */ /* 0x000e620000000800 */
[----:B-----5:R-:W-:Y:S01]  /*108c0*/  FADD.FTZ R26, R32, R43 ;  /* 0x0000002b201a7221 */ /* 0x020fe20000010000 */
[C---:B------:R-:W-:Y:S01]  /*108d0*/  FADD.FTZ R30, R0.reuse, R27 ;  /* 0x0000001b001e7221 */ /* 0x040fe20000010000 */
[----:B------:R-:W-:Y:S01]  /*108e0*/  F2FP.F16.F32.PACK_AB R135, R0, R135 ;  /* 0x000000870087723e */ /* 0x000fe200000000ff */
[-C--:B------:R-:W-:Y:S01]  /*108f0*/  FMUL.FTZ R95, R95, R55.reuse ;  /* 0x000000375f5f7220 */ /* 0x080fe20000410000 */
[----:B------:R-:W-:Y:S01]  /*10900*/  F2FP.F16.F32.PACK_AB R132, R35, R132 ;  /* 0x000000842384723e */ /* 0x000fe200000000ff */
[-C--:B------:R-:W-:Y:S01]  /*10910*/  FMUL.FTZ R98, R98, R55.reuse ;  /* 0x0000003762627220 */ /* 0x080fe20000410000 */
[----:B------:R-:W-:Y:S01]  /*10920*/  F2FP.F16.F32.PACK_AB R134, R32, R134 ;  /* 0x000000862086723e */ /* 0x000fe200000000ff */
        /* <DEDUP_REMOVED lines=9> */
[----:B-1----:R-:W-:Y:S01]  /*109c0*/  FADD.FTZ R30, R129, R30 ;  /* 0x0000001e811e7221 */ /* 0x002fe20000010000 */
[-C--:B------:R-:W-:Y:S01]  /*109d0*/  FMUL.FTZ R111, R111, R55.reuse ;  /* 0x000000376f6f7220 */ /* 0x080fe20000410000 */
[-C--:B------:R-:W-:Y:S01]  /*109e0*/  FMUL.FTZ R114, R114, R55.reuse ;  /* 0x0000003772727220 */ /* 0x080fe20000410000 */
[-C--:B------:R-:W-:Y:S01]  /*109f0*/  FMUL.FTZ R115, R115, R55.reuse ;  /* 0x0000003773737220 */ /* 0x080fe20000410000 */
[-C--:B------:R-:W-:Y:S01]  /*10a00*/  FMUL.FTZ R118, R118, R55.reuse ;  /* 0x0000003776767220 */ /* 0x080fe20000410000 */
[----:B------:R-:W-:Y:S01]  /*10a10*/  FMUL.FTZ R119, R119, R55 ;  /* 0x0000003777777220 */ /* 0x000fe20000410000 */
[----:B------:R-:W-:Y:S01]  /*10a20*/  IMAD.MOV.U32 R15, RZ, RZ, R10 ;  /* 0x000000ffff0f7224 */ /* 0x000fe200078e000a */
        /* <DEDUP_REMOVED lines=40> */
[----:B--2---:R-:W-:Y:S01]  /*10cb0*/  FADD.FTZ R27, R75, R8 ;  /* 0x000000084b1b7221 */ /* 0x004fe20000010000 */
[----:B------:R-:W-:-:S06]  /*10cc0*/  MOV R8, R23 ;  /* 0x0000001700087202 */ /* 0x000fcc0000000f00 */
[----:B------:R-:W2:Y:S01]  /*10cd0*/  MUFU.EX2 R54, R54 ;  /* 0x0000003600367308 */ /* 0x000ea20000000800 */
[C---:B0-----:R-:W-:Y:S01]  /*10ce0*/  FADD.FTZ R3, R50.reuse, R3 ;  /* 0x0000000332037221 */ /* 0x041fe20000010000 */
[----:B------:R-:W-:-:S06]  /*10cf0*/  F2FP.F16.F32.PACK_AB R120, R50, R49 ;  /* 0x000000313278723e */ /* 0x000fcc00000000ff */
[----:B------:R-:W0:Y:S01]  /*10d00*/  MUFU.EX2 R24, R77 ;  /* 0x0000004d00187308 */ /* 0x000e220000000800 */
[C---:B-1----:R-:W-:Y:S01]  /*10d10*/  FADD.FTZ R27, R76.reuse, R27 ;  /* 0x0000001b4c1b7221 */ /* 0x042fe20000010000 */
[----:B------:R-:W-:-:S06]  /*10d20*/  F2FP.F16.F32.PACK_AB R121, R76, R75 ;  /* 0x0000004b4c79723e */ /* 0x000fcc00000000ff */
[----:B------:R-:W1:Y:S01]  /*10d30*/  MUFU.EX2 R58, R58 ;  /* 0x0000003a003a7308 */ /* 0x000e620000000800 */
[----:B--2---:R-:W-:Y:S01]  /*10d40*/  FADD.FTZ R0, R54, R3 ;  /* 0x0000000336007221 */ /* 0x004fe20000010000 */
[----:B------:R-:W-:-:S03]  /*10d50*/  F2FP.F16.F32.PACK_AB R122, R13, R54 ;  /* 0x000000360d7a723e */ /* 0x000fc600000000ff */
[----:B------:R-:W-:Y:S01]  /*10d60*/  FADD.FTZ R3, R13, R0 ;  /* 0x000000000d037221 */ /* 0x000fe20000010000 */
[----:B------:R-:W-:Y:S02]  /*10d70*/  IMAD.MOV.U32 R13, RZ, RZ, R11 ;  /* 0x000000ffff0d7224 */ /* 0x000fe400078e000b */
[----:B0-----:R-:W-:-:S04]  /*10d80*/  FADD.FTZ R27, R24, R27 ;  /* 0x0000001b181b7221 */ /* 0x001fc80000010000 */
[C---:B-1----:R-:W-:Y:S01]  /*10d90*/  FADD.FTZ R0, R58.reuse, R27 ;  /* 0x0000001b3a007221 */ /* 0x042fe20000010000 */
[----:B------:R-:W-:Y:S01]  /*10da0*/  F2FP.F16.F32.PACK_AB R123, R58, R24 ;  /* 0x000000183a7b723e */ /* 0x000fe200000000ff */
[----:B------:R-:W-:Y:S06]  /*10db0*/  @P2 BRA `(.L_x_2359) ;  /* 0xffffffd800442947 */ /* 0x000fec000383ffff */
.L_x_2349:
[----:B------:R-:W-:Y:S05]  /*10dc0*/  WARPSYNC.ALL ;  /* 0x0000000000007948 */ /* 0x000fea0003800000 */
[----:B------:R-:W-:Y:S06]  /*10dd0*/  BAR.ARV 0x8, 0x200 ;  /* 0x0208000000007b1d */ /* 0x000fec0000002000 */
[----:B------:R-:W-:Y:S05]  /*10de0*/  @!P0 BRA `(.L_x_2360) ;  /* 0x0000000000048947 */ /* 0x000fea0003800000 */
[----:B------:R-:W-:Y:S01]  /*10df0*/  BPT.TRAP 0x1 ;  /* 0x000000040000795c */ /* 0x000fe20000300000 */
.L_x_2360:
[----:B------:R-:W-:Y:S01]  /*10e00*/  IMAD R13, R18, 0x8, R2 ;  /* 0x00000008120d7824 */ /* 0x000fe200078e0202 */
[----:B------:R-:W-:-:S04]  /*10e10*/  SHF.L.U32 R4, R23, 0x1f, RZ ;  /* 0x0000001f17047819 */ /* 0x000fc800000006ff */
[----:B------:R0:W1:Y:S01]  /*10e20*/  SYNCS.PHASECHK.TRANS64.TRYWAIT P2, [R13+URZ+0x16850], R4 ;  /* 0x016850040d0075a7 */ /* 0x000062000804017f */
[----:B------:R-:W-:Y:S05]  /*10e30*/  @!P0 BRA `(.L_x_2361) ;  /* 0x0000000000048947 */ /* 0x000fea0003800000 */
[----:B------:R-:W-:Y:S01]  /*10e40*/  BPT.TRAP 0x1 ;  /* 0x000000040000795c */ /* 0x000fe20000300000 */
.L_x_2361:
[----:B------:R-:W-:-:S04]  /*10e50*/  IADD3 R2, R2, 0x400, RZ ;  /* 0x0000040002027810 */ /* 0x000fc80007ffe0ff */
[----:B------:R-:W-:-:S04]  /*10e60*/  SHF.R.U32.HI R2, RZ, 0x4, R2 ;  /* 0x00000004ff027819 */ /* 0x000fc80000011602 */
[----:B------:R-:W-:Y:S01]  /*10e70*/  LOP3.LUT R5, R2, 0x3fff, RZ, 0xc0, !PT ;  /* 0x00003fff02057812 */ /* 0x000fe200078ec0ff */
[----:B-1----:R-:W-:Y:S06]  /*10e80*/  @P2 BRA `(.L_x_2362) ;  /* 0x0000000000082947 */ /* 0x002fec0003800000 */
[----:B------:R-:W1:Y:S02]  /*10e90*/  SYNCS.PHASECHK.TRANS64.TRYWAIT P0, [R13+URZ+0x16850], R4 ;  /* 0x016850040d0075a7 */ /* 0x000e64000800017f */
[----:B-1----:R-:W-:Y:S05]  /*10ea0*/  @!P0 BRA `(.L_x_2363) ;  /* 0x0000009400948947 */ /* 0x002fea0003800000 */
.L_x_2362:
[----:B01----:R-:W-:Y:S01]  /*10eb0*/  IMAD R4, R18, 0x400, R5 ;  /* 0x0000040012047824 */ /* 0x003fe200078e0205 */
[----:B------:R-:W2:Y:S01]  /*10ec0*/  LDL.LU R20, [R1+0x50] ;  /* 0x0000500001147983 */ /* 0x000ea20000300800 */
[----:B------:R-:W-:Y:S01]  /*10ed0*/  IMAD.MOV.U32 R5, RZ, RZ, 0x40000040 ;  /* 0x40000040ff057424 */ /* 0x000fe200078e00ff */
[----:B------:R-:W-:Y:S05]  /*10ee0*/  WARPSYNC.ALL ;  /* 0x0000000000007948 */ /* 0x000fea0003800000 */
[C---:B------:R-:W-:Y:S01]  /*10ef0*/  R2UR UR6, R4.reuse ;  /* 0x00000000040672ca */ /* 0x040fe200000e0000 */
[----:B------:R-:W-:Y:S01]  /*10f00*/  WARPGROUP.ARRIVE ;  /* 0x00000000000079c5 */ /* 0x000fe20000000000 */
[----:B------:R-:W-:Y:S01]  /*10f10*/  R2UR UR7, R5 ;  /* 0x00000000050772ca */ /* 0x000fe200000e0000 */
[----:B------:R-:W-:Y:S01]  /*10f20*/  VIADD R6, R4, 0x80 ;  /* 0x0000008004067836 */ /* 0x000fe20000000000 */
[----:B------:R-:W0:Y:S01]  /*10f30*/  SHFL.BFLY PT, R2, R3, 0x2, 0x1f ;  /* 0x0c401f0003027f89 */ /* 0x000e2200000e0000 */
[----:B------:R-:W-:-:S02]  /*10f40*/  IMAD.MOV.U32 R7, RZ, RZ, 0x40000040 ;  /* 0x40000040ff077424 */ /* 0x000fc400078e00ff */
[----:B------:R-:W-:Y:S02]  /*10f50*/  IMAD.MOV.U32 R5, RZ, RZ, 0x40000040 ;  /* 0x40000040ff057424 */ /* 0x000fe400078e00ff */
[----:B------:R-:W-:-:S05]  /*10f60*/  VIADD R18, R18, 0x1 ;  /* 0x0000000112127836 */ /* 0x000fca0000000000 */
[----:B------:R-:W-:Y:S01]  /*10f70*/  ISETP.NE.AND P0, PT, R18, 0x2, PT ;  /* 0x000000021200780c */ /* 0x000fe20003f05270 */
[----:B------:R-:W-:Y:S01]  /*10f80*/  HGMMA.64x64x16.F32 R88, R148, gdesc[UR4].tnspB, R88, gsb0 ;  /* 0x40e0000494587df0 */ /* 0x000fe20008000858 */
[----:B------:R-:W-:Y:S02]  /*10f90*/  R2UR UR6, R6 ;  /* 0x00000000060672ca */ /* 0x000fe400000e0000 */
[----:B------:R-:W-:Y:S01]  /*10fa0*/  R2UR UR7, R7 ;  /* 0x00000000070772ca */ /* 0x000fe200000e0000 */
[----:B------:R-:W-:Y:S01]  /*10fb0*/  IMAD.MOV.U32 R7, RZ, RZ, 0x40000040 ;  /* 0x40000040ff077424 */ /* 0x000fe200078e00ff */
[----:B------:R-:W-:Y:S02]  /*10fc0*/  IADD3 R6, R4, 0x100, RZ ;  /* 0x0000010004067810 */ /* 0x000fe40007ffe0ff */
[----:B------:R-:W-:Y:S01]  /*10fd0*/  SEL R18, R18, RZ, P0 ;  /* 0x000000ff12127207 */ /* 0x000fe20000000000 */
[----:B0-----:R-:W-:Y:S01]  /*10fe0*/  FADD.FTZ R2, R2, R3 ;  /* 0x0000000302027221 */ /* 0x001fe20000010000 */
[----:B------:R-:W-:Y:S01]  /*10ff0*/  MOV R3, 0xff800000 ;  /* 0xff80000000037802 */ /* 0x000fe20000000f00 */
[----:B------:R-:W-:-:S02]  /*11000*/  WARPGROUP.DEPBAR.LE gsb0, 0x0 ;  /* 0x00008000000079c5 */ /* 0x000fc40000010000 */
        /* <DEDUP_REMOVED lines=11> */
[----:B------:R-:W-:Y:S02]  /*110c0*/  R2UR UR7, R7 ;  /* 0x00000000070772ca */ /* 0x000fe400000e0000 */
[----:B------:R-:W-:Y:S01]  /*110d0*/  MOV R7, 0x40000040 ;  /* 0x4000004000077802 */ /* 0x000fe20000000f00 */
[----:B------:R-:W-:Y:S02]  /*110e0*/  WARPGROUP.DEPBAR.LE gsb0, 0x0 ;  /* 0x00008000000079c5 */ /* 0x000fe40000010000 */
[----:B------:R-:W-:-:S08]  /*110f0*/  WARPGROUP.ARRIVE ;  /* 0x00000000000079c5 */ /* 0x000fd00000000000 */
        /* <DEDUP_REMOVED lines=10> */
[----:B------:R-:W-:Y:S01]  /*111a0*/  R2UR UR6, R6 ;  /* 0x00000000060672ca */ /* 0x000fe200000e0000 */
[C---:B------:R-:W-:Y:S01]  /*111b0*/  VIADD R6, R4.reuse, 0x300 ;  /* 0x0000030004067836 */ /* 0x040fe20000000000 */
[----:B------:R-:W-:Y:S01]  /*111c0*/  R2UR UR7, R7 ;  /* 0x00000000070772ca */ /* 0x000fe200000e0000 */
[----:B------:R-:W-:Y:S01]  /*111d0*/  IMAD.MOV.U32 R7, RZ, RZ, 0x40000040 ;  /* 0x40000040ff077424 */ /* 0x000fe200078e00ff */
[----:B------:R-:W-:Y:S01]  /*111e0*/  IADD3 R4, R4, 0x380, RZ ;  /* 0x0000038004047810 */ /* 0x000fe20007ffe0ff */
[----:B------:R-:W-:Y:S02]  /*111f0*/  WARPGROUP.DEPBAR.LE gsb0, 0x0 ;  /* 0x00008000000079c5 */ /* 0x000fe40000010000 */
[----:B------:R-:W-:-:S08]  /*11200*/  WARPGROUP.ARRIVE ;  /* 0x00000000000079c5 */ /* 0x000fd00000000000 */
[----:B------:R-:W-:Y:S01]  /*11210*/  HGMMA.64x64x16.F32 R88, R128, gdesc[UR4].tnspB, R88, gsb0 ;  /* 0x40e0000480587df0 */ /* 0x000fe20008000858 */
[----:B------:R-:W-:Y:S01]  /*11220*/  R2UR UR6, R6 ;  /* 0x00000000060672ca */ /* 0x000fe200000e0000 */
[----:B------:R-:W-:Y:S01]  /*11230*/  IMAD.MOV.U32 R6, RZ, RZ, RZ ;  /* 0x000000ffff067224 */ /* 0x000fe200078e00ff */
[----:B------:R-:W-:Y:S02]  /*11240*/  R2UR UR7, R7 ;  /* 0x00000000070772ca */ /* 0x000fe400000e0000 */
[----:B------:R-:W0:Y:S02]  /*11250*/  SHFL.BFLY PT, R7, R0, 0x2, 0x1f ;  /* 0x0c401f0000077f89 */ /* 0x000e2400000e0000 */
[----:B0-----:R-:W-:Y:S01]  /*11260*/  FADD.FTZ R7, R7, R0 ;  /* 0x0000000007077221 */ /* 0x001fe20000010000 */
[----:B------:R-:W-:-:S04]  /*11270*/  SEL R0, RZ, 0x1, P0 ;  /* 0x00000001ff007807 */ /* 0x000fc80000000000 */
[----:B------:R-:W-:Y:S01]  /*11280*/  LOP3.LUT R23, R23, R0, RZ, 0x3c, !PT ;  /* 0x0000000017177212 */ /* 0x000fe200078e3cff */
[----:B------:R-:W-:Y:S01]  /*11290*/  IMAD.MOV.U32 R0, RZ, RZ, -0x800000 ;  /* 0xff800000ff007424 */ /* 0x000fe200078e00ff */
[----:B------:R-:W-:Y:S02]  /*112a0*/  WARPGROUP.DEPBAR.LE gsb0, 0x0 ;  /* 0x00008000000079c5 */ /* 0x000fe40000010000 */
[----:B------:R-:W-:-:S06]  /*112b0*/  WARPGROUP.ARRIVE ;  /* 0x00000000000079c5 */ /* 0x000fcc0000000000 */
[----:B------:R-:W-:Y:S01]  /*112c0*/  HGMMA.64x64x16.F32 R88, R124, gdesc[UR4].tnspB, R88, gsb0 ;  /* 0x40e000047c587df0 */ /* 0x000fe20008000858 */
[----:B------:R-:W-:Y:S02]  /*112d0*/  R2UR UR6, R4 ;  /* 0x00000000040672ca */ /* 0x000fe400000e0000 */
[----:B------:R-:W-:Y:S01]  /*112e0*/  R2UR UR7, R5 ;  /* 0x00000000050772ca */ /* 0x000fe200000e0000 */
[----:B------:R-:W0:Y:S04]  /*112f0*/  SHFL.BFLY PT, R4, R7, 0x1, 0x1f ;  /* 0x0c201f0007047f89 */ /* 0x000e2800000e0000 */
[----:B------:R-:W1:Y:S01]  /*11300*/  SHFL.BFLY PT, R5, R2, 0x1, 0x1f ;  /* 0x0c201f0002057f89 */ /* 0x000e6200000e0000 */
[----:B0-----:R-:W-:Y:S01]  /*11310*/  FADD.FTZ R15, R7, R4 ;  /* 0x00000004070f7221 */ /* 0x001fe20000010000 */
[----:B------:R-:W-:-:S02]  /*11320*/  @!P1 VIADD R7, R13, 0x16860 ;  /* 0x000168600d079836 */ /* 0x000fc40000000000 */
[----:B-1----:R-:W-:Y:S02]  /*11330*/  FADD.FTZ R12, R2, R5 ;  /* 0x00000005020c7221 */ /* 0x002fe40000010000 */
[----:B------:R-:W-:Y:S01]  /*11340*/  FSETP.NE.FTZ.AND P3, PT, R15, RZ, PT ;  /* 0x000000ff0f00720b */ /* 0x000fe20003f75000 */
[----:B------:R-:W-:Y:S01]  /*11350*/  IMAD.MOV.U32 R2, RZ, RZ, RZ ;  /* 0x000000ffff027224 */ /* 0x000fe200078e00ff */
[----:B------:R-:W-:Y:S02]  /*11360*/  @!P1 PRMT R7, RZ, 0x654, R7 ;  /* 0x00000654ff079816 */ /* 0x000fe40000000007 */
[----:B------:R-:W-:-:S09]  /*11370*/  FSETP.NE.FTZ.AND P2, PT, R12, RZ, PT ;  /* 0x000000ff0c00720b */ /* 0x000fd20003f55000 */
[----:B------:R-:W0:Y:S04]  /*11380*/  @P3 MUFU.LG2 R8, R15 ;  /* 0x0000000f00083308 */ /* 0x000e280000000c00 */
[C---:B------:R-:W-:Y:S01]  /*11390*/  @P2 FMUL.FTZ R5, R9.reuse, 0.69314718246459960938 ;  /* 0x3f31721809052820 */ /* 0x040fe20000410000 */
[----:B------:R-:W-:-:S03]  /*113a0*/  @P3 FMUL.FTZ R9, R9, 0.69314718246459960938 ;  /* 0x3f31721809093820 */ /* 0x000fc60000410000 */
[----:B------:R-:W1:Y:S08]  /*113b0*/  @P2 MUFU.LG2 R4, R12 ;  /* 0x0000000c00042308 */ /* 0x000e700000000c00 */
[----:B------:R-:W2:Y:S01]  /*113c0*/  @P2 MUFU.RCP R2, R12 ;  /* 0x0000000c00022308 */ /* 0x000ea20000001000 */
[----:B0-----:R-:W-:-:S04]  /*113d0*/  @P3 FMUL.FTZ R8, R8, 0.69314718246459960938 ;  /* 0x3f31721808083820 */ /* 0x001fc80000410000 */
[----:B------:R-:W-:-:S03]  /*113e0*/  @P3 FFMA.FTZ R0, R9, R11, R8 ;  /* 0x0000000b09003223 */ /* 0x000fc60000010008 */
[----:B------:R-:W0:Y:S01]  /*113f0*/  @P3 MUFU.RCP R6, R15 ;  /* 0x0000000f00063308 */ /* 0x000e220000001000 */
[----:B-1----:R-:W-:-:S04]  /*11400*/  @P2 FMUL.FTZ R4, R4, 0.69314718246459960938 ;  /* 0x3f31721804042820 */ /* 0x002fc80000410000 */
[----:B------:R-:W-:Y:S01]  /*11410*/  @P2 FFMA.FTZ R3, R5, R10, R4 ;  /* 0x0000000a05032223 */ /* 0x000fe20000010004 */
        /* <DEDUP_REMOVED lines=38> */
.L_x_2299:
[----:B------:R-:W2:Y:S01]  /*11680*/  LDL R45, [R1+0x48] ;  /* 0x00004800012d7983 */ /* 0x000ea20000100800 */
[----:B------:R-:W-:Y:S05]  /*11690*/  WARPSYNC.ALL ;  /* 0x0000000000007948 */ /* 0x000fea0003800000 */
[----:B------:R-:W0:Y:S01]  /*116a0*/  S2R R2, SR_TID.X ;  /* 0x0000000000027919 */ /* 0x000e220000002100 */
[----:B------:R-:W1:Y:S01]  /*116b0*/  S2UR UR5, SR_CgaCtaId ;  /* 0x00000000000579c3 */ /* 0x000e620000008800 */
[----:B------:R-:W-:Y:S01]  /*116c0*/  UMOV UR4, 0x400 ;  /* 0x0000040000047882 */ /* 0x000fe20000000000 */
[----:B------:R-:W-:Y:S01]  /*116d0*/  BSSY B0, `(.L_x_2364) ;  /* 0x000018d000007945 */ /* 0x000fe20003800000 */
[----:B-1----:R-:W-:Y:S01]  /*116e0*/  ULEA UR4, UR5, UR4, 0x18 ;  /* 0x0000000405047291 */ /* 0x002fe2000f8ec03f */
[----:B0-----:R-:W-:-:S05]  /*116f0*/  VIADD R46, R2, 0xffffff80 ;  /* 0xffffff80022e7836 */ /* 0x001fca0000000000 */
[----:B------:R-:W-:Y:S01]  /*11700*/  MOV R2, UR4 ;  /* 0x0000000400027c02 */ /* 0x000fe20008000f00 */
[----:B------:R-:W-:Y:S01]  /*11710*/  BAR.SYNC.DEFER_BLOCKING 0x5, 0x200 ;  /* 0x0148000000007b1d */ /* 0x000fe20000010000 */
[--C-:B------:R-:W-:Y:S02]  /*11720*/  SHF.R.S32.HI R44, RZ, 0x1f, R46.reuse ;  /* 0x0000001fff2c7819 */ /* 0x100fe4000001142e */
[----:B------:R-:W-:Y:S02]  /*11730*/  SHF.R.S32.HI R4, RZ, 0x1f, R46 ;  /* 0x0000001fff047819 */ /* 0x000fe4000001142e */
[-C--:B------:R-:W-:Y:S02]  /*11740*/  LEA.HI R44, R44, R46.reuse, RZ, 0x3 ;  /* 0x0000002e2c2c7211 */ /* 0x080fe400078f18ff */
[----:B------:R-:W-:Y:S02]  /*11750*/  LEA.HI R4, R4, R46, RZ, 0x3 ;  /* 0x0000002e04047211 */ /* 0x000fe400078f18ff */
[----:B------:R-:W-:-:S02]  /*11760*/  LOP3.LUT R44, R44, 0xfffffff8, RZ, 0xc0, !PT ;  /* 0xfffffff82c2c7812 */ /* 0x000fc400078ec0ff */
[----:B------:R-:W-:-:S03]  /*11770*/  SHF.R.S32.HI R34, RZ, 0x3, R4 ;  /* 0x00000003ff227819 */ /* 0x000fc60000011404 */
[----:B------:R-:W-:-:S04]  /*11780*/  IMAD.IADD R44, R46, 0x1, -R44 ;  /* 0x000000012e2c7824 */ /* 0x000fc800078e0a2c */
[----:B------:R-:W-:Y:S01]  /*11790*/  IMAD.SHL.U32 R33, R44, 0x8, RZ ;  /* 0x000000082c217824 */ /* 0x000fe200078e00ff */
[----:B------:R0:W1:Y:S04]  /*117a0*/  LDS.128 R28, [R2+0x168d0] ;  /* 0x0168d000021c7984 */ /* 0x0000680000000c00 */
[----:B------:R-:W-:Y:S01]  /*117b0*/  SHF.R.S32.HI R32, RZ, 0x1f, R33 ;  /* 0x0000001fff207819 */ /* 0x000fe20000011421 */
[----:B------:R-:W-:Y:S06]  /*117c0*/  BAR.ARV 0x4, 0x200 ;  /* 0x0108000000007b1d */ /* 0x000fec0000002000 */
[----:B--2--5:R-:W-:Y:S01]  /*117d0*/  SHF.R.S32.HI R24, RZ, 0x1f, R45 ;  /* 0x0000001fff187819 */ /* 0x024fe2000001142d */
[----:B------:R-:W-:-:S03]  /*117e0*/  IMAD.SHL.U32 R40, R45, 0x4, RZ ;  /* 0x000000042d287824 */ /* 0x000fc600078e00ff */
[----:B------:R-:W-:Y:S01]  /*117f0*/  SHF.L.U64.HI R38, R45, 0x2, R24 ;  /* 0x000000022d267819 */ /* 0x000fe20000010218 */
[----:B01----:R-:W-:Y:S06]  /*11800*/  @P1 BRA `(.L_x_2365) ;  /* 0x0000000c00a01947 */ /* 0x003fec0003800000 */
[----:B------:R-:W2:Y:S01]  /*11810*/  LDL R6, [R1+0x5c] ;  /* 0x00005c0001067983 */ /* 0x000ea20000100800 */
[----:B------:R-:W0:Y:S01]  /*11820*/  S2R R5, SR_SWINHI ;  /* 0x0000000000057919 */ /* 0x000e220000002f00 */
[----:B------:R-:W-:Y:S05]  /*11830*/  WARPSYNC.ALL ;  /* 0x0000000000007948 */ /* 0x000fea0003800000 */
[----:B------:R-:W-:Y:S01]  /*11840*/  F2FP.F16.F32.PACK_AB R12, R12, R27 ;  /* 0x0000001b0c0c723e */ /* 0x000fe200000000ff */
[----:B------:R-:W-:Y:S01]  /*11850*/  ULDC.64 UR4, c[0x0][0xc00] ;  /* 0x0003000000047ab9 */ /* 0x000fe20000000a00 */
[----:B------:R-:W-:Y:S01]  /*11860*/  F2FP.F16.F32.PACK_AB R13, R13, R90 ;  /* 0x0000005a0d0d723e */ /* 0x000fe200000000ff */
[----:B------:R-:W3:Y:S01]  /*11870*/  LDL R41, [R1+0x44] ;  /* 0x0000440001297983 */ /* 0x000ee20000100800 */
[----:B------:R-:W-:-:S02]  /*11880*/  F2FP.F16.F32.PACK_AB R14, R14, R25 ;  /* 0x000000190e0e723e */ /* 0x000fc400000000ff */
[----:B------:R-:W-:Y:S01]  /*11890*/  F2FP.F16.F32.PACK_AB R15, R15, R94 ;  /* 0x0000005e0f0f723e */ /* 0x000fe200000000ff */
[----:B------:R-:W-:Y:S01]  /*118a0*/  IMAD.MOV.U32 R36, RZ, RZ, RZ ;  /* 0x000000ffff247224 */ /* 0x000fe200078e00ff */
[----:B------:R-:W3:Y:S01]  /*118b0*/  LDL R46, [R1+0x2c] ;  /* 0x00002c00012e7983 */ /* 0x000ee20000100800 */
[----:B------:R-:W1:Y:S01]  /*118c0*/  LDC R28, c[0x0][0xbe8] ;  /* 0x0002fa00ff1c7b82 */ /* 0x000e620000000800 */
[----:B------:R-:W-:Y:S02]  /*118d0*/  MOV R20, R2 ;  /* 0x0000000200147202 */ /* 0x000fe40000000f00 */
[----:B0-----:R-:W-:-:S05]  /*118e0*/  MOV R21, R5 ;  /* 0x0000000500157202 */ /* 0x001fca0000000f00 */
[----:B------:R-:W-:Y:S01]  /*118f0*/  BAR.SYNC.DEFER_BLOCKING 0x1, 0x180 ;  /* 0x0046000000007b1d */ /* 0x000fe20000010000 */
[----:B--2---:R-:W-:-:S03]  /*11900*/  IMAD.WIDE R10, R6, 0x2, R20 ;  /* 0x00000002060a7825 */ /* 0x004fc600078e0214 */
[C---:B------:R-:W-:Y:S02]  /*11910*/  IADD3 R35, P2, R10.reuse, 0x20, RZ ;  /* 0x000000200a237810 */ /* 0x040fe40007f5e0ff */
[C---:B------:R-:W-:Y:S02]  /*11920*/  LOP3.LUT R9, R10.reuse, 0x380, RZ, 0xc0, !PT ;  /* 0x000003800a097812 */ /* 0x040fe400078ec0ff */
[C---:B------:R-:W-:Y:S02]  /*11930*/  IADD3 R39, P0, R10.reuse, 0x60, RZ ;  /* 0x000000600a277810 */ /* 0x040fe40007f1e0ff */
[----:B------:R-:W-:Y:S02]  /*11940*/  IADD3 R37, P1, R10, 0x40, RZ ;  /* 0x000000400a257810 */ /* 0x000fe40007f3e0ff */
[----:B------:R-:W-:Y:S02]  /*11950*/  LOP3.LUT R4, R35, 0x380, RZ, 0xc0, !PT ;  /* 0x0000038023047812 */ /* 0x000fe400078ec0ff */
[----:B------:R-:W-:-:S02]  /*11960*/  SHF.R.U64 R9, R9, 0x3, RZ ;  /* 0x0000000309097819 */ /* 0x000fc400000012ff */
[----:B------:R-:W-:Y:S02]  /*11970*/  LOP3.LUT R6, R37, 0x380, RZ, 0xc0, !PT ;  /* 0x0000038025067812 */ /* 0x000fe400078ec0ff */
[----:B------:R-:W-:Y:S02]  /*11980*/  LOP3.LUT R26, R39, 0x380, RZ, 0xc0, !PT ;  /* 0x00000380271a7812 */ /* 0x000fe400078ec0ff */
[----:B------:R-:W-:Y:S02]  /*11990*/  SHF.R.U64 R4, R4, 0x3, RZ ;  /* 0x0000000304047819 */ /* 0x000fe400000012ff */
[----:B------:R-:W-:Y:S02]  /*119a0*/  LOP3.LUT R10, R9, R10, RZ, 0x3c, !PT ;  /* 0x0000000a090a7212 */ /* 0x000fe400078e3cff */
[----:B------:R-:W-:Y:S02]  /*119b0*/  SHF.R.U64 R6, R6, 0x3, RZ ;  /* 0x0000000306067819 */ /* 0x000fe400000012ff */
[----:B------:R-:W-:Y:S01]  /*119c0*/  SHF.R.U64 R26, R26, 0x3, RZ ;  /* 0x000000031a1a7819 */ /* 0x000fe200000012ff */
[--C-:B------:R-:W-:Y:S01]  /*119d0*/  IMAD.X R5, RZ, RZ, R11.reuse, P0 ;  /* 0x000000ffff057224 */ /* 0x100fe200000e060b */
[----:B------:R-:W-:Y:S01]  /*119e0*/  LOP3.LUT R8, R4, R35, RZ, 0x3c, !PT ;  /* 0x0000002304087212 */ /* 0x000fe200078e3cff */
[----:B------:R-:W-:Y:S01]  /*119f0*/  IMAD.X R9, RZ, RZ, R11, P2 ;  /* 0x000000ffff097224 */ /* 0x000fe200010e060b */
[----:B------:R-:W-:-:S02]  /*11a00*/  IADD3.X R7, RZ, R11, RZ, P1, !PT ;  /* 0x0000000bff077210 */ /* 0x000fc40000ffe4ff */
[----:B------:R-:W-:Y:S02]  /*11a10*/  LOP3.LUT R6, R6, R37, RZ, 0x3c, !PT ;  /* 0x0000002506067212 */ /* 0x000fe400078e3cff */
[----:B------:R-:W-:Y:S02]  /*11a20*/  LOP3.LUT R4, R26, R39, RZ, 0x3c, !PT ;  /* 0x000000271a047212 */ /* 0x000fe400078e3cff */
[----:B------:R-:W-:Y:S02]  /*11a30*/  MOV R10, R10 ;  /* 0x0000000a000a7202 */ /* 0x000fe40000000f00 */
[----:B------:R-:W-:Y:S02]  /*11a40*/  MOV R35, R6 ;  /* 0x0000000600237202 */ /* 0x000fe40000000f00 */
[----:B------:R-:W-:Y:S01]  /*11a50*/  MOV R25, R4 ;  /* 0x0000000400197202 */ /* 0x000fe20000000f00 */
[----:B------:R0:W-:Y:S01]  /*11a60*/  STSM.16.M88.4 [R10], R12 ;  /* 0x0000000c0a007844 */ /* 0x0001e20000000200 */
[----:B------:R-:W-:-:S02]  /*11a70*/  ISETP.NE.U32.AND P0, PT, RZ, UR4, PT ;  /* 0x00000004ff007c0c */ /* 0x000fc4000bf05070 */
[----:B------:R-:W-:Y:S02]  /*11a80*/  IADD3 R26, P1, R40, UR4, RZ ;  /* 0x00000004281a7c10 */ /* 0x000fe4000ff3e0ff */
[----:B------:R-:W-:Y:S02]  /*11a90*/  MOV R37, R8 ;  /* 0x0000000800257202 */ /* 0x000fe40000000f00 */
[----:B------:R-:W-:Y:S02]  /*11aa0*/  F2FP.F16.F32.PACK_AB R4, R97, R96 ;  /* 0x000000606104723e */ /* 0x000fe400000000ff */
[----:B------:R-:W-:Y:S02]  /*11ab0*/  F2FP.F16.F32.PACK_AB R5, R99, R98 ;  /* 0x000000626305723e */ /* 0x000fe400000000ff */
[----:B------:R-:W-:Y:S02]  /*11ac0*/  F2FP.F16.F32.PACK_AB R6, R101, R100 ;  /* 0x000000646506723e */ /* 0x000fe400000000ff */
[----:B------:R-:W-:-:S02]  /*11ad0*/  F2FP.F16.F32.PACK_AB R7, R103, R102 ;  /* 0x000000666707723e */ /* 0x000fc400000000ff */
[----:B------:R-:W-:Y:S02]  /*11ae0*/  F2FP.F16.F32.PACK_AB R8, R105, R104 ;  /* 0x000000686908723e */ /* 0x000fe400000000ff */
[----:B------:R-:W-:Y:S02]  /*11af0*/  F2FP.F16.F32.PACK_AB R9, R107, R106 ;  /* 0x0000006a6b09723e */ /* 0x000fe400000000ff */
[----:B0-----:R-:W-:Y:S02]  /*11b00*/  F2FP.F16.F32.PACK_AB R10, R109, R108 ;  /* 0x0000006c6d0a723e */ /* 0x001fe400000000ff */
[----:B------:R-:W-:Y:S02]  /*11b10*/  F2FP.F16.F32.PACK_AB R11, R111, R110 ;  /* 0x0000006e6f0b723e */ /* 0x000fe400000000ff */
[----:B------:R-:W-:Y:S02]  /*11b20*/  F2FP.F16.F32.PACK_AB R12, R113, R112 ;  /* 0x00000070710c723e */ /* 0x000fe400000000ff */
[----:B------:R-:W-:-:S02]  /*11b30*/  F2FP.F16.F32.PACK_AB R13, R115, R114 ;  /* 0x00000072730d723e */ /* 0x000fc400000000ff */
        /* <DEDUP_REMOVED lines=10> */
[----:B------:R-:W-:Y:S09]  /*11be0*/  BAR.SYNC.DEFER_BLOCKING 0x1, 0x180 ;  /* 0x0046000000007b1d */ /* 0x000ff20000010000 */
        /* <DEDUP_REMOVED lines=9> */
[----:B---3--:R-:W-:Y:S01]  /*11c80*/  IMAD.IADD R15, R41, 0x1, R46 ;  /* 0x00000001290f7824 */ /* 0x008fe200078e022e */
[----:B0-----:R-:W-:Y:S06]  /*11c90*/  @P1 BRA `(.L_x_2366) ;  /* 0x0000000000101947 */ /* 0x001fec0003800000 */
[----:B------:R-:W-:Y:S05]  /*11ca0*/  @!P0 BRA `(.L_x_2366) ;  /* 0x00000000000c8947 */ /* 0x000fea0003800000 */
[----:B------:R-:W3:Y:S04]  /*11cb0*/  LDG.E R4, desc[UR40][R26.64] ;  /* 0x000000281a047981 */ /* 0x000ee8000c1e1900 */
[----:B-----5:R-:W3:Y:S02]  /*11cc0*/  LDG.E R9, desc[UR40][R26.64+0x4] ;  /* 0x000004281a097981 */ /* 0x020ee4000c1e1900 */
[----:B---3--:R-:W-:-:S07]  /*11cd0*/  IADD3 R9, -R4, R9, RZ ;  /* 0x0000000904097210 */ /* 0x008fce0007ffe1ff */
.L_x_2366:
[----:B------:R-:W3:Y:S01]  /*11ce0*/  LDL R12, [R1+0x58] ;  /* 0x00005800010c7983 */ /* 0x000ee20000100800 */
[----:B-1----:R-:W-:Y:S01]  /*11cf0*/  @P2 IMAD.HI.U32 R4, R15, R6, RZ ;  /* 0x000000060f042227 */ /* 0x002fe200078e00ff */
[----:B------:R-:W-:Y:S01]  /*11d00*/  ULDC.64 UR4, c[0x0][0xb90] ;  /* 0x0002e40000047ab9 */ /* 0x000fe20000000a00 */
[----:B-----5:R-:W-:Y:S01]  /*11d10*/  SHF.R.S32.HI R37, RZ, 0x1f, R36 ;  /* 0x0000001fff257819 */ /* 0x020fe20000011424 */
[----:B------:R-:W4:Y:S01]  /*11d20*/  LDL.LU R42, [R1+0x4c] ;  /* 0x00004c00012a7983 */ /* 0x000f220000300800 */
[----:B------:R-:W-:Y:S01]  /*11d30*/  IMAD.MOV.U32 R7, RZ, RZ, R15 ;  /* 0x000000ffff077224 */ /* 0x000fe200078e000f */
[----:B--2---:R-:W-:Y:S01]  /*11d40*/  @P2 SHF.R.U32.HI R7, RZ, R39, R4 ;  /* 0x00000027ff072219 */ /* 0x004fe20000011604 */
[----:B------:R-:W-:Y:S01]  /*11d50*/  IMAD R41, R9, R28, RZ ;  /* 0x0000001c09297224 */ /* 0x000fe200078e02ff */
[----:B------:R-:W0:Y:S01]  /*11d60*/  S2R R25, SR_TID.X ;  /* 0x0000000000197919 */ /* 0x000e220000002100 */
[----:B------:R-:W-:Y:S01]  /*11d70*/  SEL R35, R24, RZ, !P0 ;  /* 0x000000ff18237207 */ /* 0x000fe20004000000 */
[----:B------:R-:W1:Y:S01]  /*11d80*/  @P2 LDC R43, c[0x0][0xbec] ;  /* 0x0002fb00ff2b2b82 */ /* 0x000e620000000800 */
[----:B------:R-:W-:Y:S01]  /*11d90*/  SEL R39, R45, RZ, !P0 ;  /* 0x000000ff2d277207 */ /* 0x000fe20004000000 */
[----:B------:R-:W-:-:S02]  /*11da0*/  IMAD.MOV R13, RZ, RZ, -R7 ;  /* 0x000000ffff0d7224 */ /* 0x000fc400078e0a07 */
[----:B0-----:R-:W-:-:S05]  /*11db0*/  VIADD R26, R25, 0xffffff80 ;  /* 0xffffff80191a7836 */ /* 0x001fca0000000000 */
[----:B------:R-:W-:-:S04]  /*11dc0*/  SHF.R.S32.HI R25, RZ, 0x1f, R26 ;  /* 0x0000001fff197819 */ /* 0x000fc8000001141a */
[----:B------:R-:W-:-:S04]  /*11dd0*/  LEA.HI R25, R25, R26, RZ, 0x7 ;  /* 0x0000001a19197211 */ /* 0x000fc800078f38ff */
[----:B------:R-:W-:-:S05]  /*11de0*/  LOP3.LUT R25, R25, 0xffffff80, RZ, 0xc0, !PT ;  /* 0xffffff8019197812 */ /* 0x000fca00078ec0ff */
[----:B------:R-:W-:Y:S02]  /*11df0*/  IMAD.IADD R25, R26, 0x1, -R25 ;  /* 0x000000011a197824 */ /* 0x000fe400078e0a19 */
[----:B---3--:R-:W-:Y:S01]  /*11e00*/  IMAD.IADD R12, R12, 0x1, R46 ;  /* 0x000000010c0c7824 */ /* 0x008fe200078e022e */
        /* <DEDUP_REMOVED lines=15> */
[----:B------:R-:W-:Y:S01]  /*11f00*/  IADD3.X R5, R13, R5, R8, P0, !PT ;  /* 0x000000050d057210 */ /* 0x000fe200007fe408 */
[----:B------:R-:W-:Y:S02]  /*11f10*/  VIADD R8, R12, 0x8 ;  /* 0x000000080c087836 */ /* 0x000fe40000000000 */
[C---:B------:R-:W-:Y:S02]  /*11f20*/  IMAD R7, R11.reuse, UR5, R6 ;  /* 0x000000050b077c24 */ /* 0x040fe4000f8e0206 */
[----:B------:R-:W-:Y:S01]  /*11f30*/  IMAD.WIDE.U32 R4, R11, UR4, R4 ;  /* 0x000000040b047c25 */ /* 0x000fe2000f8e0004 */
[----:B------:R-:W-:Y:S01]  /*11f40*/  ULDC.64 UR4, c[0x0][0xb50] ;  /* 0x0002d40000047ab9 */ /* 0x000fe20000000a00 */
[----:B------:R-:W-:-:S02]  /*11f50*/  LEA R11, R34, R33, 0x6 ;  /* 0x00000021220b7211 */ /* 0x000fc400078e30ff */
[----:B------:R-:W-:Y:S01]  /*11f60*/  IMAD.IADD R5, R5, 0x1, R7 ;  /* 0x0000000105057824 */ /* 0x000fe200078e0207 */
[C---:B------:R-:W-:Y:S02]  /*11f70*/  LEA R10, P0, R4.reuse, UR4, 0x2 ;  /* 0x00000004040a7c11 */ /* 0x040fe4000f8010ff */
[----:B------:R-:W-:Y:S02]  /*11f80*/  IMAD.WIDE R20, R11, 0x2, R20 ;  /* 0x000000020b147825 */ /* 0x000fe400078e0214 */
[----:B------:R-:W-:Y:S01]  /*11f90*/  LEA.HI.X R14, R4, UR5, R5, 0x2, P0 ;  /* 0x00000005040e7c11 */ /* 0x000fe200080f1405 */
[----:B------:R-:W-:Y:S01]  /*11fa0*/  SHFL.IDX PT, R6, R10, 0x1, 0x1c1f ;  /* 0x003c1f000a067f89 */ /* 0x000fe200000e0000 */
[----:B------:R-:W-:Y:S01]  /*11fb0*/  LOP3.LUT P0, RZ, R25, 0x3, RZ, 0xc0, !PT ;  /* 0x0000000319ff7812 */ /* 0x000fe2000780c0ff */
[----:B------:R-:W-:Y:S01]  /*11fc0*/  ULDC.64 UR4, c[0x0][0xaa0] ;  /* 0x0002a80000047ab9 */ /* 0x000fe20000000a00 */
[C---:B------:R-:W-:Y:S01]  /*11fd0*/  IADD3 R13, P3, R20.reuse, 0x1800, RZ ;  /* 0x00001800140d7810 */ /* 0x040fe20007f7e0ff */
[----:B------:R-:W-:Y:S01]  /*11fe0*/  SHFL.IDX PT, R4, R10, RZ, 0x1c1f ;  /* 0x001c1fff0a047589 */ /* 0x000fe200000e0000 */
[----:B------:R-:W-:-:S02]  /*11ff0*/  IADD3 R25, P4, R20, 0x3000, RZ ;  /* 0x0000300014197810 */ /* 0x000fc40007f9e0ff */
[-C--:B------:R-:W-:Y:S01]  /*12000*/  ISETP.GE.OR P1, PT, R12, R41.reuse, P0 ;  /* 0x000000290c00720c */ /* 0x080fe20000726670 */
[----:B------:R-:W0:Y:S01]  /*12010*/  SHFL.IDX PT, R5, R14, RZ, 0x1c1f ;  /* 0x001c1fff0e057589 */ /* 0x000e2200000e0000 */
[----:B------:R-:W-:Y:S02]  /*12020*/  LOP3.LUT R9, R20, 0x380, RZ, 0xc0, !PT ;  /* 0x0000038014097812 */ /* 0x000fe400078ec0ff */
[----:B------:R-:W-:Y:S01]  /*12030*/  LOP3.LUT R12, R13, 0x380, RZ, 0xc0, !PT ;  /* 0x000003800d0c7812 */ /* 0x000fe200078ec0ff */
[----:B------:R-:W2:Y:S01]  /*12040*/  SHFL.IDX PT, R7, R14, 0x1, 0x1c1f ;  /* 0x003c1f000e077f89 */ /* 0x000ea200000e0000 */
[----:B------:R-:W-:Y:S02]  /*12050*/  ISETP.GE.OR P0, PT, R8, R41, P0 ;  /* 0x000000290800720c */ /* 0x000fe40000706670 */
[----:B------:R-:W-:Y:S02]  /*12060*/  LOP3.LUT R24, R25, 0x380, RZ, 0xc0, !PT ;  /* 0x0000038019187812 */ /* 0x000fe400078ec0ff */
[----:B------:R-:W-:-:S02]  /*12070*/  SHF.R.U64 R9, R9, 0x3, RZ ;  /* 0x0000000309097819 */ /* 0x000fc400000012ff */
        /* <DEDUP_REMOVED lines=9> */
[----:B--2---:R2:W-:Y:S04]  /*12110*/  @!P0 ST.E desc[UR40][R6.64], R0 ;  /* 0x0000000006008985 */ /* 0x0045e8000c101928 */
[----:B------:R-:W3:Y:S04]  /*12120*/  LD.E.128 R8, desc[UR40][R8.64] ;  /* 0x0000002808087980 */ /* 0x000ee8000c101d00 */
[----:B------:R-:W4:Y:S04]  /*12130*/  LD.E.128 R12, desc[UR40][R12.64] ;  /* 0x000000280c0c7980 */ /* 0x000f28000c101d00 */
[----:B------:R-:W4:Y:S01]  /*12140*/  LD.E.128 R24, desc[UR40][R24.64] ;  /* 0x0000002818187980 */ /* 0x000f22000c101d00 */
[----:B------:R-:W-:-:S04]  /*12150*/  IADD3 R38, P0, R20, 0x4800, RZ ;  /* 0x0000480014267810 */ /* 0x000fc80007f1e0ff */
[----:B------:R-:W-:Y:S01]  /*12160*/  LOP3.LUT R20, R38, 0x380, RZ, 0xc0, !PT ;  /* 0x0000038026147812 */ /* 0x000fe200078ec0ff */
[----:B0-----:R-:W-:-:S03]  /*12170*/  IMAD.X R5, RZ, RZ, R21, P0 ;  /* 0x000000ffff057224 */ /* 0x001fc600000e0615 */
[----:B------:R-:W-:-:S04]  /*12180*/  SHF.R.U64 R3, R20, 0x3, RZ ;  /* 0x0000000314037819 */ /* 0x000fc800000012ff */
[----:B------:R-:W-:Y:S01]  /*12190*/  LOP3.LUT R4, R3, R38, RZ, 0x3c, !PT ;  /* 0x0000002603047212 */ /* 0x000fe200078e3cff */
[----:B------:R-:W-:Y:S02]  /*121a0*/  IMAD R3, R37, UR4, RZ ;  /* 0x0000000425037c24 */ /* 0x000fe4000f8e02ff */
[----:B------:R-:W0:Y:S01]  /*121b0*/  @P2 LDC R37, c[0x0][0xbf0] ;  /* 0x0002fc00ff252b82 */ /* 0x000e220000000800 */
[C---:B------:R-:W-:Y:S02]  /*121c0*/  IMAD.WIDE.U32 R20, R36.reuse, UR4, RZ ;  /* 0x0000000424147c25 */ /* 0x040fe4000f8e00ff */
[----:B--2---:R-:W5:Y:S02]  /*121d0*/  LD.E.128 R4, desc[UR40][R4.64] ;  /* 0x0000002804047980 */ /* 0x004f64000c101d00 */
[----:B------:R-:W-:Y:S01]  /*121e0*/  IMAD R3, R36, UR5, R3 ;  /* 0x0000000524037c24 */ /* 0x000fe2000f8e0203 */
[----:B------:R-:W-:Y:S01]  /*121f0*/  ULDC.64 UR4, c[0x0][0xae8] ;  /* 0x0002ba0000047ab9 */ /* 0x000fe20000000a00 */
[----:B------:R-:W-:Y:S01]  /*12200*/  IMAD R0, R44, 0x30, R34 ;  /* 0x000000302c007824 */ /* 0x000fe200078e0222 */
[----:B------:R-:W-:Y:S01]  /*12210*/  @!PT LDS RZ, [RZ] ;  /* 0x00000000fffff984 */ /* 0x000fe20000000800 */
[----:B------:R-:W-:Y:S01]  /*12220*/  @!PT LDS RZ, [RZ] ;  /* 0x00000000fffff984 */ /* 0x000fe20000000800 */
[----:B------:R-:W-:Y:S01]  /*12230*/  @!PT LDS RZ, [RZ] ;  /* 0x00000000fffff984 */ /* 0x000fe20000000800 */
[----:B------:R-:W-:Y:S01]  /*12240*/  @!PT LDS RZ, [RZ] ;  /* 0x00000000fffff984 */ /* 0x000fe20000000800 */
[----:B------:R2:W-:Y:S06]  /*12250*/  MEMBAR.ALL.CTA ;  /* 0x0000000000007992 */ /* 0x0005ec0000008000 */
[----:B--2---:R-:W2:Y:S01]  /*12260*/  FENCE.VIEW.ASYNC.S ;  /* 0x00000000000073c6 */ /* 0x004ea20000000000 */
[----:B------:R-:W-:-:S02]  /*12270*/  IMAD.IADD R21, R21, 0x1, R3 ;  /* 0x0000000115157824 */ /* 0x000fc400078e0203 */
[----:B------:R-:W-:Y:S01]  /*12280*/  IMAD R3, R40, UR4, RZ ;  /* 0x0000000428037c24 */ /* 0x000fe2000f8e02ff */
[----:B------:R-:W-:Y:S01]  /*12290*/  IADD3 R36, R46, R0, RZ ;  /* 0x000000002e247210 */ /* 0x000fe20007ffe0ff */
[----:B------:R-:W-:-:S04]  /*122a0*/  IMAD.WIDE.U32 R20, R42, UR4, R20 ;  /* 0x000000042a147c25 */ /* 0x000fc8000f8e0014 */
[----:B------:R-:W-:Y:S01]  /*122b0*/  IMAD R3, R42, UR5, R3 ;  /* 0x000000052a037c24 */ /* 0x000fe2000f8e0203 */
[----:B------:R-:W-:Y:S01]  /*122c0*/  ULDC.64 UR4, c[0x0][0xaf0] ;  /* 0x0002bc0000047ab9 */ /* 0x000fe20000000a00 */
[----:B-1----:R-:W-:-:S04]  /*122d0*/  @P2 IMAD.HI.U32 R0, R36, R43, RZ ;  /* 0x0000002b24002227 */ /* 0x002fc800078e00ff */
[----:B------:R-:W-:Y:S02]  /*122e0*/  IMAD.IADD R21, R21, 0x1, R3 ;  /* 0x0000000115157824 */ /* 0x000fe400078e0203 */
[----:B------:R-:W-:Y:S01]  /*122f0*/  IMAD.MOV.U32 R3, RZ, RZ, R36 ;  /* 0x000000ffff037224 */ /* 0x000fe200078e0024 */
[----:B0-----:R-:W-:Y:S01]  /*12300*/  @P2 SHF.R.U32.HI R3, RZ, R37, R0 ;  /* 0x00000025ff032219 */ /* 0x001fe20000011600 */
[----:B------:R-:W-:Y:S02]  /*12310*/  IMAD R35, R35, UR4, RZ ;  /* 0x0000000423237c24 */ /* 0x000fe4000f8e02ff */
[----:B------:R-:W-:Y:S01]  /*12320*/  IMAD.WIDE.U32 R20, R39, UR4, R20 ;  /* 0x0000000427147c25 */ /* 0x000fe2000f8e0014 */
[----:B------:R-:W-:-:S03]  /*12330*/  SHF.R.S32.HI R0, RZ, 0x1f, R3 ;  /* 0x0000001fff007819 */ /* 0x000fc60000011403 */
        /* <DEDUP_REMOVED lines=10> */
[----:B------:R-:W-:Y:S01]  /*123e0*/  IMAD.IADD R40, R34, 0x1, R46 ;  /* 0x0000000122287824 */ /* 0x000fe200078e022e */
[----:B------:R-:W-:Y:S01]  /*123f0*/  IADD3 R21, R21, R37, RZ ;  /* 0x0000002515157210 */ /* 0x000fe20007ffe0ff */
[----:B------:R-:W-:-:S04]  /*12400*/  IMAD R0, R0, UR4, RZ ;  /* 0x0000000400007c24 */ /* 0x000fc8000f8e02ff */
[C---:B------:R-:W-:Y:S02]  /*12410*/  IMAD R3, R35.reuse, UR5, R0 ;  /* 0x0000000523037c24 */ /* 0x040fe4000f8e0200 */
[----:B------:R-:W-:Y:S01]  /*12420*/  IMAD.WIDE.U32 R20, R35, UR4, R20 ;  /* 0x0000000423147c25 */ /* 0x000fe2000f8e0014 */
[----:B------:R-:W-:-:S03]  /*12430*/  ULDC.64 UR4, c[0x0][0xa80] ;  /* 0x0002a00000047ab9 */ /* 0x000fc60000000a00 */
[----:B------:R-:W-:Y:S01]  /*12440*/  IMAD.IADD R3, R21, 0x1, R3 ;  /* 0x0000000115037824 */ /* 0x000fe200078e0203 */
[----:B------:R-:W-:Y:S01]  /*12450*/  LEA R28, P0, R20, UR4, 0x1 ;  /* 0x00000004141c7c11 */ /* 0x000fe2000f8008ff */
[----:B------:R-:W-:Y:S01]  /*12460*/  ULDC UR4, c[0x0][0xac8] ;  /* 0x0002b20000047ab9 */ /* 0x000fe20000000800 */
[----:B------:R-:W-:Y:S02]  /*12470*/  VIADD R0, R40, 0x30 ;  /* 0x0000003028007836 */ /* 0x000fe40000000000 */
[----:B------:R-:W-:Y:S01]  /*12480*/  LEA.HI.X R38, R20, UR5, R3, 0x1, P0 ;  /* 0x0000000514267c11 */ /* 0x000fe200080f0c03 */
[----:B--2---:R-:W0:Y:S01]  /*12490*/  SHFL.IDX PT, R36, R28, 0x1, 0x181f ;  /* 0x00381f001c247f89 */ /* 0x004e2200000e0000 */
[----:B------:R-:W-:Y:S01]  /*124a0*/  ISETP.GE.AND P0, PT, R33, UR4, PT ;  /* 0x0000000421007c0c */ /* 0x000fe2000bf06270 */
[C---:B------:R-:W-:Y:S02]  /*124b0*/  VIADD R3, R40.reuse, 0x60 ;  /* 0x0000006028037836 */ /* 0x040fe40000000000 */
[----:B------:R-:W1:Y:S01]  /*124c0*/  SHFL.IDX PT, R20, R28, RZ, 0x181f ;  /* 0x00181fff1c147589 */ /* 0x000e6200000e0000 */
[----:B------:R-:W-:-:S02]  /*124d0*/  ISETP.GE.OR P3, PT, R40, R41, P0 ;  /* 0x000000292800720c */ /* 0x000fc40000766670 */
[-C--:B------:R-:W-:Y:S01]  /*124e0*/  ISETP.GE.OR P2, PT, R0, R41.reuse, P0 ;  /* 0x000000290000720c */ /* 0x080fe20000746670 */
[----:B------:R-:W2:Y:S01]  /*124f0*/  SHFL.IDX PT, R21, R38, RZ, 0x181f ;  /* 0x00181fff26157589 */ /* 0x000ea200000e0000 */
[----:B------:R-:W-:Y:S02]  /*12500*/  ISETP.GE.OR P1, PT, R3, R41, P0 ;  /* 0x000000290300720c */ /* 0x000fe40000726670 */
[----:B------:R-:W-:Y:S01]  /*12510*/  IADD3 R0, R2, 0x16820, RZ ;  /* 0x0001682002007810 */ /* 0x000fe20007ffe0ff */
[----:B------:R-:W2:Y:S03]  /*12520*/  SHFL.IDX PT, R42, R28, 0x2, 0x181f ;  /* 0x00581f001c2a7f89 */ /* 0x000ea600000e0000 */
[----:B------:R-:W-:Y:S01]  /*12530*/  PRMT R0, RZ, 0x654, R0 ;  /* 0x00000654ff007816 */ /* 0x000fe20000000000 */
[----:B------:R-:W2:Y:S03]  /*12540*/  SHFL.IDX PT, R35, R38, 0x1, 0x181f ;  /* 0x00381f0026237f89 */ /* 0x000ea600000e0000 */
[----:B------:R1:W-:Y:S01]  /*12550*/  SYNCS.ARRIVE.TRANS64.RED.A1T0 RZ, [R0+URZ], RZ ;  /* 0x000000ff00ff79a7 */ /* 0x0003e2000810043f */
[----:B------:R-:W2:Y:S01]  /*12560*/  SHFL.IDX PT, R37, R38, 0x2, 0x181f ;  /* 0x00581f0026257f89 */ /* 0x000ea200000e0000 */
[----:B0-----:R-:W-:-:S03]  /*12570*/  @!P2 LEA R34, P4, R33, R36, 0x1 ;  /* 0x000000242122a211 */ /* 0x001fc600078808ff */
[----:B------:R-:W0:Y:S01]  /*12580*/  SHFL.IDX PT, R28, R28, 0x3, 0x181f ;  /* 0x00781f001c1c7f89 */ /* 0x000e2200000e0000 */
[----:B-1----:R-:W-:Y:S01]  /*12590*/  VIADD R0, R40, 0x90 ;  /* 0x0000009028007836 */ /* 0x002fe20000000000 */
[C---:B------:R-:W-:Y:S02]  /*125a0*/  @!P3 LEA R20, P5, R33.reuse, R20, 0x1 ;  /* 0x000000142114b211 */ /* 0x040fe400078a08ff */
[----:B------:R-:W1:Y:S02]  /*125b0*/  SHFL.IDX PT, R38, R38, 0x3, 0x181f ;  /* 0x00781f0026267f89 */ /* 0x000e6400000e0000 */
[C---:B--2---:R-:W-:Y:S02]  /*125c0*/  @!P3 LEA.HI.X R21, R33.reuse, R21, R32, 0x1, P5 ;  /* 0x000000152115b211 */ /* 0x044fe400028f0c20 */
[----:B------:R-:W-:Y:S02]  /*125d0*/  ISETP.GE.OR P0, PT, R0, R41, P0 ;  /* 0x000000290000720c */ /* 0x000fe40000706670 */
[----:B------:R-:W-:-:S02]  /*125e0*/  @!P1 LEA R36, P5, R33, R42, 0x1 ;  /* 0x0000002a21249211 */ /* 0x000fc400078a08ff */
        /* <DEDUP_REMOVED lines=10> */
.L_x_2365:
[----:B------:R-:W-:Y:S01]  /*12690*/  ULDC.64 UR4, c[0x0][0xc00] ;  /* 0x0003000000047ab9 */ /* 0x000fe20000000a00 */
[----:B------:R-:W-:Y:S01]  /*126a0*/  IMAD.MOV.U32 R0, RZ, RZ, RZ ;  /* 0x000000ffff007224 */ /* 0x000fe200078e00ff */
[----:B------:R-:W-:Y:S01]  /*126b0*/  ISETP.NE.U32.AND P0, PT, RZ, UR4, PT ;  /* 0x00000004ff007c0c */ /* 0x000fe2000bf05070 */
[----:B------:R-:W0:Y:S01]  /*126c0*/  LDC R25, c[0x0][0xbe8] ;  /* 0x0002fa00ff197b82 */ /* 0x000e220000000800 */
[----:B------:R-:W-:Y:S02]  /*126d0*/  IADD3 R4, P1, R40, UR4, RZ ;  /* 0x0000000428047c10 */ /* 0x000fe4000ff3e0ff */
[----:B------:R-:W-:Y:S02]  /*126e0*/  ISETP.NE.AND.EX P0, PT, RZ, UR5, PT, P0 ;  /* 0x00000005ff007c0c */ /* 0x000fe4000bf05300 */
[----:B------:R-:W-:Y:S01]  /*126f0*/  IADD3.X R5, R38, UR5, RZ, P1, !PT ;  /* 0x0000000526057c10 */ /* 0x000fe20008ffe4ff */
[----:B------:R-:W-:Y:S02]  /*12700*/  ULDC.64 UR4, c[0x0][0xc08] ;  /* 0x0003020000047ab9 */ /* 0x000fe40000000a00 */
        /* <DEDUP_REMOVED lines=11> */
[----:B-1----:R-:W-:Y:S05]  /*127c0*/  @P1 BRA `(.L_x_2368) ;  /* 0x0000000000101947 */ /* 0x002fea0003800000 */
[----:B------:R-:W-:Y:S05]  /*127d0*/  @!P0 BRA `(.L_x_2368) ;  /* 0x00000000000c8947 */ /* 0x000fea0003800000 */
[----:B------:R-:W2:Y:S04]  /*127e0*/  LDG.E R3, desc[UR40][R4.64] ;  /* 0x0000002804037981 */ /* 0x000ea8000c1e1900 */
[----:B-----5:R-:W2:Y:S02]  /*127f0*/  LDG.E R8, desc[UR40][R4.64+0x4] ;  /* 0x0000042804087981 */ /* 0x020ea4000c1e1900 */
[----:B--2---:R-:W-:-:S07]  /*12800*/  IMAD.IADD R8, R8, 0x1, -R3 ;  /* 0x0000000108087824 */ /* 0x004fce00078e0a03 */
.L_x_2368:
[----:B------:R-:W2:Y:S04]  /*12810*/  LDL R14, [R1+0x4c] ;  /* 0x00004c00010e7983 */ /* 0x000ea80000100800 */
[----:B------:R1:W5:Y:S01]  /*12820*/  LDL R26, [R1+0x2c] ;  /* 0x00002c00011a7983 */ /* 0x0003620000100800 */
[----:B------:R-:W-:Y:S01]  /*12830*/  BSSY B1, `(.L_x_2369) ;  /* 0x000002d000017945 */ /* 0x000fe20003800000 */
[----:B------:R-:W-:Y:S02]  /*12840*/  SEL R13, R45, RZ, !P0 ;  /* 0x000000ff2d0d7207 */ /* 0x000fe40004000000 */
[----:B------:R-:W-:Y:S02]  /*12850*/  SEL R24, R24, RZ, !P0 ;  /* 0x000000ff18187207 */ /* 0x000fe40004000000 */
[----:B-----5:R-:W-:-:S02]  /*12860*/  SHF.R.S32.HI R11, RZ, 0x1f, R0 ;  /* 0x0000001fff0b7819 */ /* 0x020fc40000011400 */
[----:B--2---:R-:W-:Y:S01]  /*12870*/  SHF.R.S32.HI R12, RZ, 0x1f, R14 ;  /* 0x0000001fff0c7819 */ /* 0x004fe2000001140e */
[----:B-1----:R-:W-:Y:S06]  /*12880*/  @P3 BRA `(.L_x_2370) ;  /* 0x00000000009c3947 */ /* 0x002fec0003800000 */
[----:B------:R-:W1:Y:S01]  /*12890*/  S2R R4, SR_TID.X ;  /* 0x0000000000047919 */ /* 0x000e620000002100 */
[----:B------:R-:W2:Y:S02]  /*128a0*/  LDC R9, c[0x0][0xbe8] ;  /* 0x0002fa00ff097b82 */ /* 0x000ea40000000800 */
[----:B--2---:R-:W-:Y:S01]  /*128b0*/  IMAD R3, R8, R9, RZ ;  /* 0x0000000908037224 */ /* 0x004fe200078e02ff */
[----:B-1----:R-:W-:-:S04]  /*128c0*/  IADD3 R10, R26, -0x80, R4 ;  /* 0xffffff801a0a7810 */ /* 0x002fc80007ffe004 */
        /* <DEDUP_REMOVED lines=18> */
[----:B------:R-:W-:Y:S01]  /*129f0*/  IADD3 R4, P0, R3, R4, RZ ;  /* 0x0000000403047210 */ /* 0x000fe20007f1e0ff */
[--C-:B------:R-:W-:Y:S02]  /*12a00*/  IMAD.MOV R7, RZ, RZ, -R3.reuse ;  /* 0x000000ffff077224 */ /* 0x100fe400078e0a03 */
[----:B------:R-:W-:Y:S01]  /*12a10*/  IMAD R6, R13, UR5, R6 ;  /* 0x000000050d067c24 */ /* 0x000fe2000f8e0206 */
[----:B------:R-:W-:Y:S01]  /*12a20*/  ULDC.64 UR4, c[0x0][0xb88] ;  /* 0x0002e20000047ab9 */ /* 0x000fe20000000a00 */
[----:B------:R-:W-:Y:S01]  /*12a30*/  IMAD R7, R9, R7, R10 ;  /* 0x0000000709077224 */ /* 0x000fe200078e020a */
[----:B------:R-:W-:-:S04]  /*12a40*/  SHF.R.S32.HI R9, RZ, 0x1f, R3 ;  /* 0x0000001fff097819 */ /* 0x000fc80000011403 */
[----:B------:R-:W-:Y:S02]  /*12a50*/  SHF.R.S32.HI R3, RZ, 0x1f, R7 ;  /* 0x0000001fff037819 */ /* 0x000fe40000011407 */
[----:B------:R-:W-:-:S03]  /*12a60*/  IADD3.X R5, R9, R5, R6, P0, !PT ;  /* 0x0000000509057210 */ /* 0x000fc600007fe406 */
[----:B------:R-:W-:Y:S02]  /*12a70*/  IMAD R6, R3, UR4, RZ ;  /* 0x0000000403067c24 */ /* 0x000fe4000f8e02ff */
[----:B------:R-:W-:-:S04]  /*12a80*/  IMAD.WIDE.U32 R4, R7, UR4, R4 ;  /* 0x0000000407047c25 */ /* 0x000fc8000f8e0004 */
[----:B------:R-:W-:Y:S01]  /*12a90*/  IMAD R3, R7, UR5, R6 ;  /* 0x0000000507037c24 */ /* 0x000fe2000f8e0206 */
[----:B------:R-:W-:Y:S02]  /*12aa0*/  ULDC.64 UR4, c[0x0][0xb50] ;  /* 0x0002d40000047ab9 */ /* 0x000fe40000000a00 */
[----:B------:R-:W-:Y:S02]  /*12ab0*/  LEA R6, P0, R4, UR4, 0x2 ;  /* 0x0000000404067c11 */ /* 0x000fe4000f8010ff */
[----:B------:R-:W-:-:S04]  /*12ac0*/  IADD3 R3, R5, R3, RZ ;  /* 0x0000000305037210 */ /* 0x000fc80007ffe0ff */
[----:B------:R-:W-:Y:S01]  /*12ad0*/  LEA.HI.X R7, R4, UR5, R3, 0x2, P0 ;  /* 0x0000000504077c11 */ /* 0x000fe200080f1403 */
[----:B------:R-:W-:-:S05]  /*12ae0*/  IMAD.MOV.U32 R3, RZ, RZ, -0x800000 ;  /* 0xff800000ff037424 */ /* 0x000fca00078e00ff */
[----:B------:R1:W-:Y:S02]  /*12af0*/  STG.E desc[UR40][R6.64], R3 ;  /* 0x0000000306007986 */ /* 0x0003e4000c101928 */
.L_x_2370:
[----:B------:R-:W-:Y:S05]  /*12b00*/  BSYNC B1 ;  /* 0x0000000000017941 */ /* 0x000fea0003800000 */
.L_x_2369:
[----:B------:R-:W2:Y:S01]  /*12b10*/  @P2 LDC R9, c[0x0][0xbf0] ;  /* 0x0002fc00ff092b82 */ /* 0x000ea20000000800 */
[----:B------:R-:W-:Y:S01]  /*12b20*/  ULDC.64 UR4, c[0x0][0xaa0] ;  /* 0x0002a80000047ab9 */ /* 0x000fe20000000a00 */
[----:B-1----:R-:W-:Y:S01]  /*12b30*/  IMAD R6, R44, 0x30, R34 ;  /* 0x000000302c067824 */ /* 0x002fe200078e0222 */
[----:B------:R-:W-:Y:S01]  /*12b40*/  ULDC.64 UR6, c[0x0][0xa80] ;  /* 0x0002a00000067ab9 */ /* 0x000fe20000000a00 */
[----:B------:R-:W-:Y:S02]  /*12b50*/  IMAD R3, R11, UR4, RZ ;  /* 0x000000040b037c24 */ /* 0x000fe4000f8e02ff */
[----:B------:R-:W-:-:S04]  /*12b60*/  IMAD.WIDE.U32 R4, R0, UR4, RZ ;  /* 0x0000000400047c25 */ /* 0x000fc8000f8e00ff */
[----:B------:R-:W-:Y:S01]  /*12b70*/  IMAD R3, R0, UR5, R3 ;  /* 0x0000000500037c24 */ /* 0x000fe2000f8e0203 */
[----:B------:R-:W-:Y:S01]  /*12b80*/  ULDC.64 UR4, c[0x0][0xae8] ;  /* 0x0002ba0000047ab9 */ /* 0x000fe20000000a00 */
[----:B------:R-:W-:Y:S02]  /*12b90*/  IMAD.IADD R10, R26, 0x1, R6 ;  /* 0x000000011a0a7824 */ /* 0x000fe400078e0206 */
[----:B------:R-:W-:Y:S02]  /*12ba0*/  IMAD R0, R12, UR4, RZ ;  /* 0x000000040c007c24 */ /* 0x000fe4000f8e02ff */
[----:B------:R-:W-:Y:S02]  /*12bb0*/  IMAD.IADD R5, R5, 0x1, R3 ;  /* 0x0000000105057824 */ /* 0x000fe400078e0203 */
[----:B------:R-:W-:Y:S02]  /*12bc0*/  IMAD R7, R14, UR5, R0 ;  /* 0x000000050e077c24 */ /* 0x000fe4000f8e0200 */
[----:B0-----:R-:W-:-:S04]  /*12bd0*/  @P2 IMAD.HI.U32 R0, R10, R27, RZ ;  /* 0x0000001b0a002227 */ /* 0x001fc800078e00ff */
[----:B------:R-:W-:Y:S01]  /*12be0*/  IMAD.WIDE.U32 R4, R14, UR4, R4 ;  /* 0x000000040e047c25 */ /* 0x000fe2000f8e0004 */
[----:B------:R-:W-:-:S03]  /*12bf0*/  ULDC.64 UR4, c[0x0][0xaf0] ;  /* 0x0002bc0000047ab9 */ /* 0x000fc60000000a00 */
[----:B------:R-:W-:Y:S01]  /*12c00*/  IMAD.MOV.U32 R3, RZ, RZ, R10 ;  /* 0x000000ffff037224 */ /* 0x000fe200078e000a */
[----:B--2---:R-:W-:Y:S01]  /*12c10*/  @P2 SHF.R.U32.HI R3, RZ, R9, R0 ;  /* 0x00000009ff032219 */ /* 0x004fe20000011600 */
[----:B------:R-:W-:Y:S01]  /*12c20*/  IMAD R6, R24, UR4, RZ ;  /* 0x0000000418067c24 */ /* 0x000fe2000f8e02ff */
[----:B------:R-:W-:Y:S02]  /*12c30*/  IADD3 R5, R5, R7, RZ ;  /* 0x0000000705057210 */ /* 0x000fe40007ffe0ff */
[--C-:B------:R-:W-:Y:S01]  /*12c40*/  SHF.R.S32.HI R0, RZ, 0x1f, R3.reuse ;  /* 0x0000001fff007819 */ /* 0x100fe20000011403 */
[----:B------:R-:W-:Y:S02]  /*12c50*/  IMAD.MOV R21, RZ, RZ, -R3 ;  /* 0x000000ffff157224 */ /* 0x000fe400078e0a03 */
        /* <DEDUP_REMOVED lines=22> */
[----:B------:R-:W-:Y:S01]  /*12dc0*/  IMAD R21, R8, R25, RZ ;  /* 0x0000001908157224 */ /* 0x000fe200078e02ff */
[----:B------:R-:W-:Y:S02]  /*12dd0*/  IADD3 R24, R34, R26, RZ ;  /* 0x0000001a22187210 */ /* 0x000fe40007ffe0ff */
[----:B------:R-:W1:Y:S02]  /*12de0*/  SHFL.IDX PT, R0, R20, RZ, 0x181f ;  /* 0x00181fff14007589 */ /* 0x000e6400000e0000 */
[C---:B------:R-:W-:Y:S01]  /*12df0*/  ISETP.GE.OR P2, PT, R24.reuse, R21, P0 ;  /* 0x000000151800720c */ /* 0x040fe20000746670 */
[C---:B------:R-:W-:Y:S01]  /*12e00*/  VIADD R8, R24.reuse, 0x30 ;  /* 0x0000003018087836 */ /* 0x040fe20000000000 */
[----:B------:R-:W2:Y:S01]  /*12e10*/  SHFL.IDX PT, R5, R7, 0x1, 0x181f ;  /* 0x00381f0007057f89 */ /* 0x000ea200000e0000 */
[----:B------:R-:W-:-:S03]  /*12e20*/  VIADD R10, R24, 0x60 ;  /* 0x00000060180a7836 */ /* 0x000fc60000000000 */
[----:B------:R-:W3:Y:S01]  /*12e30*/  SHFL.IDX PT, R14, R7, 0x2, 0x181f ;  /* 0x00581f00070e7f89 */ /* 0x000ee200000e0000 */
[-C--:B------:R-:W-:Y:S02]  /*12e40*/  ISETP.GE.OR P3, PT, R8, R21.reuse, P0 ;  /* 0x000000150800720c */ /* 0x080fe40000766670 */
[----:B------:R-:W-:Y:S01]  /*12e50*/  ISETP.GE.OR P4, PT, R10, R21, P0 ;  /* 0x000000150a00720c */ /* 0x000fe20000786670 */
[----:B------:R-:W4:Y:S04]  /*12e60*/  SHFL.IDX PT, R4, R20, 0x1, 0x181f ;  /* 0x00381f0014047f89 */ /* 0x000f2800000e0000 */
[----:B------:R-:W5:Y:S01]  /*12e70*/  SHFL.IDX PT, R6, R20, 0x2, 0x181f ;  /* 0x00581f0014067f89 */ /* 0x000f6200000e0000 */
[----:B0-----:R-:W-:-:S04]  /*12e80*/  @!P2 LEA R10, P5, R33, R3, 0x1 ;  /* 0x00000003210aa211 */ /* 0x001fc800078a08ff */
[C---:B-1----:R-:W-:Y:S02]  /*12e90*/  @!P2 LEA.HI.X R3, R33.reuse, R0, R32, 0x1, P5 ;  /* 0x000000002103a211 */ /* 0x042fe400028f0c20 */
[----:B------:R0:W1:Y:S01]  /*12ea0*/  SHFL.IDX PT, R0, R20, 0x3, 0x181f ;  /* 0x00781f0014007f89 */ /* 0x00006200000e0000 */
[C---:B--2---:R-:W-:Y:S02]  /*12eb0*/  @!P3 LEA R8, P1, R33.reuse, R5, 0x1 ;  /* 0x000000052108b211 */ /* 0x044fe400078208ff */
[----:B------:R-:W-:Y:S01]  /*12ec0*/  @!P2 IMAD.MOV.U32 R11, RZ, RZ, R3 ;  /* 0x000000ffff0ba224 */ /* 0x000fe200078e0003 */
[----:B---3--:R-:W-:-:S04]  /*12ed0*/  @!P4 LEA R25, P5, R33, R14, 0x1 ;  /* 0x0000000e2119c211 */ /* 0x008fc800078a08ff */
[----:B------:R0:W-:Y:S01]  /*12ee0*/  @!P2 ST.E.128 desc[UR40][R10.64], RZ ;  /* 0x000000ff0a00a985 */ /* 0x0001e2000c101d28 */
[C-C-:B----4-:R-:W-:Y:S01]  /*12ef0*/  @!P3 LEA.HI.X R9, R33.reuse, R4, R32.reuse, 0x1, P1 ;  /* 0x000000042109b211 */ /* 0x150fe200008f0c20 */
[----:B------:R-:W-:Y:S02]  /*12f00*/  @!P4 IMAD.MOV.U32 R4, RZ, RZ, R25 ;  /* 0x000000ffff04c224 */ /* 0x000fe400078e0019 */
[----:B------:R0:W2:Y:S01]  /*12f10*/  SHFL.IDX PT, R14, R7, 0x3, 0x181f ;  /* 0x00781f00070e7f89 */ /* 0x0000a200000e0000 */
[----:B-----5:R-:W-:-:S03]  /*12f20*/  @!P4 LEA.HI.X R5, R33, R6, R32, 0x1, P5 ;  /* 0x000000062105c211 */ /* 0x020fc600028f0c20 */
[----:B------:R0:W-:Y:S04]  /*12f30*/  @!P3 ST.E.128 desc[UR40][R8.64], RZ ;  /* 0x000000ff0800b985 */ /* 0x0001e8000c101d28 */
[----:B------:R0:W-:Y:S02]  /*12f40*/  @!P4 ST.E.128 desc[UR40][R4.64], RZ ;  /* 0x000000ff0400c985 */ /* 0x0001e4000c101d28 */
.L_x_2554:
[----:B------:R-:W-:-:S04]  /*12f50*/  IADD3 R24, R24, 0x90, RZ ;  /* 0x0000009018187810 */ /* 0x000fc80007ffe0ff */
[----:B------:R-:W-:-:S13]  /*12f60*/  ISETP.GE.OR P0, PT, R24, R21, P0 ;  /* 0x000000151800720c */ /* 0x000fda0000706670 */
[----:B--2---:R-:W-:-:S04]  /*12f70*/  @!P0 LEA R14, P1, R33, R14, 0x1 ;  /* 0x0000000e210e8211 */ /* 0x004fc800078208ff */
[----:B-1----:R-:W-:-:S05]  /*12f80*/  @!P0 LEA.HI.X R15, R33, R0, R32, 0x1, P1 ;  /* 0x00000000210f8211 */ /* 0x002fca00008f0c20 */
[----:B------:R1:W-:Y:S04]  /*12f90*/  @!P0 ST.E.128 desc[UR40][R14.64], RZ ;  /* 0x000000ff0e008985 */ /* 0x0003e8000c101d28 */
.L_x_2367:
[----:B------:R-:W-:Y:S05]  /*12fa0*/  BSYNC B0 ;  /* 0x0000000000007941 */ /* 0x000fea0003800000 */
.L_x_2364:
[----:B------:R-:W-:Y:S02]  /*12fb0*/  ULDC UR4, c[0x0][0xc3c] ;  /* 0x00030f0000047ab9 */ /* 0x000fe40000000800 */
[----:B------:R-:W-:-:S13]  /*12fc0*/  ISETP.GE.AND P0, PT, R31, UR4, PT ;  /* 0x000000041f007c0c */ /* 0x000fda000bf06270 */
[----:B------:R-:W-:Y:S05]  /*12fd0*/  @!P0 BRA `(.L_x_2372) ;  /* 0xfffffee000148947 */ /* 0x000fea000383ffff */
[----:B------:R-:W-:Y:S05]  /*12fe0*/  BRA `(.L_x_2239) ;  /* 0x0000006400d47947 */ /* 0x000fea0003800000 */
.L_x_2237:
        /* <DEDUP_REMOVED lines=18> */
.L_x_2373:
        /* <DEDUP_REMOVED lines=42> */
.L_x_2379:
        /* <DEDUP_REMOVED lines=12> */
.L_x_2378:
[----:B------:R-:W-:Y:S05]  /*13470*/  BSYNC B0 ;  /* 0x0000000000007941 */ /* 0x000fea0003800000 */
.L_x_2377:
        /* <DEDUP_REMOVED lines=20> */
[----:B------:R-:W-:Y:S01]  /*135c0*/  IMAD.MOV.U32 R6, RZ, RZ, R9 ;  /* 0x000000ffff067224 */ /* 0x000fe200078e0009 */
[----:B------:R-:W-:-:S07]  /*135d0*/  MOV R9, R3 ;  /* 0x0000000300097202 */ /* 0x000fce0000000f00 */
.L_x_2375:
        /* <DEDUP_REMOVED lines=19> */
[----:B------:R-:W-:-:S05]  /*13710*/  IADD3 R11, R13, -0x1, RZ ;  /* 0xffffffff0d0b7810 */ /* 0x000fca0007ffe0ff */
[----:B------:R0:W1:Y:S02]  /*13720*/  SHFL.IDX PT, R16, R6, R11, 0x1f ;  /* 0x00001f0b06107589 */ /* 0x00006400000e0000 */
.L_x_2380:
[----:B-1----:R-:W-:Y:S01]  /*13730*/  IMAD R16, R16, UR5, R9 ;  /* 0x0000000510107c24 */ /* 0x002fe2000f8e0209 */
[----:B0-----:R-:W-:Y:S01]  /*13740*/  IABS R6, R4 ;  /* 0x0000000400067213 */ /* 0x001fe20000000000 */
[----:B------:R-:W-:Y:S02]  /*13750*/  IMAD R11, R15, R8, RZ ;  /* 0x000000080f0b7224 */ /* 0x000fe400078e02ff */
[----:B------:R-:W-:Y:S01]  /*13760*/  IMAD.MOV.U32 R2, RZ, RZ, RZ ;  /* 0x000000ffff027224 */ /* 0x000fe200078e00ff */
[----:B------:R-:W-:Y:S01]  /*13770*/  IADD3 R9, -R16, UR6, RZ ;  /* 0x0000000610097c10 */ /* 0x000fe2000fffe1ff */
[----:B------:R-:W-:Y:S02]  /*13780*/  IMAD.MOV R6, RZ, RZ, -R6 ;  /* 0x000000ffff067224 */ /* 0x000fe400078e0a06 */
        /* <DEDUP_REMOVED lines=13> */
[----:B------:R-:W-:-:S05]  /*13860*/  @!P1 LOP3.LUT R2, RZ, R4, RZ, 0x33, !PT ;  /* 0x00000004ff029212 */ /* 0x000fca00078e33ff */
[----:B------:R-:W-:Y:S01]  /*13870*/  IMAD R6, R7, R2, RZ ;  /* 0x0000000207067224 */ /* 0x000fe200078e02ff */
[----:B------:R-:W-:-:S03]  /*13880*/  IADD3 R2, -R2, RZ, RZ ;  /* 0x000000ff02027210 */ /* 0x000fc60007ffe1ff */
[----:B------:R-:W-:Y:S02]  /*13890*/  IMAD.MOV R8, RZ, RZ, -R6 ;  /* 0x000000ffff087224 */ /* 0x000fe400078e0a06 */
[----:B------:R-:W-:Y:S02]  /*138a0*/  IMAD R4, R4, R2, R9 ;  /* 0x0000000204047224 */ /* 0x000fe400078e0209 */
[----:B------:R-:W-:Y:S01]  /*138b0*/  IMAD.MOV.U32 R2, RZ, RZ, RZ ;  /* 0x000000ffff027224 */ /* 0x000fe200078e00ff */
[----:B------:R-:W-:-:S04]  /*138c0*/  VIADDMNMX R7, R8, UR5, R7, PT ;  /* 0x0000000508077c46 */ /* 0x000fc8000b800107 */
[----:B------:R-:W-:-:S04]  /*138d0*/  IABS R8, R7 ;  /* 0x0000000700087213 */ /* 0x000fc80000000000 */
[----:B------:R-:W0:Y:S08]  /*138e0*/  I2F.RP R10, R8 ;  /* 0x00000008000a7306 */ /* 0x000e300000209400 */
[----:B0-----:R-:W0:Y:S02]  /*138f0*/  MUFU.RCP R10, R10 ;  /* 0x0000000a000a7308 */ /* 0x001e240000001000 */
[----:B0-----:R-:W-:Y:S01]  /*13900*/  VIADD R3, R10, 0xffffffe ;  /* 0x0ffffffe0a037836 */ /* 0x001fe20000000000 */
[----:B------:R-:W-:-:S05]  /*13910*/  IABS R10, R7 ;  /* 0x00000007000a7213 */ /* 0x000fca0000000000 */
[----:B------:R-:W0:Y:S02]  /*13920*/  F2I.FTZ.U32.TRUNC.NTZ R3, R3 ;  /* 0x0000000300037305 */ /* 0x000e24000021f000 */
[----:B0-----:R-:W-:-:S04]  /*13930*/  IMAD.MOV R11, RZ, RZ, -R3 ;  /* 0x000000ffff0b7224 */ /* 0x001fc800078e0a03 */
[----:B------:R-:W-:-:S04]  /*13940*/  IMAD R9, R11, R8, RZ ;  /* 0x000000080b097224 */ /* 0x000fc800078e02ff */
[----:B------:R-:W-:Y:S01]  /*13950*/  IMAD.HI.U32 R2, R3, R9, R2 ;  /* 0x0000000903027227 */ /* 0x000fe200078e0002 */
[----:B------:R-:W-:-:S03]  /*13960*/  IABS R9, R4 ;  /* 0x0000000400097213 */ /* 0x000fc60000000000 */
        /* <DEDUP_REMOVED lines=11> */
[----:B------:R-:W-:-:S06]  /*13a20*/  @P0 IADD3 R2, R2, 0x1, RZ ;  /* 0x0000000102020810 */ /* 0x000fcc0007ffe0ff */
[----:B------:R-:W-:Y:S01]  /*13a30*/  @!P2 IMAD.MOV R2, RZ, RZ, -R2 ;  /* 0x000000ffff02a224 */ /* 0x000fe200078e0a02 */
[----:B------:R-:W-:Y:S01]  /*13a40*/  @!P1 LOP3.LUT R2, RZ, R7, RZ, 0x33, !PT ;  /* 0x00000007ff029212 */ /* 0x000fe200078e33ff */
[----:B------:R-:W-:-:S03]  /*13a50*/  IMAD.MOV R7, RZ, RZ, -R7 ;  /* 0x000000ffff077224 */ /* 0x000fc600078e0a07 */
[----:B------:R-:W-:Y:S01]  /*13a60*/  LOP3.LUT R17, RZ, R2, RZ, 0x33, !PT ;  /* 0x00000002ff117212 */ /* 0x000fe200078e33ff */
[----:B------:R-:W-:-:S04]  /*13a70*/  IMAD R18, R2, R7, R3 ;  /* 0x0000000702127224 */ /* 0x000fc800078e0203 */
[----:B------:R-:W-:Y:S01]  /*13a80*/  IMAD.IADD R17, R0, 0x1, R17 ;  /* 0x0000000100117824 */ /* 0x000fe200078e0211 */
[----:B------:R-:W-:Y:S06]  /*13a90*/  BRA `(.L_x_2381) ;  /* 0x00000000000c7947 */ /* 0x000fec0003800000 */
.L_x_2376:
[----:B------:R-:W-:Y:S01]  /*13aa0*/  MOV R17, RZ ;  /* 0x000000ff00117202 */ /* 0x000fe20000000f00 */
[----:B------:R-:W-:Y:S02]  /*13ab0*/  IMAD.U32 R16, RZ, RZ, UR6 ;  /* 0x00000006ff107e24 */ /* 0x000fe4000f8e00ff */
[----:B------:R-:W-:-:S07]  /*13ac0*/  IMAD.MOV.U32 R18, RZ, RZ, RZ ;  /* 0x000000ffff127224 */ /* 0x000fce00078e00ff */
.L_x_2381:
[----:B------:R-:W-:-:S13]  /*13ad0*/  ISETP.NE.AND P0, PT, R5, RZ, PT ;  /* 0x000000ff0500720c */ /* 0x000fda0003f05270 */
[----:B------:R-:W0:Y:S01]  /*13ae0*/  @!P0 S2R R3, SR_CgaCtaId ;  /* 0x0000000000038919 */ /* 0x000e220000008800 */
[----:B------:R-:W-:-:S04]  /*13af0*/  @!P0 MOV R0, 0x400 ;  /* 0x0000040000008802 */ /* 0x000fc80000000f00 */
[----:B0-----:R-:W-:-:S05]  /*13b00*/  @!P0 LEA R0, R3, R0, 0x18 ;  /* 0x0000000003008211 */ /* 0x001fca00078ec0ff */
[----:B------:R0:W-:Y:S01]  /*13b10*/  @!P0 STS.128 [R0+0x168d0], R16 ;  /* 0x0168d01000008388 */ /* 0x0001e20000000c00 */
[----:B------:R-:W-:Y:S06]  /*13b20*/  BAR.ARV 0x5, 0x200 ;  /* 0x0148000000007b1d */ /* 0x000fec0000002000 */
.L_x_2374:
[----:B------:R2:W-:Y:S01]  /*13b30*/  STL [R1+0x20], RZ ;  /* 0x000020ff01007387 */ /* 0x0005e20000100800 */
[----:B------:R-:W-:Y:S01]  /*13b40*/  ULDC UR4, c[0x0][0xc3c] ;  /* 0x00030f0000047ab9 */ /* 0x000fe20000000800 */
[----:B------:R-:W-:Y:S01]  /*13b50*/  IMAD.MOV.U32 R27, RZ, RZ, 0x1 ;  /* 0x00000001ff1b7424 */ /* 0x000fe200078e00ff */
[----:B-1----:R-:W-:Y:S01]  /*13b60*/  ISETP.GE.AND P0, PT, R19, UR4, PT ;  /* 0x0000000413007c0c */ /* 0x002fe2000bf06270 */
[----:B------:R-:W-:-:S12]  /*13b70*/  IMAD.MOV.U32 R23, RZ, RZ, RZ ;  /* 0x000000ffff177224 */ /* 0x000fd800078e00ff */
[----:B--2---:R-:W-:Y:S05]  /*13b80*/  @P0 BRA `(.L_x_2382) ;  /* 0x0000005800100947 */ /* 0x004fea0003800000 */
[----:B------:R-:W0:Y:S01]  /*13b90*/  S2R R5, SR_TID.X ;  /* 0x0000000000057919 */ /* 0x000e220000002100 */
[----:B------:R-:W1:Y:S01]  /*13ba0*/  S2UR UR5, SR_CgaCtaId ;  /* 0x00000000000579c3 */ /* 0x000e620000008800 */
[----:B------:R-:W-:Y:S01]  /*13bb0*/  UMOV UR4, 0x400 ;  /* 0x0000040000047882 */ /* 0x000fe20000000000 */
[----:B------:R-:W-:Y:S01]  /*13bc0*/  BSSY B8, `(.L_x_2382) ;  /* 0x0000580000087945 */ /* 0x000fe20003800000 */
[----:B------:R2:W-:Y:S01]  /*13bd0*/  STL [R1+0x20], RZ ;  /* 0x000020ff01007387 */ /* 0x0005e20000100800 */
[----:B------:R-:W-:Y:S01]  /*13be0*/  IMAD.MOV.U32 R27, RZ, RZ, 0x1 ;  /* 0x00000001ff1b7424 */ /* 0x000fe200078e00ff */
[----:B------:R-:W-:Y:S01]  /*13bf0*/  ULDC.64 UR38, c[0x0][0x198] ;  /* 0x0000660000267ab9 */ /* 0x000fe20000000a00 */
[----:B------:R-:W-:Y:S01]  /*13c00*/  IMAD.MOV.U32 R23, RZ, RZ, RZ ;  /* 0x000000ffff177224 */ /* 0x000fe200078e00ff */
[----:B------:R-:W-:Y:S01]  /*13c10*/  ULDC UR36, c[0x0][0xc] ;  /* 0x0000030000247ab9 */ /* 0x000fe20000000800 */
[----:B------:R-:W-:Y:S01]  /*13c20*/  IMAD.MOV.U32 R28, RZ, RZ, RZ ;  /* 0x000000ffff1c7224 */ /* 0x000fe200078e00ff */
[----:B-1----:R-:W-:-:S06]  /*13c30*/  ULEA UR4, UR5, UR4, 0x18 ;  /* 0x0000000405047291 */ /* 0x002fcc000f8ec03f */
[----:B------:R-:W-:Y:S02]  /*13c40*/  MOV R22, UR4 ;  /* 0x0000000400167c02 */ /* 0x000fe40008000f00 */
[C---:B0-----:R-:W-:Y:S02]  /*13c50*/  SHF.L.U32 R0, R5.reuse, 0x3, RZ ;  /* 0x0000000305007819 */ /* 0x041fe400000006ff */
[----:B------:R-:W-:Y:S02]  /*13c60*/  LOP3.LUT R4, R5, 0x7f, RZ, 0xc0, !PT ;  /* 0x0000007f05047812 */ /* 0x000fe400078ec0ff */
[----:B------:R-:W-:-:S03]  /*13c70*/  LOP3.LUT R2, R0, 0x1f8, RZ, 0xc0, !PT ;  /* 0x000001f800027812 */ /* 0x000fc600078ec0ff */
[----:B------:R-:W-:Y:S01]  /*13c80*/  IMAD.SHL.U32 R3, R4, 0x8, RZ ;  /* 0x0000000804037824 */ /* 0x000fe200078e00ff */
[----:B------:R-:W-:Y:S02]  /*13c90*/  LOP3.LUT R2, R2, 0x38, R5, 0x78, !PT ;  /* 0x0000003802027812 */ /* 0x000fe400078e7805 */
[----:B------:R-:W-:Y:S02]  /*13ca0*/  SHF.R.U32.HI R4, RZ, 0x3, R4 ;  /* 0x00000003ff047819 */ /* 0x000fe40000011604 */
[----:B------:R-:W-:Y:S01]  /*13cb0*/  LOP3.LUT R3, R2, 0x200, R3, 0xf8, !PT ;  /* 0x0000020002037812 */ /* 0x000fe200078ef803 */
[----:B------:R-:W-:-:S05]  /*13cc0*/  IMAD.SHL.U32 R2, R5, 0x10, RZ ;  /* 0x0000001005027824 */ /* 0x000fca00078e00ff */
[----:B------:R-:W-:Y:S01]  /*13cd0*/  LOP3.LUT R0, R4, 0x70, R2, 0xf8, !PT ;  /* 0x0000007004007812 */ /* 0x000fe200078ef802 */
[----:B------:R-:W-:Y:S02]  /*13ce0*/  IMAD R2, R3, 0x2, R22 ;  /* 0x0000000203027824 */ /* 0x000fe400078e0216 */
[----:B------:R-:W-:-:S03]  /*13cf0*/  IMAD.MOV.U32 R0, RZ, RZ, 0x1 ;  /* 0x00000001ff007424 */ /* 0x000fc600078e00ff */
[----:B------:R2:W-:Y:S04]  /*13d00*/  STL [R1+0xc], R2 ;  /* 0x00000c0201007387 */ /* 0x0005e80000100800 */
[----:B------:R2:W-:Y:S02]  /*13d10*/  STL [R1+0x4], R0 ;  /* 0x0000040001007387 */ /* 0x0005e40000100800 */
.L_x_2504:
[----:B0-2---:R-:W0:Y:S02]  /*13d20*/  LDC.64 R2, c[0x0][0xc88] ;  /* 0x00032200ff027b82 */ /* 0x005e240000000a00 */
[----:B0-----:R-:W-:-:S05]  /*13d30*/  IMAD.WIDE R2, R19, 0x4, R2 ;  /* 0x0000000413027825 */ /* 0x001fca00078e0202 */
[----:B------:R-:W2:Y:S01]  /*13d40*/  LDG.E R13, desc[UR40][R2.64] ;  /* 0x00000028020d7981 */ /* 0x000ea2000c1e1900 */
[----:B------:R-:W-:Y:S05]  /*13d50*/  YIELD ;  /* 0x0000000000007946 */ /* 0x000fea0003800000 */
[----:B------:R-:W-:Y:S01]  /*13d60*/  ULDC.64 UR4, c[0x0][0xa28] ;  /* 0x00028a0000047ab9 */ /* 0x000fe20000000a00 */
[----:B------:R-:W-:Y:S01]  /*13d70*/  ULDC.64 UR6, c[0x0][0xa00] ;  /* 0x0002800000067ab9 */ /* 0x000fe20000000a00 */
[----:B------:R-:W-:Y:S02]  /*13d80*/  ISETP.NE.U32.AND P0, PT, RZ, UR4, PT ;  /* 0x00000004ff007c0c */ /* 0x000fe4000bf05070 */
[----:B-1----:R-:W-:Y:S01]  /*13d90*/  CS2R R8, SRZ ;  /* 0x0000000000087805 */ /* 0x002fe2000001ff00 */
[----:B------:R-:W-:Y:S01]  /*13da0*/  ULDC.64 UR8, c[0x0][0xa18] ;  /* 0x0002860000087ab9 */ /* 0x000fe20000000a00 */
[----:B------:R-:W-:-:S02]  /*13db0*/  ISETP.NE.AND.EX P1, PT, RZ, UR5, PT, P0 ;  /* 0x00000005ff007c0c */ /* 0x000fc4000bf25300 */
[----:B------:R-:W-:-:S04]  /*13dc0*/  ISETP.NE.U32.AND P0, PT, RZ, UR6, PT ;  /* 0x00000006ff007c0c */ /* 0x000fc8000bf05070 */
[----:B------:R-:W-:Y:S02]  /*13dd0*/  ISETP.NE.AND.EX P0, PT, RZ, UR7, PT, P0 ;  /* 0x00000007ff007c0c */ /* 0x000fe4000bf05300 */
[----:B--2---:R-:W-:Y:S01]  /*13de0*/  SHF.R.S32.HI R0, RZ, 0x1f, R13 ;  /* 0x0000001fff007819 */ /* 0x004fe2000001140d */
[----:B------:R-:W-:-:S04]  /*13df0*/  IMAD.SHL.U32 R24, R13, 0x4, RZ ;  /* 0x000000040d187824 */ /* 0x000fc800078e00ff */
[C---:B------:R-:W-:Y:S01]  /*13e00*/  @P1 LEA R4, P2, R13.reuse, UR4, 0x2 ;  /* 0x000000040d041c11 */ /* 0x040fe2000f8410ff */
[----:B------:R-:W-:Y:S01]  /*13e10*/  STL [R1+0x10], R13 ;  /* 0x0000100d01007387 */ /* 0x000fe20000100800 */
[C-C-:B------:R-:W-:Y:S02]  /*13e20*/  SHF.L.U64.HI R25, R13.reuse, 0x2, R0.reuse ;  /* 0x000000020d197819 */ /* 0x140fe40000010200 */
[----:B------:R-:W-:Y:S01]  /*13e30*/  @P1 LEA.HI.X R5, R13, UR5, R0, 0x2, P2 ;  /* 0x000000050d051c11 */ /* 0x000fe200090f1400 */
[----:B------:R-:W-:Y:S01]  /*13e40*/  ULDC.64 UR4, c[0x0][0xa08] ;  /* 0x0002820000047ab9 */ /* 0x000fe20000000a00 */
[C---:B------:R-:W-:Y:S01]  /*13e50*/  IADD3 R2, P2, R24.reuse, UR6, RZ ;  /* 0x0000000618027c10 */ /* 0x040fe2000ff5e0ff */
[----:B------:R0:W-:Y:S03]  /*13e60*/  STL [R1+0x30], R0 ;  /* 0x0000300001007387 */ /* 0x0001e60000100800 */
[----:B------:R-:W-:Y:S01]  /*13e70*/  IADD3.X R3, R25, UR7, RZ, P2, !PT ;  /* 0x0000000719037c10 */ /* 0x000fe200097fe4ff */
[----:B------:R-:W-:Y:S01]  /*13e80*/  ULDC.64 UR6, c[0x0][0xa10] ;  /* 0x0002840000067ab9 */ /* 0x000fe20000000a00 */
[----:B------:R-:W-:Y:S01]  /*13e90*/  ISETP.NE.U32.AND P3, PT, RZ, UR8, PT ;  /* 0x00000008ff007c0c */ /* 0x000fe2000bf65070 */
[----:B------:R1:W5:Y:S01]  /*13ea0*/  @P1 LDG.E R8, desc[UR40][R4.64] ;  /* 0x0000002804081981 */ /* 0x000362000c1e1900 */
[----:B------:R-:W-:-:S02]  /*13eb0*/  IADD3 R6, P4, R24, UR4, RZ ;  /* 0x0000000418067c10 */ /* 0x000fc4000ff9e0ff */
[----:B------:R-:W-:Y:S01]  /*13ec0*/  ISETP.NE.AND.EX P3, PT, RZ, UR9, PT, P3 ;  /* 0x00000009ff007c0c */ /* 0x000fe2000bf65330 */
[----:B------:R-:W2:Y:S01]  /*13ed0*/  @P0 LDG.E R9, desc[UR40][R2.64] ;  /* 0x0000002802090981 */ /* 0x000ea2000c1e1900 */
[----:B------:R-:W-:Y:S01]  /*13ee0*/  IADD3.X R7, R25, UR5, RZ, P4, !PT ;  /* 0x0000000519077c10 */ /* 0x000fe2000a7fe4ff */
[----:B0-----:R-:W-:Y:S01]  /*13ef0*/  IMAD.MOV.U32 R0, RZ, RZ, RZ ;  /* 0x000000ffff007224 */ /* 0x001fe200078e00ff */
[----:B------:R-:W-:Y:S02]  /*13f00*/  ISETP.NE.U32.AND P1, PT, RZ, UR4, PT ;  /* 0x00000004ff007c0c */ /* 0x000fe4000bf25070 */
[----:B------:R-:W-:Y:S02]  /*13f10*/  ISETP.NE.U32.AND P2, PT, RZ, UR6, PT ;  /* 0x00000006ff007c0c */ /* 0x000fe4000bf45070 */
[----:B-1----:R-:W-:Y:S01]  /*13f20*/  IADD3 R4, P4, R24, UR6, RZ ;  /* 0x0000000618047c10 */ /* 0x002fe2000ff9e0ff */
[----:B------:R-:W-:Y:S01]  /*13f30*/  ULDC UR4, c[0x0][0x288] ;  /* 0x0000a20000047ab9 */ /* 0x000fe20000000800 */
[----:B------:R-:W-:-:S02]  /*13f40*/  ISETP.NE.AND.EX P1, PT, RZ, UR5, PT, P1 ;  /* 0x00000005ff007c0c */ /* 0x000fc4000bf25310 */
[C---:B------:R-:W-:Y:S02]  /*13f50*/  IADD3.X R5, R25.reuse, UR7, RZ, P4, !PT ;  /* 0x0000000719057c10 */ /* 0x040fe4000a7fe4ff */
[----:B------:R-:W-:Y:S02]  /*13f60*/  @P3 IADD3 R10, P4, R24, UR8, RZ ;  /* 0x00000008180a3c10 */ /* 0x000fe4000ff9e0ff */
[----:B------:R-:W-:Y:S02]  /*13f70*/  ISETP.NE.AND.EX P2, PT, RZ, UR7, PT, P2 ;  /* 0x00000007ff007c0c */ /* 0x000fe4000bf45320 */
[----:B------:R-:W-:Y:S02]  /*13f80*/  @P3 IADD3.X R11, R25, UR9, RZ, P4, !PT ;  /* 0x00000009190b3c10 */ /* 0x000fe4000a7fe4ff */
[----:B------:R-:W-:-:S06]  /*13f90*/  MOV R29, RZ ;  /* 0x000000ff001d7202 */ /* 0x000fcc0000000f00 */
        /* <DEDUP_REMOVED lines=14> */
[----:B--2---:R0:W-:Y:S01]  /*14080*/  STL [R1+0x1c], R9 ;  /* 0x00001c0901007387 */ /* 0x0041e20000100800 */
[----:B------:R-:W-:Y:S02]  /*14090*/  IMAD.MOV.U32 R12, RZ, RZ, R9 ;  /* 0x000000ffff0c7224 */ /* 0x000fe400078e0009 */
[----:B0-----:R-:W-:Y:S01]  /*140a0*/  IMAD.U32 R9, RZ, RZ, UR5 ;  /* 0x00000005ff097e24 */ /* 0x001fe2000f8e00ff */
[----:B----4-:R-:W-:Y:S06]  /*140b0*/  @P3 BRA `(.L_x_2383) ;  /* 0x0000000000143947 */ /* 0x010fec0003800000 */
[----:B------:R-:W-:Y:S05]  /*140c0*/  @!P0 BRA `(.L_x_2383) ;  /* 0x0000000000108947 */ /* 0x000fea0003800000 */
[----:B------:R-:W2:Y:S04]  /*140d0*/  LDG.E R11, desc[UR40][R2.64] ;  /* 0x00000028020b7981 */ /* 0x000ea8000c1e1900 */
[----:B------:R-:W2:Y:S02]  /*140e0*/  LDG.E R2, desc[UR40][R2.64+0x4] ;  /* 0x0000042802027981 */ /* 0x000ea4000c1e1900 */
[----:B--2---:R-:W-:-:S05]  /*140f0*/  IMAD.IADD R12, R2, 0x1, -R11 ;  /* 0x00000001020c7824 */ /* 0x004fca00078e0a0b */
[----:B------:R0:W-:Y:S02]  /*14100*/  STL [R1+0x1c], R12 ;  /* 0x00001c0c01007387 */ /* 0x0001e40000100800 */
.L_x_2383:
        /* <DEDUP_REMOVED lines=10> */
.L_x_2384:
[----:B------:R-:W-:Y:S05]  /*141b0*/  @!P1 BRA `(.L_x_2385) ;  /* 0x00000000000c9947 */ /* 0x000fea0003800000 */
[----:B------:R-:W2:Y:S04]  /*141c0*/  LDG.E R10, desc[UR40][R6.64] ;  /* 0x00000028060a7981 */ /* 0x000ea8000c1e1900 */
[----:B------:R-:W2:Y:S02]  /*141d0*/  LDG.E R6, desc[UR40][R6.64+0x4] ;  /* 0x0000042806067981 */ /* 0x000ea4000c1e1900 */
[----:B--2---:R-:W-:-:S07]  /*141e0*/  IMAD.IADD R10, R6, 0x1, -R10 ;  /* 0x00000001060a7824 */ /* 0x004fce00078e0a0a */
.L_x_2385:
[----:B-1----:R-:W2:Y:S01]  /*141f0*/  @P2 LDG.E R2, desc[UR40][R4.64] ;  /* 0x0000002804022981 */ /* 0x002ea2000c1e1900 */
[----:B------:R-:W1:Y:S01]  /*14200*/  LDC R3, c[0x0][0x448] ;  /* 0x00011200ff037b82 */ /* 0x000e620000000800 */
[----:B-----5:R-:W-:Y:S02]  /*14210*/  IADD3 R10, -R8, R10, RZ ;  /* 0x0000000a080a7210 */ /* 0x020fe40007ffe1ff */
[----:B------:R-:W2:Y:S01]  /*14220*/  @P2 LDG.E R4, desc[UR40][R4.64+0x4] ;  /* 0x0000042804042981 */ /* 0x000ea2000c1e1900 */
[----:B-1----:R-:W-:-:S13]  /*14230*/  ISETP.NE.AND P0, PT, R3, 0x1, PT ;  /* 0x000000010300780c */ /* 0x002fda0003f05270 */
[----:B------:R-:W1:Y:S01]  /*14240*/  @P0 LDC R3, c[0x0][0x450] ;  /* 0x00011400ff030b82 */ /* 0x000e620000000800 */
[----:B------:R-:W-:Y:S01]  /*14250*/  BSSY B0, `(.L_x_2386) ;  /* 0x00000ec000007945 */ /* 0x000fe20003800000 */
[----:B--2---:R-:W-:-:S06]  /*14260*/  @P2 IMAD.IADD R9, R4, 0x1, -R2 ;  /* 0x0000000104092824 */ /* 0x004fcc00078e0a02 */
[----:B------:R-:W2:Y:S01]  /*14270*/  @P0 LDC R4, c[0x0][0x44c] ;  /* 0x00011300ff040b82 */ /* 0x000ea20000000800 */
[----:B------:R-:W-:-:S04]  /*14280*/  IMAD R2, R17, 0xc0, RZ ;  /* 0x000000c011027824 */ /* 0x000fc800078e02ff */
[----:B------:R-:W-:-:S04]  /*14290*/  VIADD R2, R2, 0xbf ;  /* 0x000000bf02027836 */ /* 0x000fc80000000000 */
[----:B--2---:R-:W-:-:S05]  /*142a0*/  @P0 IMAD.HI.U32 R4, R2, R4, RZ ;  /* 0x0000000402040227 */ /* 0x004fca00078e00ff */
[----:B-1----:R-:W-:Y:S01]  /*142b0*/  @P0 SHF.R.U32.HI R2, RZ, R3, R4 ;  /* 0x00000003ff020219 */ /* 0x002fe20000011604 */
[----:B------:R-:W-:-:S05]  /*142c0*/  IMAD.IADD R3, R10, 0x1, R9 ;  /* 0x000000010a037824 */ /* 0x000fca00078e0209 */
[C---:B------:R-:W-:Y:S01]  /*142d0*/  IADD3 R20, R3.reuse, 0x80, -R12 ;  /* 0x0000008003147810 */ /* 0x040fe20007ffe80c */
[----:B------:R-:W-:-:S03]  /*142e0*/  VIADD R3, R3, 0x7f ;  /* 0x0000007f03037836 */ /* 0x000fc60000000000 */
[----:B------:R-:W-:Y:S02]  /*142f0*/  IADD3 R2, R20, R2, RZ ;  /* 0x0000000214027210 */ /* 0x000fe40007ffe0ff */
[----:B------:R-:W-:-:S04]  /*14300*/  SHF.R.S32.HI R4, RZ, 0x1f, R3 ;  /* 0x0000001fff047819 */ /* 0x000fc80000011403 */
[----:B------:R-:W-:Y:S02]  /*14310*/  LEA.HI R4, R4, R3, RZ, 0x7 ;  /* 0x0000000304047211 */ /* 0x000fe400078f38ff */
[----:B------:R-:W-:-:S04]  /*14320*/  SHF.R.S32.HI R3, RZ, 0x1f, R2 ;  /* 0x0000001fff037819 */ /* 0x000fc80000011402 */
[----:B------:R-:W-:Y:S02]  /*14330*/  LEA.HI R3, R3, R2, RZ, 0x7 ;  /* 0x0000000203037211 */ /* 0x000fe400078f38ff */
[----:B------:R-:W-:Y:S02]  /*14340*/  SHF.R.S32.HI R21, RZ, 0x7, R4 ;  /* 0x00000007ff157819 */ /* 0x000fe40000011404 */
[----:B------:R-:W-:-:S04]  /*14350*/  SHF.R.S32.HI R3, RZ, 0x7, R3 ;  /* 0x00000007ff037819 */ /* 0x000fc80000011403 */
[----:B------:R-:W-:-:S05]  /*14360*/  VIMNMX R2, R21, R3, PT ;  /* 0x0000000315027248 */ /* 0x000fca0003fe0100 */
[--C-:B------:R-:W-:Y:S02]  /*14370*/  IMAD R2, R2, 0x80, -R10.reuse ;  /* 0x0000008002027824 */ /* 0x100fe400078e0a0a */
[----:B------:R-:W-:-:S03]  /*14380*/  IMAD.MOV R10, RZ, RZ, -R10 ;  /* 0x000000ffff0a7224 */ /* 0x000fc600078e0a0a */
[----:B------:R-:W-:Y:S02]  /*14390*/  VIMNMX R2, R2, R9, PT ;  /* 0x0000000902027248 */ /* 0x000fe40003fe0100 */
[----:B------:R-:W-:-:S04]  /*143a0*/  VIMNMX R10, RZ, R10, !PT ;  /* 0x0000000aff0a7248 */ /* 0x000fc80007fe0100 */
[----:B------:R-:W-:Y:S02]  /*143b0*/  ISETP.GT.AND P0, PT, R2, R10, PT ;  /* 0x0000000a0200720c */ /* 0x000fe40003f04270 */
[----:B------:R-:W-:-:S11]  /*143c0*/  SHF.R.U32.HI R3, RZ, 0x7, R10 ;  /* 0x00000007ff037819 */ /* 0x000fd6000001160a */
[----:B------:R-:W-:-:S05]  /*143d0*/  @P0 VIADD R2, R2, 0x7f ;  /* 0x0000007f02020836 */ /* 0x000fca0000000000 */
[----:B------:R-:W-:-:S04]  /*143e0*/  @P0 SHF.R.S32.HI R4, RZ, 0x1f, R2 ;  /* 0x0000001fff040819 */ /* 0x000fc80000011402 */
[----:B------:R-:W-:Y:S01]  /*143f0*/  @P0 LEA.HI R2, R4, R2, RZ, 0x7 ;  /* 0x0000000204020211 */ /* 0x000fe200078f38ff */
[----:B------:R-:W-:-:S03]  /*14400*/  IMAD.MOV.U32 R4, RZ, RZ, R3 ;  /* 0x000000ffff047224 */ /* 0x000fc600078e0003 */
[----:B------:R-:W-:-:S04]  /*14410*/  @P0 SHF.R.S32.HI R4, RZ, 0x7, R2 ;  /* 0x00000007ff040819 */ /* 0x000fc80000011402 */
[----:B------:R-:W-:Y:S02]  /*14420*/  ISETP.GT.AND P1, PT, R4, R3, PT ;  /* 0x000000030400720c */ /* 0x000fe40003f24270 */
[----:B------:R-:W-:-:S11]  /*14430*/  PLOP3.LUT P0, PT, PT, PT, PT, 0x80, 0x0 ;  /* 0x000000000000781c */ /* 0x000fd60003f0f070 */
        /* <DEDUP_REMOVED lines=8> */
.L_x_2557:
[----:B--2---:R-:W-:Y:S02]  /*144c0*/  ISETP.NE.AND P0, PT, R14, RZ, PT ;  /* 0x000000ff0e00720c */ /* 0x004fe40003f05270 */
[----:B------:R-:W-:-:S11]  /*144d0*/  PLOP3.LUT P6, PT, PT, PT, PT, 0x8, 0x0 ;  /* 0x000000000000781c */ /* 0x000fd60003fce170 */
[----:B------:R-:W-:Y:S05]  /*144e0*/  @P0 BRA `(.L_x_2389) ;  /* 0x00000000000c0947 */ /* 0x000fea0003800000 */
[----:B------:R-:W-:-:S03]  /*144f0*/  UMOV UR4, 0xffffffff ;  /* 0xffffffff00047882 */ /* 0x000fc60000000000 */
[----:B------:R-:W-:Y:S05]  /*14500*/  BRA.DIV UR4, `(.L_x_2390) ;  /* 0x0000006604447947 */ /* 0x000fea000b800000 */
[----:B------:R-:W-:-:S13]  /*14510*/  ELECT P6, URZ, PT ;  /* 0x00000000003f782f */ /* 0x000fda00038c0000 */
.L_x_2389:
[----:B-1----:R-:W2:Y:S01]  /*14520*/  LDL R5, [R1+0x20] ;  /* 0x0000200001057983 */ /* 0x002ea20000100800 */
[----:B------:R-:W-:Y:S01]  /*14530*/  BSSY B1, `(.L_x_2391) ;  /* 0x0000008000017945 */ /* 0x000fe20003800000 */
[----:B--2---:R-:W-:-:S04]  /*14540*/  IADD3 R5, R5, 0x1, RZ ;  /* 0x0000000105057810 */ /* 0x004fc80007ffe0ff */
[----:B------:R-:W-:-:S04]  /*14550*/  LEA.HI R6, R5, R5, RZ, 0x1 ;  /* 0x0000000505067211 */ /* 0x000fc800078f08ff */
[----:B------:R-:W-:-:S05]  /*14560*/  LOP3.LUT R6, R6, 0xfffffffe, RZ, 0xc0, !PT ;  /* 0xfffffffe06067812 */ /* 0x000fca00078ec0ff */
[----:B------:R-:W-:-:S05]  /*14570*/  IMAD.IADD R5, R5, 0x1, -R6 ;  /* 0x0000000105057824 */ /* 0x000fca00078e0a06 */
[----:B------:R-:W-:-:S04]  /*14580*/  SHF.L.U32 R5, R5, 0x1f, RZ ;  /* 0x0000001f05057819 */ /* 0x000fc800000006ff */
[----:B------:R-:W1:Y:S02]  /*14590*/  SYNCS.PHASECHK.TRANS64.TRYWAIT P0, [R22+URZ+0x16820], R5 ;  /* 0x01682005160075a7 */ /* 0x000e64000800017f */
[----:B-1----:R-:W-:Y:S05]  /*145a0*/  @!P0 BRA `(.L_x_2392) ;  /* 0x00000064003c8947 */ /* 0x002fea0003800000 */
.L_x_2560:
[----:B------:R-:W-:Y:S05]  /*145b0*/  BSYNC B1 ;  /* 0x0000000000017941 */ /* 0x000fea0003800000 */
.L_x_2391:
[----:B------:R-:W-:Y:S04]  /*145c0*/  BSSY B1, `(.L_x_2393) ;  /* 0x0000050000017945 */ /* 0x000fe80003800000 */
[----:B------:R-:W-:Y:S05]  /*145d0*/  @!P6 BRA `(.L_x_2394) ;  /* 0x000000040038e947 */ /* 0x000fea0003800000 */
[----:B------:R-:W2:Y:S01]  /*145e0*/  LDL R6, [R1+0x4] ;  /* 0x0000040001067983 */ /* 0x000ea20000100800 */
[----:B-1----:R-:W-:Y:S01]  /*145f0*/  IMAD R5, R28, 0x8, R22 ;  /* 0x000000081c057824 */ /* 0x002fe200078e0216 */
[----:B------:R-:W1:Y:S01]  /*14600*/  S2R R7, SR_TID.X ;  /* 0x0000000000077919 */ /* 0x000e620000002100 */
[----:B------:R-:W-:Y:S01]  /*14610*/  BSSY B2, `(.L_x_2395) ;  /* 0x0000006000027945 */ /* 0x000fe20003800000 */
[----:B-1----:R-:W-:-:S04]  /*14620*/  LOP3.LUT R7, R7, 0x7f, RZ, 0xc0, !PT ;  /* 0x0000007f07077812 */ /* 0x002fc800078ec0ff */
[----:B------:R-:W-:Y:S02]  /*14630*/  ISETP.NE.AND P1, PT, R7, RZ, PT ;  /* 0x000000ff0700720c */ /* 0x000fe40003f25270 */
[----:B--2---:R-:W-:-:S04]  /*14640*/  SHF.L.U32 R6, R6, 0x1f, RZ ;  /* 0x0000001f06067819 */ /* 0x004fc800000006ff */
[----:B------:R-:W1:Y:S02]  /*14650*/  SYNCS.PHASECHK.TRANS64.TRYWAIT P0, [R5+URZ+0x168a0], R6 ;  /* 0x0168a006050075a7 */ /* 0x000e64000800017f */
[----:B-1----:R-:W-:Y:S05]  /*14660*/  @!P0 BRA `(.L_x_2396) ;  /* 0x0000006400208947 */ /* 0x002fea0003800000 */
.L_x_2561:
[----:B------:R-:W-:Y:S05]  /*14670*/  BSYNC B2 ;  /* 0x0000000000027941 */ /* 0x000fea0003800000 */
.L_x_2395:
        /* <DEDUP_REMOVED lines=9> */
.L_x_2398:
[----:B------:R-:W-:Y:S05]  /*14710*/  BSYNC B2 ;  /* 0x0000000000027941 */ /* 0x000fea0003800000 */
.L_x_2397:
[----:B------:R-:W-:Y:S01]  /*14720*/  IMAD.MOV.U32 R11, RZ, RZ, RZ ;  /* 0x000000ffff0b7224 */ /* 0x000fe200078e00ff */
[----:B------:R-:W-:Y:S01]  /*14730*/  LEA R7, R4, R0, 0x7 ;  /* 0x0000000004077211 */ /* 0x000fe200078e38ff */
[C---:B------:R-:W-:Y:S01]  /*14740*/  IMAD R8, R28.reuse, 0x4000, R22 ;  /* 0x000040001c087824 */ /* 0x040fe200078e0216 */
[----:B------:R-:W-:Y:S01]  /*14750*/  UIADD3 UR4, UP0, UR38, 0x570, URZ ;  /* 0x0000057026047890 */ /* 0x000fe2000ff1e03f */
[----:B------:R-:W-:Y:S01]  /*14760*/  PLOP3.LUT P0, PT, PT, PT, PT, 0x80, 0x0 ;  /* 0x000000000000781c */ /* 0x000fe20003f0f070 */
[----:B------:R-:W-:Y:S01]  /*14770*/  IMAD.SHL.U32 R10, R28, 0x2000, RZ ;  /* 0x000020001c0a7824 */ /* 0x000fe200078e00ff */
[----:B------:R-:W-:Y:S01]  /*14780*/  R2UR UR10, R11 ;  /* 0x000000000b0a72ca */ /* 0x000fe200000e0000 */
[----:B------:R-:W-:Y:S01]  /*14790*/  VIADD R7, R7, 0xffffff80 ;  /* 0xffffff8007077836 */ /* 0x000fe20000000000 */
[----:B------:R-:W-:Y:S01]  /*147a0*/  IADD3 R9, R5, 0x16890, RZ ;  /* 0x0001689005097810 */ /* 0x000fe20007ffe0ff */
[----:B------:R-:W-:Y:S01]  /*147b0*/  VIADD R8, R8, 0xe400 ;  /* 0x0000e40008087836 */ /* 0x000fe20000000000 */
[----:B------:R-:W-:Y:S01]  /*147c0*/  UIADD3.X UR5, URZ, UR39, URZ, UP0, !UPT ;  /* 0x000000273f057290 */ /* 0x000fe200087fe43f */
[----:B------:R-:W-:Y:S01]  /*147d0*/  UMOV UR6, 0x0 ;  /* 0x0000000000067882 */ /* 0x000fe20000000000 */
[----:B------:R-:W-:-:S10]  /*147e0*/  UMOV UR7, 0x12f00000 ;  /* 0x12f0000000077882 */ /* 0x000fd40000000000 */
.L_x_2399:
        /* <DEDUP_REMOVED lines=10> */
[----:B------:R-:W2:Y:S01]  /*14890*/  SYNCS.PHASECHK.TRANS64.TRYWAIT P0, [R5+URZ+0x168c0], R6 ;  /* 0x0168c006050075a7 */ /* 0x000ea2000800017f */
[----:B------:R-:W-:Y:S04]  /*148a0*/  BSSY B2, `(.L_x_2400) ;  /* 0x0000002000027945 */ /* 0x000fe80003800000 */
[----:B--2---:R-:W-:Y:S05]  /*148b0*/  @!P0 BRA `(.L_x_2401) ;  /* 0x0000006000a08947 */ /* 0x004fea0003800000 */
.L_x_2562:
[----:B------:R-:W-:Y:S05]  /*148c0*/  BSYNC B2 ;  /* 0x0000000000027941 */ /* 0x000fea0003800000 */
.L_x_2400:
[----:B------:R-:W-:Y:S01]  /*148d0*/  BSSY B2, `(.L_x_2402) ;  /* 0x000000b000027945 */ /* 0x000fe20003800000 */
[----:B------:R-:W-:Y:S02]  /*148e0*/  IMAD.MOV.U32 R8, RZ, RZ, 0x0 ;  /* 0x00000000ff087424 */ /* 0x000fe400078e00ff */
[----:B------:R-:W-:Y:S01]  /*148f0*/  IMAD.MOV.U32 R9, RZ, RZ, 0x12f00000 ;  /* 0x12f00000ff097424 */ /* 0x000fe200078e00ff */
[----:B------:R-:W-:Y:S06]  /*14900*/  @P1 BRA `(.L_x_2403) ;  /* 0x00000000001c1947 */ /* 0x000fec0003800000 */
[----:B0-----:R-:W0:Y:S01]  /*14910*/  S2R R12, SR_TID.X ;  /* 0x00000000000c7919 */ /* 0x001e220000002100 */
[----:B-12---:R-:W-:-:S04]  /*14920*/  IMAD.MOV.U32 R6, RZ, RZ, 0x4000 ;  /* 0x00004000ff067424 */ /* 0x006fc800078e00ff */
[----:B------:R3:W-:Y:S01]  /*14930*/  SYNCS.ARRIVE.TRANS64 RZ, [R5+URZ+0x168b0], R6 ;  /* 0x0168b00605ff79a7 */ /* 0x0007e2000800003f */
[----:B0-----:R-:W-:-:S04]  /*14940*/  LOP3.LUT R12, R12, 0x1f, RZ, 0xc0, !PT ;  /* 0x0000001f0c0c7812 */ /* 0x001fc800078ec0ff */
[----:B------:R-:W-:-:S13]  /*14950*/  ISETP.NE.AND P0, PT, R12, RZ, PT ;  /* 0x000000ff0c00720c */ /* 0x000fda0003f05270 */
[----:B---3--:R-:W-:Y:S05]  /*14960*/  @!P0 BRA `(.L_x_2403) ;  /* 0x0000000000048947 */ /* 0x008fea0003800000 */
[----:B------:R-:W-:Y:S01]  /*14970*/  BPT.TRAP 0x1 ;  /* 0x000000040000795c */ /* 0x000fe20000300000 */
.L_x_2403:
[----:B------:R-:W-:Y:S05]  /*14980*/  BSYNC B2 ;  /* 0x0000000000027941 */ /* 0x000fea0003800000 */
.L_x_2402:
[----:B------:R-:W-:Y:S01]  /*14990*/  R2UR UR10, R11 ;  /* 0x000000000b0a72ca */ /* 0x000fe200000e0000 */
[----:B-12---:R-:W-:Y:S01]  /*149a0*/  IMAD R6, R10, 0x2, R22 ;  /* 0x000000020a067824 */ /* 0x006fe200078e0216 */
[----:B------:R-:W-:Y:S01]  /*149b0*/  R2UR UR6, R8 ;  /* 0x00000000080672ca */ /* 0x000fe200000e0000 */
[----:B------:R-:W-:Y:S01]  /*149c0*/  UIADD3 UR4, UP0, UR38, 0x670, URZ ;  /* 0x0000067026047890 */ /* 0x000fe2000ff1e03f */
[----:B------:R-:W-:Y:S01]  /*149d0*/  R2UR UR7, R9 ;  /* 0x00000000090772ca */ /* 0x000fe200000e0000 */
[----:B------:R-:W-:Y:S01]  /*149e0*/  VIADD R6, R6, 0x400 ;  /* 0x0000040006067836 */ /* 0x000fe20000000000 */
[----:B------:R-:W-:Y:S01]  /*149f0*/  PLOP3.LUT P0, PT, PT, PT, PT, 0x80, 0x0 ;  /* 0x000000000000781c */ /* 0x000fe20003f0f070 */
[----:B------:R-:W-:Y:S01]  /*14a00*/  UIADD3.X UR5, URZ, UR39, URZ, UP0, !UPT ;  /* 0x000000273f057290 */ /* 0x000fe200087fe43f */
[----:B------:R-:W-:-:S11]  /*14a10*/  IADD3 R5, R5, 0x168b0, RZ ;  /* 0x000168b005057810 */ /* 0x000fd60007ffe0ff */
.L_x_2404:
        /* <DEDUP_REMOVED lines=10> */
.L_x_2394:
[----:B------:R-:W-:Y:S05]  /*14ac0*/  BSYNC B1 ;  /* 0x0000000000017941 */ /* 0x000fea0003800000 */
.L_x_2393:
[----:B------:R-:W2:Y:S01]  /*14ad0*/  LDL.LU R8, [R1+0x4] ;  /* 0x0000040001087983 */ /* 0x000ea20000300800 */
[----:B------:R-:W-:Y:S01]  /*14ae0*/  VIADD R28, R28, 0x1 ;  /* 0x000000011c1c7836 */ /* 0x000fe20000000000 */
[----:B------:R-:W-:Y:S01]  /*14af0*/  PLOP3.LUT P0, PT, PT, PT, PT, 0x8, 0x0 ;  /* 0x000000000000781c */ /* 0x000fe20003f0e170 */
[----:B------:R-:W-:-:S03]  /*14b00*/  VIADD R4, R4, 0xfffffffe ;  /* 0xfffffffe04047836 */ /* 0x000fc60000000000 */
[----:B------:R-:W-:Y:S02]  /*14b10*/  ISETP.NE.AND P1, PT, R28, 0x2, PT ;  /* 0x000000021c00780c */ /* 0x000fe40003f25270 */
[----:B------:R-:W-:Y:S02]  /*14b20*/  ISETP.GE.AND P2, PT, R4, R3, PT ;  /* 0x000000030400720c */ /* 0x000fe40003f46270 */
[----:B-1----:R-:W-:Y:S02]  /*14b30*/  SEL R5, RZ, 0x1, P1 ;  /* 0x00000001ff057807 */ /* 0x002fe40000800000 */
[----:B------:R-:W-:Y:S02]  /*14b40*/  SEL R28, R28, RZ, P1 ;  /* 0x000000ff1c1c7207 */ /* 0x000fe40000800000 */
[----:B--2---:R-:W-:-:S05]  /*14b50*/  LOP3.LUT R8, R8, R5, RZ, 0x3c, !PT ;  /* 0x0000000508087212 */ /* 0x004fca00078e3cff */
[----:B------:R1:W-:Y:S02]  /*14b60*/  STL [R1+0x4], R8 ;  /* 0x0000040801007387 */ /* 0x0003e40000100800 */
[----:B------:R-:W-:Y:S05]  /*14b70*/  @!P2 BRA `(.L_x_2387) ;  /* 0x000000040064a947 */ /* 0x000fea0003800000 */
.L_x_2417:
[----:B------:R-:W-:Y:S05]  /*14b80*/  YIELD ;  /* 0x0000000000007946 */ /* 0x000fea0003800000 */
[----:B------:R-:W-:Y:S04]  /*14b90*/  BSSY B1, `(.L_x_2405) ;  /* 0x000004d000017945 */ /* 0x000fe80003800000 */
[----:B--2---:R-:W-:Y:S05]  /*14ba0*/  @!P6 BRA `(.L_x_2406) ;  /* 0x00000004002ce947 */ /* 0x004fea0003800000 */
[----:B------:R-:W2:Y:S01]  /*14bb0*/  LDL R6, [R1+0x4] ;  /* 0x0000040001067983 */ /* 0x000ea20000100800 */
[----:B------:R-:W3:Y:S02]  /*14bc0*/  S2R R5, SR_TID.X ;  /* 0x0000000000057919 */ /* 0x000ee40000002100 */
[----:B---3--:R-:W-:Y:S01]  /*14bd0*/  LOP3.LUT R7, R5, 0x7f, RZ, 0xc0, !PT ;  /* 0x0000007f05077812 */ /* 0x008fe200078ec0ff */
[----:B------:R-:W-:Y:S01]  /*14be0*/  IMAD R5, R28, 0x8, R22 ;  /* 0x000000081c057824 */ /* 0x000fe200078e0216 */
[----:B------:R-:W-:Y:S02]  /*14bf0*/  BSSY B2, `(.L_x_2407) ;  /* 0x0000005000027945 */ /* 0x000fe40003800000 */
[----:B------:R-:W-:Y:S02]  /*14c00*/  ISETP.NE.AND P2, PT, R7, RZ, PT ;  /* 0x000000ff0700720c */ /* 0x000fe40003f45270 */
[----:B--2---:R-:W-:-:S04]  /*14c10*/  SHF.L.U32 R6, R6, 0x1f, RZ ;  /* 0x0000001f06067819 */ /* 0x004fc800000006ff */
[----:B------:R-:W2:Y:S02]  /*14c20*/  SYNCS.PHASECHK.TRANS64.TRYWAIT P1, [R5+URZ+0x168a0], R6 ;  /* 0x0168a006050075a7 */ /* 0x000ea4000802017f */
[----:B--2---:R-:W-:Y:S05]  /*14c30*/  @!P1 BRA `(.L_x_2408) ;  /* 0x0000005c00d49947 */ /* 0x004fea0003800000 */
.L_x_2563:
[----:B------:R-:W-:Y:S05]  /*14c40*/  BSYNC B2 ;  /* 0x0000000000027941 */ /* 0x000fea0003800000 */
.L_x_2407:
[----:B------:R-:W-:Y:S04]  /*14c50*/  BSSY B2, `(.L_x_2409) ;  /* 0x0000009000027945 */ /* 0x000fe80003800000 */
[----:B------:R-:W-:Y:S05]  /*14c60*/  @P2 BRA `(.L_x_2410) ;  /* 0x00000000001c2947 */ /* 0x000fea0003800000 */
[----:B------:R-:W1:Y:S02]  /*14c70*/  S2R R7, SR_TID.X ;  /* 0x0000000000077919 */ /* 0x000e640000002100 */
[----:B-1----:R-:W-:Y:S02]  /*14c80*/  LOP3.LUT R8, R7, 0x1f, RZ, 0xc0, !PT ;  /* 0x0000001f07087812 */ /* 0x002fe400078ec0ff */
[----:B------:R-:W-:Y:S02]  /*14c90*/  MOV R7, 0x4000 ;  /* 0x0000400000077802 */ /* 0x000fe40000000f00 */
[----:B------:R-:W-:Y:S02]  /*14ca0*/  ISETP.NE.AND P1, PT, R8, RZ, PT ;  /* 0x000000ff0800720c */ /* 0x000fe40003f25270 */
[----:B------:R3:W-:Y:S11]  /*14cb0*/  SYNCS.ARRIVE.TRANS64 RZ, [R5+URZ+0x16890], R7 ;  /* 0x0168900705ff79a7 */ /* 0x0007f6000800003f */
[----:B---3--:R-:W-:Y:S05]  /*14cc0*/  @!P1 BRA `(.L_x_2410) ;  /* 0x0000000000049947 */ /* 0x008fea0003800000 */
[----:B------:R-:W-:Y:S01]  /*14cd0*/  BPT.TRAP 0x1 ;  /* 0x000000040000795c */ /* 0x000fe20000300000 */
.L_x_2410:
[----:B------:R-:W-:Y:S05]  /*14ce0*/  BSYNC B2 ;  /* 0x0000000000027941 */ /* 0x000fea0003800000 */
.L_x_2409:
[----:B------:R-:W-:Y:S01]  /*14cf0*/  IMAD.MOV.U32 R11, RZ, RZ, RZ ;  /* 0x000000ffff0b7224 */ /* 0x000fe200078e00ff */
[----:B------:R-:W-:Y:S01]  /*14d00*/  UIADD3 UR4, UP0, UR38, 0x570, URZ ;  /* 0x0000057026047890 */ /* 0x000fe2000ff1e03f */
[----:B------:R-:W-:Y:S01]  /*14d10*/  IMAD R7, R28, 0x4000, R22 ;  /* 0x000040001c077824 */ /* 0x000fe200078e0216 */
[----:B------:R-:W-:Y:S01]  /*14d20*/  PLOP3.LUT P1, PT, PT, PT, PT, 0x80, 0x0 ;  /* 0x000000000000781c */ /* 0x000fe20003f2f070 */
[----:B-1----:R-:W-:Y:S01]  /*14d30*/  IMAD R8, R4, 0x80, R0 ;  /* 0x0000008004087824 */ /* 0x002fe200078e0200 */
[----:B------:R-:W-:Y:S01]  /*14d40*/  R2UR UR10, R11 ;  /* 0x000000000b0a72ca */ /* 0x000fe200000e0000 */
[----:B------:R-:W-:Y:S01]  /*14d50*/  VIADD R9, R5, 0x16890 ;  /* 0x0001689005097836 */ /* 0x000fe20000000000 */
[----:B------:R-:W-:Y:S01]  /*14d60*/  IADD3 R10, R7, 0xe400, RZ ;  /* 0x0000e400070a7810 */ /* 0x000fe20007ffe0ff */
[----:B------:R-:W-:Y:S01]  /*14d70*/  UIADD3.X UR5, URZ, UR39, URZ, UP0, !UPT ;  /* 0x000000273f057290 */ /* 0x000fe200087fe43f */
[----:B------:R-:W-:Y:S01]  /*14d80*/  UMOV UR6, 0x0 ;  /* 0x0000000000067882 */ /* 0x000fe20000000000 */
[----:B------:R-:W-:-:S10]  /*14d90*/  UMOV UR7, 0x12f00000 ;  /* 0x12f0000000077882 */ /* 0x000fd40000000000 */
.L_x_2411:
        /* <DEDUP_REMOVED lines=13> */
.L_x_2564:
[----:B------:R-:W-:Y:S05]  /*14e70*/  BSYNC B2 ;  /* 0x0000000000027941 */ /* 0x000fea0003800000 */
.L_x_2412:
[----:B------:R-:W-:Y:S01]  /*14e80*/  BSSY B2, `(.L_x_2414) ;  /* 0x000000b000027945 */ /* 0x000fe20003800000 */
[----:B0-----:R-:W-:Y:S02]  /*14e90*/  IMAD.MOV.U32 R12, RZ, RZ, 0x0 ;  /* 0x00000000ff0c7424 */ /* 0x001fe400078e00ff */
[----:B------:R-:W-:Y:S01]  /*14ea0*/  IMAD.MOV.U32 R13, RZ, RZ, 0x12f00000 ;  /* 0x12f00000ff0d7424 */ /* 0x000fe200078e00ff */
[----:B------:R-:W-:Y:S06]  /*14eb0*/  @P2 BRA `(.L_x_2415) ;  /* 0x00000000001c2947 */ /* 0x000fec0003800000 */
[----:B------:R-:W0:Y:S01]  /*14ec0*/  S2R R9, SR_TID.X ;  /* 0x0000000000097919 */ /* 0x000e220000002100 */
[----:B-12---:R-:W-:-:S04]  /*14ed0*/  IMAD.MOV.U32 R6, RZ, RZ, 0x4000 ;  /* 0x00004000ff067424 */ /* 0x006fc800078e00ff */
[----:B------:R3:W-:Y:S01]  /*14ee0*/  SYNCS.ARRIVE.TRANS64 RZ, [R5+URZ+0x168b0], R6 ;  /* 0x0168b00605ff79a7 */ /* 0x0007e2000800003f */
[----:B0-----:R-:W-:-:S04]  /*14ef0*/  LOP3.LUT R9, R9, 0x1f, RZ, 0xc0, !PT ;  /* 0x0000001f09097812 */ /* 0x001fc800078ec0ff */
[----:B------:R-:W-:-:S13]  /*14f00*/  ISETP.NE.AND P1, PT, R9, RZ, PT ;  /* 0x000000ff0900720c */ /* 0x000fda0003f25270 */
[----:B---3--:R-:W-:Y:S05]  /*14f10*/  @!P1 BRA `(.L_x_2415) ;  /* 0x0000000000049947 */ /* 0x008fea0003800000 */
[----:B------:R-:W-:Y:S01]  /*14f20*/  BPT.TRAP 0x1 ;  /* 0x000000040000795c */ /* 0x000fe20000300000 */
.L_x_2415:
[----:B------:R-:W-:Y:S05]  /*14f30*/  BSYNC B2 ;  /* 0x0000000000027941 */ /* 0x000fea0003800000 */
.L_x_2414:
[----:B------:R-:W-:Y:S01]  /*14f40*/  R2UR UR10, R11 ;  /* 0x000000000b0a72ca */ /* 0x000fe200000e0000 */
[----:B------:R-:W-:Y:S01]  /*14f50*/  UIADD3 UR4, UP0, UR38, 0x670, URZ ;  /* 0x0000067026047890 */ /* 0x000fe2000ff1e03f */
[----:B------:R-:W-:Y:S01]  /*14f60*/  R2UR UR6, R12 ;  /* 0x000000000c0672ca */ /* 0x000fe200000e0000 */
[----:B------:R-:W-:Y:S01]  /*14f70*/  VIADD R7, R7, 0x400 ;  /* 0x0000040007077836 */ /* 0x000fe20000000000 */
[----:B------:R-:W-:Y:S01]  /*14f80*/  R2UR UR7, R13 ;  /* 0x000000000d0772ca */ /* 0x000fe200000e0000 */
[----:B------:R-:W-:Y:S01]  /*14f90*/  UIADD3.X UR5, URZ, UR39, URZ, UP0, !UPT ;  /* 0x000000273f057290 */ /* 0x000fe200087fe43f */
[----:B------:R-:W-:Y:S02]  /*14fa0*/  PLOP3.LUT P1, PT, PT, PT, PT, 0x80, 0x0 ;  /* 0x000000000000781c */ /* 0x000fe40003f2f070 */
[----:B-12---:R-:W-:-:S11]  /*14fb0*/  IADD3 R5, R5, 0x168b0, RZ ;  /* 0x000168b005057810 */ /* 0x006fd60007ffe0ff */
.L_x_2416:
        /* <DEDUP_REMOVED lines=10> */
.L_x_2406:
[----:B------:R-:W-:Y:S05]  /*15060*/  BSYNC B1 ;  /* 0x0000000000017941 */ /* 0x000fea0003800000 */
.L_x_2405:
        /* <DEDUP_REMOVED lines=10> */
.L_x_2387:
[----:B------:R-:W-:Y:S05]  /*15110*/  BSYNC B0 ;  /* 0x0000000000007941 */ /* 0x000fea0003800000 */
.L_x_2386:
[----:B------:R-:W3:Y:S01]  /*15120*/  LDC R0, c[0x0][0x448] ;  /* 0x00011200ff007b82 */ /* 0x000ee20000000800 */
[----:B------:R-:W-:Y:S01]  /*15130*/  IMAD.MOV.U32 R2, RZ, RZ, 0xc0 ;  /* 0x000000c0ff027424 */ /* 0x000fe200078e00ff */
[----:B------:R-:W-:Y:S05]  /*15140*/  @!P0 WARPSYNC.ALL ;  /* 0x0000000000008948 */ /* 0x000fea0003800000 */
[----:B------:R-:W-:Y:S01]  /*15150*/  IMAD R2, R17, R2, 0xbf ;  /* 0x000000bf11027424 */ /* 0x000fe200078e0202 */
[----:B------:R-:W-:Y:S01]  /*15160*/  BSSY B7, `(.L_x_2418) ;  /* 0x0000363000077945 */ /* 0x000fe20003800000 */
[----:B------:R-:W-:Y:S01]  /*15170*/  @!P0 BAR.SYNC.DEFER_BLOCKING 0xc, 0x200 ;  /* 0x0308000000008b1d */ /* 0x000fe20000010000 */
[----:B---3--:R-:W-:-:S13]  /*15180*/  ISETP.NE.AND P1, PT, R0, 0x1, PT ;  /* 0x000000010000780c */ /* 0x008fda0003f25270 */
[----:B------:R-:W3:Y:S08]  /*15190*/  @P1 LDC R3, c[0x0][0x44c] ;  /* 0x00011300ff031b82 */ /* 0x000ef00000000800 */
[----:B------:R-:W4:Y:S01]  /*151a0*/  @P1 LDC R0, c[0x0][0x450] ;  /* 0x00011400ff001b82 */ /* 0x000f220000000800 */
[----:B---3--:R-:W-:-:S05]  /*151b0*/  @P1 IMAD.HI.U32 R3, R2, R3, RZ ;  /* 0x0000000302031227 */ /* 0x008fca00078e00ff */
[----:B----4-:R-:W-:-:S05]  /*151c0*/  @P1 SHF.R.U32.HI R2, RZ, R0, R3 ;  /* 0x00000000ff021219 */ /* 0x010fca0000011603 */
[----:B------:R-:W-:-:S05]  /*151d0*/  IMAD.IADD R2, R20, 0x1, R2 ;  /* 0x0000000114027824 */ /* 0x000fca00078e0202 */
[----:B------:R-:W-:-:S04]  /*151e0*/  SHF.R.S32.HI R0, RZ, 0x1f, R2 ;  /* 0x0000001fff007819 */ /* 0x000fc80000011402 */
[----:B------:R-:W-:-:S04]  /*151f0*/  LEA.HI R0, R0, R2, RZ, 0x7 ;  /* 0x0000000200007211 */ /* 0x000fc800078f38ff */
[----:B------:R-:W-:-:S04]  /*15200*/  SHF.R.S32.HI R0, RZ, 0x7, R0 ;  /* 0x00000007ff007819 */ /* 0x000fc80000011400 */
[----:B------:R-:W-:-:S04]  /*15210*/  VIMNMX R4, R21, R0, PT ;  /* 0x0000000015047248 */ /* 0x000fc80003fe0100 */
[----:B------:R-:W-:Y:S01]  /*15220*/  ISETP.GT.AND P0, PT, R4, RZ, PT ;  /* 0x000000ff0400720c */ /* 0x000fe20003f04270 */
[----:B------:R3:W-:-:S12]  /*15230*/  STL [R1+0x14], R4 ;  /* 0x0000140401007387 */ /* 0x0007d80000100800 */
[----:B---3--:R-:W-:Y:S05]  /*15240*/  @P0 BRA `(.L_x_2419) ;  /* 0x0000000000440947 */ /* 0x008fea0003800000 */
[----:B------:R-:W3:Y:S02]  /*15250*/  S2R R5, SR_TID.X ;  /* 0x0000000000057919 */ /* 0x000ee40000002100 */
[----:B---3--:R-:W-:-:S04]  /*15260*/  LOP3.LUT R5, R5, 0x7f, RZ, 0xc0, !PT ;  /* 0x0000007f05057812 */ /* 0x008fc800078ec0ff */
[----:B------:R-:W-:-:S13]  /*15270*/  ISETP.NE.AND P0, PT, R5, RZ, PT ;  /* 0x000000ff0500720c */ /* 0x000fda0003f05270 */
[----:B------:R-:W-:Y:S05]  /*15280*/  @P0 BRA `(.L_x_2420) ;  /* 0x0000003400400947 */ /* 0x000fea0003800000 */
[----:B------:R-:W3:Y:S01]  /*15290*/  S2R R5, SR_LANEID ;  /* 0x0000000000057919 */ /* 0x000ee20000000000 */
[----:B------:R-:W-:Y:S01]  /*152a0*/  VOTEU.ANY UR4, UPT, PT ;  /* 0x0000000000047886 */ /* 0x000fe200038e0100 */
[----:B------:R-:W4:Y:S01]  /*152b0*/  LDC.64 R2, c[0x0][0xc60] ;  /* 0x00031800ff027b82 */ /* 0x000f220000000a00 */
[----:B------:R-:W3:Y:S02]  /*152c0*/  FLO.U32 R0, UR4 ;  /* 0x0000000400007d00 */ /* 0x000ee400080e0000 */
[----:B---3--:R-:W-:-:S06]  /*152d0*/  ISETP.EQ.U32.AND P0, PT, R0, R5, PT ;  /* 0x000000050000720c */ /* 0x008fcc0003f02070 */
[----:B------:R-:W4:Y:S07]  /*152e0*/  POPC R5, UR4 ;  /* 0x0000000400057d09 */ /* 0x000f2e0008000000 */
[----:B----4-:R-:W3:Y:S01]  /*152f0*/  @P0 ATOMG.E.ADD.STRONG.GPU PT, R3, desc[UR40][R2.64], R5 ;  /* 0x00000005020309a8 */ /* 0x010ee200081ee1e8 */
[----:B------:R-:W4:Y:S02]  /*15300*/  S2R R4, SR_LTMASK ;  /* 0x0000000000047919 */ /* 0x000f240000003900 */
[----:B----4-:R-:W-:-:S04]  /*15310*/  LOP3.LUT R4, R4, UR4, RZ, 0xc0, !PT ;  /* 0x0000000404047c12 */ /* 0x010fc8000f8ec0ff */
[----:B------:R-:W4:Y:S01]  /*15320*/  POPC R7, R4 ;  /* 0x0000000400077309 */ /* 0x000f220000000000 */
[----:B---3--:R-:W4:Y:S02]  /*15330*/  SHFL.IDX PT, R0, R3, R0, 0x1f ;  /* 0x00001f0003007589 */ /* 0x008f2400000e0000 */
[----:B----4-:R-:W-:Y:S01]  /*15340*/  IADD3 R16, R0, UR36, R7 ;  /* 0x0000002400107c10 */ /* 0x010fe2000fffe007 */
[----:B------:R-:W-:Y:S06]  /*15350*/  BRA `(.L_x_2420) ;  /* 0x00000034000c7947 */ /* 0x000fec0003800000 */
.L_x_2419:
        /* <DEDUP_REMOVED lines=10> */
[----:B------:R-:W3:Y:S01]  /*15400*/  LDC.64 R2, c[0x4][R2] ;  /* 0x0100000002027b82 */ /* 0x000ee20000000a00 */
[----:B------:R-:W-:Y:S02]  /*15410*/  IMAD.U32 R5, RZ, RZ, UR7 ;  /* 0x00000007ff057e24 */ /* 0x000fe4000f8e00ff */
[----:B--2---:R-:W-:Y:S02]  /*15420*/  IMAD.U32 R6, RZ, RZ, UR8 ;  /* 0x00000008ff067e24 */ /* 0x004fe4000f8e00ff */
[----:B------:R-:W-:-:S02]  /*15430*/  IMAD.U32 R7, RZ, RZ, UR9 ;  /* 0x00000009ff077e24 */ /* 0x000fc4000f8e00ff */
[----:B------:R-:W-:Y:S02]  /*15440*/  IMAD.U32 R11, RZ, RZ, UR5 ;  /* 0x00000005ff0b7e24 */ /* 0x000fe4000f8e00ff */
[----:B-1----:R-:W-:Y:S02]  /*15450*/  IMAD.MOV.U32 R8, RZ, RZ, 0x70 ;  /* 0x00000070ff087424 */ /* 0x002fe400078e00ff */
[----:B0-----:R-:W-:Y:S02]  /*15460*/  IMAD.MOV.U32 R12, RZ, RZ, 0x1 ;  /* 0x00000001ff0c7424 */ /* 0x001fe400078e00ff */
[----:B------:R-:W-:-:S07]  /*15470*/  IMAD.MOV.U32 R13, RZ, RZ, RZ ;  /* 0x000000ffff0d7224 */ /* 0x000fce00078e00ff */
[----:B------:R-:W-:-:S07]  /*15480*/  LEPC R20, `(.L_x_2422) ;  /* 0x000000001014794e */ /* 0x000fce0000000000 */
[----:B---3--:R-:W-:Y:S05]  /*15490*/  CALL.ABS.NOINC R2 ;  /* 0x0000000002007343 */ /* 0x008fea0003c00000 */
.L_x_2422:
[----:B------:R-:W-:Y:S05]  /*154a0*/  BSYNC B6 ;  /* 0x0000000000067941 */ /* 0x000fea0003800000 */
.L_x_2421:
        /* <DEDUP_REMOVED lines=8> */
[----:B------:R3:W4:Y:S01]  /*15530*/  LDC.64 R2, c[0x4][R0] ;  /* 0x0100000000027b82 */ /* 0x0007220000000a00 */
[----:B------:R-:W-:Y:S01]  /*15540*/  IMAD.U32 R4, RZ, RZ, UR6 ;  /* 0x00000006ff047e24 */ /* 0x000fe2000f8e00ff */
[----:B------:R-:W-:Y:S01]  /*15550*/  MOV R10, UR4 ;  /* 0x00000004000a7c02 */ /* 0x000fe20008000f00 */
[----:B------:R-:W-:Y:S02]  /*15560*/  IMAD.U32 R5, RZ, RZ, UR7 ;  /* 0x00000007ff057e24 */ /* 0x000fe4000f8e00ff */
[----:B--2---:R-:W-:Y:S02]  /*15570*/  IMAD.U32 R6, RZ, RZ, UR8 ;  /* 0x00000008ff067e24 */ /* 0x004fe4000f8e00ff */
[----:B------:R-:W-:-:S02]  /*15580*/  IMAD.U32 R7, RZ, RZ, UR9 ;  /* 0x00000009ff077e24 */ /* 0x000fc4000f8e00ff */
[----:B------:R-:W-:Y:S02]  /*15590*/  IMAD.U32 R11, RZ, RZ, UR5 ;  /* 0x00000005ff0b7e24 */ /* 0x000fe4000f8e00ff */
[----:B-1----:R-:W-:Y:S02]  /*155a0*/  IMAD.MOV.U32 R8, RZ, RZ, 0x70 ;  /* 0x00000070ff087424 */ /* 0x002fe400078e00ff */
[----:B0-----:R-:W-:Y:S02]  /*155b0*/  IMAD.MOV.U32 R12, RZ, RZ, 0x1 ;  /* 0x00000001ff0c7424 */ /* 0x001fe400078e00ff */
[----:B---3--:R-:W-:-:S07]  /*155c0*/  IMAD.MOV.U32 R13, RZ, RZ, RZ ;  /* 0x000000ffff0d7224 */ /* 0x008fce00078e00ff */
[----:B------:R-:W-:-:S07]  /*155d0*/  LEPC R20, `(.L_x_2425) ;  /* 0x000000001014794e */ /* 0x000fce0000000000 */
[----:B----4-:R-:W-:Y:S05]  /*155e0*/  CALL.ABS.NOINC R2 ;  /* 0x0000000002007343 */ /* 0x010fea0003c00000 */
.L_x_2425:
[----:B------:R-:W-:Y:S01]  /*155f0*/  MOV R2, 0x0 ;  /* 0x0000000000027802 */ /* 0x000fe20000000f00 */
[----:B------:R-:W-:Y:S01]  /*15600*/  ULDC.64 UR4, c[0x4][0xa8] ;  /* 0x01002a0000047ab9 */ /* 0x000fe20000000a00 */
[----:B------:R-:W-:Y:S01]  /*15610*/  ULDC.64 UR6, c[0x4][0xb0] ;  /* 0x01002c0000067ab9 */ /* 0x000fe20000000a00 */
[----:B------:R-:W-:Y:S01]  /*15620*/  ULDC.64 UR8, c[0x4][0x18] ;  /* 0x0100060000087ab9 */ /* 0x000fe20000000a00 */
[----:B------:R-:W-:Y:S01]  /*15630*/  MOV R4, UR4 ;  /* 0x0000000400047c02 */ /* 0x000fe20008000f00 */
[----:B------:R-:W-:Y:S01]  /*15640*/  IMAD.U32 R5, RZ, RZ, UR5 ;  /* 0x00000005ff057e24 */ /* 0x000fe2000f8e00ff */
        /* <DEDUP_REMOVED lines=10> */
.L_x_2424:
[----:B------:R-:W-:Y:S05]  /*156f0*/  BSYNC B6 ;  /* 0x0000000000067941 */ /* 0x000fea0003800000 */
.L_x_2423:
[----:B------:R-:W-:Y:S01]  /*15700*/  ULDC.64 UR4, c[0x0][0x9f8] ;  /* 0x00027e0000047ab9 */ /* 0x000fe20000000a00 */
[----:B------:R-:W3:Y:S01]  /*15710*/  LDL R20, [R1+0x14] ;  /* 0x0000140001147983 */ /* 0x000ee20000100800 */
[----:B------:R-:W-:Y:S01]  /*15720*/  ISETP.NE.U32.AND P0, PT, RZ, UR4, PT ;  /* 0x00000004ff007c0c */ /* 0x000fe2000bf05070 */
[----:B------:R-:W4:Y:S03]  /*15730*/  LDC.64 R2, c[0x0][0x418] ;  /* 0x00010600ff027b82 */ /* 0x000f260000000a00 */
[----:B------:R-:W-:-:S13]  /*15740*/  ISETP.NE.AND.EX P0, PT, RZ, UR5, PT, P0 ;  /* 0x00000005ff007c0c */ /* 0x000fda000bf05300 */
[----:B------:R-:W-:-:S04]  /*15750*/  @P0 IADD3 R24, P1, R24, UR4, RZ ;  /* 0x0000000418180c10 */ /* 0x000fc8000ff3e0ff */
[----:B------:R-:W-:Y:S01]  /*15760*/  @P0 IADD3.X R25, R25, UR5, RZ, P1, !PT ;  /* 0x0000000519190c10 */ /* 0x000fe20008ffe4ff */
[----:B------:R-:W-:-:S04]  /*15770*/  ULDC.64 UR4, c[0x0][0xa08] ;  /* 0x0002820000047ab9 */ /* 0x000fc80000000a00 */
[----:B------:R3:W5:Y:S01]  /*15780*/  @P0 LDG.E R26, desc[UR40][R24.64] ;  /* 0x00000028181a0981 */ /* 0x000762000c1e1900 */
[----:B----4-:R-:W-:Y:S01]  /*15790*/  LOP3.LUT P0, RZ, R2, UR4, RZ, 0xfc, !PT ;  /* 0x0000000402ff7c12 */ /* 0x010fe2000f80fcff */
[----:B------:R-:W-:-:S03]  /*157a0*/  UMOV UR4, 0xffffffff ;  /* 0xffffffff00047882 */ /* 0x000fc60000000000 */
[----:B------:R-:W-:Y:S01]  /*157b0*/  LOP3.LUT P0, RZ, R3, UR5, RZ, 0xfc, P0 ;  /* 0x0000000503ff7c12 */ /* 0x000fe2000800fcff */
[----:B---3--:R-:W-:Y:S01]  /*157c0*/  VIADD R25, R20, 0xffffffff ;  /* 0xffffffff14197836 */ /* 0x008fe20000000000 */
[----:B-----5:R-:W-:Y:S02]  /*157d0*/  SHF.R.S32.HI R7, RZ, 0x1f, R26 ;  /* 0x0000001fff077819 */ /* 0x020fe4000001141a */
[----:B------:R-:W-:-:S03]  /*157e0*/  SEL R24, R26, RZ, !P0 ;  /* 0x000000ff1a187207 */ /* 0x000fc60004000000 */
[----:B------:R3:W-:Y:S01]  /*157f0*/  STL [R1+0x8], R7 ;  /* 0x0000080701007387 */ /* 0x0007e20000100800 */
[----:B------:R-:W-:Y:S05]  /*15800*/  BRA.DIV UR4, `(.L_x_2426) ;  /* 0x0000005604087947 */ /* 0x000fea000b800000 */
[----:B------:R-:W4:Y:S02]  /*15810*/  S2R R0, SR_TID.X ;  /* 0x0000000000007919 */ /* 0x000f240000002100 */
[----:B----4-:R-:W-:-:S04]  /*15820*/  SHF.R.U32.HI R0, RZ, 0x5, R0 ;  /* 0x00000005ff007819 */ /* 0x010fc80000011600 */
[----:B------:R-:W-:-:S05]  /*15830*/  LOP3.LUT R0, R0, 0x3, RZ, 0xc0, !PT ;  /* 0x0000000300007812 */ /* 0x000fca00078ec0ff */
[----:B------:R4:W0:Y:S02]  /*15840*/  SHFL.IDX PT, R14, R0, RZ, 0x1f ;  /* 0x00001fff000e7589 */ /* 0x00082400000e0000 */
.L_x_2567:
[----:B----4-:R-:W4:Y:S01]  /*15850*/  LDL.LU R0, [R1] ;  /* 0x0000000001007983 */ /* 0x010f220000300800 */
[----:B------:R-:W-:Y:S02]  /*15860*/  PLOP3.LUT P1, PT, PT, PT, PT, 0x8, 0x0 ;  /* 0x000000000000781c */ /* 0x000fe40003f2e170 */
[----:B0-----:R-:W-:Y:S02]  /*15870*/  ISETP.NE.AND P0, PT, R14, RZ, PT ;  /* 0x000000ff0e00720c */ /* 0x001fe40003f05270 */
[----:B----4-:R-:W-:-:S09]  /*15880*/  LOP3.LUT R0, R0, 0xfffffffe, RZ, 0xc0, !PT ;  /* 0xfffffffe00007812 */ /* 0x010fd200078ec0ff */
[----:B------:R-:W-:-:S05]  /*15890*/  @P1 LOP3.LUT R0, R0, 0x1, RZ, 0xfc, !PT ;  /* 0x0000000100001812 */ /* 0x000fca00078efcff */
[----:B------:R0:W-:Y:S01]  /*158a0*/  STL [R1], R0 ;  /* 0x0000000001007387 */ /* 0x0001e20000100800 */
[----:B------:R-:W-:Y:S05]  /*158b0*/  @P0 BRA `(.L_x_2427) ;  /* 0x0000000000f40947 */ /* 0x000fea0003800000 */
[----:B------:R-:W-:-:S03]  /*158c0*/  UMOV UR4, 0xffffffff ;  /* 0xffffffff00047882 */ /* 0x000fc60000000000 */
[----:B------:R-:W-:Y:S05]  /*158d0*/  BRA.DIV UR4, `(.L_x_2428) ;  /* 0x0000005604087947 */ /* 0x000fea000b800000 */
[----:B------:R-:W-:-:S13]  /*158e0*/  ELECT P6, URZ, PT ;  /* 0x00000000003f782f */ /* 0x000fda00038c0000 */
.L_x_2570:
[----:B------:R-:W-:Y:S05]  /*158f0*/  @!P6 BRA `(.L_x_2427) ;  /* 0x0000000000e4e947 */ /* 0x000fea0003800000 */
[----:B------:R-:W-:-:S04]  /*15900*/  ISETP.NE.U32.AND P0, PT, R2, RZ, PT ;  /* 0x000000ff0200720c */ /* 0x000fc80003f05070 */
[----:B------:R-:W-:-:S13]  /*15910*/  ISETP.NE.AND.EX P0, PT, R3, RZ, PT, P0 ;  /* 0x000000ff0300720c */ /* 0x000fda0003f05300 */
[----:B------:R-:W-:Y:S05]  /*15920*/  @!P0 BRA `(.L_x_2429) ;  /* 0x0000000000448947 */ /* 0x000fea0003800000 */
[----:B--2---:R-:W2:Y:S01]  /*15930*/  LDC R6, c[0x0][0x43c] ;  /* 0x00010f00ff067b82 */ /* 0x004ea20000000800 */
[----:B------:R-:W-:Y:S01]  /*15940*/  ULDC.64 UR4, c[0x0][0x428] ;  /* 0x00010a0000047ab9 */ /* 0x000fe20000000a00 */
[----:B--2---:R-:W-:-:S13]  /*15950*/  ISETP.NE.AND P0, PT, R6, 0x1, PT ;  /* 0x000000010600780c */ /* 0x004fda0003f05270 */
[----:B------:R-:W0:Y:S02]  /*15960*/  @P0 LDC.64 R4, c[0x0][0x440] ;  /* 0x00011000ff040b82 */ /* 0x000e240000000a00 */
[----:B0-----:R-:W-:Y:S01]  /*15970*/  @P0 IMAD.HI.U32 R0, R25, R4, RZ ;  /* 0x0000000419000227 */ /* 0x001fe200078e00ff */
        /* <DEDUP_REMOVED lines=12> */
.L_x_2429:
[----:B0-----:R-:W-:Y:S01]  /*15a40*/  IMAD R0, R23, 0x8, R22 ;  /* 0x0000000817007824 */ /* 0x001fe200078e0216 */
[----:B----4-:R-:W-:-:S04]  /*15a50*/  SHF.L.U32 R2, R27, 0x1f, RZ ;  /* 0x0000001f1b027819 */ /* 0x010fc800000006ff */
[----:B------:R-:W0:Y:S02]  /*15a60*/  SYNCS.PHASECHK.TRANS64.TRYWAIT P0, [R0+URZ+0x16840], R2 ;  /* 0x01684002000075a7 */ /* 0x000e24000800017f */
[----:B0-----:R-:W-:Y:S05]  /*15a70*/  @!P0 BRA `(.L_x_2430) ;  /* 0x0000005000c08947 */ /* 0x001fea0003800000 */
.L_x_2571:
[----:B------:R-:W4:Y:S02]  /*15a80*/  S2R R3, SR_TID.X ;  /* 0x0000000000037919 */ /* 0x000f240000002100 */
[----:B----4-:R-:W-:-:S04]  /*15a90*/  LOP3.LUT R3, R3, 0x7f, RZ, 0xc0, !PT ;  /* 0x0000007f03037812 */ /* 0x010fc800078ec0ff */
[----:B------:R-:W-:-:S13]  /*15aa0*/  ISETP.NE.AND P0, PT, R3, RZ, PT ;  /* 0x000000ff0300720c */ /* 0x000fda0003f05270 */
[----:B------:R-:W-:Y:S05]  /*15ab0*/  @P0 BRA `(.L_x_2431) ;  /* 0x00000000001c0947 */ /* 0x000fea0003800000 */
[----:B------:R-:W4:Y:S01]  /*15ac0*/  S2R R3, SR_TID.X ;  /* 0x0000000000037919 */ /* 0x000f220000002100 */
[----:B0-----:R-:W-:-:S04]  /*15ad0*/  IMAD.MOV.U32 R2, RZ, RZ, 0x4000 ;  /* 0x00004000ff027424 */ /* 0x001fc800078e00ff */
[----:B------:R0:W-:Y:S01]  /*15ae0*/  SYNCS.ARRIVE.TRANS64 RZ, [R0+URZ+0x16830], R2 ;  /* 0x0168300200ff79a7 */ /* 0x0001e2000800003f */
[----:B----4-:R-:W-:-:S04]  /*15af0*/  LOP3.LUT R3, R3, 0x1f, RZ, 0xc0, !PT ;  /* 0x0000001f03037812 */ /* 0x010fc800078ec0ff */
[----:B------:R-:W-:-:S13]  /*15b00*/  ISETP.NE.AND P0, PT, R3, RZ, PT ;  /* 0x000000ff0300720c */ /* 0x000fda0003f05270 */
[----:B0-----:R-:W-:Y:S05]  /*15b10*/  @!P0 BRA `(.L_x_2431) ;  /* 0x0000000000048947 */ /* 0x001fea0003800000 */
[----:B------:R-:W-:Y:S01]  /*15b20*/  BPT.TRAP 0x1 ;  /* 0x000000040000795c */ /* 0x000fe20000300000 */
.L_x_2431:
[----:B0-----:R-:W4:Y:S01]  /*15b30*/  LDL.LU R2, [R1] ;  /* 0x0000000001027983 */ /* 0x001f220000300800 */
[----:B------:R-:W-:Y:S01]  /*15b40*/  R2UR UR9, R0 ;  /* 0x00000000000972ca */ /* 0x000fe200000e0000 */
[----:B------:R-:W-:Y:S01]  /*15b50*/  UIADD3 UR6, UP0, UR38, 0x370, URZ ;  /* 0x0000037026067890 */ /* 0x000fe2000ff1e03f */
[----:B------:R-:W-:Y:S01]  /*15b60*/  LEA R0, R23, R22, 0xe ;  /* 0x0000001617007211 */ /* 0x000fe200078e70ff */
[----:B------:R-:W-:Y:S01]  /*15b70*/  UMOV UR5, 0x14f00000 ;  /* 0x14f0000000057882 */ /* 0x000fe20000000000 */
[----:B------:R-:W-:Y:S01]  /*15b80*/  R2UR UR11, R25 ;  /* 0x00000000190b72ca */ /* 0x000fe200000e0000 */
[----:B------:R-:W-:Y:S01]  /*15b90*/  UIADD3.X UR7, URZ, UR39, URZ, UP0, !UPT ;  /* 0x000000273f077290 */ /* 0x000fe200087fe43f */
[----:B------:R-:W-:Y:S01]  /*15ba0*/  R2UR UR4, R29 ;  /* 0x000000001d0472ca */ /* 0x000fe200000e0000 */
[----:B------:R-:W-:Y:S01]  /*15bb0*/  UMOV UR10, URZ ;  /* 0x0000003f000a7c82 */ /* 0x000fe20008000000 */
[----:B------:R-:W-:Y:S02]  /*15bc0*/  R2UR UR8, R0 ;  /* 0x00000000000872ca */ /* 0x000fe400000e0000 */
[----:B------:R-:W-:-:S02]  /*15bd0*/  PLOP3.LUT P0, PT, PT, PT, PT, 0x80, 0x0 ;  /* 0x000000000000781c */ /* 0x000fc40003f0f070 */
[----:B------:R-:W-:Y:S01]  /*15be0*/  R2UR UR12, R18 ;  /* 0x00000000120c72ca */ /* 0x000fe200000e0000 */
[----:B------:R-:W-:Y:S01]  /*15bf0*/  UIADD3 UR9, UR9, 0x16830, URZ ;  /* 0x0001683009097890 */ /* 0x000fe2000fffe03f */
[----:B-----5:R-:W-:-:S05]  /*15c00*/  R2UR UR13, R24 ;  /* 0x00000000180d72ca */ /* 0x020fca00000e0000 */
[----:B------:R-:W-:Y:S02]  /*15c10*/  ULEA UR11, UR11, UR4, 0x7 ;  /* 0x000000040b0b7291 */ /* 0x000fe4000f8e383f */
[----:B------:R-:W-:Y:S01]  /*15c20*/  UIADD3 UR8, UR8, 0xe400, URZ ;  /* 0x0000e40008087890 */ /* 0x000fe2000fffe03f */
[----:B------:R-:W-:-:S08]  /*15c30*/  UMOV UR4, 0x0 ;  /* 0x0000000000047882 */ /* 0x000fd00000000000 */
[----:B------:R0:W-:Y:S01]  /*15c40*/  UTMALDG.4D [UR8], [UR6], desc[UR4] ;  /* 0x00000408060075b4 */ /* 0x0001e20008019000 */
[----:B----4-:R-:W-:-:S04]  /*15c50*/  LOP3.LUT R2, R2, 0xfffffffe, RZ, 0xc0, !PT ;  /* 0xfffffffe02027812 */ /* 0x010fc800078ec0ff */
[----:B------:R-:W-:-:S05]  /*15c60*/  @P0 LOP3.LUT R2, R2, 0x1, RZ, 0xfc, !PT ;  /* 0x0000000102020812 */ /* 0x000fca00078efcff */
[----:B------:R0:W-:Y:S01]  /*15c70*/  STL [R1], R2 ;  /* 0x0000000201007387 */ /* 0x0001e20000100800 */
[----:B------:R-:W-:Y:S01]  /*15c80*/  NOP ;  /* 0x0000000000007918 */ /* 0x000fe20000000000 */
.L_x_2427:
[----:B------:R-:W4:Y:S04]  /*15c90*/  LDL.LU R4, [R1+0x18] ;  /* 0x0000180001047983 */ /* 0x000f280000300800 */
[----:B--2---:R-:W2:Y:S04]  /*15ca0*/  LDL.LU R6, [R1+0x10] ;  /* 0x0000100001067983 */ /* 0x004ea80000300800 */
[----:B------:R-:W5:Y:S01]  /*15cb0*/  LDL.LU R3, [R1+0x30] ;  /* 0x0000300001037983 */ /* 0x000f620000300800 */
[----:B------:R-:W-:Y:S05]  /*15cc0*/  WARPSYNC.ALL ;  /* 0x0000000000007948 */ /* 0x000fea0003800000 */
[----:B0-----:R-:W-:Y:S01]  /*15cd0*/  ULDC.64 UR6, c[0x0][0xa00] ;  /* 0x0002800000067ab9 */ /* 0x001fe20000000a00 */
[----:B------:R-:W-:Y:S01]  /*15ce0*/  ULDC.64 UR4, c[0x0][0x298] ;  /* 0x0000a60000047ab9 */ /* 0x000fe20000000a00 */
[----:B------:R-:W-:Y:S01]  /*15cf0*/  BAR.SYNC.DEFER_BLOCKING 0x8, 0x200 ;  /* 0x0208000000007b1d */ /* 0x000fe20000010000 */
[----:B------:R-:W-:Y:S01]  /*15d00*/  ISETP.NE.U32.AND P0, PT, RZ, UR6, PT ;  /* 0x00000006ff007c0c */ /* 0x000fe2000bf05070 */
[----:B------:R-:W-:-:S03]  /*15d10*/  VIADD R0, R22, 0x8400 ;  /* 0x0000840016007836 */ /* 0x000fc60000000000 */
[----:B------:R-:W-:Y:S01]  /*15d20*/  ISETP.NE.AND.EX P0, PT, RZ, UR7, PT, P0 ;  /* 0x00000007ff007c0c */ /* 0x000fe2000bf05300 */
[----:B------:R-:W-:Y:S01]  /*15d30*/  BSSY B6, `(.L_x_2432) ;  /* 0x0000020000067945 */ /* 0x000fe20003800000 */
[----:B------:R-:W-:Y:S02]  /*15d40*/  LOP3.LUT P1, RZ, R0, 0x3ff, RZ, 0xc0, !PT ;  /* 0x000003ff00ff7812 */ /* 0x000fe4000782c0ff */
[----:B----4-:R-:W-:-:S05]  /*15d50*/  SHF.R.S32.HI R2, RZ, 0x1f, R4 ;  /* 0x0000001fff027819 */ /* 0x010fca0000011404 */
[----:B------:R-:W-:Y:S01]  /*15d60*/  IMAD R2, R2, UR4, RZ ;  /* 0x0000000402027c24 */ /* 0x000fe2000f8e02ff */
[----:B-----5:R-:W-:-:S03]  /*15d70*/  SEL R3, R3, RZ, !P0 ;  /* 0x000000ff03037207 */ /* 0x020fc60004000000 */
[----:B------:R-:W-:Y:S01]  /*15d80*/  IMAD R0, R4, UR5, R2 ;  /* 0x0000000504007c24 */ /* 0x000fe2000f8e0202 */
[----:B--2---:R-:W-:Y:S01]  /*15d90*/  SEL R2, R6, RZ, !P0 ;  /* 0x000000ff06027207 */ /* 0x004fe20004000000 */
[----:B------:R-:W-:-:S05]  /*15da0*/  IMAD.WIDE.U32 R4, R4, UR4, RZ ;  /* 0x0000000404047c25 */ /* 0x000fca000f8e00ff */
[----:B------:R-:W-:Y:S04]  /*15db0*/  STL.64 [R1+0x28], R4 ;  /* 0x0000280401007387 */ /* 0x000fe80000100a00 */
[----:B------:R0:W-:Y:S04]  /*15dc0*/  STL [R1+0x10], R2 ;  /* 0x0000100201007387 */ /* 0x0001e80000100800 */
[----:B------:R2:W-:Y:S01]  /*15dd0*/  STL [R1+0x34], R3 ;  /* 0x0000340301007387 */ /* 0x0005e20000100800 */
[----:B0-----:R-:W-:Y:S01]  /*15de0*/  IMAD.IADD R2, R5, 0x1, R0 ;  /* 0x0000000105027824 */ /* 0x001fe200078e0200 */
        /* <DEDUP_REMOVED lines=13> */
[----:B---3--:R-:W-:Y:S02]  /*15ec0*/  IMAD.U32 R7, RZ, RZ, UR7 ;  /* 0x00000007ff077e24 */ /* 0x008fe4000f8e00ff */
[----:B------:R-:W-:-:S02]  /*15ed0*/  IMAD.U32 R10, RZ, RZ, UR8 ;  /* 0x00000008ff0a7e24 */ /* 0x000fc4000f8e00ff */
[----:B------:R-:W-:Y:S02]  /*15ee0*/  IMAD.U32 R11, RZ, RZ, UR9 ;  /* 0x00000009ff0b7e24 */ /* 0x000fe4000f8e00ff */
[----:B-1----:R-:W-:Y:S02]  /*15ef0*/  IMAD.MOV.U32 R8, RZ, RZ, 0x70 ;  /* 0x00000070ff087424 */ /* 0x002fe400078e00ff */
[----:B------:R-:W-:-:S07]  /*15f00*/  IMAD.MOV.U32 R13, RZ, RZ, RZ ;  /* 0x000000ffff0d7224 */ /* 0x000fce00078e00ff */
[----:B------:R-:W-:-:S07]  /*15f10*/  LEPC R20, `(.L_x_2433) ;  /* 0x000000001014794e */ /* 0x000fce0000000000 */
[----:B0-----:R-:W-:Y:S05]  /*15f20*/  CALL.ABS.NOINC R2 ;  /* 0x0000000002007343 */ /* 0x001fea0003c00000 */
.L_x_2433:
[----:B------:R-:W-:Y:S05]  /*15f30*/  BSYNC B6 ;  /* 0x0000000000067941 */ /* 0x000fea0003800000 */
.L_x_2432:
[----:B--2---:R-:W2:Y:S01]  /*15f40*/  LDL.LU R0, [R1+0x18] ;  /* 0x0000180001007983 */ /* 0x004ea20000300800 */
[----:B------:R-:W0:Y:S01]  /*15f50*/  LDC R9, c[0x0][0x448] ;  /* 0x00011200ff097b82 */ /* 0x000e220000000800 */
[----:B------:R-:W-:Y:S01]  /*15f60*/  ULDC.64 UR4, c[0x0][0x2d8] ;  /* 0x0000b60000047ab9 */ /* 0x000fe20000000a00 */
[----:B------:R-:W-:Y:S01]  /*15f70*/  ULDC.64 UR6, c[0x0][0x2c8] ;  /* 0x0000b20000067ab9 */ /* 0x000fe20000000a00 */
[----:B------:R-:W2:Y:S01]  /*15f80*/  LDL.LU.64 R2, [R1+0x28] ;  /* 0x0000280001027983 */ /* 0x000ea20000300a00 */
[----:B------:R-:W-:-:S03]  /*15f90*/  ULDC.64 UR8, c[0x0][0x280] ;  /* 0x0000a00000087ab9 */ /* 0x000fc60000000a00 */
[----:B------:R-:W4:Y:S04]  /*15fa0*/  LDL.LU R20, [R1+0x30] ;  /* 0x0000300001147983 */ /* 0x000f280000300800 */
[----:B------:R-:W3:Y:S04]  /*15fb0*/  LDL.LU R21, [R1+0x34] ;  /* 0x0000340001157983 */ /* 0x000ee80000300800 */
[----:B------:R-:W3:Y:S04]  /*15fc0*/  LDL.LU R4, [R1+0x10] ;  /* 0x0000100001047983 */ /* 0x000ee80000300800 */
[----:B------:R0:W5:Y:S02]  /*15fd0*/  LDL R10, [R1+0xc] ;  /* 0x00000c00010a7983 */ /* 0x0001640000100800 */
[----:B0-----:R-:W-:-:S13]  /*15fe0*/  ISETP.NE.AND P1, PT, R9, 0x1, PT ;  /* 0x000000010900780c */ /* 0x001fda0003f25270 */
[----:B------:R-:W0:Y:S08]  /*15ff0*/  @P1 LDC R5, c[0x0][0x450] ;  /* 0x00011400ff051b82 */ /* 0x000e300000000800 */
[----:B-1----:R-:W1:Y:S01]  /*16000*/  @P1 LDC R8, c[0x0][0x44c] ;  /* 0x00011300ff081b82 */ /* 0x002e620000000800 */
[----:B------:R-:W1:Y:S01]  /*16010*/  S2R R11, SR_TID.X ;  /* 0x00000000000b7919 */ /* 0x000e620000002100 */
[----:B--2---:R-:W-:-:S02]  /*16020*/  IMAD.MOV.U32 R3, RZ, RZ, R0 ;  /* 0x000000ffff037224 */ /* 0x004fc400078e0000 */
[----:B----4-:R-:W-:Y:S02]  /*16030*/  IMAD R0, R20, UR4, RZ ;  /* 0x0000000414007c24 */ /* 0x010fe4000f8e02ff */
[C---:B------:R-:W-:Y:S01]  /*16040*/  IMAD.WIDE.U32 R2, R18.reuse, UR4, R2 ;  /* 0x0000000412027c25 */ /* 0x040fe2000f8e0002 */
[----:B------:R-:W2:Y:S03]  /*16050*/  S2R R20, SR_TID.X ;  /* 0x0000000000147919 */ /* 0x000ea60000002100 */
[----:B------:R-:W-:Y:S01]  /*16060*/  IMAD R0, R18, UR5, R0 ;  /* 0x0000000512007c24 */ /* 0x000fe2000f8e0200 */
[----:B------:R-:W-:-:S03]  /*16070*/  ULDC.64 UR4, c[0x0][0x2e0] ;  /* 0x0000b80000047ab9 */ /* 0x000fc60000000a00 */
[----:B------:R-:W-:Y:S02]  /*16080*/  IMAD.IADD R3, R3, 0x1, R0 ;  /* 0x0000000103037824 */ /* 0x000fe400078e0200 */
[----:B---3--:R-:W-:Y:S02]  /*16090*/  IMAD R0, R21, UR4, RZ ;  /* 0x0000000415007c24 */ /* 0x008fe4000f8e02ff */
[----:B------:R-:W3:Y:S01]  /*160a0*/  S2R R21, SR_TID.X ;  /* 0x0000000000157919 */ /* 0x000ee20000002100 */
[----:B------:R-:W-:-:S04]  /*160b0*/  IMAD.WIDE.U32 R2, R4, UR4, R2 ;  /* 0x0000000404027c25 */ /* 0x000fc8000f8e0002 */
[----:B------:R-:W-:Y:S01]  /*160c0*/  IMAD R0, R4, UR5, R0 ;  /* 0x0000000504007c24 */ /* 0x000fe2000f8e0200 */
[----:B------:R-:W-:Y:S01]  /*160d0*/  ULDC.64 UR4, c[0x0][0x2d0] ;  /* 0x0000b40000047ab9 */ /* 0x000fe20000000a00 */
[----:B------:R-:W4:Y:S03]  /*160e0*/  @P1 LDC R4, c[0x0][0x44c] ;  /* 0x00011300ff041b82 */ /* 0x000f260000000800 */
[----:B------:R-:W-:Y:S02]  /*160f0*/  IADD3 R3, R3, R0, RZ ;  /* 0x0000000003037210 */ /* 0x000fe40007ffe0ff */
[----:B--2---:R-:W-:-:S04]  /*16100*/  LOP3.LUT R20, R20, 0x7f, RZ, 0xc0, !PT ;  /* 0x0000007f14147812 */ /* 0x004fc800078ec0ff */
[----:B------:R-:W-:Y:S01]  /*16110*/  SHF.R.U32.HI R20, RZ, 0x3, R20 ;  /* 0x00000003ff147819 */ /* 0x000fe20000011614 */
[----:B---3--:R-:W-:-:S05]  /*16120*/  IMAD.SHL.U32 R6, R21, 0x10, RZ ;  /* 0x0000001015067824 */ /* 0x008fca00078e00ff */
[----:B------:R-:W-:-:S05]  /*16130*/  LOP3.LUT R6, R20, 0x70, R6, 0xf8, !PT ;  /* 0x0000007014067812 */ /* 0x000fca00078ef806 */
[----:B------:R-:W-:-:S04]  /*16140*/  IMAD R6, R17, 0xc0, R6 ;  /* 0x000000c011067824 */ /* 0x000fc800078e0206 */
        /* <DEDUP_REMOVED lines=18> */
[----:B------:R-:W-:-:S05]  /*16270*/  IADD3 R7, R6, 0x80, RZ ;  /* 0x0000008006077810 */ /* 0x000fca0007ffe0ff */
        /* <DEDUP_REMOVED lines=102> */
[----:B------:R-:W-:Y:S02]  /*168e0*/  ISETP.GE.AND P2, PT, R0, R3, PT ;  /* 0x000000030000720c */ /* 0x000fe40003f46270 */
[----:B------:R-:W-:-:S04]  /*168f0*/  IADD3 R0, R17, 0x70, RZ ;  /* 0x0000007011007810 */ /* 0x000fc80007ffe0ff */
[----:B------:R-:W-:Y:S02]  /*16900*/  ISETP.GE.AND P1, PT, R0, R3, PT ;  /* 0x000000030000720c */ /* 0x000fe40003f26270 */
[----:B------:R-:W0:Y:S11]  /*16910*/  SHFL.IDX PT, R0, R2, RZ, 0x181f ;  /* 0x00181fff02007589 */ /* 0x000e3600000e0000 */
[----:B-1----:R-:W-:-:S05]  /*16920*/  @!P1 LEA R6, P3, R20, R6, 0x1 ;  /* 0x0000000614069211 */ /* 0x002fca00078608ff */
[----:B------:R-:W-:-:S04]  /*16930*/  @!P1 IMAD.X R4, RZ, RZ, R4, P3 ;  /* 0x000000ffff049224 */ /* 0x000fc800018e0604 */
        /* <DEDUP_REMOVED lines=19> */
[----:B------:R-:W-:-:S05]  /*16a70*/  @!P1 IMAD.X R0, RZ, RZ, R0, P2 ;  /* 0x000000ffff009224 */ /* 0x000fca00010e0600 */
[----:B------:R-:W-:Y:S02]  /*16a80*/  @!P1 MOV R7, R0 ;  /* 0x0000000000079202 */ /* 0x000fe40000000f00 */
[----:B------:R0:W1:Y:S04]  /*16a90*/  SHFL.IDX PT, R0, R2, 0x3, 0x181f ;  /* 0x00781f0002007f89 */ /* 0x00006800000e0000 */
[----:B------:R0:W-:Y:S02]  /*16aa0*/  @!P1 LDGSTS.E.BYPASS.LTC128B.128 [R10+0xd400], desc[UR40][R6.64], !P0 ;  /* 0x0d400000060a9fae */ /* 0x0001e4000c101d68 */
.L_x_2596:
[----:B0-----:R-:W-:Y:S02]  /*16ab0*/  VIADD R2, R17, 0xb0 ;  /* 0x000000b011027836 */ /* 0x001fe40000000000 */
[----:B------:R-:W-:-:S03]  /*16ac0*/  VIADD R8, R22, 0x16800 ;  /* 0x0001680016087836 */ /* 0x000fc60000000000 */
[----:B------:R-:W-:-:S13]  /*16ad0*/  ISETP.GE.AND P1, PT, R2, R3, PT ;  /* 0x000000030200720c */ /* 0x000fda0003f26270 */
[----:B------:R-:W-:-:S05]  /*16ae0*/  @!P1 LEA R2, P2, R20, R14, 0x1 ;  /* 0x0000000e14029211 */ /* 0x000fca00078408ff */
[----:B-1----:R-:W-:-:S05]  /*16af0*/  @!P1 IMAD.X R3, RZ, RZ, R0, P2 ;  /* 0x000000ffff039224 */ /* 0x002fca00010e0600 */
[----:B------:R-:W-:Y:S01]  /*16b00*/  @!PT LDS RZ, [RZ] ;  /* 0x00000000fffff984 */ /* 0x000fe20000000800 */
[----:B------:R-:W-:Y:S01]  /*16b10*/  @!PT LDS RZ, [RZ] ;  /* 0x00000000fffff984 */ /* 0x000fe20000000800 */
[----:B------:R-:W-:Y:S01]  /*16b20*/  @!PT LDS RZ, [RZ] ;  /* 0x00000000fffff984 */ /* 0x000fe20000000800 */
[----:B------:R0:W-:Y:S01]  /*16b30*/  @!P1 LDGSTS.E.BYPASS.LTC128B.128 [R10+0xdc00], desc[UR40][R2.64], !P0 ;  /* 0x0dc00000020a9fae */ /* 0x0001e2000c101d68 */
[----:B------:R-:W-:Y:S01]  /*16b40*/  PLOP3.LUT P0, PT, PT, PT, PT, 0x80, 0x0 ;  /* 0x000000000000781c */ /* 0x000fe20003f0f070 */
[----:B------:R-:W-:-:S12]  /*16b50*/  NOP ;  /* 0x0000000000007918 */ /* 0x000fd80000000000 */
.L_x_2435:
        /* <DEDUP_REMOVED lines=10> */
[----:B------:R-:W-:-:S04]  /*16c00*/  LOP3.LUT R0, R0, 0xfffffffe, RZ, 0xc0, !PT ;  /* 0xfffffffe00007812 */ /* 0x000fc800078ec0ff */
[----:B------:R-:W-:-:S04]  /*16c10*/  IADD3 R0, R2, -R0, RZ ;  /* 0x8000000002007210 */ /* 0x000fc80007ffe0ff */
[----:B------:R-:W-:Y:S01]  /*16c20*/  SHF.L.U32 R3, R0, 0x1f, RZ ;  /* 0x0000001f00037819 */ /* 0x000fe200000006ff */
[----:B------:R-:W-:Y:S01]  /*16c30*/  NOP ;  /* 0x0000000000007918 */ /* 0x000fe20000000000 */
[----:B0-----:R-:W2:Y:S01]  /*16c40*/  LDL R2, [R1+0x14] ;  /* 0x0000140001027983 */ /* 0x001ea20000100800 */
[----:B------:R0:W-:Y:S01]  /*16c50*/  SYNCS.ARRIVE.TRANS64.A1T0 RZ, [R22+URZ+0x16800], RZ ;  /* 0x016800ff16ff79a7 */ /* 0x0001e2000810003f */
[----:B------:R-:W-:Y:S01]  /*16c60*/  BSSY B0, `(.L_x_2436) ;  /* 0x0000004000007945 */ /* 0x000fe20003800000 */
[----:B------:R-:W1:Y:S01]  /*16c70*/  SYNCS.PHASECHK.TRANS64.TRYWAIT P0, [R22+URZ+0x16820], R3 ;  /* 0x01682003160075a7 */ /* 0x000e62000800017f */
[----:B--2---:R-:W-:Y:S02]  /*16c80*/  ISETP.GE.AND P1, PT, R2, 0x2, PT ;  /* 0x000000020200780c */ /* 0x004fe40003f26270 */
[----:B01----:R-:W-:Y:S11]  /*16c90*/  @!P0 BRA `(.L_x_2437) ;  /* 0x0000005000308947 */ /* 0x003ff60003800000 */
.L_x_2597:
[----:B------:R-:W-:Y:S05]  /*16ca0*/  BSYNC B0 ;  /* 0x0000000000007941 */ /* 0x000fea0003800000 */
.L_x_2436:
        /* <DEDUP_REMOVED lines=20> */
[----:B------:R-:W-:Y:S02]  /*16df0*/  ISETP.NE.U32.AND P0, PT, RZ, UR4, PT ;  /* 0x00000004ff007c0c */ /* 0x000fe4000bf05070 */
[----:B------:R-:W-:Y:S02]  /*16e00*/  MOV R0, R6 ;  /* 0x0000000600007202 */ /* 0x000fe40000000f00 */
        /* <DEDUP_REMOVED lines=20> */
.L_x_2444:
[----:B------:R-:W-:Y:S01]  /*16f50*/  IMAD R2, R7, 0x8, R22 ;  /* 0x0000000807027824 */ /* 0x000fe200078e0216 */
[----:B0-----:R-:W-:Y:S01]  /*16f60*/  SHF.L.U32 R3, R9, 0x1f, RZ ;  /* 0x0000001f09037819 */ /* 0x001fe200000006ff */
[----:B------:R-:W-:Y:S03]  /*16f70*/  BSSY B3, `(.L_x_2445) ;  /* 0x0000003000037945 */ /* 0x000fe60003800000 */
[----:B------:R-:W0:Y:S02]  /*16f80*/  SYNCS.PHASECHK.TRANS64.TRYWAIT P0, [R2+URZ+0x16840], R3 ;  /* 0x01684003020075a7 */ /* 0x000e24000800017f */
[----:B0-----:R-:W-:Y:S05]  /*16f90*/  @!P0 BRA `(.L_x_2446) ;  /* 0x0000004c00848947 */ /* 0x001fea0003800000 */
.L_x_2598:
[----:B------:R-:W-:Y:S05]  /*16fa0*/  BSYNC B3 ;  /* 0x0000000000037941 */ /* 0x000fea0003800000 */
.L_x_2445:
        /* <DEDUP_REMOVED lines=12> */
.L_x_2448:
[----:B------:R-:W-:Y:S05]  /*17070*/  BSYNC B3 ;  /* 0x0000000000037941 */ /* 0x000fea0003800000 */
.L_x_2447:
        /* <DEDUP_REMOVED lines=11> */
.L_x_2449:
        /* <DEDUP_REMOVED lines=15> */
.L_x_2599:
[----:B------:R-:W-:Y:S05]  /*17220*/  BSYNC B3 ;  /* 0x0000000000037941 */ /* 0x000fea0003800000 */
.L_x_2450:
[----:B------:R-:W-:Y:S01]  /*17230*/  BSSY B3, `(.L_x_2452) ;  /* 0x000000c000037945 */ /* 0x000fe20003800000 */
[----:B------:R-:W-:Y:S02]  /*17240*/  IMAD.MOV.U32 R12, RZ, RZ, 0x0 ;  /* 0x00000000ff0c7424 */ /* 0x000fe400078e00ff */
[----:B------:R-:W-:Y:S01]  /*17250*/  IMAD.MOV.U32 R13, RZ, RZ, 0x14f00000 ;  /* 0x14f00000ff0d7424 */ /* 0x000fe200078e00ff */
[----:B------:R-:W-:Y:S06]  /*17260*/  @P1 BRA `(.L_x_2453) ;  /* 0x0000000000201947 */ /* 0x000fec0003800000 */
        /* <DEDUP_REMOVED lines=8> */
.L_x_2453:
[----:B------:R-:W-:Y:S05]  /*172f0*/  BSYNC B3 ;  /* 0x0000000000037941 */ /* 0x000fea0003800000 */
.L_x_2452:
        /* <DEDUP_REMOVED lines=11> */
.L_x_2454:
        /* <DEDUP_REMOVED lines=12> */
.L_x_2443:
[----:B------:R-:W-:Y:S05]  /*17470*/  BSYNC B1 ;  /* 0x0000000000017941 */ /* 0x000fea0003800000 */
.L_x_2442:
[----:B------:R-:W2:Y:S01]  /*17480*/  LDL.LU R0, [R1+0x14] ;  /* 0x0000140001007983 */ /* 0x000ea20000300800 */
[----:B------:R-:W-:Y:S01]  /*17490*/  IMAD.MOV.U32 R23, RZ, RZ, R7 ;  /* 0x000000ffff177224 */ /* 0x000fe200078e0007 */
[----:B------:R-:W-:Y:S01]  /*174a0*/  MOV R27, R9 ;  /* 0x00000009001b7202 */ /* 0x000fe20000000f00 */
[----:B--2---:R-:W-:-:S07]  /*174b0*/  VIADD R0, R0, 0xfffffffd ;  /* 0xfffffffd00007836 */ /* 0x004fce0000000000 */
.L_x_2441:
[----:B------:R-:W-:Y:S05]  /*174c0*/  BSYNC B2 ;  /* 0x0000000000027941 */ /* 0x000fea0003800000 */
.L_x_2440:
[----:B------:R-:W-:-:S13]  /*174d0*/  ISETP.NE.AND P0, PT, R6, RZ, PT ;  /* 0x000000ff0600720c */ /* 0x000fda0003f05270 */
[----:B------:R-:W-:Y:S05]  /*174e0*/  @!P0 BRA `(.L_x_2439) ;  /* 0x0000000c00a08947 */ /* 0x000fea0003800000 */
[----:B------:R-:W-:-:S07]  /*174f0*/  IMAD.MOV.U32 R4, RZ, RZ, R24 ;  /* 0x000000ffff047224 */ /* 0x000fce00078e0018 */
.L_x_2481:
[----:B------:R-:W2:Y:S01]  /*17500*/  LDL R2, [R1] ;  /* 0x0000000001027983 */ /* 0x000ea20000100800 */
[----:B------:R-:W-:Y:S01]  /*17510*/  VIADD R6, R23, 0x1 ;  /* 0x0000000117067836 */ /* 0x000fe20000000000 */
[----:B------:R-:W-:Y:S05]  /*17520*/  YIELD ;  /* 0x0000000000007946 */ /* 0x000fea0003800000 */
[C---:B------:R-:W-:Y:S01]  /*17530*/  ISETP.NE.AND P0, PT, R6.reuse, 0x2, PT ;  /* 0x000000020600780c */ /* 0x040fe20003f05270 */
[----:B------:R-:W-:Y:S03]  /*17540*/  BSSY B1, `(.L_x_2455) ;  /* 0x000006d000017945 */ /* 0x000fe60003800000 */
[----:B------:R-:W-:-:S02]  /*17550*/  SEL R6, R6, RZ, P0 ;  /* 0x000000ff06067207 */ /* 0x000fc40000000000 */
[----:B--2---:R-:W-:Y:S02]  /*17560*/  LOP3.LUT P1, RZ, R2, 0x1, RZ, 0xc0, !PT ;  /* 0x0000000102ff7812 */ /* 0x004fe4000782c0ff */
[----:B------:R-:W-:-:S04]  /*17570*/  SEL R2, RZ, 0x1, P0 ;  /* 0x00000001ff027807 */ /* 0x000fc80000000000 */
[----:B------:R-:W-:-:S07]  /*17580*/  LOP3.LUT R7, R27, R2, RZ, 0x3c, !PT ;  /* 0x000000021b077212 */ /* 0x000fce00078e3cff */
        /* <DEDUP_REMOVED lines=13> */
[----:B------:R-:W-:-:S04]  /*17660*/  @P0 SHF.R.U32.HI R2, RZ, R3, R4 ;  /* 0x00000003ff020219 */ /* 0x000fc80000011604 */
[----:B------:R-:W-:-:S05]  /*17670*/  IADD3 R3, -R2, RZ, RZ ;  /* 0x000000ff02037210 */ /* 0x000fca0007ffe1ff */
        /* <DEDUP_REMOVED lines=9> */
.L_x_2457:
[----:B------:R-:W-:Y:S01]  /*17710*/  IMAD R2, R6, 0x8, R22 ;  /* 0x0000000806027824 */ /* 0x000fe200078e0216 */
[----:B0-----:R-:W-:Y:S01]  /*17720*/  SHF.L.U32 R3, R7, 0x1f, RZ ;  /* 0x0000001f07037819 */ /* 0x001fe200000006ff */
[----:B------:R-:W-:Y:S03]  /*17730*/  BSSY B2, `(.L_x_2458) ;  /* 0x0000003000027945 */ /* 0x000fe60003800000 */
[----:B------:R-:W0:Y:S02]  /*17740*/  SYNCS.PHASECHK.TRANS64.TRYWAIT P0, [R2+URZ+0x16840], R3 ;  /* 0x01684003020075a7 */ /* 0x000e24000800017f */
[----:B0-----:R-:W-:Y:S05]  /*17750*/  @!P0 BRA `(.L_x_2459) ;  /* 0x0000004400bc8947 */ /* 0x001fea0003800000 */
.L_x_2600:
[----:B------:R-:W-:Y:S05]  /*17760*/  BSYNC B2 ;  /* 0x0000000000027941 */ /* 0x000fea0003800000 */
.L_x_2458:
        /* <DEDUP_REMOVED lines=12> */
.L_x_2461:
[----:B------:R-:W-:Y:S05]  /*17830*/  BSYNC B2 ;  /* 0x0000000000027941 */ /* 0x000fea0003800000 */
.L_x_2460:
[----:B------:R-:W-:Y:S01]  /*17840*/  IMAD.MOV.U32 R5, RZ, RZ, RZ ;  /* 0x000000ffff057224 */ /* 0x000fe200078e00ff */
[----:B0-----:R-:W-:Y:S01]  /*17850*/  LEA R3, R6, R22, 0xe ;  /* 0x0000001606037211 */ /* 0x001fe200078e70ff */
        /* <DEDUP_REMOVED lines=9> */
.L_x_2462:
        /* <DEDUP_REMOVED lines=15> */
.L_x_2601:
[----:B------:R-:W-:Y:S05]  /*179e0*/  BSYNC B2 ;  /* 0x0000000000027941 */ /* 0x000fea0003800000 */
.L_x_2463:
        /* <DEDUP_REMOVED lines=11> */
.L_x_2466:
[----:B------:R-:W-:Y:S05]  /*17aa0*/  BSYNC B2 ;  /* 0x0000000000027941 */ /* 0x000fea0003800000 */
.L_x_2465:
        /* <DEDUP_REMOVED lines=8> */
[----:B0-----:R-:W-:Y:S01]  /*17b30*/  IADD3 R10, R10, 0x50, RZ ;  /* 0x000000500a0a7810 */ /* 0x001fe20007ffe0ff */
[----:B------:R-:W-:-:S12]  /*17b40*/  UIADD3.X UR5, URZ, UR39, URZ, UP0, !UPT ;  /* 0x000000273f057290 */ /* 0x000fd800087fe43f */
.L_x_2467:
        /* <DEDUP_REMOVED lines=12> */
.L_x_2456:
[----:B------:R-:W-:Y:S05]  /*17c10*/  BSYNC B1 ;  /* 0x0000000000017941 */ /* 0x000fea0003800000 */
.L_x_2455:
[----:B------:R-:W2:Y:S01]  /*17c20*/  LDL R2, [R1] ;  /* 0x0000000001027983 */ /* 0x000ea20000100800 */
[----:B------:R-:W-:Y:S01]  /*17c30*/  VIADD R23, R6, 0x1 ;  /* 0x0000000106177836 */ /* 0x000fe20000000000 */
[----:B------:R-:W-:Y:S04]  /*17c40*/  BSSY B1, `(.L_x_2468) ;  /* 0x000006f000017945 */ /* 0x000fe80003800000 */
[----:B------:R-:W-:-:S04]  /*17c50*/  ISETP.NE.AND P0, PT, R23, 0x2, PT ;  /* 0x000000021700780c */ /* 0x000fc80003f05270 */
[----:B------:R-:W-:Y:S02]  /*17c60*/  SEL R23, R23, RZ, P0 ;  /* 0x000000ff17177207 */ /* 0x000fe40000000000 */
[----:B--2---:R-:W-:Y:S02]  /*17c70*/  LOP3.LUT P1, RZ, R2, 0x1, RZ, 0xc0, !PT ;  /* 0x0000000102ff7812 */ /* 0x004fe4000782c0ff */
[----:B------:R-:W-:-:S04]  /*17c80*/  SEL R2, RZ, 0x1, P0 ;  /* 0x00000001ff027807 */ /* 0x000fc80000000000 */
[----:B------:R-:W-:-:S07]  /*17c90*/  LOP3.LUT R27, R7, R2, RZ, 0x3c, !PT ;  /* 0x00000002071b7212 */ /* 0x000fce00078e3cff */
        /* <DEDUP_REMOVED lines=24> */
.L_x_2470:
[----:B------:R-:W-:Y:S01]  /*17e20*/  IMAD R2, R23, 0x8, R22 ;  /* 0x0000000817027824 */ /* 0x000fe200078e0216 */
[----:B0-----:R-:W-:Y:S01]  /*17e30*/  SHF.L.U32 R3, R27, 0x1f, RZ ;  /* 0x0000001f1b037819 */ /* 0x001fe200000006ff */
[----:B------:R-:W-:Y:S03]  /*17e40*/  BSSY B2, `(.L_x_2471) ;  /* 0x0000003000027945 */ /* 0x000fe60003800000 */
[----:B------:R-:W0:Y:S02]  /*17e50*/  SYNCS.PHASECHK.TRANS64.TRYWAIT P0, [R2+URZ+0x16840], R3 ;  /* 0x01684003020075a7 */ /* 0x000e24000800017f */
[----:B0-----:R-:W-:Y:S05]  /*17e60*/  @!P0 BRA `(.L_x_2472) ;  /* 0x0000004000208947 */ /* 0x001fea0003800000 */
.L_x_2602:
[----:B------:R-:W-:Y:S05]  /*17e70*/  BSYNC B2 ;  /* 0x0000000000027941 */ /* 0x000fea0003800000 */
.L_x_2471:
        /* <DEDUP_REMOVED lines=12> */
.L_x_2474:
[----:B------:R-:W-:Y:S05]  /*17f40*/  BSYNC B2 ;  /* 0x0000000000027941 */ /* 0x000fea0003800000 */
.L_x_2473:
        /* <DEDUP_REMOVED lines=12> */
.L_x_2475:
        /* <DEDUP_REMOVED lines=15> */
.L_x_2603:
[----:B------:R-:W-:Y:S05]  /*18100*/  BSYNC B2 ;  /* 0x0000000000027941 */ /* 0x000fea0003800000 */
.L_x_2476:
[----:B------:R-:W-:Y:S01]  /*18110*/  BSSY B2, `(.L_x_2478) ;  /* 0x000000b000027945 */ /* 0x000fe20003800000 */
[----:B0-----:R-:W-:Y:S02]  /*18120*/  IMAD.MOV.U32 R2, RZ, RZ, 0x0 ;  /* 0x00000000ff027424 */ /* 0x001fe400078e00ff */
[----:B------:R-:W-:Y:S01]  /*18130*/  IMAD.MOV.U32 R3, RZ, RZ, 0x14f00000 ;  /* 0x14f00000ff037424 */ /* 0x000fe200078e00ff */
[----:B------:R-:W-:Y:S06]  /*18140*/  @P1 BRA `(.L_x_2479) ;  /* 0x00000000001c1947 */ /* 0x000fec0003800000 */
[----:B------:R-:W0:Y:S02]  /*18150*/  S2R R10, SR_TID.X ;  /* 0x00000000000a7919 */ /* 0x000e240000002100 */
[----:B0-----:R-:W-:Y:S02]  /*18160*/  LOP3.LUT R11, R10, 0x1f, RZ, 0xc0, !PT ;  /* 0x0000001f0a0b7812 */ /* 0x001fe400078ec0ff */
[----:B------:R-:W-:Y:S02]  /*18170*/  MOV R10, 0x4000 ;  /* 0x00004000000a7802 */ /* 0x000fe40000000f00 */
[----:B------:R-:W-:Y:S02]  /*18180*/  ISETP.NE.AND P0, PT, R11, RZ, PT ;  /* 0x000000ff0b00720c */ /* 0x000fe40003f05270 */
[----:B------:R0:W-:Y:S11]  /*18190*/  SYNCS.ARRIVE.TRANS64 RZ, [R7+URZ+0x50], R10 ;  /* 0x0000500a07ff79a7 */ /* 0x0001f6000800003f */
[----:B0-----:R-:W-:Y:S05]  /*181a0*/  @!P0 BRA `(.L_x_2479) ;  /* 0x0000000000048947 */ /* 0x001fea0003800000 */
[----:B------:R-:W-:Y:S01]  /*181b0*/  BPT.TRAP 0x1 ;  /* 0x000000040000795c */ /* 0x000fe20000300000 */
.L_x_2479:
[----:B------:R-:W-:Y:S05]  /*181c0*/  BSYNC B2 ;  /* 0x0000000000027941 */ /* 0x000fea0003800000 */
.L_x_2478:
        /* <DEDUP_REMOVED lines=10> */
.L_x_2480:
        /* <DEDUP_REMOVED lines=12> */
.L_x_2469:
[----:B------:R-:W-:Y:S05]  /*18330*/  BSYNC B1 ;  /* 0x0000000000017941 */ /* 0x000fea0003800000 */
.L_x_2468:
[C---:B------:R-:W-:Y:S01]  /*18340*/  ISETP.GT.AND P0, PT, R0.reuse, 0x1, PT ;  /* 0x000000010000780c */ /* 0x040fe20003f04270 */
[----:B------:R-:W-:-:S12]  /*18350*/  VIADD R0, R0, 0xfffffffe ;  /* 0xfffffffe00007836 */ /* 0x000fd80000000000 */
[----:B------:R-:W-:Y:S05]  /*18360*/  @P0 BRA `(.L_x_2481) ;  /* 0xfffffff000640947 */ /* 0x000fea000383ffff */
.L_x_2439:
[----:B------:R-:W-:Y:S05]  /*18370*/  BSYNC B0 ;  /* 0x0000000000007941 */ /* 0x000fea0003800000 */
.L_x_2438:
        /* <DEDUP_REMOVED lines=17> */
.L_x_2483:
[----:B------:R-:W-:Y:S05]  /*18490*/  BSYNC B0 ;  /* 0x0000000000007941 */ /* 0x000fea0003800000 */
.L_x_2482:
        /* <DEDUP_REMOVED lines=10> */
.L_x_2604:
[----:B------:R-:W-:Y:S05]  /*18540*/  BSYNC B1 ;  /* 0x0000000000017941 */ /* 0x000fea0003800000 */
.L_x_2486:
        /* <DEDUP_REMOVED lines=9> */
.L_x_2489:
[----:B------:R-:W-:Y:S05]  /*185e0*/  BSYNC B1 ;  /* 0x0000000000017941 */ /* 0x000fea0003800000 */
.L_x_2488:
[----:B0-----:R-:W-:Y:S01]  /*185f0*/  IMAD R0, R23, 0x4000, R22 ;  /* 0x0000400017007824 */ /* 0x001fe200078e0216 */
[----:B------:R-:W-:Y:S01]  /*18600*/  UIADD3 UR4, UP0, UR38, 0x470, URZ ;  /* 0x0000047026047890 */ /* 0x000fe2000ff1e03f */
[----:B------:R-:W-:Y:S01]  /*18610*/  LEA R25, R25, R29, 0x7 ;  /* 0x0000001d19197211 */ /* 0x000fe200078e38ff */
[----:B------:R-:W-:Y:S01]  /*18620*/  VIADD R2, R3, 0x16850 ;  /* 0x0001685003027836 */ /* 0x000fe20000000000 */
[----:B------:R-:W-:Y:S01]  /*18630*/  PLOP3.LUT P0, PT, PT, PT, PT, 0x80, 0x0 ;  /* 0x000000000000781c */ /* 0x000fe20003f0f070 */
[----:B------:R-:W-:Y:S01]  /*18640*/  VIADD R0, R0, 0x400 ;  /* 0x0000040000007836 */ /* 0x000fe20000000000 */
[----:B------:R-:W-:Y:S01]  /*18650*/  UIADD3.X UR5, URZ, UR39, URZ, UP0, !UPT ;  /* 0x000000273f057290 */ /* 0x000fe200087fe43f */
[----:B------:R-:W-:Y:S01]  /*18660*/  UMOV UR6, 0x0 ;  /* 0x0000000000067882 */ /* 0x000fe20000000000 */
[----:B------:R-:W-:Y:S01]  /*18670*/  UMOV UR7, 0x14f00000 ;  /* 0x14f0000000077882 */ /* 0x000fe20000000000 */
[----:B------:R-:W-:-:S09]  /*18680*/  UMOV UR10, URZ ;  /* 0x0000003f000a7c82 */ /* 0x000fd20008000000 */
.L_x_2490:
        /* <DEDUP_REMOVED lines=10> */
.L_x_2485:
[----:B------:R-:W-:Y:S05]  /*18730*/  BSYNC B0 ;  /* 0x0000000000007941 */ /* 0x000fea0003800000 */
.L_x_2484:
[----:B------:R-:W-:-:S05]  /*18740*/  VIADD R23, R23, 0x1 ;  /* 0x0000000117177836 */ /* 0x000fca0000000000 */
[----:B------:R-:W-:-:S04]  /*18750*/  ISETP.NE.AND P0, PT, R23, 0x2, PT ;  /* 0x000000021700780c */ /* 0x000fc80003f05270 */
[----:B------:R-:W-:Y:S02]  /*18760*/  SEL R0, RZ, 0x1, P0 ;  /* 0x00000001ff007807 */ /* 0x000fe40000000000 */
[----:B------:R-:W-:Y:S02]  /*18770*/  SEL R23, R23, RZ, P0 ;  /* 0x000000ff17177207 */ /* 0x000fe40000000000 */
[----:B------:R-:W-:-:S07]  /*18780*/  LOP3.LUT R27, R27, R0, RZ, 0x3c, !PT ;  /* 0x000000001b1b7212 */ /* 0x000fce00078e3cff */
.L_x_2420:
[----:B------:R-:W-:Y:S05]  /*18790*/  BSYNC B7 ;  /* 0x0000000000077941 */ /* 0x000fea0003800000 */
.L_x_2418:
[----:B------:R-:W3:Y:S02]  /*187a0*/  LDL R0, [R1] ;  /* 0x0000000001007983 */ /* 0x000ee40000100800 */
[----:B---3--:R-:W-:-:S13]  /*187b0*/  LOP3.LUT P0, RZ, R0, 0x2, RZ, 0xc0, !PT ;  /* 0x0000000200ff7812 */ /* 0x008fda000780c0ff */
[----:B------:R-:W-:Y:S05]  /*187c0*/  @!P0 BRA `(.L_x_2491) ;  /* 0x0000000000248947 */ /* 0x000fea0003800000 */
[----:B------:R-:W-:Y:S05]  /*187d0*/  WARPSYNC.ALL ;  /* 0x0000000000007948 */ /* 0x000fea0003800000 */
[----:B------:R-:W3:Y:S08]  /*187e0*/  S2UR UR5, SR_CgaCtaId ;  /* 0x00000000000579c3 */ /* 0x000ef00000008800 */
[----:B------:R-:W-:Y:S06]  /*187f0*/  BAR.SYNC.DEFER_BLOCKING 0x5, 0x200 ;  /* 0x0148000000007b1d */ /* 0x000fec0000010000 */
[----:B------:R-:W-:-:S02]  /*18800*/  UMOV UR4, 0x400 ;  /* 0x0000040000047882 */ /* 0x000fc40000000000 */
[----:B---3--:R-:W-:-:S06]  /*18810*/  ULEA UR4, UR5, UR4, 0x18 ;  /* 0x0000000405047291 */ /* 0x008fcc000f8ec03f */
[----:B0-----:R-:W-:-:S05]  /*18820*/  MOV R22, UR4 ;  /* 0x0000000400167c02 */ /* 0x001fca0008000f00 */
[----:B------:R0:W3:Y:S01]  /*18830*/  LDS.128 R16, [R22+0x168d0] ;  /* 0x0168d00016107984 */ /* 0x0000e20000000c00 */
[----:B------:R-:W-:Y:S06]  /*18840*/  BAR.ARV 0x4, 0x200 ;  /* 0x0108000000007b1d */ /* 0x000fec0000002000 */
[----:B------:R-:W-:Y:S05]  /*18850*/  BRA `(.L_x_2492) ;  /* 0x0000000800cc7947 */ /* 0x000fea0003800000 */
.L_x_2491:
        /* <DEDUP_REMOVED lines=8> */
[----:B0-----:R-:W0:Y:S02]  /*188e0*/  @!P1 LDC.64 R2, c[0x0][0xc80] ;  /* 0x00032000ff029b82 */ /* 0x001e240000000a00 */
[----:B0-----:R-:W-:-:S06]  /*188f0*/  @!P1 IMAD.WIDE R2, R5, 0x4, R2 ;  /* 0x0000000405029825 */ /* 0x001fcc00078e0202 */
[----:B------:R-:W3:Y:S01]  /*18900*/  @!P1 LDG.E R2, desc[UR40][R2.64] ;  /* 0x0000002802029981 */ /* 0x000ee2000c1e1900 */
[----:B------:R-:W-:Y:S01]  /*18910*/  IMAD.MOV.U32 R17, RZ, RZ, RZ ;  /* 0x000000ffff117224 */ /* 0x000fe200078e00ff */
[C---:B------:R-:W-:Y:S02]  /*18920*/  ISETP.GE.U32.AND P2, PT, R8.reuse, 0x2, PT ;  /* 0x000000020800780c */ /* 0x040fe40003f46070 */
[C---:B------:R-:W-:Y:S01]  /*18930*/  ISETP.GE.U32.AND P3, PT, R8.reuse, 0x4, PT ;  /* 0x000000040800780c */ /* 0x040fe20003f66070 */
[----:B------:R-:W-:Y:S01]  /*18940*/  SHFL.IDX PT, R0, R16, RZ, 0x1f ;  /* 0x00001fff10007589 */ /* 0x000fe200000e0000 */
[C---:B------:R-:W-:Y:S02]  /*18950*/  ISETP.GE.U32.AND P4, PT, R8.reuse, 0x8, PT ;  /* 0x000000080800780c */ /* 0x040fe40003f86070 */
[C---:B------:R-:W-:Y:S01]  /*18960*/  ISETP.GE.U32.AND P5, PT, R8.reuse, 0x10, PT ;  /* 0x000000100800780c */ /* 0x040fe20003fa6070 */
[----:B---3--:R-:W-:Y:S01]  /*18970*/  @!P1 IMAD.MOV.U32 R17, RZ, RZ, R2 ;  /* 0x000000ffff119224 */ /* 0x008fe200078e0002 */
[----:B------:R-:W-:-:S04]  /*18980*/  ISETP.NE.AND P1, PT, R8, RZ, PT ;  /* 0x000000ff0800720c */ /* 0x000fc80003f25270 */
[----:B------:R-:W0:Y:S02]  /*18990*/  SHFL.UP PT, R14, R17, 0x1, RZ ;  /* 0x04200000110e7989 */ /* 0x000e2400000e00ff */
[----:B0-----:R-:W-:-:S05]  /*189a0*/  SEL R4, R14, RZ, P1 ;  /* 0x000000ff0e047207 */ /* 0x001fca0000800000 */
[----:B------:R-:W-:-:S05]  /*189b0*/  IMAD.IADD R4, R17, 0x1, R4 ;  /* 0x0000000111047824 */ /* 0x000fca00078e0204 */
[----:B------:R-:W0:Y:S02]  /*189c0*/  SHFL.UP PT, R14, R4, 0x2, RZ ;  /* 0x04400000040e7989 */ /* 0x000e2400000e00ff */
[----:B0-----:R-:W-:-:S04]  /*189d0*/  SEL R5, R14, RZ, P2 ;  /* 0x000000ff0e057207 */ /* 0x001fc80001000000 */
[----:B--2---:R-:W-:Y:S02]  /*189e0*/  IADD3 R6, R4, R5, RZ ;  /* 0x0000000504067210 */ /* 0x004fe40007ffe0ff */
        /* <DEDUP_REMOVED lines=10> */
[----:B------:R0:W1:Y:S02]  /*18a90*/  SHFL.IDX PT, R14, R3, 0x1f, 0x1f ;  /* 0x03e01f00030e7f89 */ /* 0x00006400000e0000 */
.L_x_2614:
[----:B------:R-:W-:Y:S02]  /*18aa0*/  ULDC UR4, c[0x0][0xc38] ;  /* 0x00030e0000047ab9 */ /* 0x000fe40000000800 */
[----:B------:R-:W-:-:S04]  /*18ab0*/  IMAD.U32 R4, RZ, RZ, UR4 ;  /* 0x00000004ff047e24 */ /* 0x000fc8000f8e00ff */
[----:B-1----:R-:W-:-:S05]  /*18ac0*/  IMAD R14, R14, R4, RZ ;  /* 0x000000040e0e7224 */ /* 0x002fca00078e02ff */
[----:B------:R-:W-:-:S04]  /*18ad0*/  IADD3 R5, R5, R14, RZ ;  /* 0x0000000e05057210 */ /* 0x000fc80007ffe0ff */
[----:B------:R-:W-:-:S13]  /*18ae0*/  ISETP.GT.AND P6, PT, R5, R0, PT ;  /* 0x000000000500720c */ /* 0x000fda0003fc4270 */
[----:B------:R-:W-:Y:S05]  /*18af0*/  @P6 BRA `(.L_x_2494) ;  /* 0x00000000009c6947 */ /* 0x000fea0003800000 */
.L_x_2499:
[----:B------:R-:W1:Y:S01]  /*18b00*/  LDC R2, c[0x0][0xc3c] ;  /* 0x00030f00ff027b82 */ /* 0x000e620000000800 */
[----:B------:R-:W-:-:S05]  /*18b10*/  VIADD R19, R19, 0x1f ;  /* 0x0000001f13137836 */ /* 0x000fca0000000000 */
[----:B-1----:R-:W-:-:S13]  /*18b20*/  ISETP.GE.AND P6, PT, R19, R2, PT ;  /* 0x000000021300720c */ /* 0x002fda0003fc6270 */
[----:B------:R-:W-:Y:S05]  /*18b30*/  @P6 BRA `(.L_x_2495) ;  /* 0x0000000400d06947 */ /* 0x000fea0003800000 */
[----:B0-----:R-:W0:Y:S01]  /*18b40*/  S2R R3, SR_TID.X ;  /* 0x0000000000037919 */ /* 0x001e220000002100 */
[----:B------:R-:W-:Y:S01]  /*18b50*/  BSSY B0, `(.L_x_2496) ;  /* 0x0000009000007945 */ /* 0x000fe20003800000 */
[----:B------:R-:W-:Y:S01]  /*18b60*/  IMAD.MOV.U32 R17, RZ, RZ, RZ ;  /* 0x000000ffff117224 */ /* 0x000fe200078e00ff */
[----:B0-----:R-:W-:-:S05]  /*18b70*/  LOP3.LUT R3, R3, 0x1f, RZ, 0xc0, !PT ;  /* 0x0000001f03037812 */ /* 0x001fca00078ec0ff */
[----:B------:R-:W-:-:S05]  /*18b80*/  IMAD.IADD R7, R19, 0x1, R3 ;  /* 0x0000000113077824 */ /* 0x000fca00078e0203 */
[----:B------:R-:W-:-:S13]  /*18b90*/  ISETP.GE.OR P6, PT, R7, R2, !P0 ;  /* 0x000000020700720c */ /* 0x000fda00047c6670 */
[----:B------:R-:W-:Y:S05]  /*18ba0*/  @P6 BRA `(.L_x_2497) ;  /* 0x00000000000c6947 */ /* 0x000fea0003800000 */
[----:B------:R-:W0:Y:S02]  /*18bb0*/  LDC.64 R2, c[0x0][0xc80] ;  /* 0x00032000ff027b82 */ /* 0x000e240000000a00 */
[----:B0-----:R-:W-:-:S05]  /*18bc0*/  IMAD.WIDE R2, R7, 0x4, R2 ;  /* 0x0000000407027825 */ /* 0x001fca00078e0202 */
[----:B------:R0:W5:Y:S02]  /*18bd0*/  LDG.E R17, desc[UR40][R2.64] ;  /* 0x0000002802117981 */ /* 0x000164000c1e1900 */
.L_x_2497:
[----:B------:R-:W-:Y:S05]  /*18be0*/  BSYNC B0 ;  /* 0x0000000000007941 */ /* 0x000fea0003800000 */
.L_x_2496:
[----:B------:R-:W-:-:S03]  /*18bf0*/  UMOV UR4, 0xffffffff ;  /* 0xffffffff00047882 */ /* 0x000fc60000000000 */
[----:B------:R-:W-:Y:S05]  /*18c00*/  BRA.DIV UR4, `(.L_x_2498) ;  /* 0x0000003a04187947 */ /* 0x000fea000b800000 */
[----:B-----5:R-:W1:Y:S02]  /*18c10*/  SHFL.UP PT, R14, R17, 0x1, RZ ;  /* 0x04200000110e7989 */ /* 0x020e6400000e00ff */
        /* <DEDUP_REMOVED lines=15> */
.L_x_2622:
[----:B------:R-:W-:Y:S02]  /*18d10*/  ULDC UR4, c[0x0][0xc38] ;  /* 0x00030e0000047ab9 */ /* 0x000fe40000000800 */
[----:B------:R-:W-:-:S04]  /*18d20*/  IMAD.U32 R4, RZ, RZ, UR4 ;  /* 0x00000004ff047e24 */ /* 0x000fc8000f8e00ff */
[----:B-1----:R-:W-:-:S05]  /*18d30*/  IMAD R14, R14, R4, RZ ;  /* 0x000000040e0e7224 */ /* 0x002fca00078e02ff */
[----:B------:R-:W-:-:S04]  /*18d40*/  IADD3 R5, R14, R5, RZ ;  /* 0x000000050e057210 */ /* 0x000fc80007ffe0ff */
[----:B------:R-:W-:-:S13]  /*18d50*/  ISETP.GT.AND P6, PT, R5, R0, PT ;  /* 0x000000000500720c */ /* 0x000fda0003fc4270 */
[----:B------:R-:W-:Y:S05]  /*18d60*/  @!P6 BRA `(.L_x_2499) ;  /* 0xfffffffc0064e947 */ /* 0x000fea000383ffff */
.L_x_2494:
        /* <DEDUP_REMOVED lines=8> */
.L_x_2626:
[----:B------:R-:W-:Y:S01]  /*18df0*/  ISETP.NE.AND P0, PT, R2, RZ, PT ;  /* 0x000000ff0200720c */ /* 0x000fe20003f05270 */
[----:B------:R-:W-:-:S12]  /*18e00*/  IMAD.MOV.U32 R14, RZ, RZ, RZ ;  /* 0x000000ffff0e7224 */ /* 0x000fd800078e00ff */
[----:B------:R-:W-:Y:S05]  /*18e10*/  @!P0 BRA `(.L_x_2501) ;  /* 0x0000000000108947 */ /* 0x000fea0003800000 */
[----:B------:R-:W-:Y:S01]  /*18e20*/  UMOV UR4, 0xffffffff ;  /* 0xffffffff00047882 */ /* 0x000fe20000000000 */
[----:B------:R-:W-:Y:S02]  /*18e30*/  VIADD R12, R6, 0xffffffff ;  /* 0xffffffff060c7836 */ /* 0x000fe40000000000 */
[----:B------:R-:W-:Y:S05]  /*18e40*/  BRA.DIV UR4, `(.L_x_2502) ;  /* 0x0000003a048c7947 */ /* 0x000fea000b800000 */
[----:B------:R3:W4:Y:S02]  /*18e50*/  SHFL.IDX PT, R14, R3, R12, 0x1f ;  /* 0x00001f0c030e7589 */ /* 0x00072400000e0000 */
.L_x_2501:
[----:B0--3--:R-:W0:Y:S01]  /*18e60*/  LDC.64 R2, c[0x0][0xc90] ;  /* 0x00032400ff027b82 */ /* 0x009e220000000a00 */
[----:B------:R-:W-:-:S04]  /*18e70*/  IMAD.IADD R19, R6, 0x1, R19 ;  /* 0x0000000106137824 */ /* 0x000fc800078e0213 */
[----:B0-----:R-:W-:-:S05]  /*18e80*/  IMAD.WIDE R2, R19, 0x4, R2 ;  /* 0x0000000413027825 */ /* 0x001fca00078e0202 */
[----:B-1----:R0:W2:Y:S01]  /*18e90*/  LDG.E R6, desc[UR40][R2.64] ;  /* 0x0000002802067981 */ /* 0x0020a2000c1e1900 */
[----:B----4-:R-:W-:-:S04]  /*18ea0*/  IMAD R16, R14, R4, R16 ;  /* 0x000000040e107224 */ /* 0x010fc800078e0210 */
[----:B------:R-:W-:Y:S02]  /*18eb0*/  IMAD.IADD R0, R0, 0x1, -R16 ;  /* 0x0000000100007824 */ /* 0x000fe400078e0a10 */
[----:B0-----:R-:W-:Y:S02]  /*18ec0*/  IMAD.MOV.U32 R2, RZ, RZ, RZ ;  /* 0x000000ffff027224 */ /* 0x001fe400078e00ff */
[----:B--2---:R-:W-:-:S05]  /*18ed0*/  IMAD R5, R17, R6, RZ ;  /* 0x0000000611057224 */ /* 0x004fca00078e02ff */
[----:B------:R-:W-:-:S04]  /*18ee0*/  IABS R7, R5 ;  /* 0x0000000500077213 */ /* 0x000fc80000000000 */
[----:B------:R-:W0:Y:S08]  /*18ef0*/  I2F.RP R8, R7 ;  /* 0x0000000700087306 */ /* 0x000e300000209400 */
[----:B0-----:R-:W0:Y:S02]  /*18f00*/  MUFU.RCP R8, R8 ;  /* 0x0000000800087308 */ /* 0x001e240000001000 */
[----:B0-----:R-:W-:-:S02]  /*18f10*/  IADD3 R9, R8, 0xffffffe, RZ ;  /* 0x0ffffffe08097810 */ /* 0x001fc40007ffe0ff */
[----:B------:R-:W-:-:S04]  /*18f20*/  IABS R8, R5 ;  /* 0x0000000500087213 */ /* 0x000fc80000000000 */
        /* <DEDUP_REMOVED lines=41> */
[-C--:B------:R-:W-:Y:S01]  /*191c0*/  @!P1 IADD3 R5, R5, -R6.reuse, RZ ;  /* 0x8000000605059210 */ /* 0x080fe20007ffe0ff */
[----:B------:R-:W-:Y:S01]  /*191d0*/  @!P1 VIADD R3, R3, 0x1 ;  /* 0x0000000103039836 */ /* 0x000fe20000000000 */
[----:B------:R-:W-:Y:S02]  /*191e0*/  ISETP.NE.AND P1, PT, R4, RZ, PT ;  /* 0x000000ff0400720c */ /* 0x000fe40003f25270 */
[----:B------:R-:W-:-:S13]  /*191f0*/  ISETP.GE.U32.AND P0, PT, R5, R6, PT ;  /* 0x000000060500720c */ /* 0x000fda0003f06070 */
[----:B------:R-:W-:-:S04]  /*19200*/  @P0 VIADD R3, R3, 0x1 ;  /* 0x0000000103030836 */ /* 0x000fc80000000000 */
[----:B------:R-:W-:Y:S01]  /*19210*/  @!P2 IMAD.MOV R3, RZ, RZ, -R3 ;  /* 0x000000ffff03a224 */ /* 0x000fe200078e0a03 */
[----:B------:R-:W-:Y:S02]  /*19220*/  @!P1 LOP3.LUT R3, RZ, R4, RZ, 0x33, !PT ;  /* 0x00000004ff039212 */ /* 0x000fe400078e33ff */
[----:B------:R-:W-:-:S05]  /*19230*/  IADD3 R4, -R4, RZ, RZ ;  /* 0x000000ff04047210 */ /* 0x000fca0007ffe1ff */
[----:B------:R-:W-:Y:S01]  /*19240*/  IMAD R18, R3, R4, R0 ;  /* 0x0000000403127224 */ /* 0x000fe200078e0200 */
[----:B------:R-:W-:-:S05]  /*19250*/  LOP3.LUT R0, RZ, R3, RZ, 0x33, !PT ;  /* 0x00000003ff007212 */ /* 0x000fca00078e33ff */
[----:B------:R-:W-:Y:S01]  /*19260*/  IMAD.IADD R17, R17, 0x1, R0 ;  /* 0x0000000111117824 */ /* 0x000fe200078e0200 */
[----:B------:R-:W-:Y:S06]  /*19270*/  BRA `(.L_x_2503) ;  /* 0x00000000001c7947 */ /* 0x000fec0003800000 */
.L_x_2495:
[----:B------:R-:W-:Y:S01]  /*19280*/  UMOV UR4, URZ ;  /* 0x0000003f00047c82 */ /* 0x000fe20008000000 */
[----:B------:R-:W-:Y:S01]  /*19290*/  UMOV UR5, URZ ;  /* 0x0000003f00057c82 */ /* 0x000fe20008000000 */
[----:B------:R-:W-:Y:S01]  /*192a0*/  ULDC UR6, c[0x0][0xc3c] ;  /* 0x00030f0000067ab9 */ /* 0x000fe20000000800 */
[----:B------:R-:W-:Y:S01]  /*192b0*/  IMAD.MOV.U32 R16, RZ, RZ, R0 ;  /* 0x000000ffff107224 */ /* 0x000fe200078e0000 */
[----:B------:R-:W-:Y:S01]  /*192c0*/  MOV R19, UR6 ;  /* 0x0000000600137c02 */ /* 0x000fe20008000f00 */
[----:B------:R-:W-:Y:S02]  /*192d0*/  IMAD.U32 R17, RZ, RZ, UR4 ;  /* 0x00000004ff117e24 */ /* 0x000fe4000f8e00ff */
[----:B------:R-:W-:-:S07]  /*192e0*/  IMAD.U32 R18, RZ, RZ, UR5 ;  /* 0x00000005ff127e24 */ /* 0x000fce000f8e00ff */
.L_x_2503:
        /* <DEDUP_REMOVED lines=10> */
.L_x_2492:
[----:B------:R-:W-:Y:S02]  /*19390*/  ULDC UR4, c[0x0][0xc3c] ;  /* 0x00030f0000047ab9 */ /* 0x000fe40000000800 */
[----:B---3--:R-:W-:-:S13]  /*193a0*/  ISETP.GE.AND P0, PT, R19, UR4, PT ;  /* 0x0000000413007c0c */ /* 0x008fda000bf06270 */
[----:B------:R-:W-:Y:S05]  /*193b0*/  @!P0 BRA `(.L_x_2504) ;  /* 0xffffffa800588947 */ /* 0x000fea000383ffff */
[----:B------:R-:W-:Y:S05]  /*193c0*/  BSYNC B8 ;  /* 0x0000000000087941 */ /* 0x000fea0003800000 */
.L_x_2382:
        /* <DEDUP_REMOVED lines=12> */
.L_x_2629:
[----:B------:R-:W-:Y:S05]  /*19490*/  BSYNC B0 ;  /* 0x0000000000007941 */ /* 0x000fea0003800000 */
.L_x_2505:
[----:B------:R-:W-:-:S03]  /*194a0*/  UMOV UR4, 0xffffffff ;  /* 0xffffffff00047882 */ /* 0x000fc60000000000 */
[----:B------:R-:W-:Y:S05]  /*194b0*/  BRA.DIV UR4, `(.L_x_2507) ;  /* 0x0000003604287947 */ /* 0x000fea000b800000 */
[----:B0-----:R-:W0:Y:S02]  /*194c0*/  S2R R0, SR_TID.X ;  /* 0x0000000000007919 */ /* 0x001e240000002100 */
[----:B0-----:R-:W-:-:S04]  /*194d0*/  SHF.R.U32.HI R0, RZ, 0x5, R0 ;  /* 0x00000005ff007819 */ /* 0x001fc80000011600 */
[----:B------:R-:W-:-:S05]  /*194e0*/  LOP3.LUT R0, R0, 0x3, RZ, 0xc0, !PT ;  /* 0x0000000300007812 */ /* 0x000fca00078ec0ff */
[----:B------:R0:W3:Y:S02]  /*194f0*/  SHFL.IDX PT, R14, R0, RZ, 0x1f ;  /* 0x00001fff000e7589 */ /* 0x0000e400000e0000 */
.L_x_2632:
[----:B---3--:R-:W-:-:S13]  /*19500*/  ISETP.NE.AND P0, PT, R14, RZ, PT ;  /* 0x000000ff0e00720c */ /* 0x008fda0003f05270 */
[----:B------:R-:W-:Y:S05]  /*19510*/  @P0 BRA `(.L_x_2239) ;  /* 0x0000000000880947 */ /* 0x000fea0003800000 */
[----:B------:R-:W-:-:S03]  /*19520*/  UMOV UR4, 0xffffffff ;  /* 0xffffffff00047882 */ /* 0x000fc60000000000 */
[----:B------:R-:W-:Y:S05]  /*19530*/  BRA.DIV UR4, `(.L_x_2508) ;  /* 0x00000036043c7947 */ /* 0x000fea000b800000 */
[----:B------:R-:W-:-:S13]  /*19540*/  ELECT P6, URZ, PT ;  /* 0x00000000003f782f */ /* 0x000fda00038c0000 */
.L_x_2635:
[----:B------:R-:W-:Y:S05]  /*19550*/  @!P6 BRA `(.L_x_2239) ;  /* 0x000000000078e947 */ /* 0x000fea0003800000 */
[----:B0-----:R-:W3:Y:S02]  /*19560*/  LDL.LU R0, [R1+0x3c] ;  /* 0x00003c0001007983 */ /* 0x001ee40000300800 */
[----:B---3--:R-:W-:-:S04]  /*19570*/  LOP3.LUT R0, R0, 0x2, RZ, 0xfc, !PT ;  /* 0x0000000200007812 */ /* 0x008fc800078efcff */
[----:B------:R-:W-:-:S13]  /*19580*/  ISETP.NE.AND P2, PT, R0, 0x3, PT ;  /* 0x000000030000780c */ /* 0x000fda0003f45270 */
[----:B------:R-:W-:Y:S05]  /*19590*/  @!P2 BRA `(.L_x_2509) ;  /* 0x000000000004a947 */ /* 0x000fea0003800000 */
[----:B------:R-:W-:Y:S01]  /*195a0*/  BPT.TRAP 0x1 ;  /* 0x000000040000795c */ /* 0x000fe20000300000 */
.L_x_2509:
[----:B------:R-:W-:Y:S01]  /*195b0*/  VIADD R0, R9, 0x16840 ;  /* 0x0001684009007836 */ /* 0x000fe20000000000 */
[----:B------:R-:W-:Y:S02]  /*195c0*/  SHF.L.U32 R3, R27, 0x1f, RZ ;  /* 0x0000001f1b037819 */ /* 0x000fe400000006ff */
[C---:B------:R-:W-:Y:S01]  /*195d0*/  IADD3 R2, R23.reuse, 0x1, RZ ;  /* 0x0000000117027810 */ /* 0x040fe20007ffe0ff */
[----:B--2---:R-:W-:-:S03]  /*195e0*/  IMAD R6, R23, 0x8, R0 ;  /* 0x0000000817067824 */ /* 0x004fc600078e0200 */
        /* <DEDUP_REMOVED lines=8> */
.L_x_2636:
[----:B------:R-:W2:Y:S02]  /*19670*/  SYNCS.PHASECHK.TRANS64.TRYWAIT P0, [R7+URZ], R2 ;  /* 0x00000002070075a7 */ /* 0x000ea4000800017f */
[----:B--2---:R-:W-:Y:S05]  /*19680*/  @!P0 BRA `(.L_x_2511) ;  /* 0x00000034001c8947 */ /* 0x004fea0003800000 */
.L_x_2637:
[----:B------:R-:W-:Y:S05]  /*19690*/  @!P2 BRA `(.L_x_2512) ;  /* 0x000000000004a947 */ /* 0x000fea0003800000 */
[----:B------:R-:W-:Y:S01]  /*196a0*/  BPT.TRAP 0x1 ;  /* 0x000000040000795c */ /* 0x000fe20000300000 */
.L_x_2512:
[----:B------:R-:W-:-:S04]  /*196b0*/  VIADD R0, R9, 0x16860 ;  /* 0x0001686009007836 */ /* 0x000fc80000000000 */
[----:B------:R-:W-:-:S04]  /*196c0*/  IMAD R4, R23, 0x8, R0 ;  /* 0x0000000817047824 */ /* 0x000fc800078e0200 */
[----:B------:R-:W3:Y:S02]  /*196d0*/  SYNCS.PHASECHK.TRANS64.TRYWAIT P0, [R4+URZ], R3 ;  /* 0x00000003040075a7 */ /* 0x000ee4000800017f */
[----:B---3--:R-:W-:Y:S05]  /*196e0*/  @!P0 BRA `(.L_x_2513) ;  /* 0x0000003400188947 */ /* 0x008fea0003800000 */
.L_x_2638:
[----:B------:R-:W-:-:S07]  /*196f0*/  IMAD R5, R5, 0x8, R0 ;  /* 0x0000000805057824 */ /* 0x000fce00078e0200 */
.L_x_2514:
[----:B------:R0:W0:Y:S02]  /*19700*/  SYNCS.PHASECHK.TRANS64.TRYWAIT P0, [R5+URZ], R2 ;  /* 0x00000002050075a7 */ /* 0x000024000800017f */
[----:B0-----:R-:W-:Y:S05]  /*19710*/  @!P0 NANOSLEEP.SYNCS 0x989680 ;  /* 0x009896800000895d */ /* 0x001fea0003900000 */
[----:B------:R-:W0:Y:S02]  /*19720*/  @!P0 SYNCS.PHASECHK.TRANS64 P0, [R5+URZ], R2 ;  /* 0x00000002050085a7 */ /* 0x000e24000800007f */
[----:B0-----:R-:W-:Y:S05]  /*19730*/  @!P0 BRA `(.L_x_2514) ;  /* 0xfffffffc00f08947 */ /* 0x001fea000383ffff */
.L_x_2239:
[----:B------:R-:W-:Y:S05]  /*19740*/  BSYNC B9 ;  /* 0x0000000000097941 */ /* 0x000fea0003800000 */
.L_x_2236:
[----:B------:R-:W-:Y:S05]  /*19750*/  EXIT ;  /* 0x000000000000794d */ /* 0x000fea0003800000 */
.L_x_2257:
[----:B0-----:R0:W1:Y:S02]  /*19760*/  SYNCS.PHASECHK.TRANS64.TRYWAIT P6, [R78+URZ+0x16890], R90 ;  /* 0x0168905a4e0075a7 */ /* 0x00106400080c017f */
[----:B-1----:R-:W-:Y:S05]  /*19770*/  @!P6 NANOSLEEP.SYNCS 0x989680 ;  /* 0x009896800000e95d */ /* 0x002fea0003900000 */
[----:B------:R-:W1:Y:S02]  /*19780*/  @!P6 SYNCS.PHASECHK.TRANS64 P6, [R78+URZ+0x16890], R90 ;  /* 0x0168905a4e00e5a7 */ /* 0x000e6400080c007f */
[----:B-1----:R-:W-:Y:S05]  /*19790*/  @!P6 BRA `(.L_x_2257) ;  /* 0xfffffffc00f0e947 */ /* 0x002fea000383ffff */
[----:B------:R-:W-:Y:S05]  /*197a0*/  BRA `(.L_x_2515) ;  /* 0xfffffe9400107947 */ /* 0x000fea000383ffff */
.L_x_2277:
[----:B0-----:R0:W1:Y:S02]  /*197b0*/  SYNCS.PHASECHK.TRANS64.TRYWAIT P5, [R78+URZ+0x16890], R90 ;  /* 0x0168905a4e0075a7 */ /* 0x00106400080a017f */
[----:B-1----:R-:W-:Y:S05]  /*197c0*/  @!P5 NANOSLEEP.SYNCS 0x989680 ;  /* 0x009896800000d95d */ /* 0x002fea0003900000 */
[----:B------:R-:W1:Y:S02]  /*197d0*/  @!P5 SYNCS.PHASECHK.TRANS64 P5, [R78+URZ+0x16890], R90 ;  /* 0x0168905a4e00d5a7 */ /* 0x000e6400080a007f */
[----:B-1----:R-:W-:Y:S05]  /*197e0*/  @!P5 BRA `(.L_x_2277) ;  /* 0xfffffffc00f0d947 */ /* 0x002fea000383ffff */
[----:B------:R-:W-:Y:S05]  /*197f0*/  BRA `(.L_x_2516) ;  /* 0xfffffea400847947 */ /* 0x000fea000383ffff */
.L_x_2286:
[----:B-1----:R1:W2:Y:S02]  /*19800*/  SYNCS.PHASECHK.TRANS64.TRYWAIT P4, [R78+URZ+0x16890], R90 ;  /* 0x0168905a4e0075a7 */ /* 0x0022a4000808017f */
[----:B--2---:R-:W-:Y:S05]  /*19810*/  @!P4 NANOSLEEP.SYNCS 0x989680 ;  /* 0x009896800000c95d */ /* 0x004fea0003900000 */
[----:B------:R-:W2:Y:S02]  /*19820*/  @!P4 SYNCS.PHASECHK.TRANS64 P4, [R78+URZ+0x16890], R90 ;  /* 0x0168905a4e00c5a7 */ /* 0x000ea4000808007f */
[----:B--2---:R-:W-:Y:S05]  /*19830*/  @!P4 BRA `(.L_x_2286) ;  /* 0xfffffffc00f0c947 */ /* 0x004fea000383ffff */
[----:B------:R-:W-:Y:S05]  /*19840*/  BRA `(.L_x_2517) ;  /* 0xfffffeb400b87947 */ /* 0x000fea000383ffff */
.L_x_2292:
[----:B--2---:R2:W3:Y:S02]  /*19850*/  SYNCS.PHASECHK.TRANS64.TRYWAIT P3, [R78+URZ+0x168b0], R90 ;  /* 0x0168b05a4e0075a7 */ /* 0x0044e4000806017f */
[----:B---3--:R-:W-:Y:S05]  /*19860*/  @!P3 NANOSLEEP.SYNCS 0x989680 ;  /* 0x009896800000b95d */ /* 0x008fea0003900000 */
[----:B------:R-:W3:Y:S02]  /*19870*/  @!P3 SYNCS.PHASECHK.TRANS64 P3, [R78+URZ+0x168b0], R90 ;  /* 0x0168b05a4e00b5a7 */ /* 0x000ee4000806007f */
[----:B---3--:R-:W-:Y:S05]  /*19880*/  @!P3 BRA `(.L_x_2292) ;  /* 0xfffffffc00f0b947 */ /* 0x008fea000383ffff */
[----:B------:R-:W-:Y:S05]  /*19890*/  BRA `(.L_x_2518) ;  /* 0xfffffeb8004c7947 */ /* 0x000fea000383ffff */
.L_x_2300:
[----:B------:R-:W0:Y:S01]  /*198a0*/  S2R R4, SR_TID.X ;  /* 0x0000000000047919 */ /* 0x000e220000002100 */
[----:B------:R-:W-:Y:S01]  /*198b0*/  BSSY B0, `(.L_x_2519) ;  /* 0x000000c000007945 */ /* 0x000fe20003800000 */
[----:B------:R-:W-:Y:S02]  /*198c0*/  IMAD.MOV.U32 R12, RZ, RZ, RZ ;  /* 0x000000ffff0c7224 */ /* 0x000fe400078e00ff */
[----:B------:R-:W-:Y:S02]  /*198d0*/  IMAD.MOV.U32 R11, RZ, RZ, 0x1f ;  /* 0x0000001fff0b7424 */ /* 0x000fe400078e00ff */
[----:B------:R-:W-:Y:S01]  /*198e0*/  IMAD.MOV.U32 R15, RZ, RZ, -0x1 ;  /* 0xffffffffff0f7424 */ /* 0x000fe200078e00ff */
[----:B0-----:R-:W-:-:S04]  /*198f0*/  IADD3 R5, R4, -0x80, RZ ;  /* 0xffffff8004057810 */ /* 0x001fc80007ffe0ff */
[----:B------:R-:W-:-:S04]  /*19900*/  SHF.R.S32.HI R4, RZ, 0x1f, R5 ;  /* 0x0000001fff047819 */ /* 0x000fc80000011405 */
[----:B------:R-:W-:-:S04]  /*19910*/  LEA.HI R4, R4, R5, RZ, 0x7 ;  /* 0x0000000504047211 */ /* 0x000fc800078f38ff */
[----:B------:R-:W-:-:S05]  /*19920*/  SHF.R.S32.HI R4, RZ, 0x7, R4 ;  /* 0x00000007ff047819 */ /* 0x000fca0000011404 */
[----:B------:R-:W-:-:S07]  /*19930*/  IMAD.MOV.U32 R13, RZ, RZ, R4 ;  /* 0x000000ffff0d7224 */ /* 0x000fce00078e0004 */
[----:B-----5:R-:W-:Y:S05]  /*19940*/  WARPSYNC.COLLECTIVE R15, `(.L_x_2520) ;  /* 0x000000000f087348 */ /* 0x020fea0003c00000 */
[----:B------:R0:W1:Y:S02]  /*19950*/  SHFL.IDX P6, R14, R13, R12, R11 ;  /* 0x0000000c0d0e7389 */ /* 0x00006400000c000b */
[----:B01---5:R-:W-:Y:S01]  /*19960*/  ENDCOLLECTIVE ;  /* 0x000000000000791b */ /* 0x023fe20003800000 */
.L_x_2520:
[----:B------:R-:W-:Y:S05]  /*19970*/  BSYNC B0 ;  /* 0x0000000000007941 */ /* 0x000fea0003800000 */
.L_x_2519:
[----:B------:R0:W-:Y:S01]  /*19980*/  STL [R1+0x1c], R14 ;  /* 0x00001c0e01007387 */ /* 0x0001e20000100800 */
[----:B------:R-:W-:Y:S05]  /*19990*/  BRA `(.L_x_2521) ;  /* 0xfffffebc00d07947 */ /* 0x000fea000383ffff */
.L_x_2312:
[----:B------:R-:W-:Y:S01]  /*199a0*/  BSSY B1, `(.L_x_2522) ;  /* 0x0000008000017945 */ /* 0x000fe20003800000 */
[----:B------:R-:W-:Y:S01]  /*199b0*/  MOV R13, R6 ;  /* 0x00000006000d7202 */ /* 0x000fe20000000f00 */
[----:B------:R-:W-:Y:S02]  /*199c0*/  IMAD.MOV.U32 R12, RZ, RZ, RZ ;  /* 0x000000ffff0c7224 */ /* 0x000fe400078e00ff */
[----:B------:R-:W-:Y:S02]  /*199d0*/  IMAD.MOV.U32 R11, RZ, RZ, 0x1c1f ;  /* 0x00001c1fff0b7424 */ /* 0x000fe400078e00ff */
[----:B------:R-:W-:-:S07]  /*199e0*/  IMAD.MOV.U32 R15, RZ, RZ, -0x1 ;  /* 0xffffffffff0f7424 */ /* 0x000fce00078e00ff */
[----:B0-----:R-:W-:Y:S05]  /*199f0*/  WARPSYNC.COLLECTIVE R15, `(.L_x_2523) ;  /* 0x000000000f087348 */ /* 0x001fea0003c00000 */
[----:B0-----:R0:W1:Y:S02]  /*19a00*/  SHFL.IDX P6, R14, R13, R12, R11 ;  /* 0x0000000c0d0e7389 */ /* 0x00106400000c000b */
[----:B01----:R-:W-:Y:S01]  /*19a10*/  ENDCOLLECTIVE ;  /* 0x000000000000791b */ /* 0x003fe20003800000 */
.L_x_2523:
[----:B------:R-:W-:Y:S05]  /*19a20*/  BSYNC B1 ;  /* 0x0000000000017941 */ /* 0x000fea0003800000 */
.L_x_2522:
        /* <DEDUP_REMOVED lines=8> */
.L_x_2524:
[----:B------:R-:W-:Y:S01]  /*19ab0*/  MOV R13, R8 ;  /* 0x00000008000d7202 */ /* 0x000fe20000000f00 */
[----:B------:R-:W-:-:S07]  /*19ac0*/  IMAD.MOV.U32 R0, RZ, RZ, R14 ;  /* 0x000000ffff007224 */ /* 0x000fce00078e000e */
[----:B------:R-:W-:Y:S05]  /*19ad0*/  WARPSYNC.COLLECTIVE R15, `(.L_x_2525) ;  /* 0x000000000f087348 */ /* 0x000fea0003c00000 */
[----:B------:R0:W1:Y:S02]  /*19ae0*/  SHFL.IDX P6, R14, R13, R12, R11 ;  /* 0x0000000c0d0e7389 */ /* 0x00006400000c000b */
[----:B01----:R-:W-:Y:S01]  /*19af0*/  ENDCOLLECTIVE ;  /* 0x000000000000791b */ /* 0x003fe20003800000 */
.L_x_2525:
[----:B------:R-:W-:Y:S02]  /*19b00*/  IMAD.MOV.U32 R13, RZ, RZ, R7 ;  /* 0x000000ffff0d7224 */ /* 0x000fe400078e0007 */
[----:B------:R-:W-:-:S07]  /*19b10*/  IMAD.MOV.U32 R5, RZ, RZ, R14 ;  /* 0x000000ffff057224 */ /* 0x000fce00078e000e */
[----:B------:R-:W-:Y:S05]  /*19b20*/  WARPSYNC.COLLECTIVE R15, `(.L_x_2526) ;  /* 0x000000000f087348 */ /* 0x000fea0003c00000 */
[----:B------:R0:W1:Y:S02]  /*19b30*/  SHFL.IDX P6, R14, R13, R12, R11 ;  /* 0x0000000c0d0e7389 */ /* 0x00006400000c000b */
[----:B01----:R-:W-:Y:S01]  /*19b40*/  ENDCOLLECTIVE ;  /* 0x000000000000791b */ /* 0x003fe20003800000 */
.L_x_2526:
[----:B------:R-:W-:Y:S05]  /*19b50*/  BRA `(.L_x_2527) ;  /* 0xfffffec400587947 */ /* 0x000fea000383ffff */
.L_x_2315:
[----:B------:R-:W-:Y:S01]  /*19b60*/  BSSY B1, `(.L_x_2528) ;  /* 0x0000008000017945 */ /* 0x000fe20003800000 */
[----:B------:R-:W-:Y:S01]  /*19b70*/  IMAD.MOV.U32 R13, RZ, RZ, R6 ;  /* 0x000000ffff0d7224 */ /* 0x000fe200078e0006 */
[----:B------:R-:W-:Y:S01]  /*19b80*/  MOV R11, 0x1c1f ;  /* 0x00001c1f000b7802 */ /* 0x000fe20000000f00 */
[----:B------:R-:W-:Y:S02]  /*19b90*/  IMAD.MOV.U32 R12, RZ, RZ, 0x1 ;  /* 0x00000001ff0c7424 */ /* 0x000fe400078e00ff */
[----:B------:R-:W-:-:S07]  /*19ba0*/  IMAD.MOV.U32 R15, RZ, RZ, -0x1 ;  /* 0xffffffffff0f7424 */ /* 0x000fce00078e00ff */
[----:B-1----:R-:W-:Y:S05]  /*19bb0*/  WARPSYNC.COLLECTIVE R15, `(.L_x_2529) ;  /* 0x000000000f087348 */ /* 0x002fea0003c00000 */
[----:B------:R0:W2:Y:S02]  /*19bc0*/  SHFL.IDX P6, R14, R13, R12, R11 ;  /* 0x0000000c0d0e7389 */ /* 0x0000a400000c000b */
[----:B012---:R-:W-:Y:S01]  /*19bd0*/  ENDCOLLECTIVE ;  /* 0x000000000000791b */ /* 0x007fe20003800000 */
.L_x_2529:
[----:B------:R-:W-:Y:S05]  /*19be0*/  BSYNC B1 ;  /* 0x0000000000017941 */ /* 0x000fea0003800000 */
.L_x_2528:
[----:B------:R-:W-:Y:S01]  /*19bf0*/  IMAD.MOV.U32 R13, RZ, RZ, R4 ;  /* 0x000000ffff0d7224 */ /* 0x000fe200078e0004 */
[----:B------:R-:W-:Y:S01]  /*19c00*/  MOV R11, 0x1c1f ;  /* 0x00001c1f000b7802 */ /* 0x000fe20000000f00 */
[----:B------:R-:W-:Y:S02]  /*19c10*/  IMAD.MOV.U32 R12, RZ, RZ, 0x1 ;  /* 0x00000001ff0c7424 */ /* 0x000fe400078e00ff */
[----:B------:R-:W-:Y:S02]  /*19c20*/  IMAD.MOV.U32 R15, RZ, RZ, -0x1 ;  /* 0xffffffffff0f7424 */ /* 0x000fe400078e00ff */
[----:B------:R-:W-:-:S07]  /*19c30*/  IMAD.MOV.U32 R3, RZ, RZ, R14 ;  /* 0x000000ffff037224 */ /* 0x000fce00078e000e */
[----:B------:R-:W-:Y:S05]  /*19c40*/  WARPSYNC.COLLECTIVE R15, `(.L_x_2530) ;  /* 0x000000000f087348 */ /* 0x000fea0003c00000 */
[----:B------:R0:W1:Y:S02]  /*19c50*/  SHFL.IDX P6, R14, R13, R12, R11 ;  /* 0x0000000c0d0e7389 */ /* 0x00006400000c000b */
[----:B01----:R-:W-:Y:S01]  /*19c60*/  ENDCOLLECTIVE ;  /* 0x000000000000791b */ /* 0x003fe20003800000 */
.L_x_2530:
[----:B------:R-:W-:Y:S02]  /*19c70*/  IMAD.MOV.U32 R13, RZ, RZ, R8 ;  /* 0x000000ffff0d7224 */ /* 0x000fe400078e0008 */
[----:B------:R-:W-:-:S07]  /*19c80*/  IMAD.MOV.U32 R0, RZ, RZ, R14 ;  /* 0x000000ffff007224 */ /* 0x000fce00078e000e */
[----:B------:R-:W-:Y:S05]  /*19c90*/  WARPSYNC.COLLECTIVE R15, `(.L_x_2531) ;  /* 0x000000000f087348 */ /* 0x000fea0003c00000 */
[----:B------:R0:W1:Y:S02]  /*19ca0*/  SHFL.IDX P6, R14, R13, R12, R11 ;  /* 0x0000000c0d0e7389 */ /* 0x00006400000c000b */
[----:B01----:R-:W-:Y:S01]  /*19cb0*/  ENDCOLLECTIVE ;  /* 0x000000000000791b */ /* 0x003fe20003800000 */
.L_x_2531:
[----:B------:R-:W-:Y:S01]  /*19cc0*/  MOV R13, R7 ;  /* 0x00000007000d7202 */ /* 0x000fe20000000f00 */
[----:B------:R-:W-:-:S07]  /*19cd0*/  IMAD.MOV.U32 R5, RZ, RZ, R14 ;  /* 0x000000ffff057224 */ /* 0x000fce00078e000e */
[----:B------:R-:W-:Y:S05]  /*19ce0*/  WARPSYNC.COLLECTIVE R15, `(.L_x_2532) ;  /* 0x000000000f087348 */ /* 0x000fea0003c00000 */
[----:B------:R0:W1:Y:S02]  /*19cf0*/  SHFL.IDX P6, R14, R13, R12, R11 ;  /* 0x0000000c0d0e7389 */ /* 0x00006400000c000b */
[----:B01----:R-:W-:Y:S01]  /*19d00*/  ENDCOLLECTIVE ;  /* 0x000000000000791b */ /* 0x003fe20003800000 */
.L_x_2532:
[----:B------:R-:W-:Y:S05]  /*19d10*/  BRA `(.L_x_2533) ;  /* 0xfffffec400c47947 */ /* 0x000fea000383ffff */
.L_x_2319:
[----:B0-----:R0:W1:Y:S02]  /*19d20*/  SYNCS.PHASECHK.TRANS64.TRYWAIT P0, [R2+URZ+0x16800], R37 ;  /* 0x01680025020075a7 */ /* 0x001064000800017f */
[----:B-1----:R-:W-:Y:S05]  /*19d30*/  @!P0 NANOSLEEP.SYNCS 0x989680 ;  /* 0x009896800000895d */ /* 0x002fea0003900000 */
[----:B------:R-:W1:Y:S02]  /*19d40*/  @!P0 SYNCS.PHASECHK.TRANS64 P0, [R2+URZ+0x16800], R37 ;  /* 0x01680025020085a7 */ /* 0x000e64000800007f */
[----:B-1----:R-:W-:Y:S05]  /*19d50*/  @!P0 BRA `(.L_x_2319) ;  /* 0xfffffffc00f08947 */ /* 0x002fea000383ffff */
[----:B------:R-:W-:Y:S05]  /*19d60*/  BRA `(.L_x_2534) ;  /* 0xfffffec800cc7947 */ /* 0x000fea000383ffff */
.L_x_2327:
[----:B------:R-:W1:Y:S01]  /*19d70*/  LDC R41, c[0x0][0x3f4] ;  /* 0x0000fd00ff297b82 */ /* 0x000e620000000800 */
[----:B------:R-:W-:Y:S01]  /*19d80*/  BSSY B1, `(.L_x_2535) ;  /* 0x0000008000017945 */ /* 0x000fe20003800000 */
[----:B------:R-:W-:Y:S02]  /*19d90*/  IMAD.MOV.U32 R13, RZ, RZ, R26 ;  /* 0x000000ffff0d7224 */ /* 0x000fe400078e001a */
[----:B------:R-:W-:Y:S02]  /*19da0*/  IMAD.MOV.U32 R12, RZ, RZ, RZ ;  /* 0x000000ffff0c7224 */ /* 0x000fe400078e00ff */
[----:B------:R-:W-:Y:S02]  /*19db0*/  IMAD.MOV.U32 R11, RZ, RZ, 0x1c1f ;  /* 0x00001c1fff0b7424 */ /* 0x000fe400078e00ff */
[----:B------:R-:W-:-:S07]  /*19dc0*/  IMAD.MOV.U32 R15, RZ, RZ, -0x1 ;  /* 0xffffffffff0f7424 */ /* 0x000fce00078e00ff */
[----:B01----:R-:W-:Y:S05]  /*19dd0*/  WARPSYNC.COLLECTIVE R15, `(.L_x_2536) ;  /* 0x000000000f087348 */ /* 0x003fea0003c00000 */
[----:B0-----:R0:W2:Y:S02]  /*19de0*/  SHFL.IDX P6, R14, R13, R12, R11 ;  /* 0x0000000c0d0e7389 */ /* 0x0010a400000c000b */
[----:B012---:R-:W-:Y:S01]  /*19df0*/  ENDCOLLECTIVE ;  /* 0x000000000000791b */ /* 0x007fe20003800000 */
.L_x_2536:
[----:B------:R-:W-:Y:S05]  /*19e00*/  BSYNC B1 ;  /* 0x0000000000017941 */ /* 0x000fea0003800000 */
.L_x_2535:
[----:B------:R0:W5:Y:S01]  /*19e10*/  LDL R8, [R1+0x20] ;  /* 0x0000200001087983 */ /* 0x0001620000100800 */
[----:B------:R-:W-:Y:S01]  /*19e20*/  IMAD.MOV.U32 R13, RZ, RZ, R25 ;  /* 0x000000ffff0d7224 */ /* 0x000fe200078e0019 */
[----:B------:R-:W-:Y:S01]  /*19e30*/  MOV R0, R14 ;  /* 0x0000000e00007202 */ /* 0x000fe20000000f00 */
[----:B------:R-:W-:Y:S01]  /*19e40*/  IMAD.MOV.U32 R12, RZ, RZ, RZ ;  /* 0x000000ffff0c7224 */ /* 0x000fe200078e00ff */
[----:B------:R-:W-:Y:S01]  /*19e50*/  ISETP.GE.AND P0, PT, R16, R41, PT ;  /* 0x000000291000720c */ /* 0x000fe20003f06270 */
[----:B------:R-:W-:Y:S02]  /*19e60*/  IMAD.MOV.U32 R11, RZ, RZ, 0x1c1f ;  /* 0x00001c1fff0b7424 */ /* 0x000fe400078e00ff */
[----:B------:R-:W-:-:S10]  /*19e70*/  IMAD.MOV.U32 R15, RZ, RZ, -0x1 ;  /* 0xffffffffff0f7424 */ /* 0x000fd400078e00ff */
[----:B0----5:R-:W-:Y:S05]  /*19e80*/  WARPSYNC.COLLECTIVE R15, `(.L_x_2537) ;  /* 0x000000000f087348 */ /* 0x021fea0003c00000 */
[----:B------:R1:W2:Y:S02]  /*19e90*/  SHFL.IDX P6, R14, R13, R12, R11 ;  /* 0x0000000c0d0e7389 */ /* 0x0002a400000c000b */
[----:B012--5:R-:W-:Y:S01]  /*19ea0*/  ENDCOLLECTIVE ;  /* 0x000000000000791b */ /* 0x027fe20003800000 */
.L_x_2537:
[----:B------:R-:W-:Y:S01]  /*19eb0*/  IMAD.MOV.U32 R13, RZ, RZ, R24 ;  /* 0x000000ffff0d7224 */ /* 0x000fe200078e0018 */
[----:B------:R-:W-:-:S07]  /*19ec0*/  MOV R3, R14 ;  /* 0x0000000e00037202 */ /* 0x000fce0000000f00 */
[----:B------:R-:W-:Y:S05]  /*19ed0*/  WARPSYNC.COLLECTIVE R15, `(.L_x_2538) ;  /* 0x000000000f087348 */ /* 0x000fea0003c00000 */
[----:B------:R0:W1:Y:S02]  /*19ee0*/  SHFL.IDX P6, R14, R13, R12, R11 ;  /* 0x0000000c0d0e7389 */ /* 0x00006400000c000b */
[----:B01----:R-:W-:Y:S01]  /*19ef0*/  ENDCOLLECTIVE ;  /* 0x000000000000791b */ /* 0x003fe20003800000 */
.L_x_2538:
[----:B------:R-:W-:Y:S02]  /*19f00*/  IMAD.MOV.U32 R13, RZ, RZ, R27 ;  /* 0x000000ffff0d7224 */ /* 0x000fe400078e001b */
[----:B------:R-:W-:-:S07]  /*19f10*/  IMAD.MOV.U32 R4, RZ, RZ, R14 ;  /* 0x000000ffff047224 */ /* 0x000fce00078e000e */
[----:B------:R-:W-:Y:S05]  /*19f20*/  WARPSYNC.COLLECTIVE R15, `(.L_x_2539) ;  /* 0x000000000f087348 */ /* 0x000fea0003c00000 */
[----:B------:R0:W1:Y:S02]  /*19f30*/  SHFL.IDX P6, R14, R13, R12, R11 ;  /* 0x0000000c0d0e7389 */ /* 0x00006400000c000b */
[----:B01----:R-:W-:Y:S01]  /*19f40*/  ENDCOLLECTIVE ;  /* 0x000000000000791b */ /* 0x003fe20003800000 */
.L_x_2539:
[----:B------:R-:W-:-:S05]  /*19f50*/  IMAD R32, R8, R32, RZ ;  /* 0x0000002008207224 */ /* 0x000fca00078e02ff */
[----:B------:R-:W-:-:S13]  /*19f60*/  ISETP.GE.OR P1, PT, R39, R32, P0 ;  /* 0x000000202700720c */ /* 0x000fda0000726670 */
[C---:B------:R-:W-:Y:S01]  /*19f70*/  @!P1 IMAD.SHL.U32 R5, R16.reuse, 0x2, RZ ;  /* 0x0000000210059824 */ /* 0x040fe200078e00ff */
[----:B------:R-:W-:-:S04]  /*19f80*/  @!P1 SHF.L.U64.HI R21, R16, 0x1, R43 ;  /* 0x0000000110159819 */ /* 0x000fc8000001022b */
[----:B------:R-:W-:-:S04]  /*19f90*/  @!P1 IADD3 R6, P2, R3, R5, RZ ;  /* 0x0000000503069210 */ /* 0x000fc80007f5e0ff */
[----:B------:R-:W-:-:S05]  /*19fa0*/  @!P1 IADD3.X R7, R0, R21, RZ, P2, !PT ;  /* 0x0000001500079210 */ /* 0x000fca00017fe4ff */
[----:B------:R-:W2:Y:S01]  /*19fb0*/  @!P1 LD.E.128 R8, desc[UR40][R6.64] ;  /* 0x0000002806089980 */ /* 0x000ea2000c101d00 */
[----:B------:R-:W-:-:S05]  /*19fc0*/  @!P1 IADD3 R14, P2, R14, R5, RZ ;  /* 0x000000050e0e9210 */ /* 0x000fca0007f5e0ff */
[----:B------:R-:W-:-:S04]  /*19fd0*/  @!P1 IMAD.X R3, R4, 0x1, R21, P2 ;  /* 0x0000000104039824 */ /* 0x000fc800010e0615 */
[----:B------:R-:W-:-:S05]  /*19fe0*/  @!P1 IMAD.MOV.U32 R15, RZ, RZ, R3 ;  /* 0x000000ffff0f9224 */ /* 0x000fca00078e0003 */
[----:B------:R0:W5:Y:S01]  /*19ff0*/  @!P1 LD.E.128 R4, desc[UR40][R14.64] ;  /* 0x000000280e049980 */ /* 0x000162000c101d00 */
[----:B------:R-:W-:Y:S01]  /*1a000*/  CS2R R36, SRZ ;  /* 0x0000000000247805 */ /* 0x000fe2000001ff00 */
[----:B------:R-:W-:Y:S01]  /*1a010*/  IMAD.MOV.U32 R13, RZ, RZ, R26 ;  /* 0x000000ffff0d7224 */ /* 0x000fe200078e001a */
[----:B------:R-:W-:Y:S02]  /*1a020*/  MOV R12, 0x1 ;  /* 0x00000001000c7802 */ /* 0x000fe40000000f00 */
[----:B------:R-:W-:Y:S02]  /*1a030*/  CS2R R34, SRZ ;  /* 0x0000000000227805 */ /* 0x000fe4000001ff00 */
[----:B------:R-:W-:Y:S02]  /*1a040*/  CS2R R20, SRZ ;  /* 0x0000000000147805 */ /* 0x000fe4000001ff00 */
[----:B------:R-:W-:Y:S01]  /*1a050*/  CS2R R30, SRZ ;  /* 0x00000000001e7805 */ /* 0x000fe2000001ff00 */
[----:B0-----:R-:W-:-:S02]  /*1a060*/  IMAD.MOV.U32 R15, RZ, RZ, -0x1 ;  /* 0xffffffffff0f7424 */ /* 0x001fc400078e00ff */
[----:B--2---:R-:W-:Y:S02]  /*1a070*/  @!P1 IMAD.MOV.U32 R37, RZ, RZ, R11 ;  /* 0x000000ffff259224 */ /* 0x004fe400078e000b */
[----:B------:R-:W-:Y:S02]  /*1a080*/  IMAD.MOV.U32 R11, RZ, RZ, 0x1c1f ;  /* 0x00001c1fff0b7424 */ /* 0x000fe400078e00ff */
[----:B------:R-:W-:Y:S02]  /*1a090*/  @!P1 IMAD.MOV.U32 R34, RZ, RZ, R8 ;  /* 0x000000ffff229224 */ /* 0x000fe400078e0008 */
[----:B------:R-:W-:-:S07]  /*1a0a0*/  @!P1 IMAD.MOV.U32 R35, RZ, RZ, R9 ;  /* 0x000000ffff239224 */ /* 0x000fce00078e0009 */
[----:B-----5:R-:W-:Y:S05]  /*1a0b0*/  WARPSYNC.COLLECTIVE R15, `(.L_x_2540) ;  /* 0x000000000f087348 */ /* 0x020fea0003c00000 */
[----:B------:R0:W1:Y:S02]  /*1a0c0*/  SHFL.IDX P6, R14, R13, R12, R11 ;  /* 0x0000000c0d0e7389 */ /* 0x00006400000c000b */
[----:B01---5:R-:W-:Y:S01]  /*1a0d0*/  ENDCOLLECTIVE ;  /* 0x000000000000791b */ /* 0x023fe20003800000 */
.L_x_2540:
[----:B------:R-:W-:Y:S01]  /*1a0e0*/  @!P1 IMAD.MOV.U32 R36, RZ, RZ, R10 ;  /* 0x000000ffff249224 */ /* 0x000fe200078e000a */
[----:B------:R-:W-:Y:S01]  /*1a0f0*/  MOV R0, R34 ;  /* 0x0000002200007202 */ /* 0x000fe20000000f00 */
[----:B------:R-:W-:Y:S01]  /*1a100*/  IMAD.MOV.U32 R3, RZ, RZ, R35 ;  /* 0x000000ffff037224 */ /* 0x000fe200078e0023 */
[----:B------:R-:W-:Y:S01]  /*1a110*/  MOV R9, R37 ;  /* 0x0000002500097202 */ /* 0x000fe20000000f00 */
[----:B------:R-:W-:Y:S01]  /*1a120*/  IMAD.MOV.U32 R8, RZ, RZ, R36 ;  /* 0x000000ffff087224 */ /* 0x000fe200078e0024 */
[----:B------:R-:W-:Y:S02]  /*1a130*/  PRMT R42, R0, 0x7610, R42 ;  /* 0x00007610002a7816 */ /* 0x000fe4000000002a */
[----:B------:R-:W-:Y:S01]  /*1a140*/  PRMT R45, R45, 0x5410, R3 ;  /* 0x000054102d2d7816 */ /* 0x000fe20000000003 */
[----:B------:R-:W-:Y:S01]  /*1a150*/  @!P1 IMAD.MOV.U32 R20, RZ, RZ, R4 ;  /* 0x000000ffff149224 */ /* 0x000fe200078e0004 */
[----:B------:R-:W-:Y:S01]  /*1a160*/  PRMT R33, R8, 0x5410, R9 ;  /* 0x0000541008217816 */ /* 0x000fe20000000009 */
        /* <DEDUP_REMOVED lines=8> */
[----:B------:R-:W-:Y:S01]  /*1a1f0*/  PRMT R45, R5, 0x7610, R45 ;  /* 0x00007610052d7816 */ /* 0x000fe2000000002d */
[----:B------:R-:W-:Y:S01]  /*1a200*/  IMAD.MOV.U32 R0, RZ, RZ, R14 ;  /* 0x000000ffff007224 */ /* 0x000fe200078e000e */
[----:B------:R-:W-:-:S07]  /*1a210*/  PRMT R56, R4, 0x5410, R6 ;  /* 0x0000541004387816 */ /* 0x000fce0000000006 */
[----:B------:R-:W-:Y:S05]  /*1a220*/  WARPSYNC.COLLECTIVE R15, `(.L_x_2541) ;  /* 0x000000000f087348 */ /* 0x000fea0003c00000 */
[----:B------:R0:W1:Y:S02]  /*1a230*/  SHFL.IDX P6, R14, R13, R12, R11 ;  /* 0x0000000c0d0e7389 */ /* 0x00006400000c000b */
[----:B01----:R-:W-:Y:S01]  /*1a240*/  ENDCOLLECTIVE ;  /* 0x000000000000791b */ /* 0x003fe20003800000 */
.L_x_2541:
[----:B------:R-:W-:Y:S02]  /*1a250*/  PRMT R42, R42, 0x5410, R7 ;  /* 0x000054102a2a7816 */ /* 0x000fe40000000007 */
[----:B------:R-:W-:Y:S01]  /*1a260*/  CS2R R4, SRZ ;  /* 0x0000000000047805 */ /* 0x000fe2000001ff00 */
[----:B------:R-:W-:Y:S01]  /*1a270*/  IMAD.MOV.U32 R13, RZ, RZ, R24 ;  /* 0x000000ffff0d7224 */ /* 0x000fe200078e0018 */
[----:B------:R-:W-:-:S07]  /*1a280*/  MOV R3, R14 ;  /* 0x0000000e00037202 */ /* 0x000fce0000000f00 */
[----:B------:R-:W-:Y:S05]  /*1a290*/  WARPSYNC.COLLECTIVE R15, `(.L_x_2542) ;  /* 0x000000000f087348 */ /* 0x000fea0003c00000 */
[----:B------:R0:W1:Y:S02]  /*1a2a0*/  SHFL.IDX P6, R14, R13, R12, R11 ;  /* 0x0000000c0d0e7389 */ /* 0x00006400000c000b */
[----:B01----:R-:W-:Y:S01]  /*1a2b0*/  ENDCOLLECTIVE ;  /* 0x000000000000791b */ /* 0x003fe20003800000 */
.L_x_2542:
[----:B------:R-:W-:Y:S02]  /*1a2c0*/  IMAD.MOV.U32 R13, RZ, RZ, R27 ;  /* 0x000000ffff0d7224 */ /* 0x000fe400078e001b */
[----:B------:R-:W-:-:S07]  /*1a2d0*/  IMAD.MOV.U32 R24, RZ, RZ, R14 ;  /* 0x000000ffff187224 */ /* 0x000fce00078e000e */
[----:B------:R-:W-:Y:S05]  /*1a2e0*/  WARPSYNC.COLLECTIVE R15, `(.L_x_2543) ;  /* 0x000000000f087348 */ /* 0x000fea0003c00000 */
[----:B------:R0:W1:Y:S02]  /*1a2f0*/  SHFL.IDX P6, R14, R13, R12, R11 ;  /* 0x0000000c0d0e7389 */ /* 0x00006400000c000b */
[----:B01----:R-:W-:Y:S01]  /*1a300*/  ENDCOLLECTIVE ;  /* 0x000000000000791b */ /* 0x003fe20003800000 */
.L_x_2543:
[----:B------:R-:W-:Y:S05]  /*1a310*/  BRA `(.L_x_2544) ;  /* 0xfffffed400b47947 */ /* 0x000fea000383ffff */
.L_x_2331:
[----:B0-----:R0:W1:Y:S02]  /*1a320*/  SYNCS.PHASECHK.TRANS64.TRYWAIT P1, [R2+URZ+0x16800], R13 ;  /* 0x0168000d020075a7 */ /* 0x001064000802017f */
[----:B-1----:R-:W-:Y:S05]  /*1a330*/  @!P1 NANOSLEEP.SYNCS 0x989680 ;  /* 0x009896800000995d */ /* 0x002fea0003900000 */
[----:B------:R-:W1:Y:S02]  /*1a340*/  @!P1 SYNCS.PHASECHK.TRANS64 P1, [R2+URZ+0x16800], R13 ;  /* 0x0168000d020095a7 */ /* 0x000e64000802007f */
[----:B-1----:R-:W-:Y:S05]  /*1a350*/  @!P1 BRA `(.L_x_2331) ;  /* 0xfffffffc00f09947 */ /* 0x002fea000383ffff */
[----:B------:R-:W-:Y:S05]  /*1a360*/  BRA `(.L_x_2545) ;  /* 0xfffffed800547947 */ /* 0x000fea000383ffff */
.L_x_2337:
[----:B--2---:R2:W3:Y:S02]  /*1a370*/  SYNCS.PHASECHK.TRANS64.TRYWAIT P2, [R0+URZ+0x16830], R3 ;  /* 0x01683003000075a7 */ /* 0x0044e4000804017f */
[----:B---3--:R-:W-:Y:S05]  /*1a380*/  @!P2 NANOSLEEP.SYNCS 0x989680 ;  /* 0x009896800000a95d */ /* 0x008fea0003900000 */
[----:B------:R-:W3:Y:S02]  /*1a390*/  @!P2 SYNCS.PHASECHK.TRANS64 P2, [R0+URZ+0x16830], R3 ;  /* 0x016830030000a5a7 */ /* 0x000ee4000804007f */
[----:B---3--:R-:W-:Y:S05]  /*1a3a0*/  @!P2 BRA `(.L_x_2337) ;  /* 0xfffffffc00f0a947 */ /* 0x008fea000383ffff */
[----:B------:R-:W-:Y:S05]  /*1a3b0*/  BRA `(.L_x_2336) ;  /* 0xfffffee400d47947 */ /* 0x000fea000383ffff */
.L_x_2343:
[----:B-1----:R1:W2:Y:S02]  /*1a3c0*/  SYNCS.PHASECHK.TRANS64.TRYWAIT P4, [R9+URZ+0x16830], R10 ;  /* 0x0168300a090075a7 */ /* 0x0022a4000808017f */
[----:B--2---:R-:W-:Y:S05]  /*1a3d0*/  @!P4 NANOSLEEP.SYNCS 0x989680 ;  /* 0x009896800000c95d */ /* 0x004fea0003900000 */
[----:B------:R-:W2:Y:S02]  /*1a3e0*/  @!P4 SYNCS.PHASECHK.TRANS64 P4, [R9+URZ+0x16830], R10 ;  /* 0x0168300a0900c5a7 */ /* 0x000ea4000808007f */
[----:B--2---:R-:W-:Y:S05]  /*1a3f0*/  @!P4 BRA `(.L_x_2343) ;  /* 0xfffffffc00f0c947 */ /* 0x004fea000383ffff */
[----:B------:R-:W-:Y:S05]  /*1a400*/  BRA `(.L_x_2342) ;  /* 0xffffff1000907947 */ /* 0x000fea000383ffff */
.L_x_2347:
[----:B-1----:R1:W2:Y:S02]  /*1a410*/  SYNCS.PHASECHK.TRANS64.TRYWAIT P3, [R9+URZ+0x16850], R8 ;  /* 0x01685008090075a7 */ /* 0x0022a4000806017f */
[----:B--2---:R-:W-:Y:S05]  /*1a420*/  @!P3 NANOSLEEP.SYNCS 0x989680 ;  /* 0x009896800000b95d */ /* 0x004fea0003900000 */
[----:B------:R-:W2:Y:S02]  /*1a430*/  @!P3 SYNCS.PHASECHK.TRANS64 P3, [R9+URZ+0x16850], R8 ;  /* 0x016850080900b5a7 */ /* 0x000ea4000806007f */
[----:B--2---:R-:W-:Y:S05]  /*1a440*/  @!P3 BRA `(.L_x_2347) ;  /* 0xfffffffc00f0b947 */ /* 0x004fea000383ffff */
[----:B------:R-:W-:Y:S05]  /*1a450*/  BRA `(.L_x_2344) ;  /* 0xffffff1400507947 */ /* 0x000fea000383ffff */
.L_x_2354:
[----:B-1----:R1:W2:Y:S02]  /*1a460*/  SYNCS.PHASECHK.TRANS64.TRYWAIT P3, [R9+URZ+0x16830], R10 ;  /* 0x0168300a090075a7 */ /* 0x0022a4000806017f */
[----:B--2---:R-:W-:Y:S05]  /*1a470*/  @!P3 NANOSLEEP.SYNCS 0x989680 ;  /* 0x009896800000b95d */ /* 0x004fea0003900000 */
[----:B------:R-:W2:Y:S02]  /*1a480*/  @!P3 SYNCS.PHASECHK.TRANS64 P3, [R9+URZ+0x16830], R10 ;  /* 0x0168300a0900b5a7 */ /* 0x000ea4000806007f */
[----:B--2---:R-:W-:Y:S05]  /*1a490*/  @!P3 BRA `(.L_x_2354) ;  /* 0xfffffffc00f0b947 */ /* 0x004fea000383ffff */
[----:B------:R-:W-:Y:S05]  /*1a4a0*/  BRA `(.L_x_2353) ;  /* 0xffffff4000d87947 */ /* 0x000fea000383ffff */
.L_x_2358:
[----:B-1----:R1:W2:Y:S02]  /*1a4b0*/  SYNCS.PHASECHK.TRANS64.TRYWAIT P2, [R9+URZ+0x16850], R8 ;  /* 0x01685008090075a7 */ /* 0x0022a4000804017f */
[----:B--2---:R-:W-:Y:S05]  /*1a4c0*/  @!P2 NANOSLEEP.SYNCS 0x989680 ;  /* 0x009896800000a95d */ /* 0x004fea0003900000 */
[----:B------:R-:W2:Y:S02]  /*1a4d0*/  @!P2 SYNCS.PHASECHK.TRANS64 P2, [R9+URZ+0x16850], R8 ;  /* 0x016850080900a5a7 */ /* 0x000ea4000804007f */
[----:B--2---:R-:W-:Y:S05]  /*1a4e0*/  @!P2 BRA `(.L_x_2358) ;  /* 0xfffffffc00f0a947 */ /* 0x004fea000383ffff */
[----:B------:R-:W-:Y:S05]  /*1a4f0*/  BRA `(.L_x_2355) ;  /* 0xffffff4400987947 */ /* 0x000fea000383ffff */
.L_x_2363:
[----:B-1----:R1:W2:Y:S02]  /*1a500*/  SYNCS.PHASECHK.TRANS64.TRYWAIT P0, [R13+URZ+0x16850], R4 ;  /* 0x016850040d0075a7 */ /* 0x0022a4000800017f */
[----:B--2---:R-:W-:Y:S05]  /*1a510*/  @!P0 NANOSLEEP.SYNCS 0x989680 ;  /* 0x009896800000895d */ /* 0x004fea0003900000 */
[----:B------:R-:W2:Y:S02]  /*1a520*/  @!P0 SYNCS.PHASECHK.TRANS64 P0, [R13+URZ+0x16850], R4 ;  /* 0x016850040d0085a7 */ /* 0x000ea4000800007f */
[----:B--2---:R-:W-:Y:S05]  /*1a530*/  @!P0 BRA `(.L_x_2363) ;  /* 0xfffffffc00f08947 */ /* 0x004fea000383ffff */
[----:B------:R-:W-:Y:S05]  /*1a540*/  BRA `(.L_x_2362) ;  /* 0xffffff6800587947 */ /* 0x000fea000383ffff */
.L_x_2371:
[----:B------:R-:W-:Y:S01]  /*1a550*/  IMAD.MOV.U32 R13, RZ, RZ, R20 ;  /* 0x000000ffff0d7224 */ /* 0x000fe200078e0014 */
[----:B------:R-:W-:Y:S01]  /*1a560*/  MOV R12, RZ ;  /* 0x000000ff000c7202 */ /* 0x000fe20000000f00 */
[----:B------:R-:W-:Y:S02]  /*1a570*/  IMAD.MOV.U32 R11, RZ, RZ, 0x181f ;  /* 0x0000181fff0b7424 */ /* 0x000fe400078e00ff */
[----:B------:R-:W-:Y:S02]  /*1a580*/  IMAD.MOV.U32 R15, RZ, RZ, -0x1 ;  /* 0xffffffffff0f7424 */ /* 0x000fe400078e00ff */
[----:B------:R-:W-:Y:S02]  /*1a590*/  IMAD R21, R8, R25, RZ ;  /* 0x0000001908157224 */ /* 0x000fe400078e02ff */
[----:B------:R-:W-:-:S07]  /*1a5a0*/  IMAD.IADD R24, R34, 0x1, R26 ;  /* 0x0000000122187824 */ /* 0x000fce00078e021a */
[----:B------:R-:W-:Y:S05]  /*1a5b0*/  WARPSYNC.COLLECTIVE R15, `(.L_x_2546) ;  /* 0x000000000f087348 */ /* 0x000fea0003c00000 */
[----:B------:R0:W1:Y:S02]  /*1a5c0*/  SHFL.IDX P6, R14, R13, R12, R11 ;  /* 0x0000000c0d0e7389 */ /* 0x00006400000c000b */
[----:B01----:R-:W-:Y:S01]  /*1a5d0*/  ENDCOLLECTIVE ;  /* 0x000000000000791b */ /* 0x003fe20003800000 */
.L_x_2546:
        /* <DEDUP_REMOVED lines=10> */
.L_x_2547:
[----:B------:R-:W-:Y:S02]  /*1a680*/  IMAD.MOV.U32 R13, RZ, RZ, R20 ;  /* 0x000000ffff0d7224 */ /* 0x000fe400078e0014 */
[----:B------:R-:W-:Y:S01]  /*1a690*/  IMAD.MOV.U32 R12, RZ, RZ, 0x1 ;  /* 0x00000001ff0c7424 */ /* 0x000fe200078e00ff */
[----:B------:R-:W-:-:S07]  /*1a6a0*/  MOV R3, R14 ;  /* 0x0000000e00037202 */ /* 0x000fce0000000f00 */
[----:B------:R-:W-:Y:S05]  /*1a6b0*/  WARPSYNC.COLLECTIVE R15, `(.L_x_2548) ;  /* 0x000000000f087348 */ /* 0x000fea0003c00000 */
[----:B------:R0:W1:Y:S02]  /*1a6c0*/  SHFL.IDX P6, R14, R13, R12, R11 ;  /* 0x0000000c0d0e7389 */ /* 0x00006400000c000b */
[----:B01----:R-:W-:Y:S01]  /*1a6d0*/  ENDCOLLECTIVE ;  /* 0x000000000000791b */ /* 0x003fe20003800000 */
.L_x_2548:
[----:B------:R-:W-:-:S04]  /*1a6e0*/  @!P3 LEA R10, P5, R33, R3, 0x1 ;  /* 0x00000003210ab211 */ /* 0x000fc800078a08ff */
[----:B------:R-:W-:Y:S01]  /*1a6f0*/  @!P3 LEA.HI.X R3, R33, R0, R32, 0x1, P5 ;  /* 0x000000002103b211 */ /* 0x000fe200028f0c20 */
[----:B------:R-:W-:Y:S02]  /*1a700*/  IMAD.MOV.U32 R13, RZ, RZ, R7 ;  /* 0x000000ffff0d7224 */ /* 0x000fe400078e0007 */
[----:B------:R-:W-:-:S07]  /*1a710*/  IMAD.MOV.U32 R4, RZ, RZ, R14 ;  /* 0x000000ffff047224 */ /* 0x000fce00078e000e */
[----:B------:R-:W-:Y:S05]  /*1a720*/  WARPSYNC.COLLECTIVE R15, `(.L_x_2549) ;  /* 0x000000000f087348 */ /* 0x000fea0003c00000 */
[----:B------:R0:W1:Y:S02]  /*1a730*/  SHFL.IDX P6, R14, R13, R12, R11 ;  /* 0x0000000c0d0e7389 */ /* 0x00006400000c000b */
[----:B01----:R-:W-:Y:S01]  /*1a740*/  ENDCOLLECTIVE ;  /* 0x000000000000791b */ /* 0x003fe20003800000 */
.L_x_2549:
[----:B------:R-:W-:Y:S02]  /*1a750*/  IMAD.MOV.U32 R13, RZ, RZ, R20 ;  /* 0x000000ffff0d7224 */ /* 0x000fe400078e0014 */
[----:B------:R-:W-:Y:S01]  /*1a760*/  IMAD.MOV.U32 R12, RZ, RZ, 0x2 ;  /* 0x00000002ff0c7424 */ /* 0x000fe200078e00ff */
[----:B------:R-:W-:-:S07]  /*1a770*/  MOV R5, R14 ;  /* 0x0000000e00057202 */ /* 0x000fce0000000f00 */
[----:B------:R-:W-:Y:S05]  /*1a780*/  WARPSYNC.COLLECTIVE R15, `(.L_x_2550) ;  /* 0x000000000f087348 */ /* 0x000fea0003c00000 */
[----:B------:R0:W1:Y:S02]  /*1a790*/  SHFL.IDX P6, R14, R13, R12, R11 ;  /* 0x0000000c0d0e7389 */ /* 0x00006400000c000b */
[----:B01----:R-:W-:Y:S01]  /*1a7a0*/  ENDCOLLECTIVE ;  /* 0x000000000000791b */ /* 0x003fe20003800000 */
.L_x_2550:
[----:B------:R-:W-:-:S04]  /*1a7b0*/  @!P4 LEA R8, P1, R33, R5, 0x1 ;  /* 0x000000052108c211 */ /* 0x000fc800078208ff */
[----:B------:R-:W-:Y:S02]  /*1a7c0*/  @!P4 LEA.HI.X R9, R33, R4, R32, 0x1, P1 ;  /* 0x000000042109c211 */ /* 0x000fe400008f0c20 */
[----:B------:R-:W-:Y:S01]  /*1a7d0*/  MOV R13, R7 ;  /* 0x00000007000d7202 */ /* 0x000fe20000000f00 */
[----:B------:R-:W-:-:S07]  /*1a7e0*/  IMAD.MOV.U32 R6, RZ, RZ, R14 ;  /* 0x000000ffff067224 */ /* 0x000fce00078e000e */
[----:B------:R-:W-:Y:S05]  /*1a7f0*/  WARPSYNC.COLLECTIVE R15, `(.L_x_2551) ;  /* 0x000000000f087348 */ /* 0x000fea0003c00000 */
[----:B------:R0:W1:Y:S02]  /*1a800*/  SHFL.IDX P6, R14, R13, R12, R11 ;  /* 0x0000000c0d0e7389 */ /* 0x00006400000c000b */
[----:B01----:R-:W-:Y:S01]  /*1a810*/  ENDCOLLECTIVE ;  /* 0x000000000000791b */ /* 0x003fe20003800000 */
.L_x_2551:
[----:B------:R-:W-:Y:S01]  /*1a820*/  @!P3 IMAD.MOV.U32 R11, RZ, RZ, R3 ;  /* 0x000000ffff0bb224 */ /* 0x000fe200078e0003 */
[----:B------:R-:W-:Y:S01]  /*1a830*/  MOV R12, 0x3 ;  /* 0x00000003000c7802 */ /* 0x000fe20000000f00 */
[----:B------:R-:W-:-:S03]  /*1a840*/  IMAD.MOV.U32 R13, RZ, RZ, R20 ;  /* 0x000000ffff0d7224 */ /* 0x000fc600078e0014 */
        /* <DEDUP_REMOVED lines=9> */
.L_x_2552:
[----:B------:R0:W-:Y:S01]  /*1a8e0*/  @!P2 ST.E.128 desc[UR40][R4.64], RZ ;  /* 0x000000ff0400a985 */ /* 0x0001e2000c101d28 */
[----:B------:R-:W-:Y:S02]  /*1a8f0*/  IMAD.MOV.U32 R13, RZ, RZ, R7 ;  /* 0x000000ffff0d7224 */ /* 0x000fe400078e0007 */
[----:B------:R-:W-:-:S07]  /*1a900*/  IMAD.MOV.U32 R0, RZ, RZ, R14 ;  /* 0x000000ffff007224 */ /* 0x000fce00078e000e */
[----:B0-----:R-:W-:Y:S05]  /*1a910*/  WARPSYNC.COLLECTIVE R15, `(.L_x_2553) ;  /* 0x000000000f087348 */ /* 0x001fea0003c00000 */
[----:B------:R1:W2:Y:S02]  /*1a920*/  SHFL.IDX P6, R14, R13, R12, R11 ;  /* 0x0000000c0d0e7389 */ /* 0x0002a400000c000b */
[----:B012---:R-:W-:Y:S01]  /*1a930*/  ENDCOLLECTIVE ;  /* 0x000000000000791b */ /* 0x007fe20003800000 */
.L_x_2553:
[----:B------:R-:W-:Y:S05]  /*1a940*/  BRA `(.L_x_2554) ;  /* 0xffffff8400807947 */ /* 0x000fea000383ffff */
.L_x_2388:
[----:B------:R-:W1:Y:S01]  /*1a950*/  S2R R6, SR_TID.X ;  /* 0x0000000000067919 */ /* 0x000e620000002100 */
[----:B------:R-:W-:Y:S01]  /*1a960*/  BSSY B1, `(.L_x_2555) ;  /* 0x000000a000017945 */ /* 0x000fe20003800000 */
[----:B0-----:R-:W-:Y:S02]  /*1a970*/  IMAD.MOV.U32 R12, RZ, RZ, RZ ;  /* 0x000000ffff0c7224 */ /* 0x001fe400078e00ff */
[----:B------:R-:W-:Y:S02]  /*1a980*/  IMAD.MOV.U32 R11, RZ, RZ, 0x1f ;  /* 0x0000001fff0b7424 */ /* 0x000fe400078e00ff */
[----:B------:R-:W-:Y:S01]  /*1a990*/  IMAD.MOV.U32 R15, RZ, RZ, -0x1 ;  /* 0xffffffffff0f7424 */ /* 0x000fe200078e00ff */
[----:B-1----:R-:W-:-:S04]  /*1a9a0*/  SHF.R.U32.HI R6, RZ, 0x5, R6 ;  /* 0x00000005ff067819 */ /* 0x002fc80000011606 */
[----:B------:R-:W-:-:S04]  /*1a9b0*/  LOP3.LUT R6, R6, 0x3, RZ, 0xc0, !PT ;  /* 0x0000000306067812 */ /* 0x000fc800078ec0ff */
[----:B------:R-:W-:-:S07]  /*1a9c0*/  MOV R13, R6 ;  /* 0x00000006000d7202 */ /* 0x000fce0000000f00 */
[----:B------:R-:W-:Y:S05]  /*1a9d0*/  WARPSYNC.COLLECTIVE R15, `(.L_x_2556) ;  /* 0x000000000f087348 */ /* 0x000fea0003c00000 */
[----:B------:R0:W1:Y:S02]  /*1a9e0*/  SHFL.IDX P6, R14, R13, R12, R11 ;  /* 0x0000000c0d0e7389 */ /* 0x00006400000c000b */
[----:B01----:R-:W-:Y:S01]  /*1a9f0*/  ENDCOLLECTIVE ;  /* 0x000000000000791b */ /* 0x003fe20003800000 */
.L_x_2556:
[----:B------:R-:W-:Y:S05]  /*1aa00*/  BSYNC B1 ;  /* 0x0000000000017941 */ /* 0x000fea0003800000 */
.L_x_2555:
[----:B------:R-:W-:Y:S05]  /*1aa10*/  BRA `(.L_x_2557) ;  /* 0xffffff9800a87947 */ /* 0x000fea000383ffff */
.L_x_2390:
[----:B------:R-:W-:Y:S01]  /*1aa20*/  BSSY B1, `(.L_x_2558) ;  /* 0x0000006000017945 */ /* 0x000fe20003800000 */
[----:B------:R-:W-:-:S07]  /*1aa30*/  MOV R15, 0xffffffff ;  /* 0xffffffff000f7802 */ /* 0x000fce0000000f00 */
[----:B01----:R-:W-:Y:S05]  /*1aa40*/  WARPSYNC.COLLECTIVE R15, `(.L_x_2559) ;  /* 0x000000000f0c7348 */ /* 0x003fea0003c00000 */
[----:B------:R-:W-:Y:S02]  /*1aa50*/  ELECT P6, UR62, PT ;  /* 0x00000000003e782f */ /* 0x000fe400038c0000 */
[----:B------:R-:W-:Y:S01]  /*1aa60*/  MOV R14, UR62 ;  /* 0x0000003e000e7c02 */ /* 0x000fe20008000f00 */
[----:B01----:R-:W-:Y:S10]  /*1aa70*/  ENDCOLLECTIVE ;  /* 0x000000000000791b */ /* 0x003ff40003800000 */
.L_x_2559:
[----:B------:R-:W-:Y:S05]  /*1aa80*/  BSYNC B1 ;  /* 0x0000000000017941 */ /* 0x000fea0003800000 */
.L_x_2558:
[----:B------:R-:W-:Y:S05]  /*1aa90*/  BRA `(.L_x_2389) ;  /* 0xffffff9800a07947 */ /* 0x000fea000383ffff */
.L_x_2392:
[----:B-1----:R1:W2:Y:S02]  /*1aaa0*/  SYNCS.PHASECHK.TRANS64.TRYWAIT P0, [R22+URZ+0x16820], R5 ;  /* 0x01682005160075a7 */ /* 0x0022a4000800017f */
[----:B--2---:R-:W-:Y:S05]  /*1aab0*/  @!P0 NANOSLEEP.SYNCS 0x989680 ;  /* 0x009896800000895d */ /* 0x004fea0003900000 */
[----:B------:R-:W2:Y:S02]  /*1aac0*/  @!P0 SYNCS.PHASECHK.TRANS64 P0, [R22+URZ+0x16820], R5 ;  /* 0x01682005160085a7 */ /* 0x000ea4000800007f */
[----:B--2---:R-:W-:Y:S05]  /*1aad0*/  @!P0 BRA `(.L_x_2392) ;  /* 0xfffffffc00f08947 */ /* 0x004fea000383ffff */
[----:B------:R-:W-:Y:S05]  /*1aae0*/  BRA `(.L_x_2560) ;  /* 0xffffff9800b07947 */ /* 0x000fea000383ffff */
.L_x_2396:
[----:B-1----:R1:W2:Y:S02]  /*1aaf0*/  SYNCS.PHASECHK.TRANS64.TRYWAIT P0, [R5+URZ+0x168a0], R6 ;  /* 0x0168a006050075a7 */ /* 0x0022a4000800017f */
[----:B--2---:R-:W-:Y:S05]  /*1ab00*/  @!P0 NANOSLEEP.SYNCS 0x989680 ;  /* 0x009896800000895d */ /* 0x004fea0003900000 */
[----:B------:R-:W2:Y:S02]  /*1ab10*/  @!P0 SYNCS.PHASECHK.TRANS64 P0, [R5+URZ+0x168a0], R6 ;  /* 0x0168a006050085a7 */ /* 0x000ea4000800007f */
[----:B--2---:R-:W-:Y:S05]  /*1ab20*/  @!P0 BRA `(.L_x_2396) ;  /* 0xfffffffc00f08947 */ /* 0x004fea000383ffff */
[----:B------:R-:W-:Y:S05]  /*1ab30*/  BRA `(.L_x_2561) ;  /* 0xffffff9800cc7947 */ /* 0x000fea000383ffff */
.L_x_2401:
[----:B--2---:R2:W3:Y:S02]  /*1ab40*/  SYNCS.PHASECHK.TRANS64.TRYWAIT P0, [R5+URZ+0x168c0], R6 ;  /* 0x0168c006050075a7 */ /* 0x0044e4000800017f */
[----:B---3--:R-:W-:Y:S05]  /*1ab50*/  @!P0 NANOSLEEP.SYNCS 0x989680 ;  /* 0x009896800000895d */ /* 0x008fea0003900000 */
[----:B------:R-:W3:Y:S02]  /*1ab60*/  @!P0 SYNCS.PHASECHK.TRANS64 P0, [R5+URZ+0x168c0], R6 ;  /* 0x0168c006050085a7 */ /* 0x000ee4000800007f */
[----:B---3--:R-:W-:Y:S05]  /*1ab70*/  @!P0 BRA `(.L_x_2401) ;  /* 0xfffffffc00f08947 */ /* 0x008fea000383ffff */
[----:B------:R-:W-:Y:S05]  /*1ab80*/  BRA `(.L_x_2562) ;  /* 0xffffff9c004c7947 */ /* 0x000fea000383ffff */
.L_x_2408:
[----:B--2---:R2:W3:Y:S02]  /*1ab90*/  SYNCS.PHASECHK.TRANS64.TRYWAIT P1, [R5+URZ+0x168a0], R6 ;  /* 0x0168a006050075a7 */ /* 0x0044e4000802017f */
[----:B---3--:R-:W-:Y:S05]  /*1aba0*/  @!P1 NANOSLEEP.SYNCS 0x989680 ;  /* 0x009896800000995d */ /* 0x008fea0003900000 */
[----:B------:R-:W3:Y:S02]  /*1abb0*/  @!P1 SYNCS.PHASECHK.TRANS64 P1, [R5+URZ+0x168a0], R6 ;  /* 0x0168a006050095a7 */ /* 0x000ee4000802007f */
[----:B---3--:R-:W-:Y:S05]  /*1abc0*/  @!P1 BRA `(.L_x_2408) ;  /* 0xfffffffc00f09947 */ /* 0x008fea000383ffff */
[----:B------:R-:W-:Y:S05]  /*1abd0*/  BRA `(.L_x_2563) ;  /* 0xffffffa000187947 */ /* 0x000fea000383ffff */
.L_x_2413:
[----:B-1----:R1:W3:Y:S02]  /*1abe0*/  SYNCS.PHASECHK.TRANS64.TRYWAIT P1, [R5+URZ+0x168c0], R6 ;  /* 0x0168c006050075a7 */ /* 0x0022e4000802017f */
[----:B---3--:R-:W-:Y:S05]  /*1abf0*/  @!P1 NANOSLEEP.SYNCS 0x989680 ;  /* 0x009896800000995d */ /* 0x008fea0003900000 */
[----:B------:R-:W3:Y:S02]  /*1ac00*/  @!P1 SYNCS.PHASECHK.TRANS64 P1, [R5+URZ+0x168c0], R6 ;  /* 0x0168c006050095a7 */ /* 0x000ee4000802007f */
[----:B---3--:R-:W-:Y:S05]  /*1ac10*/  @!P1 BRA `(.L_x_2413) ;  /* 0xfffffffc00f09947 */ /* 0x008fea000383ffff */
[----:B------:R-:W-:Y:S05]  /*1ac20*/  BRA `(.L_x_2564) ;  /* 0xffffffa000907947 */ /* 0x000fea000383ffff */
.L_x_2426:
[----:B------:R-:W4:Y:S01]  /*1ac30*/  S2R R20, SR_TID.X ;  /* 0x0000000000147919 */ /* 0x000f220000002100 */
[----:B------:R-:W-:Y:S01]  /*1ac40*/  BSSY B0, `(.L_x_2565) ;  /* 0x000000a000007945 */ /* 0x000fe20003800000 */
[----:B0-----:R-:W-:Y:S01]  /*1ac50*/  IMAD.MOV.U32 R12, RZ, RZ, RZ ;  /* 0x000000ffff0c7224 */ /* 0x001fe200078e00ff */
[----:B------:R-:W-:Y:S01]  /*1ac60*/  MOV R15, 0xffffffff ;  /* 0xffffffff000f7802 */ /* 0x000fe20000000f00 */
[----:B------:R-:W-:Y:S01]  /*1ac70*/  IMAD.MOV.U32 R11, RZ, RZ, 0x1f ;  /* 0x0000001fff0b7424 */ /* 0x000fe200078e00ff */
[----:B----4-:R-:W-:-:S04]  /*1ac80*/  SHF.R.U32.HI R20, RZ, 0x5, R20 ;  /* 0x00000005ff147819 */ /* 0x010fc80000011614 */
[----:B------:R-:W-:-:S05]  /*1ac90*/  LOP3.LUT R20, R20, 0x3, RZ, 0xc0, !PT ;  /* 0x0000000314147812 */ /* 0x000fca00078ec0ff */
[----:B------:R-:W-:-:S07]  /*1aca0*/  IMAD.MOV.U32 R13, RZ, RZ, R20 ;  /* 0x000000ffff0d7224 */ /* 0x000fce00078e0014 */
[----:B-123--:R-:W-:Y:S05]  /*1acb0*/  WARPSYNC.COLLECTIVE R15, `(.L_x_2566) ;  /* 0x000000000f087348 */ /* 0x00efea0003c00000 */
[----:B------:R0:W4:Y:S02]  /*1acc0*/  SHFL.IDX P6, R14, R13, R12, R11 ;  /* 0x0000000c0d0e7389 */ /* 0x00012400000c000b */
[----:B01234-:R-:W-:Y:S01]  /*1acd0*/  ENDCOLLECTIVE ;  /* 0x000000000000791b */ /* 0x01ffe20003800000 */
.L_x_2566:
[----:B------:R-:W-:Y:S05]  /*1ace0*/  BSYNC B0 ;  /* 0x0000000000007941 */ /* 0x000fea0003800000 */
.L_x_2565:
[----:B------:R-:W-:Y:S05]  /*1acf0*/  BRA `(.L_x_2567) ;  /* 0xffffffa800d47947 */ /* 0x000fea000383ffff */
.L_x_2428:
[----:B------:R-:W-:Y:S01]  /*1ad00*/  BSSY B0, `(.L_x_2568) ;  /* 0x0000006000007945 */ /* 0x000fe20003800000 */
[----:B------:R-:W-:-:S07]  /*1ad10*/  IMAD.MOV.U32 R15, RZ, RZ, -0x1 ;  /* 0xffffffffff0f7424 */ /* 0x000fce00078e00ff */
[----:B0123--:R-:W-:Y:S05]  /*1ad20*/  WARPSYNC.COLLECTIVE R15, `(.L_x_2569) ;  /* 0x000000000f0c7348 */ /* 0x00ffea0003c00000 */
[----:B------:R-:W-:Y:S02]  /*1ad30*/  ELECT P6, UR62, PT ;  /* 0x00000000003e782f */ /* 0x000fe400038c0000 */
[----:B------:R-:W-:Y:S01]  /*1ad40*/  MOV R14, UR62 ;  /* 0x0000003e000e7c02 */ /* 0x000fe20008000f00 */
[----:B0123--:R-:W-:Y:S10]  /*1ad50*/  ENDCOLLECTIVE ;  /* 0x000000000000791b */ /* 0x00fff40003800000 */
.L_x_2569:
[----:B------:R-:W-:Y:S05]  /*1ad60*/  BSYNC B0 ;  /* 0x0000000000007941 */ /* 0x000fea0003800000 */
.L_x_2568:
[----:B------:R-:W-:Y:S05]  /*1ad70*/  BRA `(.L_x_2570) ;  /* 0xffffffa800dc7947 */ /* 0x000fea000383ffff */
.L_x_2430:
[----:B0-----:R0:W4:Y:S02]  /*1ad80*/  SYNCS.PHASECHK.TRANS64.TRYWAIT P0, [R0+URZ+0x16840], R2 ;  /* 0x01684002000075a7 */ /* 0x001124000800017f */
[----:B----4-:R-:W-:Y:S05]  /*1ad90*/  @!P0 NANOSLEEP.SYNCS 0x989680 ;  /* 0x009896800000895d */ /* 0x010fea0003900000 */
[----:B------:R-:W4:Y:S02]  /*1ada0*/  @!P0 SYNCS.PHASECHK.TRANS64 P0, [R0+URZ+0x16840], R2 ;  /* 0x01684002000085a7 */ /* 0x000f24000800007f */
[----:B----4-:R-:W-:Y:S05]  /*1adb0*/  @!P0 BRA `(.L_x_2430) ;  /* 0xfffffffc00f08947 */ /* 0x010fea000383ffff */
[----:B------:R-:W-:Y:S05]  /*1adc0*/  BRA `(.L_x_2571) ;  /* 0xffffffac002c7947 */ /* 0x000fea000383ffff */
.L_x_2434:
[----:B------:R-:W2:Y:S01]  /*1add0*/  LDL.LU R11, [R1+0x1c] ;  /* 0x00001c00010b7983 */ /* 0x000ea20000300800 */
[----:B------:R-:W-:Y:S02]  /*1ade0*/  IMAD.MOV.U32 R13, RZ, RZ, R4 ;  /* 0x000000ffff0d7224 */ /* 0x000fe400078e0004 */
[----:B------:R-:W-:Y:S02]  /*1adf0*/  IMAD.MOV.U32 R12, RZ, RZ, RZ ;  /* 0x000000ffff0c7224 */ /* 0x000fe400078e00ff */
[----:B------:R-:W-:Y:S02]  /*1ae00*/  IMAD.MOV.U32 R15, RZ, RZ, -0x1 ;  /* 0xffffffffff0f7424 */ /* 0x000fe400078e00ff */
[----:B------:R-:W-:-:S04]  /*1ae10*/  IMAD R17, R17, 0xc0, R21 ;  /* 0x000000c011117824 */ /* 0x000fc800078e0215 */
[----:B------:R-:W-:Y:S02]  /*1ae20*/  VIADD R8, R17, 0x10 ;  /* 0x0000001011087836 */ /* 0x000fe40000000000 */
[----:B--2---:R-:W-:Y:S01]  /*1ae30*/  IMAD R3, R11, R9, RZ ;  /* 0x000000090b037224 */ /* 0x004fe200078e02ff */
[----:B------:R-:W-:-:S04]  /*1ae40*/  MOV R11, 0x181f ;  /* 0x0000181f000b7802 */ /* 0x000fc80000000f00 */
[----:B------:R-:W-:-:S13]  /*1ae50*/  ISETP.GE.AND P1, PT, R17, R3, PT ;  /* 0x000000031100720c */ /* 0x000fda0003f26270 */
[----:B-----5:R-:W-:Y:S05]  /*1ae60*/  WARPSYNC.COLLECTIVE R15, `(.L_x_2572) ;  /* 0x000000000f087348 */ /* 0x020fea0003c00000 */
[----:B------:R0:W1:Y:S02]  /*1ae70*/  SHFL.IDX P6, R14, R13, R12, R11 ;  /* 0x0000000c0d0e7389 */ /* 0x00006400000c000b */
[----:B01---5:R-:W-:Y:S01]  /*1ae80*/  ENDCOLLECTIVE ;  /* 0x000000000000791b */ /* 0x023fe20003800000 */
.L_x_2572:
[----:B------:R-:W-:Y:S02]  /*1ae90*/  IMAD.MOV.U32 R13, RZ, RZ, R0 ;  /* 0x000000ffff0d7224 */ /* 0x000fe400078e0000 */
[----:B------:R-:W-:-:S07]  /*1aea0*/  IMAD.MOV.U32 R6, RZ, RZ, R14 ;  /* 0x000000ffff067224 */ /* 0x000fce00078e000e */
[----:B------:R-:W-:Y:S05]  /*1aeb0*/  WARPSYNC.COLLECTIVE R15, `(.L_x_2573) ;  /* 0x000000000f087348 */ /* 0x000fea0003c00000 */
[----:B------:R0:W1:Y:S02]  /*1aec0*/  SHFL.IDX P6, R14, R13, R12, R11 ;  /* 0x0000000c0d0e7389 */ /* 0x00006400000c000b */
[----:B01----:R-:W-:Y:S01]  /*1aed0*/  ENDCOLLECTIVE ;  /* 0x000000000000791b */ /* 0x003fe20003800000 */
.L_x_2573:
[----:B------:R-:W-:Y:S01]  /*1aee0*/  IMAD.MOV.U32 R13, RZ, RZ, R4 ;  /* 0x000000ffff0d7224 */ /* 0x000fe200078e0004 */
[----:B------:R-:W-:Y:S02]  /*1aef0*/  MOV R12, 0x1 ;  /* 0x00000001000c7802 */ /* 0x000fe40000000f00 */
[----:B------:R-:W-:-:S07]  /*1af00*/  MOV R7, R14 ;  /* 0x0000000e00077202 */ /* 0x000fce0000000f00 */
[----:B------:R-:W-:Y:S05]  /*1af10*/  WARPSYNC.COLLECTIVE R15, `(.L_x_2574) ;  /* 0x000000000f087348 */ /* 0x000fea0003c00000 */
[----:B------:R0:W1:Y:S02]  /*1af20*/  SHFL.IDX P6, R14, R13, R12, R11 ;  /* 0x0000000c0d0e7389 */ /* 0x00006400000c000b */
[----:B01----:R-:W-:Y:S01]  /*1af30*/  ENDCOLLECTIVE ;  /* 0x000000000000791b */ /* 0x003fe20003800000 */
.L_x_2574:
        /* <DEDUP_REMOVED lines=15> */
.L_x_2575:
[----:B------:R-:W-:Y:S02]  /*1b030*/  IMAD.MOV.U32 R13, RZ, RZ, R4 ;  /* 0x000000ffff0d7224 */ /* 0x000fe400078e0004 */
[----:B------:R-:W-:Y:S02]  /*1b040*/  IMAD.MOV.U32 R12, RZ, RZ, 0x2 ;  /* 0x00000002ff0c7424 */ /* 0x000fe400078e00ff */
[----:B------:R-:W-:-:S07]  /*1b050*/  IMAD.MOV.U32 R7, RZ, RZ, R14 ;  /* 0x000000ffff077224 */ /* 0x000fce00078e000e */
[----:B------:R-:W-:Y:S05]  /*1b060*/  WARPSYNC.COLLECTIVE R15, `(.L_x_2576) ;  /* 0x000000000f087348 */ /* 0x000fea0003c00000 */
[----:B------:R0:W1:Y:S02]  /*1b070*/  SHFL.IDX P6, R14, R13, R12, R11 ;  /* 0x0000000c0d0e7389 */ /* 0x00006400000c000b */
[----:B01----:R-:W-:Y:S01]  /*1b080*/  ENDCOLLECTIVE ;  /* 0x000000000000791b */ /* 0x003fe20003800000 */
.L_x_2576:
        /* <DEDUP_REMOVED lines=16> */
.L_x_2577:
[----:B------:R-:W-:Y:S02]  /*1b190*/  IMAD.MOV.U32 R13, RZ, RZ, R4 ;  /* 0x000000ffff0d7224 */ /* 0x000fe400078e0004 */
[----:B------:R-:W-:Y:S02]  /*1b1a0*/  IMAD.MOV.U32 R12, RZ, RZ, 0x3 ;  /* 0x00000003ff0c7424 */ /* 0x000fe400078e00ff */
[----:B------:R-:W-:-:S07]  /*1b1b0*/  IMAD.MOV.U32 R7, RZ, RZ, R14 ;  /* 0x000000ffff077224 */ /* 0x000fce00078e000e */
[----:B------:R-:W-:Y:S05]  /*1b1c0*/  WARPSYNC.COLLECTIVE R15, `(.L_x_2578) ;  /* 0x000000000f087348 */ /* 0x000fea0003c00000 */
[----:B------:R0:W1:Y:S02]  /*1b1d0*/  SHFL.IDX P6, R14, R13, R12, R11 ;  /* 0x0000000c0d0e7389 */ /* 0x00006400000c000b */
[----:B01----:R-:W-:Y:S01]  /*1b1e0*/  ENDCOLLECTIVE ;  /* 0x000000000000791b */ /* 0x003fe20003800000 */
.L_x_2578:
        /* <DEDUP_REMOVED lines=16> */
.L_x_2579:
[----:B------:R-:W-:Y:S01]  /*1b2f0*/  MOV R13, R4 ;  /* 0x00000004000d7202 */ /* 0x000fe20000000f00 */
[----:B------:R-:W-:Y:S02]  /*1b300*/  IMAD.MOV.U32 R12, RZ, RZ, 0x4 ;  /* 0x00000004ff0c7424 */ /* 0x000fe400078e00ff */
[----:B------:R-:W-:-:S07]  /*1b310*/  IMAD.MOV.U32 R7, RZ, RZ, R14 ;  /* 0x000000ffff077224 */ /* 0x000fce00078e000e */
[----:B------:R-:W-:Y:S05]  /*1b320*/  WARPSYNC.COLLECTIVE R15, `(.L_x_2580) ;  /* 0x000000000f087348 */ /* 0x000fea0003c00000 */
[----:B------:R0:W1:Y:S02]  /*1b330*/  SHFL.IDX P6, R14, R13, R12, R11 ;  /* 0x0000000c0d0e7389 */ /* 0x00006400000c000b */
[----:B01----:R-:W-:Y:S01]  /*1b340*/  ENDCOLLECTIVE ;  /* 0x000000000000791b */ /* 0x003fe20003800000 */
.L_x_2580:
        /* <DEDUP_REMOVED lines=16> */
.L_x_2581:
[----:B------:R-:W-:Y:S01]  /*1b450*/  IMAD.MOV.U32 R13, RZ, RZ, R4 ;  /* 0x000000ffff0d7224 */ /* 0x000fe200078e0004 */
[----:B------:R-:W-:Y:S02]  /*1b460*/  MOV R12, 0x5 ;  /* 0x00000005000c7802 */ /* 0x000fe40000000f00 */
[----:B------:R-:W-:-:S07]  /*1b470*/  MOV R7, R14 ;  /* 0x0000000e00077202 */ /* 0x000fce0000000f00 */
[----:B------:R-:W-:Y:S05]  /*1b480*/  WARPSYNC.COLLECTIVE R15, `(.L_x_2582) ;  /* 0x000000000f087348 */ /* 0x000fea0003c00000 */
[----:B------:R0:W1:Y:S02]  /*1b490*/  SHFL.IDX P6, R14, R13, R12, R11 ;  /* 0x0000000c0d0e7389 */ /* 0x00006400000c000b */
[----:B01----:R-:W-:Y:S01]  /*1b4a0*/  ENDCOLLECTIVE ;  /* 0x000000000000791b */ /* 0x003fe20003800000 */
.L_x_2582:
        /* <DEDUP_REMOVED lines=16> */
.L_x_2583:
[----:B------:R-:W-:Y:S02]  /*1b5b0*/  IMAD.MOV.U32 R13, RZ, RZ, R4 ;  /* 0x000000ffff0d7224 */ /* 0x000fe400078e0004 */
[----:B------:R-:W-:Y:S02]  /*1b5c0*/  IMAD.MOV.U32 R12, RZ, RZ, 0x6 ;  /* 0x00000006ff0c7424 */ /* 0x000fe400078e00ff */
[----:B------:R-:W-:-:S07]  /*1b5d0*/  IMAD.MOV.U32 R7, RZ, RZ, R14 ;  /* 0x000000ffff077224 */ /* 0x000fce00078e000e */
[----:B------:R-:W-:Y:S05]  /*1b5e0*/  WARPSYNC.COLLECTIVE R15, `(.L_x_2584) ;  /* 0x000000000f087348 */ /* 0x000fea0003c00000 */
[----:B------:R0:W1:Y:S02]  /*1b5f0*/  SHFL.IDX P6, R14, R13, R12, R11 ;  /* 0x0000000c0d0e7389 */ /* 0x00006400000c000b */
[----:B01----:R-:W-:Y:S01]  /*1b600*/  ENDCOLLECTIVE ;  /* 0x000000000000791b */ /* 0x003fe20003800000 */
.L_x_2584:
        /* <DEDUP_REMOVED lines=16> */
.L_x_2585:
[----:B------:R-:W-:Y:S01]  /*1b710*/  MOV R13, R4 ;  /* 0x00000004000d7202 */ /* 0x000fe20000000f00 */
[----:B------:R-:W-:Y:S02]  /*1b720*/  IMAD.MOV.U32 R12, RZ, RZ, 0x7 ;  /* 0x00000007ff0c7424 */ /* 0x000fe400078e00ff */
[----:B------:R-:W-:-:S07]  /*1b730*/  IMAD.MOV.U32 R7, RZ, RZ, R14 ;  /* 0x000000ffff077224 */ /* 0x000fce00078e000e */
[----:B------:R-:W-:Y:S05]  /*1b740*/  WARPSYNC.COLLECTIVE R15, `(.L_x_2586) ;  /* 0x000000000f087348 */ /* 0x000fea0003c00000 */
[----:B------:R0:W1:Y:S02]  /*1b750*/  SHFL.IDX P6, R14, R13, R12, R11 ;  /* 0x0000000c0d0e7389 */ /* 0x00006400000c000b */
[----:B01----:R-:W-:Y:S01]  /*1b760*/  ENDCOLLECTIVE ;  /* 0x000000000000791b */ /* 0x003fe20003800000 */
.L_x_2586:
        /* <DEDUP_REMOVED lines=11> */
.L_x_2587:
[----:B------:R-:W-:Y:S01]  /*1b820*/  @!PT LDS RZ, [RZ] ;  /* 0x00000000fffff984 */ /* 0x000fe20000000800 */
[----:B------:R-:W-:Y:S01]  /*1b830*/  @!PT LDS RZ, [RZ] ;  /* 0x00000000fffff984 */ /* 0x000fe20000000800 */
[----:B------:R-:W-:Y:S01]  /*1b840*/  @!PT LDS RZ, [RZ] ;  /* 0x00000000fffff984 */ /* 0x000fe20000000800 */
[----:B------:R0:W-:Y:S01]  /*1b850*/  @!P1 LDGSTS.E.BYPASS.LTC128B.128 [R10+0xb400], desc[UR40][R6.64], !P0 ;  /* 0x0b400000060a9fae */ /* 0x0001e2000c101d68 */
[----:B------:R-:W-:Y:S02]  /*1b860*/  ISETP.GE.AND P1, PT, R0, R3, PT ;  /* 0x000000030000720c */ /* 0x000fe40003f26270 */
[----:B------:R-:W-:-:S04]  /*1b870*/  IADD3 R0, R17, 0x80, RZ ;  /* 0x0000008011007810 */ /* 0x000fc80007ffe0ff */
[----:B------:R-:W-:Y:S01]  /*1b880*/  ISETP.GE.AND P2, PT, R0, R3, PT ;  /* 0x000000030000720c */ /* 0x000fe20003f46270 */
[----:B------:R-:W-:Y:S02]  /*1b890*/  IMAD.MOV.U32 R13, RZ, RZ, R2 ;  /* 0x000000ffff0d7224 */ /* 0x000fe400078e0002 */
[----:B------:R-:W-:Y:S01]  /*1b8a0*/  IMAD.MOV.U32 R12, RZ, RZ, RZ ;  /* 0x000000ffff0c7224 */ /* 0x000fe200078e00ff */
[----:B0-----:R-:W-:-:S09]  /*1b8b0*/  MOV R6, R14 ;  /* 0x0000000e00067202 */ /* 0x001fd20000000f00 */
[----:B------:R-:W-:Y:S05]  /*1b8c0*/  WARPSYNC.COLLECTIVE R15, `(.L_x_2588) ;  /* 0x000000000f087348 */ /* 0x000fea0003c00000 */
[----:B------:R0:W1:Y:S02]  /*1b8d0*/  SHFL.IDX P6, R14, R13, R12, R11 ;  /* 0x0000000c0d0e7389 */ /* 0x00006400000c000b */
[----:B01----:R-:W-:Y:S01]  /*1b8e0*/  ENDCOLLECTIVE ;  /* 0x000000000000791b */ /* 0x003fe20003800000 */
.L_x_2588:
[----:B------:R-:W-:-:S05]  /*1b8f0*/  @!P1 LEA R6, P3, R20, R6, 0x1 ;  /* 0x0000000614069211 */ /* 0x000fca00078608ff */
[----:B------:R-:W-:-:S04]  /*1b900*/  @!P1 IMAD.X R4, RZ, RZ, R4, P3 ;  /* 0x000000ffff049224 */ /* 0x000fc800018e0604 */
[----:B------:R-:W-:Y:S02]  /*1b910*/  @!P1 IMAD.MOV.U32 R7, RZ, RZ, R4 ;  /* 0x000000ffff079224 */ /* 0x000fe400078e0004 */
[----:B------:R-:W-:Y:S01]  /*1b920*/  VIADD R4, R17, 0xa0 ;  /* 0x000000a011047836 */ /* 0x000fe20000000000 */
[----:B------:R-:W-:Y:S02]  /*1b930*/  MOV R13, R5 ;  /* 0x00000005000d7202 */ /* 0x000fe40000000f00 */
        /* <DEDUP_REMOVED lines=8> */
.L_x_2589:
[----:B------:R-:W-:Y:S02]  /*1b9c0*/  IMAD.MOV.U32 R13, RZ, RZ, R2 ;  /* 0x000000ffff0d7224 */ /* 0x000fe400078e0002 */
[----:B------:R-:W-:Y:S02]  /*1b9d0*/  IMAD.MOV.U32 R12, RZ, RZ, 0x1 ;  /* 0x00000001ff0c7424 */ /* 0x000fe400078e00ff */
[----:B------:R-:W-:-:S07]  /*1b9e0*/  IMAD.MOV.U32 R8, RZ, RZ, R14 ;  /* 0x000000ffff087224 */ /* 0x000fce00078e000e */
[----:B------:R-:W-:Y:S05]  /*1b9f0*/  WARPSYNC.COLLECTIVE R15, `(.L_x_2590) ;  /* 0x000000000f087348 */ /* 0x000fea0003c00000 */
[----:B------:R0:W1:Y:S02]  /*1ba00*/  SHFL.IDX P6, R14, R13, R12, R11 ;  /* 0x0000000c0d0e7389 */ /* 0x00006400000c000b */
[----:B01----:R-:W-:Y:S01]  /*1ba10*/  ENDCOLLECTIVE ;  /* 0x000000000000791b */ /* 0x003fe20003800000 */
.L_x_2590:
[----:B------:R-:W-:-:S05]  /*1ba20*/  @!P2 LEA R6, P1, R20, R8, 0x1 ;  /* 0x000000081406a211 */ /* 0x000fca00078208ff */
[----:B------:R-:W-:-:S04]  /*1ba30*/  @!P2 IMAD.X R0, RZ, RZ, R0, P1 ;  /* 0x000000ffff00a224 */ /* 0x000fc800008e0600 */
[----:B------:R-:W-:Y:S01]  /*1ba40*/  @!P2 IMAD.MOV.U32 R7, RZ, RZ, R0 ;  /* 0x000000ffff07a224 */ /* 0x000fe200078e0000 */
[----:B------:R-:W-:Y:S02]  /*1ba50*/  IADD3 R0, R17, 0x90, RZ ;  /* 0x0000009011007810 */ /* 0x000fe40007ffe0ff */
[----:B------:R-:W-:Y:S02]  /*1ba60*/  MOV R13, R5 ;  /* 0x00000005000d7202 */ /* 0x000fe40000000f00 */
[----:B------:R-:W-:Y:S01]  /*1ba70*/  ISETP.GE.AND P1, PT, R0, R3, PT ;  /* 0x000000030000720c */ /* 0x000fe20003f26270 */
[----:B------:R-:W-:Y:S01]  /*1ba80*/  @!PT LDS RZ, [RZ] ;  /* 0x00000000fffff984 */ /* 0x000fe20000000800 */
[----:B------:R-:W-:Y:S01]  /*1ba90*/  @!PT LDS RZ, [RZ] ;  /* 0x00000000fffff984 */ /* 0x000fe20000000800 */
[----:B------:R-:W-:Y:S01]  /*1baa0*/  @!PT LDS RZ, [RZ] ;  /* 0x00000000fffff984 */ /* 0x000fe20000000800 */
[----:B------:R0:W-:Y:S01]  /*1bab0*/  @!P2 LDGSTS.E.BYPASS.LTC128B.128 [R10+0xc400], desc[UR40][R6.64], !P0 ;  /* 0x0c400000060aafae */ /* 0x0001e2000c101d68 */
[----:B------:R-:W-:-:S11]  /*1bac0*/  IMAD.MOV.U32 R0, RZ, RZ, R14 ;  /* 0x000000ffff007224 */ /* 0x000fd600078e000e */
[----:B0-----:R-:W-:Y:S05]  /*1bad0*/  WARPSYNC.COLLECTIVE R15, `(.L_x_2591) ;  /* 0x000000000f087348 */ /* 0x001fea0003c00000 */
[----:B------:R1:W2:Y:S02]  /*1bae0*/  SHFL.IDX P6, R14, R13, R12, R11 ;  /* 0x0000000c0d0e7389 */ /* 0x0002a400000c000b */
[----:B012---:R-:W-:Y:S01]  /*1baf0*/  ENDCOLLECTIVE ;  /* 0x000000000000791b */ /* 0x007fe20003800000 */
.L_x_2591:
[----:B------:R-:W-:Y:S01]  /*1bb00*/  MOV R13, R2 ;  /* 0x00000002000d7202 */ /* 0x000fe20000000f00 */
[----:B------:R-:W-:Y:S02]  /*1bb10*/  IMAD.MOV.U32 R12, RZ, RZ, 0x2 ;  /* 0x00000002ff0c7424 */ /* 0x000fe400078e00ff */
[----:B------:R-:W-:-:S07]  /*1bb20*/  IMAD.MOV.U32 R6, RZ, RZ, R14 ;  /* 0x000000ffff067224 */ /* 0x000fce00078e000e */
[----:B------:R-:W-:Y:S05]  /*1bb30*/  WARPSYNC.COLLECTIVE R15, `(.L_x_2592) ;  /* 0x000000000f087348 */ /* 0x000fea0003c00000 */
[----:B------:R0:W1:Y:S02]  /*1bb40*/  SHFL.IDX P6, R14, R13, R12, R11 ;  /* 0x0000000c0d0e7389 */ /* 0x00006400000c000b */
[----:B01----:R-:W-:Y:S01]  /*1bb50*/  ENDCOLLECTIVE ;  /* 0x000000000000791b */ /* 0x003fe20003800000 */
.L_x_2592:
        /* <DEDUP_REMOVED lines=13> */
.L_x_2593:
[----:B------:R-:W-:Y:S01]  /*1bc30*/  MOV R13, R2 ;  /* 0x00000002000d7202 */ /* 0x000fe20000000f00 */
[----:B------:R-:W-:Y:S01]  /*1bc40*/  IMAD.MOV.U32 R12, RZ, RZ, 0x3 ;  /* 0x00000003ff0c7424 */ /* 0x000fe200078e00ff */
[----:B------:R-:W-:-:S07]  /*1bc50*/  MOV R6, R14 ;  /* 0x0000000e00067202 */ /* 0x000fce0000000f00 */
[----:B------:R-:W-:Y:S05]  /*1bc60*/  WARPSYNC.COLLECTIVE R15, `(.L_x_2594) ;  /* 0x000000000f087348 */ /* 0x000fea0003c00000 */
[----:B------:R0:W1:Y:S02]  /*1bc70*/  SHFL.IDX P6, R14, R13, R12, R11 ;  /* 0x0000000c0d0e7389 */ /* 0x00006400000c000b */
[----:B01----:R-:W-:Y:S01]  /*1bc80*/  ENDCOLLECTIVE ;  /* 0x000000000000791b */ /* 0x003fe20003800000 */
.L_x_2594:
        /* <DEDUP_REMOVED lines=12> */
.L_x_2595:
[----:B------:R-:W-:Y:S05]  /*1bd50*/  BRA `(.L_x_2596) ;  /* 0xffffffac00547947 */ /* 0x000fea000383ffff */
.L_x_2437:
[----:B0-----:R0:W1:Y:S02]  /*1bd60*/  SYNCS.PHASECHK.TRANS64.TRYWAIT P0, [R22+URZ+0x16820], R3 ;  /* 0x01682003160075a7 */ /* 0x001064000800017f */
[----:B-1----:R-:W-:Y:S05]  /*1bd70*/  @!P0 NANOSLEEP.SYNCS 0x989680 ;  /* 0x009896800000895d */ /* 0x002fea0003900000 */
[----:B------:R-:W1:Y:S02]  /*1bd80*/  @!P0 SYNCS.PHASECHK.TRANS64 P0, [R22+URZ+0x16820], R3 ;  /* 0x01682003160085a7 */ /* 0x000e64000800007f */
[----:B-1----:R-:W-:Y:S05]  /*1bd90*/  @!P0 BRA `(.L_x_2437) ;  /* 0xfffffffc00f08947 */ /* 0x002fea000383ffff */
[----:B------:R-:W-:Y:S05]  /*1bda0*/  BRA `(.L_x_2597) ;  /* 0xffffffac00bc7947 */ /* 0x000fea000383ffff */
.L_x_2446:
[----:B0-----:R0:W2:Y:S02]  /*1bdb0*/  SYNCS.PHASECHK.TRANS64.TRYWAIT P0, [R2+URZ+0x16840], R3 ;  /* 0x01684003020075a7 */ /* 0x0010a4000800017f */
[----:B--2---:R-:W-:Y:S05]  /*1bdc0*/  @!P0 NANOSLEEP.SYNCS 0x989680 ;  /* 0x009896800000895d */ /* 0x004fea0003900000 */
[----:B------:R-:W2:Y:S02]  /*1bdd0*/  @!P0 SYNCS.PHASECHK.TRANS64 P0, [R2+URZ+0x16840], R3 ;  /* 0x01684003020085a7 */ /* 0x000ea4000800007f */
[----:B--2---:R-:W-:Y:S05]  /*1bde0*/  @!P0 BRA `(.L_x_2446) ;  /* 0xfffffffc00f08947 */ /* 0x004fea000383ffff */
[----:B------:R-:W-:Y:S05]  /*1bdf0*/  BRA `(.L_x_2598) ;  /* 0xffffffb000687947 */ /* 0x000fea000383ffff */
.L_x_2451:
[----:B0-----:R0:W1:Y:S02]  /*1be00*/  SYNCS.PHASECHK.TRANS64.TRYWAIT P0, [R3+URZ+0x60], R2 ;  /* 0x00006002030075a7 */ /* 0x001064000800017f */
[----:B-1----:R-:W-:Y:S05]  /*1be10*/  @!P0 NANOSLEEP.SYNCS 0x989680 ;  /* 0x009896800000895d */ /* 0x002fea0003900000 */
[----:B------:R-:W1:Y:S02]  /*1be20*/  @!P0 SYNCS.PHASECHK.TRANS64 P0, [R3+URZ+0x60], R2 ;  /* 0x00006002030085a7 */ /* 0x000e64000800007f */
[----:B-1----:R-:W-:Y:S05]  /*1be30*/  @!P0 BRA `(.L_x_2451) ;  /* 0xfffffffc00f08947 */ /* 0x002fea000383ffff */
[----:B------:R-:W-:Y:S05]  /*1be40*/  BRA `(.L_x_2599) ;  /* 0xffffffb000f47947 */ /* 0x000fea000383ffff */
.L_x_2459:
[----:B0-----:R0:W2:Y:S02]  /*1be50*/  SYNCS.PHASECHK.TRANS64.TRYWAIT P0, [R2+URZ+0x16840], R3 ;  /* 0x01684003020075a7 */ /* 0x0010a4000800017f */
[----:B--2---:R-:W-:Y:S05]  /*1be60*/  @!P0 NANOSLEEP.SYNCS 0x989680 ;  /* 0x009896800000895d */ /* 0x004fea0003900000 */
[----:B------:R-:W2:Y:S02]  /*1be70*/  @!P0 SYNCS.PHASECHK.TRANS64 P0, [R2+URZ+0x16840], R3 ;  /* 0x01684003020085a7 */ /* 0x000ea4000800007f */
[----:B--2---:R-:W-:Y:S05]  /*1be80*/  @!P0 BRA `(.L_x_2459) ;  /* 0xfffffffc00f08947 */ /* 0x004fea000383ffff */
[----:B------:R-:W-:Y:S05]  /*1be90*/  BRA `(.L_x_2600) ;  /* 0xffffffb800307947 */ /* 0x000fea000383ffff */
.L_x_2464:
[----:B0-----:R0:W1:Y:S02]  /*1bea0*/  SYNCS.PHASECHK.TRANS64.TRYWAIT P0, [R10+URZ+0x60], R27 ;  /* 0x0000601b0a0075a7 */ /* 0x001064000800017f */
[----:B-1----:R-:W-:Y:S05]  /*1beb0*/  @!P0 NANOSLEEP.SYNCS 0x989680 ;  /* 0x009896800000895d */ /* 0x002fea0003900000 */
[----:B------:R-:W1:Y:S02]  /*1bec0*/  @!P0 SYNCS.PHASECHK.TRANS64 P0, [R10+URZ+0x60], R27 ;  /* 0x0000601b0a0085a7 */ /* 0x000e64000800007f */
[----:B-1----:R-:W-:Y:S05]  /*1bed0*/  @!P0 BRA `(.L_x_2464) ;  /* 0xfffffffc00f08947 */ /* 0x002fea000383ffff */
[----:B------:R-:W-:Y:S05]  /*1bee0*/  BRA `(.L_x_2601) ;  /* 0xffffffb800bc7947 */ /* 0x000fea000383ffff */
.L_x_2472:
[----:B0-----:R0:W2:Y:S02]  /*1bef0*/  SYNCS.PHASECHK.TRANS64.TRYWAIT P0, [R2+URZ+0x16840], R3 ;  /* 0x01684003020075a7 */ /* 0x0010a4000800017f */
[----:B--2---:R-:W-:Y:S05]  /*1bf00*/  @!P0 NANOSLEEP.SYNCS 0x989680 ;  /* 0x009896800000895d */ /* 0x004fea0003900000 */
[----:B------:R-:W2:Y:S02]  /*1bf10*/  @!P0 SYNCS.PHASECHK.TRANS64 P0, [R2+URZ+0x16840], R3 ;  /* 0x01684003020085a7 */ /* 0x000ea4000800007f */
[----:B--2---:R-:W-:Y:S05]  /*1bf20*/  @!P0 BRA `(.L_x_2472) ;  /* 0xfffffffc00f08947 */ /* 0x004fea000383ffff */
[----:B------:R-:W-:Y:S05]  /*1bf30*/  BRA `(.L_x_2602) ;  /* 0xffffffbc00cc7947 */ /* 0x000fea000383ffff */
.L_x_2477:
[----:B0-----:R0:W1:Y:S02]  /*1bf40*/  SYNCS.PHASECHK.TRANS64.TRYWAIT P0, [R7+URZ+0x60], R2 ;  /* 0x00006002070075a7 */ /* 0x001064000800017f */
[----:B-1----:R-:W-:Y:S05]  /*1bf50*/  @!P0 NANOSLEEP.SYNCS 0x989680 ;  /* 0x009896800000895d */ /* 0x002fea0003900000 */
[----:B------:R-:W1:Y:S02]  /*1bf60*/  @!P0 SYNCS.PHASECHK.TRANS64 P0, [R7+URZ+0x60], R2 ;  /* 0x00006002070085a7 */ /* 0x000e64000800007f */
[----:B-1----:R-:W-:Y:S05]  /*1bf70*/  @!P0 BRA `(.L_x_2477) ;  /* 0xfffffffc00f08947 */ /* 0x002fea000383ffff */
[----:B------:R-:W-:Y:S05]  /*1bf80*/  BRA `(.L_x_2603) ;  /* 0xffffffc0005c7947 */ /* 0x000fea000383ffff */
.L_x_2487:
[----:B0-----:R0:W1:Y:S02]  /*1bf90*/  SYNCS.PHASECHK.TRANS64.TRYWAIT P0, [R3+URZ+0x16860], R0 ;  /* 0x01686000030075a7 */ /* 0x001064000800017f */
[----:B-1----:R-:W-:Y:S05]  /*1bfa0*/  @!P0 NANOSLEEP.SYNCS 0x989680 ;  /* 0x009896800000895d */ /* 0x002fea0003900000 */
[----:B------:R-:W1:Y:S02]  /*1bfb0*/  @!P0 SYNCS.PHASECHK.TRANS64 P0, [R3+URZ+0x16860], R0 ;  /* 0x01686000030085a7 */ /* 0x000e64000800007f */
[----:B-1----:R-:W-:Y:S05]  /*1bfc0*/  @!P0 BRA `(.L_x_2487) ;  /* 0xfffffffc00f08947 */ /* 0x002fea000383ffff */
[----:B------:R-:W-:Y:S05]  /*1bfd0*/  BRA `(.L_x_2604) ;  /* 0xffffffc400587947 */ /* 0x000fea000383ffff */
.L_x_2493:
[----:B------:R-:W-:Y:S01]  /*1bfe0*/  BSSY B0, `(.L_x_2605) ;  /* 0x0000008000007945 */ /* 0x000fe20003800000 */
[----:B------:R-:W-:Y:S01]  /*1bff0*/  MOV R13, R16 ;  /* 0x00000010000d7202 */ /* 0x000fe20000000f00 */
[----:B0-----:R-:W-:Y:S02]  /*1c000*/  IMAD.MOV.U32 R12, RZ, RZ, RZ ;  /* 0x000000ffff0c7224 */ /* 0x001fe400078e00ff */
[----:B------:R-:W-:Y:S02]  /*1c010*/  IMAD.MOV.U32 R11, RZ, RZ, 0x1f ;  /* 0x0000001fff0b7424 */ /* 0x000fe400078e00ff */
[----:B------:R-:W-:-:S07]  /*1c020*/  IMAD.MOV.U32 R15, RZ, RZ, -0x1 ;  /* 0xffffffffff0f7424 */ /* 0x000fce00078e00ff */
[----:B--2---:R-:W-:Y:S05]  /*1c030*/  WARPSYNC.COLLECTIVE R15, `(.L_x_2606) ;  /* 0x000000000f087348 */ /* 0x004fea0003c00000 */
[----:B------:R0:W1:Y:S02]  /*1c040*/  SHFL.IDX P6, R14, R13, R12, R11 ;  /* 0x0000000c0d0e7389 */ /* 0x00006400000c000b */
[----:B012---:R-:W-:Y:S01]  /*1c050*/  ENDCOLLECTIVE ;  /* 0x000000000000791b */ /* 0x007fe20003800000 */
.L_x_2606:
[----:B------:R-:W-:Y:S05]  /*1c060*/  BSYNC B0 ;  /* 0x0000000000007941 */ /* 0x000fea0003800000 */
.L_x_2605:
[----:B------:R-:W-:Y:S01]  /*1c070*/  IMAD.MOV.U32 R13, RZ, RZ, R16 ;  /* 0x000000ffff0d7224 */ /* 0x000fe200078e0010 */
[----:B------:R-:W-:Y:S01]  /*1c080*/  MOV R15, 0xffffffff ;  /* 0xffffffff000f7802 */ /* 0x000fe20000000f00 */
[----:B------:R-:W-:Y:S01]  /*1c090*/  IMAD.MOV.U32 R12, RZ, RZ, 0x1 ;  /* 0x00000001ff0c7424 */ /* 0x000fe200078e00ff */
[----:B------:R-:W-:Y:S01]  /*1c0a0*/  MOV R0, R14 ;  /* 0x0000000e00007202 */ /* 0x000fe20000000f00 */
[----:B------:R-:W-:Y:S02]  /*1c0b0*/  IMAD.MOV.U32 R11, RZ, RZ, 0x1f ;  /* 0x0000001fff0b7424 */ /* 0x000fe400078e00ff */
[----:B------:R-:W-:-:S07]  /*1c0c0*/  IMAD.IADD R7, R19, 0x1, R8 ;  /* 0x0000000113077824 */ /* 0x000fce00078e0208 */
[----:B------:R-:W-:Y:S05]  /*1c0d0*/  WARPSYNC.COLLECTIVE R15, `(.L_x_2607) ;  /* 0x000000000f087348 */ /* 0x000fea0003c00000 */
[----:B------:R0:W1:Y:S02]  /*1c0e0*/  SHFL.IDX P6, R14, R13, R12, R11 ;  /* 0x0000000c0d0e7389 */ /* 0x00006400000c000b */
[----:B01----:R-:W-:Y:S01]  /*1c0f0*/  ENDCOLLECTIVE ;  /* 0x000000000000791b */ /* 0x003fe20003800000 */
.L_x_2607:
        /* <DEDUP_REMOVED lines=11> */
[C---:B------:R-:W-:Y:S02]  /*1c1b0*/  ISETP.GE.U32.AND P5, PT, R8.reuse, 0x10, PT ;  /* 0x000000100800780c */ /* 0x040fe40003fa6070 */
[----:B--2---:R-:W-:Y:S02]  /*1c1c0*/  @!P1 MOV R17, R2 ;  /* 0x0000000200119202 */ /* 0x004fe40000000f00 */
[----:B------:R-:W-:-:S03]  /*1c1d0*/  ISETP.NE.AND P1, PT, R8, RZ, PT ;  /* 0x000000ff0800720c */ /* 0x000fc60003f25270 */
[----:B------:R-:W-:-:S10]  /*1c1e0*/  IMAD.MOV.U32 R13, RZ, RZ, R17 ;  /* 0x000000ffff0d7224 */ /* 0x000fd400078e0011 */
[----:B------:R-:W-:Y:S05]  /*1c1f0*/  WARPSYNC.COLLECTIVE R15, `(.L_x_2608) ;  /* 0x000000000f087348 */ /* 0x000fea0003c00000 */
[----:B------:R0:W1:Y:S02]  /*1c200*/  SHFL.UP P6, R14, R13, R12, R11 ;  /* 0x0400000c0d0e7389 */ /* 0x00006400000c000b */
[----:B01----:R-:W-:Y:S01]  /*1c210*/  ENDCOLLECTIVE ;  /* 0x000000000000791b */ /* 0x003fe20003800000 */
.L_x_2608:
[----:B------:R-:W-:Y:S01]  /*1c220*/  IMAD.MOV.U32 R12, RZ, RZ, 0x2 ;  /* 0x00000002ff0c7424 */ /* 0x000fe200078e00ff */
[----:B------:R-:W-:-:S05]  /*1c230*/  SEL R4, R14, RZ, P1 ;  /* 0x000000ff0e047207 */ /* 0x000fca0000800000 */
[----:B------:R-:W-:-:S05]  /*1c240*/  IMAD.IADD R4, R17, 0x1, R4 ;  /* 0x0000000111047824 */ /* 0x000fca00078e0204 */
[----:B------:R-:W-:-:S07]  /*1c250*/  MOV R13, R4 ;  /* 0x00000004000d7202 */ /* 0x000fce0000000f00 */
[----:B------:R-:W-:Y:S05]  /*1c260*/  WARPSYNC.COLLECTIVE R15, `(.L_x_2609) ;  /* 0x000000000f087348 */ /* 0x000fea0003c00000 */
[----:B------:R0:W1:Y:S02]  /*1c270*/  SHFL.UP P6, R14, R13, R12, R11 ;  /* 0x0400000c0d0e7389 */ /* 0x00006400000c000b */
[----:B01----:R-:W-:Y:S01]  /*1c280*/  ENDCOLLECTIVE ;  /* 0x000000000000791b */ /* 0x003fe20003800000 */
.L_x_2609:
[----:B------:R-:W-:Y:S02]  /*1c290*/  MOV R12, 0x4 ;  /* 0x00000004000c7802 */ /* 0x000fe40000000f00 */
[----:B------:R-:W-:-:S05]  /*1c2a0*/  SEL R3, R14, RZ, P2 ;  /* 0x000000ff0e037207 */ /* 0x000fca0001000000 */
[----:B------:R-:W-:-:S04]  /*1c2b0*/  IMAD.IADD R6, R4, 0x1, R3 ;  /* 0x0000000104067824 */ /* 0x000fc800078e0203 */
[----:B------:R-:W-:-:S07]  /*1c2c0*/  IMAD.MOV.U32 R13, RZ, RZ, R6 ;  /* 0x000000ffff0d7224 */ /* 0x000fce00078e0006 */
[----:B------:R-:W-:Y:S05]  /*1c2d0*/  WARPSYNC.COLLECTIVE R15, `(.L_x_2610) ;  /* 0x000000000f087348 */ /* 0x000fea0003c00000 */
[----:B------:R0:W1:Y:S02]  /*1c2e0*/  SHFL.UP P6, R14, R13, R12, R11 ;  /* 0x0400000c0d0e7389 */ /* 0x00006400000c000b */
[----:B01----:R-:W-:Y:S01]  /*1c2f0*/  ENDCOLLECTIVE ;  /* 0x000000000000791b */ /* 0x003fe20003800000 */
.L_x_2610:
[----:B------:R-:W-:Y:S01]  /*1c300*/  IMAD.MOV.U32 R12, RZ, RZ, 0x8 ;  /* 0x00000008ff0c7424 */ /* 0x000fe200078e00ff */
[----:B------:R-:W-:-:S05]  /*1c310*/  SEL R3, R14, RZ, P3 ;  /* 0x000000ff0e037207 */ /* 0x000fca0001800000 */
[----:B------:R-:W-:-:S04]  /*1c320*/  IMAD.IADD R2, R6, 0x1, R3 ;  /* 0x0000000106027824 */ /* 0x000fc800078e0203 */
[----:B------:R-:W-:-:S07]  /*1c330*/  IMAD.MOV.U32 R13, RZ, RZ, R2 ;  /* 0x000000ffff0d7224 */ /* 0x000fce00078e0002 */
[----:B------:R-:W-:Y:S05]  /*1c340*/  WARPSYNC.COLLECTIVE R15, `(.L_x_2611) ;  /* 0x000000000f087348 */ /* 0x000fea0003c00000 */
[----:B------:R0:W1:Y:S02]  /*1c350*/  SHFL.UP P6, R14, R13, R12, R11 ;  /* 0x0400000c0d0e7389 */ /* 0x00006400000c000b */
[----:B01----:R-:W-:Y:S01]  /*1c360*/  ENDCOLLECTIVE ;  /* 0x000000000000791b */ /* 0x003fe20003800000 */
.L_x_2611:
[----:B------:R-:W-:Y:S01]  /*1c370*/  IMAD.MOV.U32 R12, RZ, RZ, 0x10 ;  /* 0x00000010ff0c7424 */ /* 0x000fe200078e00ff */
[----:B------:R-:W-:-:S04]  /*1c380*/  SEL R3, R14, RZ, P4 ;  /* 0x000000ff0e037207 */ /* 0x000fc80002000000 */
[----:B------:R-:W-:-:S05]  /*1c390*/  IADD3 R3, R2, R3, RZ ;  /* 0x0000000302037210 */ /* 0x000fca0007ffe0ff */
[----:B------:R-:W-:-:S07]  /*1c3a0*/  IMAD.MOV.U32 R13, RZ, RZ, R3 ;  /* 0x000000ffff0d7224 */ /* 0x000fce00078e0003 */
[----:B------:R-:W-:Y:S05]  /*1c3b0*/  WARPSYNC.COLLECTIVE R15, `(.L_x_2612) ;  /* 0x000000000f087348 */ /* 0x000fea0003c00000 */
[----:B------:R0:W1:Y:S02]  /*1c3c0*/  SHFL.UP P6, R14, R13, R12, R11 ;  /* 0x0400000c0d0e7389 */ /* 0x00006400000c000b */
[----:B01----:R-:W-:Y:S01]  /*1c3d0*/  ENDCOLLECTIVE ;  /* 0x000000000000791b */ /* 0x003fe20003800000 */
.L_x_2612:
        /* <DEDUP_REMOVED lines=8> */
.L_x_2613:
[----:B------:R-:W-:Y:S05]  /*1c460*/  BRA `(.L_x_2614) ;  /* 0xffffffc4008c7947 */ /* 0x000fea000383ffff */
.L_x_2498:
[----:B------:R-:W-:Y:S01]  /*1c470*/  BSSY B0, `(.L_x_2615) ;  /* 0x0000008000007945 */ /* 0x000fe20003800000 */
[----:B-----5:R-:W-:Y:S01]  /*1c480*/  IMAD.MOV.U32 R13, RZ, RZ, R17 ;  /* 0x000000ffff0d7224 */ /* 0x020fe200078e0011 */
[----:B------:R-:W-:Y:S01]  /*1c490*/  MOV R12, 0x1 ;  /* 0x00000001000c7802 */ /* 0x000fe20000000f00 */
[----:B------:R-:W-:Y:S02]  /*1c4a0*/  IMAD.MOV.U32 R11, RZ, RZ, RZ ;  /* 0x000000ffff0b7224 */ /* 0x000fe400078e00ff */
[----:B------:R-:W-:-:S07]  /*1c4b0*/  IMAD.MOV.U32 R15, RZ, RZ, -0x1 ;  /* 0xffffffffff0f7424 */ /* 0x000fce00078e00ff */
[----:B0-----:R-:W-:Y:S05]  /*1c4c0*/  WARPSYNC.COLLECTIVE R15, `(.L_x_2616) ;  /* 0x000000000f087348 */ /* 0x001fea0003c00000 */
[----:B------:R1:W2:Y:S02]  /*1c4d0*/  SHFL.UP P6, R14, R13, R12, R11 ;  /* 0x0400000c0d0e7389 */ /* 0x0002a400000c000b */
[----:B012---:R-:W-:Y:S01]  /*1c4e0*/  ENDCOLLECTIVE ;  /* 0x000000000000791b */ /* 0x007fe20003800000 */
.L_x_2616:
[----:B------:R-:W-:Y:S05]  /*1c4f0*/  BSYNC B0 ;  /* 0x0000000000007941 */ /* 0x000fea0003800000 */
.L_x_2615:
[----:B------:R-:W-:Y:S01]  /*1c500*/  SEL R14, R14, RZ, P1 ;  /* 0x000000ff0e0e7207 */ /* 0x000fe20000800000 */
[----:B------:R-:W-:Y:S01]  /*1c510*/  IMAD.MOV.U32 R11, RZ, RZ, RZ ;  /* 0x000000ffff0b7224 */ /* 0x000fe200078e00ff */
[----:B------:R-:W-:Y:S01]  /*1c520*/  MOV R12, 0x2 ;  /* 0x00000002000c7802 */ /* 0x000fe20000000f00 */
[----:B------:R-:W-:Y:S02]  /*1c530*/  IMAD.MOV.U32 R15, RZ, RZ, -0x1 ;  /* 0xffffffffff0f7424 */ /* 0x000fe400078e00ff */
[----:B------:R-:W-:-:S07]  /*1c540*/  IMAD.IADD R13, R17, 0x1, R14 ;  /* 0x00000001110d7824 */ /* 0x000fce00078e020e */
[----:B------:R-:W-:Y:S05]  /*1c550*/  WARPSYNC.COLLECTIVE R15, `(.L_x_2617) ;  /* 0x000000000f087348 */ /* 0x000fea0003c00000 */
[----:B------:R0:W1:Y:S02]  /*1c560*/  SHFL.UP P6, R14, R13, R12, R11 ;  /* 0x0400000c0d0e7389 */ /* 0x00006400000c000b */
[----:B01----:R-:W-:Y:S01]  /*1c570*/  ENDCOLLECTIVE ;  /* 0x000000000000791b */ /* 0x003fe20003800000 */
.L_x_2617:
[----:B------:R-:W-:Y:S01]  /*1c580*/  IMAD.MOV.U32 R12, RZ, RZ, 0x4 ;  /* 0x00000004ff0c7424 */ /* 0x000fe200078e00ff */
[----:B------:R-:W-:-:S05]  /*1c590*/  SEL R2, R14, RZ, P2 ;  /* 0x000000ff0e027207 */ /* 0x000fca0001000000 */
[----:B------:R-:W-:-:S05]  /*1c5a0*/  IMAD.IADD R2, R13, 0x1, R2 ;  /* 0x000000010d027824 */ /* 0x000fca00078e0202 */
[----:B------:R-:W-:-:S07]  /*1c5b0*/  MOV R13, R2 ;  /* 0x00000002000d7202 */ /* 0x000fce0000000f00 */
[----:B------:R-:W-:Y:S05]  /*1c5c0*/  WARPSYNC.COLLECTIVE R15, `(.L_x_2618) ;  /* 0x000000000f087348 */ /* 0x000fea0003c00000 */
[----:B------:R0:W1:Y:S02]  /*1c5d0*/  SHFL.UP P6, R14, R13, R12, R11 ;  /* 0x0400000c0d0e7389 */ /* 0x00006400000c000b */
[----:B01----:R-:W-:Y:S01]  /*1c5e0*/  ENDCOLLECTIVE ;  /* 0x000000000000791b */ /* 0x003fe20003800000 */
.L_x_2618:
[----:B------:R-:W-:Y:S02]  /*1c5f0*/  MOV R12, 0x8 ;  /* 0x00000008000c7802 */ /* 0x000fe40000000f00 */
[----:B------:R-:W-:-:S05]  /*1c600*/  SEL R3, R14, RZ, P3 ;  /* 0x000000ff0e037207 */ /* 0x000fca0001800000 */
[----:B------:R-:W-:-:S04]  /*1c610*/  IMAD.IADD R3, R2, 0x1, R3 ;  /* 0x0000000102037824 */ /* 0x000fc800078e0203 */
[----:B------:R-:W-:-:S07]  /*1c620*/  IMAD.MOV.U32 R13, RZ, RZ, R3 ;  /* 0x000000ffff0d7224 */ /* 0x000fce00078e0003 */
[----:B------:R-:W-:Y:S05]  /*1c630*/  WARPSYNC.COLLECTIVE R15, `(.L_x_2619) ;  /* 0x000000000f087348 */ /* 0x000fea0003c00000 */
[----:B------:R0:W1:Y:S02]  /*1c640*/  SHFL.UP P6, R14, R13, R12, R11 ;  /* 0x0400000c0d0e7389 */ /* 0x00006400000c000b */
[----:B01----:R-:W-:Y:S01]  /*1c650*/  ENDCOLLECTIVE ;  /* 0x000000000000791b */ /* 0x003fe20003800000 */
.L_x_2619:
[----:B------:R-:W-:Y:S01]  /*1c660*/  IMAD.MOV.U32 R12, RZ, RZ, 0x10 ;  /* 0x00000010ff0c7424 */ /* 0x000fe200078e00ff */
[----:B------:R-:W-:-:S05]  /*1c670*/  SEL R4, R14, RZ, P4 ;  /* 0x000000ff0e047207 */ /* 0x000fca0002000000 */
[----:B------:R-:W-:-:S04]  /*1c680*/  IMAD.IADD R4, R3, 0x1, R4 ;  /* 0x0000000103047824 */ /* 0x000fc800078e0204 */
[----:B------:R-:W-:-:S07]  /*1c690*/  IMAD.MOV.U32 R13, RZ, RZ, R4 ;  /* 0x000000ffff0d7224 */ /* 0x000fce00078e0004 */
[----:B------:R-:W-:Y:S05]  /*1c6a0*/  WARPSYNC.COLLECTIVE R15, `(.L_x_2620) ;  /* 0x000000000f087348 */ /* 0x000fea0003c00000 */
[----:B------:R0:W1:Y:S02]  /*1c6b0*/  SHFL.UP P6, R14, R13, R12, R11 ;  /* 0x0400000c0d0e7389 */ /* 0x00006400000c000b */
[----:B01----:R-:W-:Y:S01]  /*1c6c0*/  ENDCOLLECTIVE ;  /* 0x000000000000791b */ /* 0x003fe20003800000 */
.L_x_2620:
        /* <DEDUP_REMOVED lines=8> */
.L_x_2621:
[----:B------:R-:W-:Y:S05]  /*1c750*/  BRA `(.L_x_2622) ;  /* 0xffffffc4006c7947 */ /* 0x000fea000383ffff */
.L_x_2500:
[----:B------:R-:W-:Y:S01]  /*1c760*/  BSSY B0, `(.L_x_2623) ;  /* 0x0000006000007945 */ /* 0x000fe20003800000 */
[----:B------:R-:W-:Y:S02]  /*1c770*/  PLOP3.LUT P6, PT, P6, PT, PT, 0x8, 0x0 ;  /* 0x000000000000781c */ /* 0x000fe400037ce170 */
[----:B------:R-:W-:-:S11]  /*1c780*/  MOV R15, 0xffffffff ;  /* 0xffffffff000f7802 */ /* 0x000fd60000000f00 */
[----:B0-----:R-:W-:Y:S05]  /*1c790*/  WARPSYNC.COLLECTIVE R15, `(.L_x_2624) ;  /* 0x000000000f087348 */ /* 0x001fea0003c00000 */
[----:B------:R-:W-:Y:S01]  /*1c7a0*/  VOTE.ANY R14, PT, P6 ;  /* 0x00000000000e7806 */ /* 0x000fe200030e0100 */
[----:B0-----:R-:W-:Y:S06]  /*1c7b0*/  ENDCOLLECTIVE ;  /* 0x000000000000791b */ /* 0x001fec0003800000 */
.L_x_2624:
[----:B------:R-:W-:Y:S05]  /*1c7c0*/  BSYNC B0 ;  /* 0x0000000000007941 */ /* 0x000fea0003800000 */
.L_x_2623:
        /* <DEDUP_REMOVED lines=9> */
.L_x_2625:
[----:B------:R-:W-:Y:S01]  /*1c860*/  IMAD.MOV.U32 R17, RZ, RZ, R14 ;  /* 0x000000ffff117224 */ /* 0x000fe200078e000e */
[----:B------:R-:W-:Y:S06]  /*1c870*/  BRA `(.L_x_2626) ;  /* 0xffffffc4005c7947 */ /* 0x000fec000383ffff */
.L_x_2502:
[----:B------:R-:W-:Y:S01]  /*1c880*/  BSSY B0, `(.L_x_2627) ;  /* 0x0000007000007945 */ /* 0x000fe20003800000 */
[----:B------:R-:W-:Y:S01]  /*1c890*/  IMAD.MOV.U32 R13, RZ, RZ, R3 ;  /* 0x000000ffff0d7224 */ /* 0x000fe200078e0003 */
[----:B------:R-:W-:Y:S01]  /*1c8a0*/  MOV R11, 0x1f ;  /* 0x0000001f000b7802 */ /* 0x000fe20000000f00 */
[----:B------:R-:W-:-:S07]  /*1c8b0*/  IMAD.MOV.U32 R15, RZ, RZ, -0x1 ;  /* 0xffffffffff0f7424 */ /* 0x000fce00078e00ff */
[----:B012---:R-:W-:Y:S05]  /*1c8c0*/  WARPSYNC.COLLECTIVE R15, `(.L_x_2628) ;  /* 0x000000000f087348 */ /* 0x007fea0003c00000 */
[----:B------:R3:W4:Y:S02]  /*1c8d0*/  SHFL.IDX P6, R14, R13, R12, R11 ;  /* 0x0000000c0d0e7389 */ /* 0x00072400000c000b */
[----:B01234-:R-:W-:Y:S01]  /*1c8e0*/  ENDCOLLECTIVE ;  /* 0x000000000000791b */ /* 0x01ffe20003800000 */
.L_x_2628:
[----:B------:R-:W-:Y:S05]  /*1c8f0*/  BSYNC B0 ;  /* 0x0000000000007941 */ /* 0x000fea0003800000 */
.L_x_2627:
[----:B------:R-:W-:Y:S05]  /*1c900*/  BRA `(.L_x_2501) ;  /* 0xffffffc400547947 */ /* 0x000fea000383ffff */
.L_x_2506:
[----:B0-----:R0:W3:Y:S02]  /*1c910*/  SYNCS.PHASECHK.TRANS64.TRYWAIT P0, [R9+URZ+0x16820], R0 ;  /* 0x01682000090075a7 */ /* 0x0010e4000800017f */
[----:B---3--:R-:W-:Y:S05]  /*1c920*/  @!P0 NANOSLEEP.SYNCS 0x989680 ;  /* 0x009896800000895d */ /* 0x008fea0003900000 */
[----:B------:R-:W3:Y:S02]  /*1c930*/  @!P0 SYNCS.PHASECHK.TRANS64 P0, [R9+URZ+0x16820], R0 ;  /* 0x01682000090085a7 */ /* 0x000ee4000800007f */
[----:B---3--:R-:W-:Y:S05]  /*1c940*/  @!P0 BRA `(.L_x_2506) ;  /* 0xfffffffc00f08947 */ /* 0x008fea000383ffff */
[----:B------:R-:W-:Y:S05]  /*1c950*/  BRA `(.L_x_2629) ;  /* 0xffffffc800cc7947 */ /* 0x000fea000383ffff */
.L_x_2507:
[----:B------:R-:W3:Y:S01]  /*1c960*/  S2R R2, SR_TID.X ;  /* 0x0000000000027919 */ /* 0x000ee20000002100 */
[----:B------:R-:W-:Y:S01]  /*1c970*/  BSSY B0, `(.L_x_2630) ;  /* 0x000000a000007945 */ /* 0x000fe20003800000 */
[----:B------:R-:W-:Y:S01]  /*1c980*/  IMAD.MOV.U32 R12, RZ, RZ, RZ ;  /* 0x000000ffff0c7224 */ /* 0x000fe200078e00ff */
[----:B------:R-:W-:Y:S01]  /*1c990*/  MOV R11, 0x1f ;  /* 0x0000001f000b7802 */ /* 0x000fe20000000f00 */
[----:B------:R-:W-:Y:S01]  /*1c9a0*/  IMAD.MOV.U32 R15, RZ, RZ, -0x1 ;  /* 0xffffffffff0f7424 */ /* 0x000fe200078e00ff */
[----:B---3--:R-:W-:-:S04]  /*1c9b0*/  SHF.R.U32.HI R2, RZ, 0x5, R2 ;  /* 0x00000005ff027819 */ /* 0x008fc80000011602 */
[----:B------:R-:W-:-:S05]  /*1c9c0*/  LOP3.LUT R2, R2, 0x3, RZ, 0xc0, !PT ;  /* 0x0000000302027812 */ /* 0x000fca00078ec0ff */
[----:B------:R-:W-:-:S07]  /*1c9d0*/  IMAD.MOV.U32 R13, RZ, RZ, R2 ;  /* 0x000000ffff0d7224 */ /* 0x000fce00078e0002 */
[----:B012-4-:R-:W-:Y:S05]  /*1c9e0*/  WARPSYNC.COLLECTIVE R15, `(.L_x_2631) ;  /* 0x000000000f087348 */ /* 0x017fea0003c00000 */
[----:B------:R3:W0:Y:S02]  /*1c9f0*/  SHFL.IDX P6, R14, R13, R12, R11 ;  /* 0x0000000c0d0e7389 */ /* 0x00062400000c000b */
[----:B01234-:R-:W-:Y:S01]  /*1ca00*/  ENDCOLLECTIVE ;  /* 0x000000000000791b */ /* 0x01ffe20003800000 */
.L_x_2631:
[----:B------:R-:W-:Y:S05]  /*1ca10*/  BSYNC B0 ;  /* 0x0000000000007941 */ /* 0x000fea0003800000 */
.L_x_2630:
[----:B------:R-:W-:Y:S05]  /*1ca20*/  BRA `(.L_x_2632) ;  /* 0xffffffc800b47947 */ /* 0x000fea000383ffff */
.L_x_2508:
[----:B------:R-:W-:Y:S01]  /*1ca30*/  BSSY B0, `(.L_x_2633) ;  /* 0x0000006000007945 */ /* 0x000fe20003800000 */
[----:B------:R-:W-:-:S07]  /*1ca40*/  IMAD.MOV.U32 R15, RZ, RZ, -0x1 ;  /* 0xffffffffff0f7424 */ /* 0x000fce00078e00ff */
[----:B012-4-:R-:W-:Y:S05]  /*1ca50*/  WARPSYNC.COLLECTIVE R15, `(.L_x_2634) ;  /* 0x000000000f0c7348 */ /* 0x017fea0003c00000 */
[----:B------:R-:W-:Y:S02]  /*1ca60*/  ELECT P6, UR62, PT ;  /* 0x00000000003e782f */ /* 0x000fe400038c0000 */
[----:B------:R-:W-:Y:S01]  /*1ca70*/  MOV R14, UR62 ;  /* 0x0000003e000e7c02 */ /* 0x000fe20008000f00 */
[----:B012-4-:R-:W-:Y:S10]  /*1ca80*/  ENDCOLLECTIVE ;  /* 0x000000000000791b */ /* 0x017ff40003800000 */
.L_x_2634:
[----:B------:R-:W-:Y:S05]  /*1ca90*/  BSYNC B0 ;  /* 0x0000000000007941 */ /* 0x000fea0003800000 */
.L_x_2633:
[----:B------:R-:W-:Y:S05]  /*1caa0*/  BRA `(.L_x_2635) ;  /* 0xffffffc800a87947 */ /* 0x000fea000383ffff */
.L_x_2510:
[----:B0-----:R0:W2:Y:S02]  /*1cab0*/  SYNCS.PHASECHK.TRANS64.TRYWAIT P0, [R6+URZ], R3 ;  /* 0x00000003060075a7 */ /* 0x0010a4000800017f */
[----:B--2---:R-:W-:Y:S05]  /*1cac0*/  @!P0 NANOSLEEP.SYNCS 0x989680 ;  /* 0x009896800000895d */ /* 0x004fea0003900000 */
[----:B------:R-:W2:Y:S02]  /*1cad0*/  @!P0 SYNCS.PHASECHK.TRANS64 P0, [R6+URZ], R3 ;  /* 0x00000003060085a7 */ /* 0x000ea4000800007f */
[----:B--2---:R-:W-:Y:S05]  /*1cae0*/  @!P0 BRA `(.L_x_2510) ;  /* 0xfffffffc00f08947 */ /* 0x004fea000383ffff */
[----:B------:R-:W-:Y:S05]  /*1caf0*/  BRA `(.L_x_2636) ;  /* 0xffffffc800dc7947 */ /* 0x000fea000383ffff */
.L_x_2511:
[----:B--2---:R2:W3:Y:S02]  /*1cb00*/  SYNCS.PHASECHK.TRANS64.TRYWAIT P0, [R7+URZ], R2 ;  /* 0x00000002070075a7 */ /* 0x0044e4000800017f */
[----:B---3--:R-:W-:Y:S05]  /*1cb10*/  @!P0 NANOSLEEP.SYNCS 0x989680 ;  /* 0x009896800000895d */ /* 0x008fea0003900000 */
[----:B------:R-:W3:Y:S02]  /*1cb20*/  @!P0 SYNCS.PHASECHK.TRANS64 P0, [R7+URZ], R2 ;  /* 0x00000002070085a7 */ /* 0x000ee4000800007f */
[----:B---3--:R-:W-:Y:S05]  /*1cb30*/  @!P0 BRA `(.L_x_2511) ;  /* 0xfffffffc00f08947 */ /* 0x008fea000383ffff */
[----:B------:R-:W-:Y:S05]  /*1cb40*/  BRA `(.L_x_2637) ;  /* 0xffffffc800d07947 */ /* 0x000fea000383ffff */
.L_x_2513:
[----:B---3--:R3:W0:Y:S02]  /*1cb50*/  SYNCS.PHASECHK.TRANS64.TRYWAIT P0, [R4+URZ], R3 ;  /* 0x00000003040075a7 */ /* 0x008624000800017f */
[----:B0-----:R-:W-:Y:S05]  /*1cb60*/  @!P0 NANOSLEEP.SYNCS 0x989680 ;  /* 0x009896800000895d */ /* 0x001fea0003900000 */
[----:B------:R-:W0:Y:S02]  /*1cb70*/  @!P0 SYNCS.PHASECHK.TRANS64 P0, [R4+URZ], R3 ;  /* 0x00000003040085a7 */ /* 0x000e24000800007f */
[----:B0-----:R-:W-:Y:S05]  /*1cb80*/  @!P0 BRA `(.L_x_2513) ;  /* 0xfffffffc00f08947 */ /* 0x001fea000383ffff */
[----:B------:R-:W-:Y:S05]  /*1cb90*/  BRA `(.L_x_2638) ;  /* 0xffffffc800d47947 */ /* 0x000fea000383ffff */
.L_x_2639:
        /* <DEDUP_REMOVED lines=14> */
.L_x_2648:


//--------------------- .nv.global.init           --------------------------
	.section	.nv.global.init,"aw",@progbits
.nv.global.init:
	.type		$str$20,@object
	.size		$str$20,($str$21 - $str$20)
$str$20:
        /*0000*/ 	.byte	0x28, 0x61, 0x64, 0x64, 0x72, 0x65, 0x73, 0x73, 0x20, 0x26, 0x20, 0x6d, 0x61, 0x73, 0x6b, 0x29
        /*0010*/ 	.byte	0x20, 0x3d, 0x3d, 0x20, 0x30, 0x00
	.type		$str$21,@object
	.size		$str$21,(__unnamed_4 - $str$21)
$str$21:
        /*0016*/ 	.byte	0x2f, 0x74, 0x6d, 0x70, 0x2f, 0x6f, 0x73, 0x73, 0x5f, 0x6b, 0x65, 0x72, 0x6e, 0x65, 0x6c, 0x73
        /*0026*/ 	.byte	0x5f, 0x73, 0x72, 0x63, 0x2f, 0x66, 0x6c, 0x61, 0x73, 0x68, 0x5f, 0x61, 0x74, 0x74, 0x65, 0x6e
        /*0036*/ 	.byte	0x74, 0x69, 0x6f, 0x6e, 0x2f, 0x63, 0x73, 0x72, 0x63, 0x2f, 0x63, 0x75, 0x74, 0x6c, 0x61, 0x73
        /*0046*/ 	.byte	0x73, 0x2f, 0x69, 0x6e, 0x63, 0x6c, 0x75, 0x64, 0x65, 0x2f, 0x63, 0x75, 0x74, 0x65, 0x2f, 0x70
        /*0056*/ 	.byte	0x6f, 0x69, 0x6e, 0x74, 0x65, 0x72, 0x5f, 0x66, 0x6c, 0x61, 0x67, 0x67, 0x65, 0x64, 0x2e, 0x68
        /*0066*/ 	.byte	0x70, 0x70, 0x00
	.type		__unnamed_4,@object
	.size		__unnamed_4,(__unnamed_9 - __unnamed_4)
__unnamed_4:
        /* <DEDUP_REMOVED lines=23> */
        /*01d9*/ 	.byte	0x3a, 0x43, 0x3c, 0x30, 0x3e, 0x3e, 0x3e, 0x3e, 0x3e, 0x20, 0x26, 0x5d, 0x00
	.type		__unnamed_9,@object
	.size		__unnamed_9,(__unnamed_5 - __unnamed_9)
__unnamed_9:
        /* <DEDUP_REMOVED lines=24> */
        /*0366*/ 	.byte	0x00
	.type		__unnamed_5,@object
	.size		__unnamed_5,(__unnamed_3 - __unnamed_5)
__unnamed_5:
        /* <DEDUP_REMOVED lines=25> */
	.type		__unnamed_3,@object
	.size		__unnamed_3,(__unnamed_2 - __unnamed_3)
__unnamed_3:
        /* <DEDUP_REMOVED lines=28> */
        /*06a8*/ 	.byte	0x32, 0x3e, 0x3e, 0x3e, 0x3e, 0x3e, 0x5d, 0x00
	.type		__unnamed_2,@object
	.size		__unnamed_2,(__unnamed_7 - __unnamed_2)
__unnamed_2:
        /* <DEDUP_REMOVED lines=29> */
	.type		__unnamed_7,@object
	.size		__unnamed_7,(__unnamed_8 - __unnamed_7)
__unnamed_7:
        /* <DEDUP_REMOVED lines=28> */
        /*0a38*/ 	.byte	0x38, 0x38, 0x3e, 0x3e, 0x3e, 0x3e, 0x3e, 0x5d, 0x00
	.type		__unnamed_8,@object
	.size		__unnamed_8,(__unnamed_1 - __unnamed_8)
__unnamed_8:
        /* <DEDUP_REMOVED lines=29> */
	.type		__unnamed_1,@object
	.size		__unnamed_1,(__unnamed_6 - __unnamed_1)
__unnamed_1:
        /* <DEDUP_REMOVED lines=28> */
        /*0dca*/ 	.byte	0x32, 0x3e, 0x3e, 0x3e, 0x3e, 0x3e, 0x20, 0x26, 0x5d, 0x00
	.type		__unnamed_6,@object
	.size		__unnamed_6,(.L_5 - __unnamed_6)
__unnamed_6:
        /* <DEDUP_REMOVED lines=28> */
        /*0f94*/ 	.byte	0x38, 0x38, 0x3e, 0x3e, 0x3e, 0x3e, 0x3e, 0x20, 0x26, 0x5d, 0x00
.L_5:


//--------------------- .nv.shared._ZN7cutlass13device_kernelIN5flash11enable_sm90INS1_16FlashAttnFwdSm90INS1_25CollectiveMainloopFwdSm90ILi2EN4cute5tupleIJNS5_1CILi1EEES8_S8_EEENS6_IJNS7_ILi192EEESA_NS7_ILi64EEEEEELi64ENS_6half_tEfNS_4arch4Sm90ELb0ELb0ELb1ELb0ELb0ELb0ELb0ELb0ELb1ELb1ELb0ELb0EEENS1_21CollectiveEpilogueFwdINS6_IJSA_SB_SA_EEES9_SD_SF_Li384ELb0ELb1ELb0ELb0EEENS1_29StaticPersistentTileSchedulerILb0EEEEEEEEEvNT_6ParamsE --------------------------
	.section	.nv.shared._ZN7cutlass13device_kernelIN5flash11enable_sm90INS1_16FlashAttnFwdSm90INS1_25CollectiveMainloopFwdSm90ILi2EN4cute5tupleIJNS5_1CILi1EEES8_S8_EEENS6_IJNS7_ILi192EEESA_NS7_ILi64EEEEEELi64ENS_6half_tEfNS_4arch4Sm90ELb0ELb0ELb1ELb0ELb0ELb0ELb0ELb0ELb1ELb1ELb0ELb0EEENS1_21CollectiveEpilogueFwdINS6_IJSA_SB_SA_EEES9_SD_SF_Li384ELb0ELb1ELb0ELb0EEENS1_29StaticPersistentTileSchedulerILb0EEEEEEEEEvNT_6ParamsE,"aw",@nobits
	.sectionflags	@""
	.align	16
	.zero		1024


//--------------------- .nv.shared.reserved.0     --------------------------
	.section	.nv.shared.reserved.0,"aw",@nobits
	.weak		__nv_reservedSMEM_offset_0_alias
	.size		__nv_reservedSMEM_offset_0_alias, 0, 0
	.other		__nv_reservedSMEM_offset_0_alias,@"STO_CUDA_RESERVED_SHARED STV_DEFAULT"
__nv_reservedSMEM_offset_0_alias:
	.zero		0


//--------------------- .nv.global                --------------------------
	.section	.nv.global,"aw",@nobits
.nv.global:
	.type		_ZN81_INTERNAL_22e206b4_45_flash_fwd_hdim64_fp16_softcap_packgqa_sm90_cu_21e1f8cb_33994cute1_E,@object
	.size		_ZN81_INTERNAL_22e206b4_45_flash_fwd_hdim64_fp16_softcap_packgqa_sm90_cu_21e1f8cb_33994cute1_E,(_ZN81_INTERNAL_22e206b4_45_flash_fwd_hdim64_fp16_softcap_packgqa_sm90_cu_21e1f8cb_33994cuda3std3__45__cpo6cbeginE - _ZN81_INTERNAL_22e206b4_45_flash_fwd_hdim64_fp16_softcap_packgqa_sm90_cu_21e1f8cb_33994cute1_E)
_ZN81_INTERNAL_22e206b4_45_flash_fwd_hdim64_fp16_softcap_packgqa_sm90_cu_21e1f8cb_33994cute1_E:
	.zero		1
	.type		_ZN81_INTERNAL_22e206b4_45_flash_fwd_hdim64_fp16_softcap_packgqa_sm90_cu_21e1f8cb_33994cuda3std3__45__cpo6cbeginE,@object
	.size		_ZN81_INTERNAL_22e206b4_45_flash_fwd_hdim64_fp16_softcap_packgqa_sm90_cu_21e1f8cb_33994cuda3std3__45__cpo6cbeginE,(_ZN81_INTERNAL_22e206b4_45_flash_fwd_hdim64_fp16_softcap_packgqa_sm90_cu_21e1f8cb_33994cuda3std3__48in_placeE - _ZN81_INTERNAL_22e206b4_45_flash_fwd_hdim64_fp16_softcap_packgqa_sm90_cu_21e1f8cb_33994cuda3std3__45__cpo6cbeginE)
_ZN81_INTERNAL_22e206b4_45_flash_fwd_hdim64_fp16_softcap_packgqa_sm90_cu_21e1f8cb_33994cuda3std3__45__cpo6cbeginE:
	.zero		1
	.type		_ZN81_INTERNAL_22e206b4_45_flash_fwd_hdim64_fp16_softcap_packgqa_sm90_cu_21e1f8cb_33994cuda3std3__48in_placeE,@object
	.size		_ZN81_INTERNAL_22e206b4_45_flash_fwd_hdim64_fp16_softcap_packgqa_sm90_cu_21e1f8cb_33994cuda3std3__48in_placeE,(_ZN81_INTERNAL_22e206b4_45_flash_fwd_hdim64_fp16_softcap_packgqa_sm90_cu_21e1f8cb_33994cuda3std6ranges3__45__cpo9iter_moveE - _ZN81_INTERNAL_22e206b4_45_flash_fwd_hdim64_fp16_softcap_packgqa_sm90_cu_21e1f8cb_33994cuda3std3__48in_placeE)
_ZN81_INTERNAL_22e206b4_45_flash_fwd_hdim64_fp16_softcap_packgqa_sm90_cu_21e1f8cb_33994cuda3std3__48in_placeE:
	.zero		1
	.type		_ZN81_INTERNAL_22e206b4_45_flash_fwd_hdim64_fp16_softcap_packgqa_sm90_cu_21e1f8cb_33994cuda3std6ranges3__45__cpo9iter_moveE,@object
	.size		_ZN81_INTERNAL_22e206b4_45_flash_fwd_hdim64_fp16_softcap_packgqa_sm90_cu_21e1f8cb_33994cuda3std6ranges3__45__cpo9iter_moveE,(_ZN81_INTERNAL_22e206b4_45_flash_fwd_hdim64_fp16_softcap_packgqa_sm90_cu_21e1f8cb_33994cuda3std3__45__cpo5beginE - _ZN81_INTERNAL_22e206b4_45_flash_fwd_hdim64_fp16_softcap_packgqa_sm90_cu_21e1f8cb_33994cuda3std6ranges3__45__cpo9iter_moveE)
_ZN81_INTERNAL_22e206b4_45_flash_fwd_hdim64_fp16_softcap_packgqa_sm90_cu_21e1f8cb_33994cuda3std6ranges3__45__cpo9iter_moveE:
	.zero		1
	.type		_ZN81_INTERNAL_22e206b4_45_flash_fwd_hdim64_fp16_softcap_packgqa_sm90_cu_21e1f8cb_33994cuda3std3__45__cpo5beginE,@object
	.size		_ZN81_INTERNAL_22e206b4_45_flash_fwd_hdim64_fp16_softcap_packgqa_sm90_cu_21e1f8cb_33994cuda3std3__45__cpo5beginE,(_ZN81_INTERNAL_22e206b4_45_flash_fwd_hdim64_fp16_softcap_packgqa_sm90_cu_21e1f8cb_33994cuda3std3__483_GLOBAL__N__22e206b4_45_flash_fwd_hdim64_fp16_softcap_packgqa_sm90_cu_21e1f8cb_33996ignoreE - _ZN81_INTERNAL_22e206b4_45_flash_fwd_hdim64_fp16_softcap_packgqa_sm90_cu_21e1f8cb_33994cuda3std3__45__cpo5beginE)
_ZN81_INTERNAL_22e206b4_45_flash_fwd_hdim64_fp16_softcap_packgqa_sm90_cu_21e1f8cb_33994cuda3std3__45__cpo5beginE:
	.zero		1
	.type		_ZN81_INTERNAL_22e206b4_45_flash_fwd_hdim64_fp16_softcap_packgqa_sm90_cu_21e1f8cb_33994cuda3std3__483_GLOBAL__N__22e206b4_45_flash_fwd_hdim64_fp16_softcap_packgqa_sm90_cu_21e1f8cb_33996ignoreE,@object
	.size		_ZN81_INTERNAL_22e206b4_45_flash_fwd_hdim64_fp16_softcap_packgqa_sm90_cu_21e1f8cb_33994cuda3std3__483_GLOBAL__N__22e206b4_45_flash_fwd_hdim64_fp16_softcap_packgqa_sm90_cu_21e1f8cb_33996ignoreE,(_ZN81_INTERNAL_22e206b4_45_flash_fwd_hdim64_fp16_softcap_packgqa_sm90_cu_21e1f8cb_33994cute7productE - _ZN81_INTERNAL_22e206b4_45_flash_fwd_hdim64_fp16_softcap_packgqa_sm90_cu_21e1f8cb_33994cuda3std3__483_GLOBAL__N__22e206b4_45_flash_fwd_hdim64_fp16_softcap_packgqa_sm90_cu_21e1f8cb_33996ignoreE)
_ZN81_INTERNAL_22e206b4_45_flash_fwd_hdim64_fp16_softcap_packgqa_sm90_cu_21e1f8cb_33994cuda3std3__483_GLOBAL__N__22e206b4_45_flash_fwd_hdim64_fp16_softcap_packgqa_sm90_cu_21e1f8cb_33996ignoreE:
	.zero		1
	.type		_ZN81_INTERNAL_22e206b4_45_flash_fwd_hdim64_fp16_softcap_packgqa_sm90_cu_21e1f8cb_33994cute7productE,@object
	.size		_ZN81_INTERNAL_22e206b4_45_flash_fwd_hdim64_fp16_softcap_packgqa_sm90_cu_21e1f8cb_33994cute7productE,(_ZN81_INTERNAL_22e206b4_45_flash_fwd_hdim64_fp16_softcap_packgqa_sm90_cu_21e1f8cb_33994cuda3std3__45__cpo3endE - _ZN81_INTERNAL_22e206b4_45_flash_fwd_hdim64_fp16_softcap_packgqa_sm90_cu_21e1f8cb_33994cute7productE)
_ZN81_INTERNAL_22e206b4_45_flash_fwd_hdim64_fp16_softcap_packgqa_sm90_cu_21e1f8cb_33994cute7productE:
	.zero		1
	.type		_ZN81_INTERNAL_22e206b4_45_flash_fwd_hdim64_fp16_softcap_packgqa_sm90_cu_21e1f8cb_33994cuda3std3__45__cpo3endE,@object
	.size		_ZN81_INTERNAL_22e206b4_45_flash_fwd_hdim64_fp16_softcap_packgqa_sm90_cu_21e1f8cb_33994cuda3std3__45__cpo3endE,(_ZN81_INTERNAL_22e206b4_45_flash_fwd_hdim64_fp16_softcap_packgqa_sm90_cu_21e1f8cb_33994cuda3std3__419piecewise_constructE - _ZN81_INTERNAL_22e206b4_45_flash_fwd_hdim64_fp16_softcap_packgqa_sm90_cu_21e1f8cb_33994cuda3std3__45__cpo3endE)
_ZN81_INTERNAL_22e206b4_45_flash_fwd_hdim64_fp16_softcap_packgqa_sm90_cu_21e1f8cb_33994cuda3std3__45__cpo3endE:
	.zero		1
	.type		_ZN81_INTERNAL_22e206b4_45_flash_fwd_hdim64_fp16_softcap_packgqa_sm90_cu_21e1f8cb_33994cuda3std3__419piecewise_constructE,@object
	.size		_ZN81_INTERNAL_22e206b4_45_flash_fwd_hdim64_fp16_softcap_packgqa_sm90_cu_21e1f8cb_33994cuda3std3__419piecewise_constructE,(_ZN81_INTERNAL_22e206b4_45_flash_fwd_hdim64_fp16_softcap_packgqa_sm90_cu_21e1f8cb_33994cuda3std3__45__cpo4cendE - _ZN81_INTERNAL_22e206b4_45_flash_fwd_hdim64_fp16_softcap_packgqa_sm90_cu_21e1f8cb_33994cuda3std3__419piecewise_constructE)
_ZN81_INTERNAL_22e206b4_45_flash_fwd_hdim64_fp16_softcap_packgqa_sm90_cu_21e1f8cb_33994cuda3std3__419piecewise_constructE:
	.zero		1
	.type		_ZN81_INTERNAL_22e206b4_45_flash_fwd_hdim64_fp16_softcap_packgqa_sm90_cu_21e1f8cb_33994cuda3std3__45__cpo4cendE,@object
	.size		_ZN81_INTERNAL_22e206b4_45_flash_fwd_hdim64_fp16_softcap_packgqa_sm90_cu_21e1f8cb_33994cuda3std3__45__cpo4cendE,(_ZN81_INTERNAL_22e206b4_45_flash_fwd_hdim64_fp16_softcap_packgqa_sm90_cu_21e1f8cb_33994cuda3std6ranges3__45__cpo4swapE - _ZN81_INTERNAL_22e206b4_45_flash_fwd_hdim64_fp16_softcap_packgqa_sm90_cu_21e1f8cb_33994cuda3std3__45__cpo4cendE)
_ZN81_INTERNAL_22e206b4_45_flash_fwd_hdim64_fp16_softcap_packgqa_sm90_cu_21e1f8cb_33994cuda3std3__45__cpo4cendE:
	.zero		1
	.type		_ZN81_INTERNAL_22e206b4_45_flash_fwd_hdim64_fp16_softcap_packgqa_sm90_cu_21e1f8cb_33994cuda3std6ranges3__45__cpo4swapE,@object
	.size		_ZN81_INTERNAL_22e206b4_45_flash_fwd_hdim64_fp16_softcap_packgqa_sm90_cu_21e1f8cb_33994cuda3std6ranges3__45__cpo4swapE,(.L_16 - _ZN81_INTERNAL_22e206b4_45_flash_fwd_hdim64_fp16_softcap_packgqa_sm90_cu_21e1f8cb_33994cuda3std6ranges3__45__cpo4swapE)
_ZN81_INTERNAL_22e206b4_45_flash_fwd_hdim64_fp16_softcap_packgqa_sm90_cu_21e1f8cb_33994cuda3std6ranges3__45__cpo4swapE:
	.zero		1
.L_16:


//--------------------- .nv.shared._ZN7cutlass13device_kernelIN5flash11enable_sm90INS1_16FlashAttnFwdSm90INS1_25CollectiveMainloopFwdSm90ILi2EN4cute5tupleIJNS5_1CILi1EEES8_S8_EEENS6_IJNS7_ILi192EEESA_NS7_ILi64EEEEEELi64ENS_6half_tEfNS_4arch4Sm90ELb0ELb0ELb1ELb1ELb0ELb0ELb0ELb0ELb1ELb1ELb0ELb0EEENS1_21CollectiveEpilogueFwdINS6_IJSA_SB_SA_EEES9_SD_SF_Li384ELb1ELb1ELb0ELb0EEENS1_36VarlenDynamicPersistentTileSchedulerILi192ELi192ELi384ELi128ELb0ELb1ELb1ELb0ELb1ELb1EEEEEEEEEvNT_6ParamsE --------------------------
	.section	.nv.shared._ZN7cutlass13device_kernelIN5flash11enable_sm90INS1_16FlashAttnFwdSm90INS1_25CollectiveMainloopFwdSm90ILi2EN4cute5tupleIJNS5_1CILi1EEES8_S8_EEENS6_IJNS7_ILi192EEESA_NS7_ILi64EEEEEELi64ENS_6half_tEfNS_4arch4Sm90ELb0ELb0ELb1ELb1ELb0ELb0ELb0ELb0ELb1ELb1ELb0ELb0EEENS1_21CollectiveEpilogueFwdINS6_IJSA_SB_SA_EEES9_SD_SF_Li384ELb1ELb1ELb0ELb0EEENS1_36VarlenDynamicPersistentTileSchedulerILi192ELi192ELi384ELi128ELb0ELb1ELb1ELb0ELb1ELb1EEEEEEEEEvNT_6ParamsE,"aw",@nobits
	.sectionflags	@""
	.align	16
	.zero		1024


//--------------------- .nv.shared._ZN7cutlass13device_kernelIN5flash11enable_sm90INS1_16FlashAttnFwdSm90INS1_25CollectiveMainloopFwdSm90ILi2EN4cute5tupleIJNS5_1CILi1EEES8_S8_EEENS6_IJNS7_ILi192EEESA_NS7_ILi64EEEEEELi64ENS_6half_tEfNS_4arch4Sm90ELb0ELb0ELb1ELb1ELb0ELb1ELb0ELb0ELb1ELb1ELb0ELb0EEENS1_21CollectiveEpilogueFwdINS6_IJSA_SB_SA_EEES9_SD_SF_Li384ELb1ELb1ELb0ELb0EEENS1_36VarlenDynamicPersistentTileSchedulerILi192ELi192ELi384ELi128ELb0ELb1ELb1ELb0ELb1ELb1EEEEEEEEEvNT_6ParamsE --------------------------
	.section	.nv.shared._ZN7cutlass13device_kernelIN5flash11enable_sm90INS1_16FlashAttnFwdSm90INS1_25CollectiveMainloopFwdSm90ILi2EN4cute5tupleIJNS5_1CILi1EEES8_S8_EEENS6_IJNS7_ILi192EEESA_NS7_ILi64EEEEEELi64ENS_6half_tEfNS_4arch4Sm90ELb0ELb0ELb1ELb1ELb0ELb1ELb0ELb0ELb1ELb1ELb0ELb0EEENS1_21CollectiveEpilogueFwdINS6_IJSA_SB_SA_EEES9_SD_SF_Li384ELb1ELb1ELb0ELb0EEENS1_36VarlenDynamicPersistentTileSchedulerILi192ELi192ELi384ELi128ELb0ELb1ELb1ELb0ELb1ELb1EEEEEEEEEvNT_6ParamsE,"aw",@nobits
	.sectionflags	@""
	.align	16
	.zero		1024


//--------------------- .nv.shared._ZN7cutlass13device_kernelIN5flash11enable_sm90INS1_16FlashAttnFwdSm90INS1_25CollectiveMainloopFwdSm90ILi2EN4cute5tupleIJNS5_1CILi1EEES8_S8_EEENS6_IJNS7_ILi192EEENS7_ILi128EEENS7_ILi64EEEEEELi64ENS_6half_tEfNS_4arch4Sm90ELb0ELb1ELb1ELb0ELb0ELb0ELb0ELb1ELb1ELb1ELb0ELb0EEENS1_21CollectiveEpilogueFwdINS6_IJSA_SC_SB_EEES9_SE_SG_Li384ELb0ELb1ELb0ELb0EEENS1_30DynamicPersistentTileSchedulerILi384ELi128ELb0ELb1ELb1EEEEEEEEEvNT_6ParamsE --------------------------
	.section	.nv.shared._ZN7cutlass13device_kernelIN5flash11enable_sm90INS1_16FlashAttnFwdSm90INS1_25CollectiveMainloopFwdSm90ILi2EN4cute5tupleIJNS5_1CILi1EEES8_S8_EEENS6_IJNS7_ILi192EEENS7_ILi128EEENS7_ILi64EEEEEELi64ENS_6half_tEfNS_4arch4Sm90ELb0ELb1ELb1ELb0ELb0ELb0ELb0ELb1ELb1ELb1ELb0ELb0EEENS1_21CollectiveEpilogueFwdINS6_IJSA_SC_SB_EEES9_SE_SG_Li384ELb0ELb1ELb0ELb0EEENS1_30DynamicPersistentTileSchedulerILi384ELi128ELb0ELb1ELb1EEEEEEEEEvNT_6ParamsE,"aw",@nobits
	.sectionflags	@""
	.align	16
	.zero		1024


//--------------------- .nv.shared._ZN7cutlass13device_kernelIN5flash11enable_sm90INS1_16FlashAttnFwdSm90INS1_25CollectiveMainloopFwdSm90ILi2EN4cute5tupleIJNS5_1CILi1EEES8_S8_EEENS6_IJNS7_ILi192EEENS7_ILi128EEENS7_ILi64EEEEEELi64ENS_6half_tEfNS_4arch4Sm90ELb0ELb1ELb1ELb1ELb0ELb0ELb0ELb1ELb1ELb1ELb0ELb0EEENS1_21CollectiveEpilogueFwdINS6_IJSA_SC_SB_EEES9_SE_SG_Li384ELb1ELb1ELb0ELb0EEENS1_36VarlenDynamicPersistentTileSchedulerILi192ELi128ELi384ELi128ELb0ELb1ELb1ELb1ELb0ELb1EEEEEEEEEvNT_6ParamsE --------------------------
	.section	.nv.shared._ZN7cutlass13device_kernelIN5flash11enable_sm90INS1_16FlashAttnFwdSm90INS1_25CollectiveMainloopFwdSm90ILi2EN4cute5tupleIJNS5_1CILi1EEES8_S8_EEENS6_IJNS7_ILi192EEENS7_ILi128EEENS7_ILi64EEEEEELi64ENS_6half_tEfNS_4arch4Sm90ELb0ELb1ELb1ELb1ELb0ELb0ELb0ELb1ELb1ELb1ELb0ELb0EEENS1_21CollectiveEpilogueFwdINS6_IJSA_SC_SB_EEES9_SE_SG_Li384ELb1ELb1ELb0ELb0EEENS1_36VarlenDynamicPersistentTileSchedulerILi192ELi128ELi384ELi128ELb0ELb1ELb1ELb1ELb0ELb1EEEEEEEEEvNT_6ParamsE,"aw",@nobits
	.sectionflags	@""
	.align	16
	.zero		1024


//--------------------- .nv.shared._ZN7cutlass13device_kernelIN5flash11enable_sm90INS1_16FlashAttnFwdSm90INS1_25CollectiveMainloopFwdSm90ILi2EN4cute5tupleIJNS5_1CILi1EEES8_S8_EEENS6_IJNS7_ILi192EEENS7_ILi128EEENS7_ILi64EEEEEELi64ENS_6half_tEfNS_4arch4Sm90ELb0ELb1ELb1ELb1ELb0ELb1ELb0ELb1ELb1ELb1ELb0ELb0EEENS1_21CollectiveEpilogueFwdINS6_IJSA_SC_SB_EEES9_SE_SG_Li384ELb1ELb1ELb0ELb0EEENS1_36VarlenDynamicPersistentTileSchedulerILi192ELi128ELi384ELi128ELb0ELb1ELb1ELb1ELb0ELb1EEEEEEEEEvNT_6ParamsE --------------------------
	.section	.nv.shared._ZN7cutlass13device_kernelIN5flash11enable_sm90INS1_16FlashAttnFwdSm90INS1_25CollectiveMainloopFwdSm90ILi2EN4cute5tupleIJNS5_1CILi1EEES8_S8_EEENS6_IJNS7_ILi192EEENS7_ILi128EEENS7_ILi64EEEEEELi64ENS_6half_tEfNS_4arch4Sm90ELb0ELb1ELb1ELb1ELb0ELb1ELb0ELb1ELb1ELb1ELb0ELb0EEENS1_21CollectiveEpilogueFwdINS6_IJSA_SC_SB_EEES9_SE_SG_Li384ELb1ELb1ELb0ELb0EEENS1_36VarlenDynamicPersistentTileSchedulerILi192ELi128ELi384ELi128ELb0ELb1ELb1ELb1ELb0ELb1EEEEEEEEEvNT_6ParamsE,"aw",@nobits
	.sectionflags	@""
	.align	16
	.zero		1024


//--------------------- .nv.shared._ZN7cutlass13device_kernelIN5flash11enable_sm90INS1_16FlashAttnFwdSm90INS1_25CollectiveMainloopFwdSm90ILi2EN4cute5tupleIJNS5_1CILi1EEES8_S8_EEENS6_IJNS7_ILi192EEENS7_ILi128EEENS7_ILi64EEEEEELi64ENS_6half_tEfNS_4arch4Sm90ELb1ELb0ELb1ELb0ELb0ELb0ELb0ELb1ELb1ELb1ELb0ELb0EEENS1_21CollectiveEpilogueFwdINS6_IJSA_SC_SB_EEES9_SE_SG_Li384ELb0ELb1ELb0ELb0EEENS1_30DynamicPersistentTileSchedulerILi384ELi128ELb0ELb1ELb1EEEEEEEEEvNT_6ParamsE --------------------------
	.section	.nv.shared._ZN7cutlass13device_kernelIN5flash11enable_sm90INS1_16FlashAttnFwdSm90INS1_25CollectiveMainloopFwdSm90ILi2EN4cute5tupleIJNS5_1CILi1EEES8_S8_EEENS6_IJNS7_ILi192EEENS7_ILi128EEENS7_ILi64EEEEEELi64ENS_6half_tEfNS_4arch4Sm90ELb1ELb0ELb1ELb0ELb0ELb0ELb0ELb1ELb1ELb1ELb0ELb0EEENS1_21CollectiveEpilogueFwdINS6_IJSA_SC_SB_EEES9_SE_SG_Li384ELb0ELb1ELb0ELb0EEENS1_30DynamicPersistentTileSchedulerILi384ELi128ELb0ELb1ELb1EEEEEEEEEvNT_6ParamsE,"aw",@nobits
	.sectionflags	@""
	.align	16
	.zero		1024


//--------------------- .nv.shared._ZN7cutlass13device_kernelIN5flash11enable_sm90INS1_16FlashAttnFwdSm90INS1_25CollectiveMainloopFwdSm90ILi2EN4cute5tupleIJNS5_1CILi1EEES8_S8_EEENS6_IJNS7_ILi192EEENS7_ILi128EEENS7_ILi64EEEEEELi64ENS_6half_tEfNS_4arch4Sm90ELb1ELb0ELb1ELb1ELb0ELb0ELb0ELb1ELb1ELb1ELb0ELb0EEENS1_21CollectiveEpilogueFwdINS6_IJSA_SC_SB_EEES9_SE_SG_Li384ELb1ELb1ELb0ELb0EEENS1_36VarlenDynamicPersistentTileSchedulerILi192ELi128ELi384ELi128ELb0ELb1ELb1ELb1ELb1ELb1EEEEEEEEEvNT_6ParamsE --------------------------
	.section	.nv.shared._ZN7cutlass13device_kernelIN5flash11enable_sm90INS1_16FlashAttnFwdSm90INS1_25CollectiveMainloopFwdSm90ILi2EN4cute5tupleIJNS5_1CILi1EEES8_S8_EEENS6_IJNS7_ILi192EEENS7_ILi128EEENS7_ILi64EEEEEELi64ENS_6half_tEfNS_4arch4Sm90ELb1ELb0ELb1ELb1ELb0ELb0ELb0ELb1ELb1ELb1ELb0ELb0EEENS1_21CollectiveEpilogueFwdINS6_IJSA_SC_SB_EEES9_SE_SG_Li384ELb1ELb1ELb0ELb0EEENS1_36VarlenDynamicPersistentTileSchedulerILi192ELi128ELi384ELi128ELb0ELb1ELb1ELb1ELb1ELb1EEEEEEEEEvNT_6ParamsE,"aw",@nobits
	.sectionflags	@""
	.align	16
	.zero		1024


//--------------------- .nv.shared._ZN7cutlass13device_kernelIN5flash11enable_sm90INS1_16FlashAttnFwdSm90INS1_25CollectiveMainloopFwdSm90ILi2EN4cute5tupleIJNS5_1CILi1EEES8_S8_EEENS6_IJNS7_ILi192EEENS7_ILi128EEENS7_ILi64EEEEEELi64ENS_6half_tEfNS_4arch4Sm90ELb1ELb0ELb1ELb1ELb0ELb1ELb0ELb1ELb1ELb1ELb0ELb0EEENS1_21CollectiveEpilogueFwdINS6_IJSA_SC_SB_EEES9_SE_SG_Li384ELb1ELb1ELb0ELb0EEENS1_36VarlenDynamicPersistentTileSchedulerILi192ELi128ELi384ELi128ELb0ELb1ELb1ELb1ELb1ELb1EEEEEEEEEvNT_6ParamsE --------------------------
	.section	.nv.shared._ZN7cutlass13device_kernelIN5flash11enable_sm90INS1_16FlashAttnFwdSm90INS1_25CollectiveMainloopFwdSm90ILi2EN4cute5tupleIJNS5_1CILi1EEES8_S8_EEENS6_IJNS7_ILi192EEENS7_ILi128EEENS7_ILi64EEEEEELi64ENS_6half_tEfNS_4arch4Sm90ELb1ELb0ELb1ELb1ELb0ELb1ELb0ELb1ELb1ELb1ELb0ELb0EEENS1_21CollectiveEpilogueFwdINS6_IJSA_SC_SB_EEES9_SE_SG_Li384ELb1ELb1ELb0ELb0EEENS1_36VarlenDynamicPersistentTileSchedulerILi192ELi128ELi384ELi128ELb0ELb1ELb1ELb1ELb1ELb1EEEEEEEEEvNT_6ParamsE,"aw",@nobits
	.sectionflags	@""
	.align	16
	.zero		1024


//--------------------- .nv.constant0._ZN7cutlass13device_kernelIN5flash11enable_sm90INS1_16FlashAttnFwdSm90INS1_25CollectiveMainloopFwdSm90ILi2EN4cute5tupleIJNS5_1CILi1EEES8_S8_EEENS6_IJNS7_ILi192EEESA_NS7_ILi64EEEEEELi64ENS_6half_tEfNS_4arch4Sm90ELb0ELb0ELb1ELb0ELb0ELb0ELb0ELb0ELb1ELb1ELb0ELb0EEENS1_21CollectiveEpilogueFwdINS6_IJSA_SB_SA_EEES9_SD_SF_Li384ELb0ELb1ELb0ELb0EEENS1_29StaticPersistentTileSchedulerILb0EEEEEEEEEvNT_6ParamsE --------------------------
	.section	.nv.constant0._ZN7cutlass13device_kernelIN5flash11enable_sm90INS1_16FlashAttnFwdSm90INS1_25CollectiveMainloopFwdSm90ILi2EN4cute5tupleIJNS5_1CILi1EEES8_S8_EEENS6_IJNS7_ILi192EEESA_NS7_ILi64EEEEEELi64ENS_6half_tEfNS_4arch4Sm90ELb0ELb0ELb1ELb0ELb0ELb0ELb0ELb0ELb1ELb1ELb0ELb0EEENS1_21CollectiveEpilogueFwdINS6_IJSA_SB_SA_EEES9_SD_SF_Li384ELb0ELb1ELb0ELb0EEENS1_29StaticPersistentTileSchedulerILb0EEEEEEEEEvNT_6ParamsE,"a",@progbits
	.sectionflags	@""
	.align	4
.nv.constant0._ZN7cutlass13device_kernelIN5flash11enable_sm90INS1_16FlashAttnFwdSm90INS1_25CollectiveMainloopFwdSm90ILi2EN4cute5tupleIJNS5_1CILi1EEES8_S8_EEENS6_IJNS7_ILi192EEESA_NS7_ILi64EEEEEELi64ENS_6half_tEfNS_4arch4Sm90ELb0ELb0ELb1ELb0ELb0ELb0ELb0ELb0ELb1ELb1ELb0ELb0EEENS1_21CollectiveEpilogueFwdINS6_IJSA_SB_SA_EEES9_SD_SF_Li384ELb0ELb1ELb0ELb0EEENS1_29StaticPersistentTileSchedulerILb0EEEEEEEEEvNT_6ParamsE:
	.zero		3200


//--------------------- .nv.constant0._ZN7cutlass13device_kernelIN5flash11enable_sm90INS1_16FlashAttnFwdSm90INS1_25CollectiveMainloopFwdSm90ILi2EN4cute5tupleIJNS5_1CILi1EEES8_S8_EEENS6_IJNS7_ILi192EEESA_NS7_ILi64EEEEEELi64ENS_6half_tEfNS_4arch4Sm90ELb0ELb0ELb1ELb1ELb0ELb0ELb0ELb0ELb1ELb1ELb0ELb0EEENS1_21CollectiveEpilogueFwdINS6_IJSA_SB_SA_EEES9_SD_SF_Li384ELb1ELb1ELb0ELb0EEENS1_36VarlenDynamicPersistentTileSchedulerILi192ELi192ELi384ELi128ELb0ELb1ELb1ELb0ELb1ELb1EEEEEEEEEvNT_6ParamsE --------------------------
	.section	.nv.constant0._ZN7cutlass13device_kernelIN5flash11enable_sm90INS1_16FlashAttnFwdSm90INS1_25CollectiveMainloopFwdSm90ILi2EN4cute5tupleIJNS5_1CILi1EEES8_S8_EEENS6_IJNS7_ILi192EEESA_NS7_ILi64EEEEEELi64ENS_6half_tEfNS_4arch4Sm90ELb0ELb0ELb1ELb1ELb0ELb0ELb0ELb0ELb1ELb1ELb0ELb0EEENS1_21CollectiveEpilogueFwdINS6_IJSA_SB_SA_EEES9_SD_SF_Li384ELb1ELb1ELb0ELb0EEENS1_36VarlenDynamicPersistentTileSchedulerILi192ELi192ELi384ELi128ELb0ELb1ELb1ELb0ELb1ELb1EEEEEEEEEvNT_6ParamsE,"a",@progbits
	.sectionflags	@""
	.align	4
.nv.constant0._ZN7cutlass13device_kernelIN5flash11enable_sm90INS1_16FlashAttnFwdSm90INS1_25CollectiveMainloopFwdSm90ILi2EN4cute5tupleIJNS5_1CILi1EEES8_S8_EEENS6_IJNS7_ILi192EEESA_NS7_ILi64EEEEEELi64ENS_6half_tEfNS_4arch4Sm90ELb0ELb0ELb1ELb1ELb0ELb0ELb0ELb0ELb1ELb1ELb0ELb0EEENS1_21CollectiveEpilogueFwdINS6_IJSA_SB_SA_EEES9_SD_SF_Li384ELb1ELb1ELb0ELb0EEENS1_36VarlenDynamicPersistentTileSchedulerILi192ELi192ELi384ELi128ELb0ELb1ELb1ELb0ELb1ELb1EEEEEEEEEvNT_6ParamsE:
	.zero		3328


//--------------------- .nv.constant0._ZN7cutlass13device_kernelIN5flash11enable_sm90INS1_16FlashAttnFwdSm90INS1_25CollectiveMainloopFwdSm90ILi2EN4cute5tupleIJNS5_1CILi1EEES8_S8_EEENS6_IJNS7_ILi192EEESA_NS7_ILi64EEEEEELi64ENS_6half_tEfNS_4arch4Sm90ELb0ELb0ELb1ELb1ELb0ELb1ELb0ELb0ELb1ELb1ELb0ELb0EEENS1_21CollectiveEpilogueFwdINS6_IJSA_SB_SA_EEES9_SD_SF_Li384ELb1ELb1ELb0ELb0EEENS1_36VarlenDynamicPersistentTileSchedulerILi192ELi192ELi384ELi128ELb0ELb1ELb1ELb0ELb1ELb1EEEEEEEEEvNT_6ParamsE --------------------------
	.section	.nv.constant0._ZN7cutlass13device_kernelIN5flash11enable_sm90INS1_16FlashAttnFwdSm90INS1_25CollectiveMainloopFwdSm90ILi2EN4cute5tupleIJNS5_1CILi1EEES8_S8_EEENS6_IJNS7_ILi192EEESA_NS7_ILi64EEEEEELi64ENS_6half_tEfNS_4arch4Sm90ELb0ELb0ELb1ELb1ELb0ELb1ELb0ELb0ELb1ELb1ELb0ELb0EEENS1_21CollectiveEpilogueFwdINS6_IJSA_SB_SA_EEES9_SD_SF_Li384ELb1ELb1ELb0ELb0EEENS1_36VarlenDynamicPersistentTileSchedulerILi192ELi192ELi384ELi128ELb0ELb1ELb1ELb0ELb1ELb1EEEEEEEEEvNT_6ParamsE,"a",@progbits
	.sectionflags	@""
	.align	4
.nv.constant0._ZN7cutlass13device_kernelIN5flash11enable_sm90INS1_16FlashAttnFwdSm90INS1_25CollectiveMainloopFwdSm90ILi2EN4cute5tupleIJNS5_1CILi1EEES8_S8_EEENS6_IJNS7_ILi192EEESA_NS7_ILi64EEEEEELi64ENS_6half_tEfNS_4arch4Sm90ELb0ELb0ELb1ELb1ELb0ELb1ELb0ELb0ELb1ELb1ELb0ELb0EEENS1_21CollectiveEpilogueFwdINS6_IJSA_SB_SA_EEES9_SD_SF_Li384ELb1ELb1ELb0ELb0EEENS1_36VarlenDynamicPersistentTileSchedulerILi192ELi192ELi384ELi128ELb0ELb1ELb1ELb0ELb1ELb1EEEEEEEEEvNT_6ParamsE:
	.zero		3328


//--------------------- .nv.constant0._ZN7cutlass13device_kernelIN5flash11enable_sm90INS1_16FlashAttnFwdSm90INS1_25CollectiveMainloopFwdSm90ILi2EN4cute5tupleIJNS5_1CILi1EEES8_S8_EEENS6_IJNS7_ILi192EEENS7_ILi128EEENS7_ILi64EEEEEELi64ENS_6half_tEfNS_4arch4Sm90ELb0ELb1ELb1ELb0ELb0ELb0ELb0ELb1ELb1ELb1ELb0ELb0EEENS1_21CollectiveEpilogueFwdINS6_IJSA_SC_SB_EEES9_SE_SG_Li384ELb0ELb1ELb0ELb0EEENS1_30DynamicPersistentTileSchedulerILi384ELi128ELb0ELb1ELb1EEEEEEEEEvNT_6ParamsE --------------------------
	.section	.nv.constant0._ZN7cutlass13device_kernelIN5flash11enable_sm90INS1_16FlashAttnFwdSm90INS1_25CollectiveMainloopFwdSm90ILi2EN4cute5tupleIJNS5_1CILi1EEES8_S8_EEENS6_IJNS7_ILi192EEENS7_ILi128EEENS7_ILi64EEEEEELi64ENS_6half_tEfNS_4arch4Sm90ELb0ELb1ELb1ELb0ELb0ELb0ELb0ELb1ELb1ELb1ELb0ELb0EEENS1_21CollectiveEpilogueFwdINS6_IJSA_SC_SB_EEES9_SE_SG_Li384ELb0ELb1ELb0ELb0EEENS1_30DynamicPersistentTileSchedulerILi384ELi128ELb0ELb1ELb1EEEEEEEEEvNT_6ParamsE,"a",@progbits
	.sectionflags	@""
	.align	4
.nv.constant0._ZN7cutlass13device_kernelIN5flash11enable_sm90INS1_16FlashAttnFwdSm90INS1_25CollectiveMainloopFwdSm90ILi2EN4cute5tupleIJNS5_1CILi1EEES8_S8_EEENS6_IJNS7_ILi192EEENS7_ILi128EEENS7_ILi64EEEEEELi64ENS_6half_tEfNS_4arch4Sm90ELb0ELb1ELb1ELb0ELb0ELb0ELb0ELb1ELb1ELb1ELb0ELb0EEENS1_21CollectiveEpilogueFwdINS6_IJSA_SC_SB_EEES9_SE_SG_Li384ELb0ELb1ELb0ELb0EEENS1_30DynamicPersistentTileSchedulerILi384ELi128ELb0ELb1ELb1EEEEEEEEEvNT_6ParamsE:
	.zero		3328


//--------------------- .nv.constant0._ZN7cutlass13device_kernelIN5flash11enable_sm90INS1_16FlashAttnFwdSm90INS1_25CollectiveMainloopFwdSm90ILi2EN4cute5tupleIJNS5_1CILi1EEES8_S8_EEENS6_IJNS7_ILi192EEENS7_ILi128EEENS7_ILi64EEEEEELi64ENS_6half_tEfNS_4arch4Sm90ELb0ELb1ELb1ELb1ELb0ELb0ELb0ELb1ELb1ELb1ELb0ELb0EEENS1_21CollectiveEpilogueFwdINS6_IJSA_SC_SB_EEES9_SE_SG_Li384ELb1ELb1ELb0ELb0EEENS1_36VarlenDynamicPersistentTileSchedulerILi192ELi128ELi384ELi128ELb0ELb1ELb1ELb1ELb0ELb1EEEEEEEEEvNT_6ParamsE --------------------------
	.section	.nv.constant0._ZN7cutlass13device_kernelIN5flash11enable_sm90INS1_16FlashAttnFwdSm90INS1_25CollectiveMainloopFwdSm90ILi2EN4cute5tupleIJNS5_1CILi1EEES8_S8_EEENS6_IJNS7_ILi192EEENS7_ILi128EEENS7_ILi64EEEEEELi64ENS_6half_tEfNS_4arch4Sm90ELb0ELb1ELb1ELb1ELb0ELb0ELb0ELb1ELb1ELb1ELb0ELb0EEENS1_21CollectiveEpilogueFwdINS6_IJSA_SC_SB_EEES9_SE_SG_Li384ELb1ELb1ELb0ELb0EEENS1_36VarlenDynamicPersistentTileSchedulerILi192ELi128ELi384ELi128ELb0ELb1ELb1ELb1ELb0ELb1EEEEEEEEEvNT_6ParamsE,"a",@progbits
	.sectionflags	@""
	.align	4
.nv.constant0._ZN7cutlass13device_kernelIN5flash11enable_sm90INS1_16FlashAttnFwdSm90INS1_25CollectiveMainloopFwdSm90ILi2EN4cute5tupleIJNS5_1CILi1EEES8_S8_EEENS6_IJNS7_ILi192EEENS7_ILi128EEENS7_ILi64EEEEEELi64ENS_6half_tEfNS_4arch4Sm90ELb0ELb1ELb1ELb1ELb0ELb0ELb0ELb1ELb1ELb1ELb0ELb0EEENS1_21CollectiveEpilogueFwdINS6_IJSA_SC_SB_EEES9_SE_SG_Li384ELb1ELb1ELb0ELb0EEENS1_36VarlenDynamicPersistentTileSchedulerILi192ELi128ELi384ELi128ELb0ELb1ELb1ELb1ELb0ELb1EEEEEEEEEvNT_6ParamsE:
	.zero		3328


//--------------------- .nv.constant0._ZN7cutlass13device_kernelIN5flash11enable_sm90INS1_16FlashAttnFwdSm90INS1_25CollectiveMainloopFwdSm90ILi2EN4cute5tupleIJNS5_1CILi1EEES8_S8_EEENS6_IJNS7_ILi192EEENS7_ILi128EEENS7_ILi64EEEEEELi64ENS_6half_tEfNS_4arch4Sm90ELb0ELb1ELb1ELb1ELb0ELb1ELb0ELb1ELb1ELb1ELb0ELb0EEENS1_21CollectiveEpilogueFwdINS6_IJSA_SC_SB_EEES9_SE_SG_Li384ELb1ELb1ELb0ELb0EEENS1_36VarlenDynamicPersistentTileSchedulerILi192ELi128ELi384ELi128ELb0ELb1ELb1ELb1ELb0ELb1EEEEEEEEEvNT_6ParamsE --------------------------
	.section	.nv.constant0._ZN7cutlass13device_kernelIN5flash11enable_sm90INS1_16FlashAttnFwdSm90INS1_25CollectiveMainloopFwdSm90ILi2EN4cute5tupleIJNS5_1CILi1EEES8_S8_EEENS6_IJNS7_ILi192EEENS7_ILi128EEENS7_ILi64EEEEEELi64ENS_6half_tEfNS_4arch4Sm90ELb0ELb1ELb1ELb1ELb0ELb1ELb0ELb1ELb1ELb1ELb0ELb0EEENS1_21CollectiveEpilogueFwdINS6_IJSA_SC_SB_EEES9_SE_SG_Li384ELb1ELb1ELb0ELb0EEENS1_36VarlenDynamicPersistentTileSchedulerILi192ELi128ELi384ELi128ELb0ELb1ELb1ELb1ELb0ELb1EEEEEEEEEvNT_6ParamsE,"a",@progbits
	.sectionflags	@""
	.align	4
.nv.constant0._ZN7cutlass13device_kernelIN5flash11enable_sm90INS1_16FlashAttnFwdSm90INS1_25CollectiveMainloopFwdSm90ILi2EN4cute5tupleIJNS5_1CILi1EEES8_S8_EEENS6_IJNS7_ILi192EEENS7_ILi128EEENS7_ILi64EEEEEELi64ENS_6half_tEfNS_4arch4Sm90ELb0ELb1ELb1ELb1ELb0ELb1ELb0ELb1ELb1ELb1ELb0ELb0EEENS1_21CollectiveEpilogueFwdINS6_IJSA_SC_SB_EEES9_SE_SG_Li384ELb1ELb1ELb0ELb0EEENS1_36VarlenDynamicPersistentTileSchedulerILi192ELi128ELi384ELi128ELb0ELb1ELb1ELb1ELb0ELb1EEEEEEEEEvNT_6ParamsE:
	.zero		3328


//--------------------- .nv.constant0._ZN7cutlass13device_kernelIN5flash11enable_sm90INS1_16FlashAttnFwdSm90INS1_25CollectiveMainloopFwdSm90ILi2EN4cute5tupleIJNS5_1CILi1EEES8_S8_EEENS6_IJNS7_ILi192EEENS7_ILi128EEENS7_ILi64EEEEEELi64ENS_6half_tEfNS_4arch4Sm90ELb1ELb0ELb1ELb0ELb0ELb0ELb0ELb1ELb1ELb1ELb0ELb0EEENS1_21CollectiveEpilogueFwdINS6_IJSA_SC_SB_EEES9_SE_SG_Li384ELb0ELb1ELb0ELb0EEENS1_30DynamicPersistentTileSchedulerILi384ELi128ELb0ELb1ELb1EEEEEEEEEvNT_6ParamsE --------------------------
	.section	.nv.constant0._ZN7cutlass13device_kernelIN5flash11enable_sm90INS1_16FlashAttnFwdSm90INS1_25CollectiveMainloopFwdSm90ILi2EN4cute5tupleIJNS5_1CILi1EEES8_S8_EEENS6_IJNS7_ILi192EEENS7_ILi128EEENS7_ILi64EEEEEELi64ENS_6half_tEfNS_4arch4Sm90ELb1ELb0ELb1ELb0ELb0ELb0ELb0ELb1ELb1ELb1ELb0ELb0EEENS1_21CollectiveEpilogueFwdINS6_IJSA_SC_SB_EEES9_SE_SG_Li384ELb0ELb1ELb0ELb0EEENS1_30DynamicPersistentTileSchedulerILi384ELi128ELb0ELb1ELb1EEEEEEEEEvNT_6ParamsE,"a",@progbits
	.sectionflags	@""
	.align	4
.nv.constant0._ZN7cutlass13device_kernelIN5flash11enable_sm90INS1_16FlashAttnFwdSm90INS1_25CollectiveMainloopFwdSm90ILi2EN4cute5tupleIJNS5_1CILi1EEES8_S8_EEENS6_IJNS7_ILi192EEENS7_ILi128EEENS7_ILi64EEEEEELi64ENS_6half_tEfNS_4arch4Sm90ELb1ELb0ELb1ELb0ELb0ELb0ELb0ELb1ELb1ELb1ELb0ELb0EEENS1_21CollectiveEpilogueFwdINS6_IJSA_SC_SB_EEES9_SE_SG_Li384ELb0ELb1ELb0ELb0EEENS1_30DynamicPersistentTileSchedulerILi384ELi128ELb0ELb1ELb1EEEEEEEEEvNT_6ParamsE:
	.zero		3328


//--------------------- .nv.constant0._ZN7cutlass13device_kernelIN5flash11enable_sm90INS1_16FlashAttnFwdSm90INS1_25CollectiveMainloopFwdSm90ILi2EN4cute5tupleIJNS5_1CILi1EEES8_S8_EEENS6_IJNS7_ILi192EEENS7_ILi128EEENS7_ILi64EEEEEELi64ENS_6half_tEfNS_4arch4Sm90ELb1ELb0ELb1ELb1ELb0ELb0ELb0ELb1ELb1ELb1ELb0ELb0EEENS1_21CollectiveEpilogueFwdINS6_IJSA_SC_SB_EEES9_SE_SG_Li384ELb1ELb1ELb0ELb0EEENS1_36VarlenDynamicPersistentTileSchedulerILi192ELi128ELi384ELi128ELb0ELb1ELb1ELb1ELb1ELb1EEEEEEEEEvNT_6ParamsE --------------------------
	.section	.nv.constant0._ZN7cutlass13device_kernelIN5flash11enable_sm90INS1_16FlashAttnFwdSm90INS1_25CollectiveMainloopFwdSm90ILi2EN4cute5tupleIJNS5_1CILi1EEES8_S8_EEENS6_IJNS7_ILi192EEENS7_ILi128EEENS7_ILi64EEEEEELi64ENS_6half_tEfNS_4arch4Sm90ELb1ELb0ELb1ELb1ELb0ELb0ELb0ELb1ELb1ELb1ELb0ELb0EEENS1_21CollectiveEpilogueFwdINS6_IJSA_SC_SB_EEES9_SE_SG_Li384ELb1ELb1ELb0ELb0EEENS1_36VarlenDynamicPersistentTileSchedulerILi192ELi128ELi384ELi128ELb0ELb1ELb1ELb1ELb1ELb1EEEEEEEEEvNT_6ParamsE,"a",@progbits
	.sectionflags	@""
	.align	4
.nv.constant0._ZN7cutlass13device_kernelIN5flash11enable_sm90INS1_16FlashAttnFwdSm90INS1_25CollectiveMainloopFwdSm90ILi2EN4cute5tupleIJNS5_1CILi1EEES8_S8_EEENS6_IJNS7_ILi192EEENS7_ILi128EEENS7_ILi64EEEEEELi64ENS_6half_tEfNS_4arch4Sm90ELb1ELb0ELb1ELb1ELb0ELb0ELb0ELb1ELb1ELb1ELb0ELb0EEENS1_21CollectiveEpilogueFwdINS6_IJSA_SC_SB_EEES9_SE_SG_Li384ELb1ELb1ELb0ELb0EEENS1_36VarlenDynamicPersistentTileSchedulerILi192ELi128ELi384ELi128ELb0ELb1ELb1ELb1ELb1ELb1EEEEEEEEEvNT_6ParamsE:
	.zero		3328


//--------------------- .nv.constant0._ZN7cutlass13device_kernelIN5flash11enable_sm90INS1_16FlashAttnFwdSm90INS1_25CollectiveMainloopFwdSm90ILi2EN4cute5tupleIJNS5_1CILi1EEES8_S8_EEENS6_IJNS7_ILi192EEENS7_ILi128EEENS7_ILi64EEEEEELi64ENS_6half_tEfNS_4arch4Sm90ELb1ELb0ELb1ELb1ELb0ELb1ELb0ELb1ELb1ELb1ELb0ELb0EEENS1_21CollectiveEpilogueFwdINS6_IJSA_SC_SB_EEES9_SE_SG_Li384ELb1ELb1ELb0ELb0EEENS1_36VarlenDynamicPersistentTileSchedulerILi192ELi128ELi384ELi128ELb0ELb1ELb1ELb1ELb1ELb1EEEEEEEEEvNT_6ParamsE --------------------------
	.section	.nv.constant0._ZN7cutlass13device_kernelIN5flash11enable_sm90INS1_16FlashAttnFwdSm90INS1_25CollectiveMainloopFwdSm90ILi2EN4cute5tupleIJNS5_1CILi1EEES8_S8_EEENS6_IJNS7_ILi192EEENS7_ILi128EEENS7_ILi64EEEEEELi64ENS_6half_tEfNS_4arch4Sm90ELb1ELb0ELb1ELb1ELb0ELb1ELb0ELb1ELb1ELb1ELb0ELb0EEENS1_21CollectiveEpilogueFwdINS6_IJSA_SC_SB_EEES9_SE_SG_Li384ELb1ELb1ELb0ELb0EEENS1_36VarlenDynamicPersistentTileSchedulerILi192ELi128ELi384ELi128ELb0ELb1ELb1ELb1ELb1ELb1EEEEEEEEEvNT_6ParamsE,"a",@progbits
	.sectionflags	@""
	.align	4
.nv.constant0._ZN7cutlass13device_kernelIN5flash11enable_sm90INS1_16FlashAttnFwdSm90INS1_25CollectiveMainloopFwdSm90ILi2EN4cute5tupleIJNS5_1CILi1EEES8_S8_EEENS6_IJNS7_ILi192EEENS7_ILi128EEENS7_ILi64EEEEEELi64ENS_6half_tEfNS_4arch4Sm90ELb1ELb0ELb1ELb1ELb0ELb1ELb0ELb1ELb1ELb1ELb0ELb0EEENS1_21CollectiveEpilogueFwdINS6_IJSA_SC_SB_EEES9_SE_SG_Li384ELb1ELb1ELb0ELb0EEENS1_36VarlenDynamicPersistentTileSchedulerILi192ELi128ELi384ELi128ELb0ELb1ELb1ELb1ELb1ELb1EEEEEEEEEvNT_6ParamsE:
	.zero		3328


//--------------------- SYMBOLS --------------------------

	.type		.nv.reservedSmem.offset0,@object
	.size		.nv.reservedSmem.offset0,0x4
	.type		__assertfail,@function
